// Copyright (c) 2024, Jay Shah, Ganesh Bikshandi, Ying Zhang, Vijay Thakkar, Pradeep Ramani, Tri Dao.
// Splitting the different template instantiations to different files to speed up compilation.
// This file is auto-generated. See "generate_kernels.py"

#include "flash_fwd_launch_template.h"

#ifndef FLASHATTENTION_DISABLE_HDIM192
template void run_mha_fwd_<90, cutlass::bfloat16_t, 192, 128, true, false, true, true>(Flash_fwd_params &params, cudaStream_t stream);
#endif


// ===== COMPILED SASS (sm_90a) =====

	.target	sm_90a

	.elftype	@"ET_EXEC"


//--------------------- .note.nv.tkinfo           --------------------------
	.section	.note.nv.tkinfo,"",@"SHT_NOTE"
	.sectionflags	@"SHF_NOTE_NV_TKINFO"
	.tkinfo
        /*0018*/ 	.word	0x00000002
        /*0030*/ 	.string	""
        /*0030*/ 	.string	"ptxas"
        /*0030*/ 	.string	"Cuda compilation tools, release 13.0, V13.0.88"
        /*0030*/ 	.string	"Build cuda_13.0.r13.0/compiler.36424714_0"
        /*0030*/ 	.string	"-arch sm_90a -m 64 "



//--------------------- .note.nv.cuinfo           --------------------------
	.section	.note.nv.cuinfo,"",@"SHT_NOTE"
	.sectionflags	@"SHF_NOTE_NV_CUINFO"
        /*0018*/ 	.short	0x0002
        /*001a*/ 	.short	0x005a
        /*001c*/ 	.short	0x0082
	.zero		2


//--------------------- .nv.info                  --------------------------
	.section	.nv.info,"",@"SHT_CUDA_INFO"
	.align	4


	//----- nvinfo : EIATTR_REGCOUNT
	.align		4
        /*0000*/ 	.byte	0x04, 0x2f
        /*0002*/ 	.short	(.L_25 - .L_24)
	.align		4
.L_24:
        /*0004*/ 	.word	index@(_ZN7cutlass13device_kernelIN5flash11enable_sm90INS1_16FlashAttnFwdSm90INS1_25CollectiveMainloopFwdSm90ILi2EN4cute5tupleIJNS5_1CILi1EEES8_S8_EEENS6_IJNS7_ILi128EEESA_NS7_ILi192EEEEEELi128ENS_10bfloat16_tEfNS_4arch4Sm90ELb1ELb0ELb1ELb1ELb0ELb1ELb0ELb1ELb1ELb1ELb1ELb0EEENS1_21CollectiveEpilogueFwdINS6_IJSA_SA_SA_EEES9_SD_SF_Li256ELb1ELb1ELb1ELb0EEENS1_36VarlenDynamicPersistentTileSchedulerILi128ELi128ELi256ELi128ELb1ELb1ELb1ELb1ELb1ELb1EEEEEEEEEvNT_6ParamsE)
        /*0008*/ 	.word	0x000000a8


	//----- nvinfo : EIATTR_FRAME_SIZE
	.align		4
.L_25:
        /*000c*/ 	.byte	0x04, 0x11
        /*000e*/ 	.short	(.L_27 - .L_26)
	.align		4
.L_26:
        /*0010*/ 	.word	index@(_ZN7cutlass13device_kernelIN5flash11enable_sm90INS1_16FlashAttnFwdSm90INS1_25CollectiveMainloopFwdSm90ILi2EN4cute5tupleIJNS5_1CILi1EEES8_S8_EEENS6_IJNS7_ILi128EEESA_NS7_ILi192EEEEEELi128ENS_10bfloat16_tEfNS_4arch4Sm90ELb1ELb0ELb1ELb1ELb0ELb1ELb0ELb1ELb1ELb1ELb1ELb0EEENS1_21CollectiveEpilogueFwdINS6_IJSA_SA_SA_EEES9_SD_SF_Li256ELb1ELb1ELb1ELb0EEENS1_36VarlenDynamicPersistentTileSchedulerILi128ELi128ELi256ELi128ELb1ELb1ELb1ELb1ELb1ELb1EEEEEEEEEvNT_6ParamsE)
        /*0014*/ 	.word	0x000000b0


	//----- nvinfo : EIATTR_REGCOUNT
	.align		4
.L_27:
        /*0018*/ 	.byte	0x04, 0x2f
        /*001a*/ 	.short	(.L_29 - .L_28)
	.align		4
.L_28:
        /*001c*/ 	.word	index@(_ZN7cutlass13device_kernelIN5flash11enable_sm90INS1_16FlashAttnFwdSm90INS1_25CollectiveMainloopFwdSm90ILi2EN4cute5tupleIJNS5_1CILi1EEES8_S8_EEENS6_IJNS7_ILi128EEESA_NS7_ILi192EEEEEELi128ENS_10bfloat16_tEfNS_4arch4Sm90ELb1ELb0ELb1ELb1ELb0ELb0ELb0ELb1ELb1ELb1ELb1ELb0EEENS1_21CollectiveEpilogueFwdINS6_IJSA_SA_SA_EEES9_SD_SF_Li256ELb1ELb1ELb1ELb0EEENS1_36VarlenDynamicPersistentTileSchedulerILi128ELi128ELi256ELi128ELb1ELb1ELb1ELb1ELb1ELb1EEEEEEEEEvNT_6ParamsE)
        /*0020*/ 	.word	0x000000a8


	//----- nvinfo : EIATTR_FRAME_SIZE
	.align		4
.L_29:
        /*0024*/ 	.byte	0x04, 0x11
        /*0026*/ 	.short	(.L_31 - .L_30)
	.align		4
.L_30:
        /*0028*/ 	.word	index@(_ZN7cutlass13device_kernelIN5flash11enable_sm90INS1_16FlashAttnFwdSm90INS1_25CollectiveMainloopFwdSm90ILi2EN4cute5tupleIJNS5_1CILi1EEES8_S8_EEENS6_IJNS7_ILi128EEESA_NS7_ILi192EEEEEELi128ENS_10bfloat16_tEfNS_4arch4Sm90ELb1ELb0ELb1ELb1ELb0ELb0ELb0ELb1ELb1ELb1ELb1ELb0EEENS1_21CollectiveEpilogueFwdINS6_IJSA_SA_SA_EEES9_SD_SF_Li256ELb1ELb1ELb1ELb0EEENS1_36VarlenDynamicPersistentTileSchedulerILi128ELi128ELi256ELi128ELb1ELb1ELb1ELb1ELb1ELb1EEEEEEEEEvNT_6ParamsE)
        /*002c*/ 	.word	0x00000068


	//----- nvinfo : EIATTR_REGCOUNT
	.align		4
.L_31:
        /*0030*/ 	.byte	0x04, 0x2f
        /*0032*/ 	.short	(.L_33 - .L_32)
	.align		4
.L_32:
        /*0034*/ 	.word	index@(_ZN7cutlass13device_kernelIN5flash11enable_sm90INS1_16FlashAttnFwdSm90INS1_25CollectiveMainloopFwdSm90ILi2EN4cute5tupleIJNS5_1CILi1EEES8_S8_EEENS6_IJNS7_ILi128EEESA_NS7_ILi192EEEEEELi128ENS_10bfloat16_tEfNS_4arch4Sm90ELb1ELb0ELb1ELb0ELb0ELb0ELb0ELb1ELb1ELb1ELb1ELb0EEENS1_21CollectiveEpilogueFwdINS6_IJSA_SA_SA_EEES9_SD_SF_Li256ELb0ELb1ELb1ELb0EEENS1_19SingleTileSchedulerILb0ELb1ELb1ELi128EEEEEEEEEvNT_6ParamsE)
        /*0038*/ 	.word	0x000000a8


	//----- nvinfo : EIATTR_FRAME_SIZE
	.align		4
.L_33:
        /*003c*/ 	.byte	0x04, 0x11
        /*003e*/ 	.short	(.L_35 - .L_34)
	.align		4
.L_34:
        /*0040*/ 	.word	index@(_ZN7cutlass13device_kernelIN5flash11enable_sm90INS1_16FlashAttnFwdSm90INS1_25CollectiveMainloopFwdSm90ILi2EN4cute5tupleIJNS5_1CILi1EEES8_S8_EEENS6_IJNS7_ILi128EEESA_NS7_ILi192EEEEEELi128ENS_10bfloat16_tEfNS_4arch4Sm90ELb1ELb0ELb1ELb0ELb0ELb0ELb0ELb1ELb1ELb1ELb1ELb0EEENS1_21CollectiveEpilogueFwdINS6_IJSA_SA_SA_EEES9_SD_SF_Li256ELb0ELb1ELb1ELb0EEENS1_19SingleTileSchedulerILb0ELb1ELb1ELi128EEEEEEEEEvNT_6ParamsE)
        /*0044*/ 	.word	0x00000018


	//----- nvinfo : EIATTR_REGCOUNT
	.align		4
.L_35:
        /*0048*/ 	.byte	0x04, 0x2f
        /*004a*/ 	.short	(.L_37 - .L_36)
	.align		4
.L_36:
        /*004c*/ 	.word	index@(_ZN7cutlass13device_kernelIN5flash11enable_sm90INS1_16FlashAttnFwdSm90INS1_25CollectiveMainloopFwdSm90ILi2EN4cute5tupleIJNS5_1CILi1EEES8_S8_EEENS6_IJNS7_ILi128EEENS7_ILi96EEENS7_ILi192EEEEEELi128ENS_10bfloat16_tEfNS_4arch4Sm90ELb0ELb1ELb1ELb1ELb0ELb1ELb0ELb1ELb1ELb1ELb1ELb0EEENS1_21CollectiveEpilogueFwdINS6_IJSA_SA_SB_EEES9_SE_SG_Li256ELb1ELb1ELb1ELb0EEENS1_36VarlenDynamicPersistentTileSchedulerILi128ELi96ELi256ELi128ELb1ELb1ELb1ELb1ELb0ELb1EEEEEEEEEvNT_6ParamsE)
        /*0050*/ 	.word	0x000000a8


	//----- nvinfo : EIATTR_FRAME_SIZE
	.align		4
.L_37:
        /*0054*/ 	.byte	0x04, 0x11
        /*0056*/ 	.short	(.L_39 - .L_38)
	.align		4
.L_38:
        /*0058*/ 	.word	index@(_ZN7cutlass13device_kernelIN5flash11enable_sm90INS1_16FlashAttnFwdSm90INS1_25CollectiveMainloopFwdSm90ILi2EN4cute5tupleIJNS5_1CILi1EEES8_S8_EEENS6_IJNS7_ILi128EEENS7_ILi96EEENS7_ILi192EEEEEELi128ENS_10bfloat16_tEfNS_4arch4Sm90ELb0ELb1ELb1ELb1ELb0ELb1ELb0ELb1ELb1ELb1ELb1ELb0EEENS1_21CollectiveEpilogueFwdINS6_IJSA_SA_SB_EEES9_SE_SG_Li256ELb1ELb1ELb1ELb0EEENS1_36VarlenDynamicPersistentTileSchedulerILi128ELi96ELi256ELi128ELb1ELb1ELb1ELb1ELb0ELb1EEEEEEEEEvNT_6ParamsE)
        /*005c*/ 	.word	0x00000098


	//----- nvinfo : EIATTR_REGCOUNT
	.align		4
.L_39:
        /*0060*/ 	.byte	0x04, 0x2f
        /*0062*/ 	.short	(.L_41 - .L_40)
	.align		4
.L_40:
        /*0064*/ 	.word	index@(_ZN7cutlass13device_kernelIN5flash11enable_sm90INS1_16FlashAttnFwdSm90INS1_25CollectiveMainloopFwdSm90ILi2EN4cute5tupleIJNS5_1CILi1EEES8_S8_EEENS6_IJNS7_ILi128EEENS7_ILi96EEENS7_ILi192EEEEEELi128ENS_10bfloat16_tEfNS_4arch4Sm90ELb0ELb1ELb1ELb1ELb0ELb0ELb0ELb1ELb1ELb1ELb1ELb0EEENS1_21CollectiveEpilogueFwdINS6_IJSA_SA_SB_EEES9_SE_SG_Li256ELb1ELb1ELb1ELb0EEENS1_36VarlenDynamicPersistentTileSchedulerILi128ELi96ELi256ELi128ELb1ELb1ELb1ELb1ELb0ELb1EEEEEEEEEvNT_6ParamsE)
        /*0068*/ 	.word	0x000000a8


	//----- nvinfo : EIATTR_FRAME_SIZE
	.align		4
.L_41:
        /*006c*/ 	.byte	0x04, 0x11
        /*006e*/ 	.short	(.L_43 - .L_42)
	.align		4
.L_42:
        /*0070*/ 	.word	index@(_ZN7cutlass13device_kernelIN5flash11enable_sm90INS1_16FlashAttnFwdSm90INS1_25CollectiveMainloopFwdSm90ILi2EN4cute5tupleIJNS5_1CILi1EEES8_S8_EEENS6_IJNS7_ILi128EEENS7_ILi96EEENS7_ILi192EEEEEELi128ENS_10bfloat16_tEfNS_4arch4Sm90ELb0ELb1ELb1ELb1ELb0ELb0ELb0ELb1ELb1ELb1ELb1ELb0EEENS1_21CollectiveEpilogueFwdINS6_IJSA_SA_SB_EEES9_SE_SG_Li256ELb1ELb1ELb1ELb0EEENS1_36VarlenDynamicPersistentTileSchedulerILi128ELi96ELi256ELi128ELb1ELb1ELb1ELb1ELb0ELb1EEEEEEEEEvNT_6ParamsE)
        /*0074*/ 	.word	0x00000060


	//----- nvinfo : EIATTR_REGCOUNT
	.align		4
.L_43:
        /*0078*/ 	.byte	0x04, 0x2f
        /*007a*/ 	.short	(.L_45 - .L_44)
	.align		4
.L_44:
        /*007c*/ 	.word	index@(_ZN7cutlass13device_kernelIN5flash11enable_sm90INS1_16FlashAttnFwdSm90INS1_25CollectiveMainloopFwdSm90ILi2EN4cute5tupleIJNS5_1CILi1EEES8_S8_EEENS6_IJNS7_ILi128EEENS7_ILi96EEENS7_ILi192EEEEEELi128ENS_10bfloat16_tEfNS_4arch4Sm90ELb0ELb1ELb1ELb0ELb0ELb0ELb0ELb1ELb1ELb1ELb1ELb0EEENS1_21CollectiveEpilogueFwdINS6_IJSA_SA_SB_EEES9_SE_SG_Li256ELb0ELb1ELb1ELb0EEENS1_19SingleTileSchedulerILb0ELb1ELb1ELi128EEEEEEEEEvNT_6ParamsE)
        /*0080*/ 	.word	0x000000a8


	//----- nvinfo : EIATTR_FRAME_SIZE
	.align		4
.L_45:
        /*0084*/ 	.byte	0x04, 0x11
        /*0086*/ 	.short	(.L_47 - .L_46)
	.align		4
.L_46:
        /*0088*/ 	.word	index@(_ZN7cutlass13device_kernelIN5flash11enable_sm90INS1_16FlashAttnFwdSm90INS1_25CollectiveMainloopFwdSm90ILi2EN4cute5tupleIJNS5_1CILi1EEES8_S8_EEENS6_IJNS7_ILi128EEENS7_ILi96EEENS7_ILi192EEEEEELi128ENS_10bfloat16_tEfNS_4arch4Sm90ELb0ELb1ELb1ELb0ELb0ELb0ELb0ELb1ELb1ELb1ELb1ELb0EEENS1_21CollectiveEpilogueFwdINS6_IJSA_SA_SB_EEES9_SE_SG_Li256ELb0ELb1ELb1ELb0EEENS1_19SingleTileSchedulerILb0ELb1ELb1ELi128EEEEEEEEEvNT_6ParamsE)
        /*008c*/ 	.word	0x00000018


	//----- nvinfo : EIATTR_REGCOUNT
	.align		4
.L_47:
        /*0090*/ 	.byte	0x04, 0x2f
        /*0092*/ 	.short	(.L_49 - .L_48)
	.align		4
.L_48:
        /*0094*/ 	.word	index@(_ZN7cutlass13device_kernelIN5flash11enable_sm90INS1_16FlashAttnFwdSm90INS1_25CollectiveMainloopFwdSm90ILi2EN4cute5tupleIJNS5_1CILi1EEES8_S8_EEENS6_IJNS7_ILi128EEESA_NS7_ILi192EEEEEELi128ENS_10bfloat16_tEfNS_4arch4Sm90ELb0ELb0ELb1ELb1ELb0ELb1ELb0ELb1ELb1ELb1ELb1ELb0EEENS1_21CollectiveEpilogueFwdINS6_IJSA_SA_SA_EEES9_SD_SF_Li256ELb1ELb1ELb1ELb0EEENS1_36VarlenDynamicPersistentTileSchedulerILi128ELi128ELi256ELi128ELb1ELb1ELb1ELb0ELb1ELb1EEEEEEEEEvNT_6ParamsE)
        /*0098*/ 	.word	0x000000a8


	//----- nvinfo : EIATTR_FRAME_SIZE
	.align		4
.L_49:
        /*009c*/ 	.byte	0x04, 0x11
        /*009e*/ 	.short	(.L_51 - .L_50)
	.align		4
.L_50:
        /*00a0*/ 	.word	index@(_ZN7cutlass13device_kernelIN5flash11enable_sm90INS1_16FlashAttnFwdSm90INS1_25CollectiveMainloopFwdSm90ILi2EN4cute5tupleIJNS5_1CILi1EEES8_S8_EEENS6_IJNS7_ILi128EEESA_NS7_ILi192EEEEEELi128ENS_10bfloat16_tEfNS_4arch4Sm90ELb0ELb0ELb1ELb1ELb0ELb1ELb0ELb1ELb1ELb1ELb1ELb0EEENS1_21CollectiveEpilogueFwdINS6_IJSA_SA_SA_EEES9_SD_SF_Li256ELb1ELb1ELb1ELb0EEENS1_36VarlenDynamicPersistentTileSchedulerILi128ELi128ELi256ELi128ELb1ELb1ELb1ELb0ELb1ELb1EEEEEEEEEvNT_6ParamsE)
        /*00a4*/ 	.word	0x000000a8


	//----- nvinfo : EIATTR_REGCOUNT
	.align		4
.L_51:
        /*00a8*/ 	.byte	0x04, 0x2f
        /*00aa*/ 	.short	(.L_53 - .L_52)
	.align		4
.L_52:
        /*00ac*/ 	.word	index@(_ZN7cutlass13device_kernelIN5flash11enable_sm90INS1_16FlashAttnFwdSm90INS1_25CollectiveMainloopFwdSm90ILi2EN4cute5tupleIJNS5_1CILi1EEES8_S8_EEENS6_IJNS7_ILi128EEESA_NS7_ILi192EEEEEELi128ENS_10bfloat16_tEfNS_4arch4Sm90ELb0ELb0ELb1ELb1ELb0ELb0ELb0ELb1ELb1ELb1ELb1ELb0EEENS1_21CollectiveEpilogueFwdINS6_IJSA_SA_SA_EEES9_SD_SF_Li256ELb1ELb1ELb1ELb0EEENS1_36VarlenDynamicPersistentTileSchedulerILi128ELi128ELi256ELi128ELb1ELb1ELb1ELb0ELb1ELb1EEEEEEEEEvNT_6ParamsE)
        /*00b0*/ 	.word	0x000000a8


	//----- nvinfo : EIATTR_FRAME_SIZE
	.align		4
.L_53:
        /*00b4*/ 	.byte	0x04, 0x11
        /*00b6*/ 	.short	(.L_55 - .L_54)
	.align		4
.L_54:
        /*00b8*/ 	.word	index@(_ZN7cutlass13device_kernelIN5flash11enable_sm90INS1_16FlashAttnFwdSm90INS1_25CollectiveMainloopFwdSm90ILi2EN4cute5tupleIJNS5_1CILi1EEES8_S8_EEENS6_IJNS7_ILi128EEESA_NS7_ILi192EEEEEELi128ENS_10bfloat16_tEfNS_4arch4Sm90ELb0ELb0ELb1ELb1ELb0ELb0ELb0ELb1ELb1ELb1ELb1ELb0EEENS1_21CollectiveEpilogueFwdINS6_IJSA_SA_SA_EEES9_SD_SF_Li256ELb1ELb1ELb1ELb0EEENS1_36VarlenDynamicPersistentTileSchedulerILi128ELi128ELi256ELi128ELb1ELb1ELb1ELb0ELb1ELb1EEEEEEEEEvNT_6ParamsE)
        /*00bc*/ 	.word	0x00000068


	//----- nvinfo : EIATTR_REGCOUNT
	.align		4
.L_55:
        /*00c0*/ 	.byte	0x04, 0x2f
        /*00c2*/ 	.short	(.L_57 - .L_56)
	.align		4
.L_56:
        /*00c4*/ 	.word	index@(_ZN7cutlass13device_kernelIN5flash11enable_sm90INS1_16FlashAttnFwdSm90INS1_25CollectiveMainloopFwdSm90ILi2EN4cute5tupleIJNS5_1CILi1EEES8_S8_EEENS6_IJNS7_ILi128EEESA_NS7_ILi192EEEEEELi128ENS_10bfloat16_tEfNS_4arch4Sm90ELb0ELb0ELb1ELb0ELb0ELb0ELb0ELb1ELb1ELb1ELb1ELb0EEENS1_21CollectiveEpilogueFwdINS6_IJSA_SA_SA_EEES9_SD_SF_Li256ELb0ELb1ELb1ELb0EEENS1_19SingleTileSchedulerILb0ELb1ELb1ELi128EEEEEEEEEvNT_6ParamsE)
        /*00c8*/ 	.word	0x000000a8


	//----- nvinfo : EIATTR_FRAME_SIZE
	.align		4
.L_57:
        /*00cc*/ 	.byte	0x04, 0x11
        /*00ce*/ 	.short	(.L_59 - .L_58)
	.align		4
.L_58:
        /*00d0*/ 	.word	index@(_ZN7cutlass13device_kernelIN5flash11enable_sm90INS1_16FlashAttnFwdSm90INS1_25CollectiveMainloopFwdSm90ILi2EN4cute5tupleIJNS5_1CILi1EEES8_S8_EEENS6_IJNS7_ILi128EEESA_NS7_ILi192EEEEEELi128ENS_10bfloat16_tEfNS_4arch4Sm90ELb0ELb0ELb1ELb0ELb0ELb0ELb0ELb1ELb1ELb1ELb1ELb0EEENS1_21CollectiveEpilogueFwdINS6_IJSA_SA_SA_EEES9_SD_SF_Li256ELb0ELb1ELb1ELb0EEENS1_19SingleTileSchedulerILb0ELb1ELb1ELi128EEEEEEEEEvNT_6ParamsE)
        /*00d4*/ 	.word	0x00000018


	//----- nvinfo : EIATTR_MIN_STACK_SIZE
	.align		4
.L_59:
        /*00d8*/ 	.byte	0x04, 0x12
        /*00da*/ 	.short	(.L_61 - .L_60)
	.align		4
.L_60:
        /*00dc*/ 	.word	index@(_ZN7cutlass13device_kernelIN5flash11enable_sm90INS1_16FlashAttnFwdSm90INS1_25CollectiveMainloopFwdSm90ILi2EN4cute5tupleIJNS5_1CILi1EEES8_S8_EEENS6_IJNS7_ILi128EEESA_NS7_ILi192EEEEEELi128ENS_10bfloat16_tEfNS_4arch4Sm90ELb0ELb0ELb1ELb0ELb0ELb0ELb0ELb1ELb1ELb1ELb1ELb0EEENS1_21CollectiveEpilogueFwdINS6_IJSA_SA_SA_EEES9_SD_SF_Li256ELb0ELb1ELb1ELb0EEENS1_19SingleTileSchedulerILb0ELb1ELb1ELi128EEEEEEEEEvNT_6ParamsE)
        /*00e0*/ 	.word	0x00000018


	//----- nvinfo : EIATTR_MIN_STACK_SIZE
	.align		4
.L_61:
        /*00e4*/ 	.byte	0x04, 0x12
        /*00e6*/ 	.short	(.L_63 - .L_62)
	.align		4
.L_62:
        /*00e8*/ 	.word	index@(_ZN7cutlass13device_kernelIN5flash11enable_sm90INS1_16FlashAttnFwdSm90INS1_25CollectiveMainloopFwdSm90ILi2EN4cute5tupleIJNS5_1CILi1EEES8_S8_EEENS6_IJNS7_ILi128EEESA_NS7_ILi192EEEEEELi128ENS_10bfloat16_tEfNS_4arch4Sm90ELb0ELb0ELb1ELb1ELb0ELb0ELb0ELb1ELb1ELb1ELb1ELb0EEENS1_21CollectiveEpilogueFwdINS6_IJSA_SA_SA_EEES9_SD_SF_Li256ELb1ELb1ELb1ELb0EEENS1_36VarlenDynamicPersistentTileSchedulerILi128ELi128ELi256ELi128ELb1ELb1ELb1ELb0ELb1ELb1EEEEEEEEEvNT_6ParamsE)
        /*00ec*/ 	.word	0x00000068


	//----- nvinfo : EIATTR_MIN_STACK_SIZE
	.align		4
.L_63:
        /*00f0*/ 	.byte	0x04, 0x12
        /*00f2*/ 	.short	(.L_65 - .L_64)
	.align		4
.L_64:
        /*00f4*/ 	.word	index@(_ZN7cutlass13device_kernelIN5flash11enable_sm90INS1_16FlashAttnFwdSm90INS1_25CollectiveMainloopFwdSm90ILi2EN4cute5tupleIJNS5_1CILi1EEES8_S8_EEENS6_IJNS7_ILi128EEESA_NS7_ILi192EEEEEELi128ENS_10bfloat16_tEfNS_4arch4Sm90ELb0ELb0ELb1ELb1ELb0ELb1ELb0ELb1ELb1ELb1ELb1ELb0EEENS1_21CollectiveEpilogueFwdINS6_IJSA_SA_SA_EEES9_SD_SF_Li256ELb1ELb1ELb1ELb0EEENS1_36VarlenDynamicPersistentTileSchedulerILi128ELi128ELi256ELi128ELb1ELb1ELb1ELb0ELb1ELb1EEEEEEEEEvNT_6ParamsE)
        /*00f8*/ 	.word	0x000000a8


	//----- nvinfo : EIATTR_MIN_STACK_SIZE
	.align		4
.L_65:
        /*00fc*/ 	.byte	0x04, 0x12
        /*00fe*/ 	.short	(.L_67 - .L_66)
	.align		4
.L_66:
        /*0100*/ 	.word	index@(_ZN7cutlass13device_kernelIN5flash11enable_sm90INS1_16FlashAttnFwdSm90INS1_25CollectiveMainloopFwdSm90ILi2EN4cute5tupleIJNS5_1CILi1EEES8_S8_EEENS6_IJNS7_ILi128EEENS7_ILi96EEENS7_ILi192EEEEEELi128ENS_10bfloat16_tEfNS_4arch4Sm90ELb0ELb1ELb1ELb0ELb0ELb0ELb0ELb1ELb1ELb1ELb1ELb0EEENS1_21CollectiveEpilogueFwdINS6_IJSA_SA_SB_EEES9_SE_SG_Li256ELb0ELb1ELb1ELb0EEENS1_19SingleTileSchedulerILb0ELb1ELb1ELi128EEEEEEEEEvNT_6ParamsE)
        /*0104*/ 	.word	0x00000018


	//----- nvinfo : EIATTR_MIN_STACK_SIZE
	.align		4
.L_67:
        /*0108*/ 	.byte	0x04, 0x12
        /*010a*/ 	.short	(.L_69 - .L_68)
	.align		4
.L_68:
        /*010c*/ 	.word	index@(_ZN7cutlass13device_kernelIN5flash11enable_sm90INS1_16FlashAttnFwdSm90INS1_25CollectiveMainloopFwdSm90ILi2EN4cute5tupleIJNS5_1CILi1EEES8_S8_EEENS6_IJNS7_ILi128EEENS7_ILi96EEENS7_ILi192EEEEEELi128ENS_10bfloat16_tEfNS_4arch4Sm90ELb0ELb1ELb1ELb1ELb0ELb0ELb0ELb1ELb1ELb1ELb1ELb0EEENS1_21CollectiveEpilogueFwdINS6_IJSA_SA_SB_EEES9_SE_SG_Li256ELb1ELb1ELb1ELb0EEENS1_36VarlenDynamicPersistentTileSchedulerILi128ELi96ELi256ELi128ELb1ELb1ELb1ELb1ELb0ELb1EEEEEEEEEvNT_6ParamsE)
        /*0110*/ 	.word	0x00000060


	//----- nvinfo : EIATTR_MIN_STACK_SIZE
	.align		4
.L_69:
        /*0114*/ 	.byte	0x04, 0x12
        /*0116*/ 	.short	(.L_71 - .L_70)
	.align		4
.L_70:
        /*0118*/ 	.word	index@(_ZN7cutlass13device_kernelIN5flash11enable_sm90INS1_16FlashAttnFwdSm90INS1_25CollectiveMainloopFwdSm90ILi2EN4cute5tupleIJNS5_1CILi1EEES8_S8_EEENS6_IJNS7_ILi128EEENS7_ILi96EEENS7_ILi192EEEEEELi128ENS_10bfloat16_tEfNS_4arch4Sm90ELb0ELb1ELb1ELb1ELb0ELb1ELb0ELb1ELb1ELb1ELb1ELb0EEENS1_21CollectiveEpilogueFwdINS6_IJSA_SA_SB_EEES9_SE_SG_Li256ELb1ELb1ELb1ELb0EEENS1_36VarlenDynamicPersistentTileSchedulerILi128ELi96ELi256ELi128ELb1ELb1ELb1ELb1ELb0ELb1EEEEEEEEEvNT_6ParamsE)
        /*011c*/ 	.word	0x00000098


	//----- nvinfo : EIATTR_MIN_STACK_SIZE
	.align		4
.L_71:
        /*0120*/ 	.byte	0x04, 0x12
        /*0122*/ 	.short	(.L_73 - .L_72)
	.align		4
.L_72:
        /*0124*/ 	.word	index@(_ZN7cutlass13device_kernelIN5flash11enable_sm90INS1_16FlashAttnFwdSm90INS1_25CollectiveMainloopFwdSm90ILi2EN4cute5tupleIJNS5_1CILi1EEES8_S8_EEENS6_IJNS7_ILi128EEESA_NS7_ILi192EEEEEELi128ENS_10bfloat16_tEfNS_4arch4Sm90ELb1ELb0ELb1ELb0ELb0ELb0ELb0ELb1ELb1ELb1ELb1ELb0EEENS1_21CollectiveEpilogueFwdINS6_IJSA_SA_SA_EEES9_SD_SF_Li256ELb0ELb1ELb1ELb0EEENS1_19SingleTileSchedulerILb0ELb1ELb1ELi128EEEEEEEEEvNT_6ParamsE)
        /*0128*/ 	.word	0x00000018


	//----- nvinfo : EIATTR_MIN_STACK_SIZE
	.align		4
.L_73:
        /*012c*/ 	.byte	0x04, 0x12
        /*012e*/ 	.short	(.L_75 - .L_74)
	.align		4
.L_74:
        /*0130*/ 	.word	index@(_ZN7cutlass13device_kernelIN5flash11enable_sm90INS1_16FlashAttnFwdSm90INS1_25CollectiveMainloopFwdSm90ILi2EN4cute5tupleIJNS5_1CILi1EEES8_S8_EEENS6_IJNS7_ILi128EEESA_NS7_ILi192EEEEEELi128ENS_10bfloat16_tEfNS_4arch4Sm90ELb1ELb0ELb1ELb1ELb0ELb0ELb0ELb1ELb1ELb1ELb1ELb0EEENS1_21CollectiveEpilogueFwdINS6_IJSA_SA_SA_EEES9_SD_SF_Li256ELb1ELb1ELb1ELb0EEENS1_36VarlenDynamicPersistentTileSchedulerILi128ELi128ELi256ELi128ELb1ELb1ELb1ELb1ELb1ELb1EEEEEEEEEvNT_6ParamsE)
        /*0134*/ 	.word	0x00000068


	//----- nvinfo : EIATTR_MIN_STACK_SIZE
	.align		4
.L_75:
        /*0138*/ 	.byte	0x04, 0x12
        /*013a*/ 	.short	(.L_77 - .L_76)
	.align		4
.L_76:
        /*013c*/ 	.word	index@(_ZN7cutlass13device_kernelIN5flash11enable_sm90INS1_16FlashAttnFwdSm90INS1_25CollectiveMainloopFwdSm90ILi2EN4cute5tupleIJNS5_1CILi1EEES8_S8_EEENS6_IJNS7_ILi128EEESA_NS7_ILi192EEEEEELi128ENS_10bfloat16_tEfNS_4arch4Sm90ELb1ELb0ELb1ELb1ELb0ELb1ELb0ELb1ELb1ELb1ELb1ELb0EEENS1_21CollectiveEpilogueFwdINS6_IJSA_SA_SA_EEES9_SD_SF_Li256ELb1ELb1ELb1ELb0EEENS1_36VarlenDynamicPersistentTileSchedulerILi128ELi128ELi256ELi128ELb1ELb1ELb1ELb1ELb1ELb1EEEEEEEEEvNT_6ParamsE)
        /*0140*/ 	.word	0x000000b0
.L_77:


//--------------------- .nv.compat                --------------------------
	.section	.nv.compat,"",@"SHT_CUDA_COMPAT_INFO"
	.align	4
        /*0000*/ 	.byte	0x02, 0x09, 0x01, 0x00, 0x02, 0x02, 0x04, 0x00, 0x02, 0x05, 0x05, 0x00, 0x03, 0x07, 0x01, 0x01
        /*0010*/ 	.byte	0x02, 0x03, 0x01, 0x00, 0x02, 0x06, 0x01, 0x00, 0x04, 0x0b, 0x08, 0x00, 0x00, 0x00, 0x00, 0x00
        /*0020*/ 	.byte	0x00, 0x00, 0x00, 0x00


//--------------------- .nv.info._ZN7cutlass13device_kernelIN5flash11enable_sm90INS1_16FlashAttnFwdSm90INS1_25CollectiveMainloopFwdSm90ILi2EN4cute5tupleIJNS5_1CILi1EEES8_S8_EEENS6_IJNS7_ILi128EEESA_NS7_ILi192EEEEEELi128ENS_10bfloat16_tEfNS_4arch4Sm90ELb0ELb0ELb1ELb0ELb0ELb0ELb0ELb1ELb1ELb1ELb1ELb0EEENS1_21CollectiveEpilogueFwdINS6_IJSA_SA_SA_EEES9_SD_SF_Li256ELb0ELb1ELb1ELb0EEENS1_19SingleTileSchedulerILb0ELb1ELb1ELi128EEEEEEEEEvNT_6ParamsE --------------------------
	.section	.nv.info._ZN7cutlass13device_kernelIN5flash11enable_sm90INS1_16FlashAttnFwdSm90INS1_25CollectiveMainloopFwdSm90ILi2EN4cute5tupleIJNS5_1CILi1EEES8_S8_EEENS6_IJNS7_ILi128EEESA_NS7_ILi192EEEEEELi128ENS_10bfloat16_tEfNS_4arch4Sm90ELb0ELb0ELb1ELb0ELb0ELb0ELb0ELb1ELb1ELb1ELb1ELb0EEENS1_21CollectiveEpilogueFwdINS6_IJSA_SA_SA_EEES9_SD_SF_Li256ELb0ELb1ELb1ELb0EEENS1_19SingleTileSchedulerILb0ELb1ELb1ELi128EEEEEEEEEvNT_6ParamsE,"",@"SHT_CUDA_INFO"
	.sectionflags	@""
	.align	4


	//----- nvinfo : EIATTR_CUDA_API_VERSION
	.align		4
        /*0000*/ 	.byte	0x04, 0x37
        /*0002*/ 	.short	(.L_79 - .L_78)
.L_78:
        /*0004*/ 	.word	0x00000082


	//----- nvinfo : EIATTR_KPARAM_INFO
	.align		4
.L_79:
        /*0008*/ 	.byte	0x04, 0x17
        /*000a*/ 	.short	(.L_81 - .L_80)
.L_80:
        /*000c*/ 	.word	0x00000000
        /*0010*/ 	.short	0x0000
        /*0012*/ 	.short	0x0070
        /*0014*/ 	.byte	0x00, 0xf0, 0x01, 0x28


	//----- nvinfo : EIATTR_SPARSE_MMA_MASK
	.align		4
.L_81:
        /*0018*/ 	.byte	0x03, 0x50
        /*001a*/ 	.short	0x0000


	//----- nvinfo : EIATTR_MAXREG_COUNT
	.align		4
        /*001c*/ 	.byte	0x03, 0x1b
        /*001e*/ 	.short	0x00a8


	//----- nvinfo : EIATTR_NUM_BARRIERS
	.align		4
        /*0020*/ 	.byte	0x02, 0x4c
        /*0022*/ 	.byte	0x09
	.zero		1


	//----- nvinfo : EIATTR_EXTERNS
	.align		4
        /*0024*/ 	.byte	0x04, 0x0f
        /*0026*/ 	.short	(.L_83 - .L_82)


	//   ....[0]....
	.align		4
.L_82:
        /*0028*/ 	.word	index@(__assertfail)


	//----- nvinfo : EIATTR_ANNOTATIONS
	.align		4
.L_83:
        /*002c*/ 	.byte	0x04, 0x55
        /*002e*/ 	.short	(.L_85 - .L_84)


	//   ....[0]....
.L_84:
        /*0030*/ 	.word	0x00000001
        /*0034*/ 	.byte	0x40, 0x09, 0x00, 0x00, 0x01, 0x00, 0x00, 0x00, 0x10, 0x12, 0x00, 0x00, 0x01, 0x00, 0x00, 0x00
        /* <DEDUP_REMOVED lines=9> */
        /*00d4*/ 	.byte	0xa0, 0xc6, 0x00, 0x00, 0x01, 0x00, 0x00, 0x00, 0xb0, 0xcb, 0x00, 0x00


	//----- nvinfo : EIATTR_MERCURY_ISA_VERSION
	.align		4
.L_85:
        /*00e0*/ 	.byte	0x03, 0x5f
        /*00e2*/ 	.short	0x0101


	//----- nvinfo : EIATTR_INT_WARP_WIDE_INSTR_OFFSETS
	.align		4
        /*00e4*/ 	.byte	0x04, 0x31
        /*00e6*/ 	.short	(.L_87 - .L_86)


	//   ....[0]....
.L_86:
        /*00e8*/ 	.word	0x00000120


	//   ....[1]....
        /*00ec*/ 	.word	0x00000160


	//   ....[2]....
        /*00f0*/ 	.word	0x00000220


	//----- nvinfo : EIATTR_COOP_GROUP_MASK_REGIDS
	.align		4
.L_87:
        /*00f4*/ 	.byte	0x04, 0x29
        /*00f6*/ 	.short	(.L_89 - .L_88)


	//   ....[0]....
.L_88:
        /*00f8*/ 	.word	0xffffffff


	//   ....[1]....
        /*00fc*/ 	.word	0xffffffff


	//   ....[2]....
        /*0100*/ 	.word	0xffffffff


	//   ....[3]....
        /*0104*/ 	.word	0xffffffff


	//   ....[4]....
        /*0108*/ 	.word	0xffffffff


	//   ....[5]....
        /*010c*/ 	.word	0xffffffff


	//   ....[6]....
        /*0110*/ 	.word	0xffffffff


	//   ....[7]....
        /*0114*/ 	.word	0xffffffff


	//   ....[8]....
        /*0118*/ 	.word	0xffffffff


	//   ....[9]....
        /*011c*/ 	.word	0xffffffff


	//   ....[10]....
        /*0120*/ 	.word	0xffffffff


	//   ....[11]....
        /*0124*/ 	.word	0xffffffff


	//   ....[12]....
        /*0128*/ 	.word	0xffffffff


	//   ....[13]....
        /*012c*/ 	.word	0xffffffff


	//   ....[14]....
        /*0130*/ 	.word	0xffffffff


	//   ....[15]....
        /*0134*/ 	.word	0xffffffff


	//   ....[16]....
        /*0138*/ 	.word	0xffffffff


	//   ....[17]....
        /*013c*/ 	.word	0xffffffff


	//   ....[18]....
        /*0140*/ 	.word	0xffffffff


	//   ....[19]....
        /*0144*/ 	.word	0xffffffff


	//   ....[20]....
        /*0148*/ 	.word	0xffffffff


	//   ....[21]....
        /*014c*/ 	.word	0xffffffff


	//   ....[22]....
        /*0150*/ 	.word	0xffffffff


	//   ....[23]....
        /*0154*/ 	.word	0xffffffff


	//   ....[24]....
        /*0158*/ 	.word	0xffffffff


	//   ....[25]....
        /*015c*/ 	.word	0xffffffff


	//   ....[26]....
        /*0160*/ 	.word	0xffffffff


	//   ....[27]....
        /*0164*/ 	.word	0xffffffff


	//   ....[28]....
        /*0168*/ 	.word	0xffffffff


	//   ....[29]....
        /*016c*/ 	.word	0xffffffff


	//   ....[30]....
        /*0170*/ 	.word	0xffffffff


	//   ....[31]....
        /*0174*/ 	.word	0xffffffff


	//   ....[32]....
        /*0178*/ 	.word	0xffffffff


	//   ....[33]....
        /*017c*/ 	.word	0xffffffff


	//   ....[34]....
        /*0180*/ 	.word	0xffffffff


	//   ....[35]....
        /*0184*/ 	.word	0xffffffff


	//   ....[36]....
        /*0188*/ 	.word	0xffffffff


	//   ....[37]....
        /*018c*/ 	.word	0xffffffff


	//   ....[38]....
        /*0190*/ 	.word	0xffffffff


	//   ....[39]....
        /*0194*/ 	.word	0xffffffff


	//   ....[40]....
        /*0198*/ 	.word	0xffffffff


	//   ....[41]....
        /*019c*/ 	.word	0xffffffff


	//   ....[42]....
        /*01a0*/ 	.word	0xffffffff


	//   ....[43]....
        /*01a4*/ 	.word	0xffffffff


	//   ....[44]....
        /*01a8*/ 	.word	0xffffffff


	//   ....[45]....
        /*01ac*/ 	.word	0xffffffff


	//   ....[46]....
        /*01b0*/ 	.word	0xffffffff


	//   ....[47]....
        /*01b4*/ 	.word	0x0500000f


	//   ....[48]....
        /*01b8*/ 	.word	0x0500000f


	//   ....[49]....
        /*01bc*/ 	.word	0x0500000f


	//   ....[50]....
        /*01c0*/ 	.word	0x0500000f


	//   ....[51]....
        /*01c4*/ 	.word	0x0500000f


	//   ....[52]....
        /*01c8*/ 	.word	0x0500000f


	//   ....[53]....
        /*01cc*/ 	.word	0x0500000f


	//   ....[54]....
        /*01d0*/ 	.word	0x0500000f


	//   ....[55]....
        /*01d4*/ 	.word	0x0500000f


	//   ....[56]....
        /*01d8*/ 	.word	0x0500000f


	//   ....[57]....
        /*01dc*/ 	.word	0x0500000f


	//   ....[58]....
        /*01e0*/ 	.word	0x0500000f


	//   ....[59]....
        /*01e4*/ 	.word	0x0500000f


	//   ....[60]....
        /*01e8*/ 	.word	0x0500000f


	//   ....[61]....
        /*01ec*/ 	.word	0x0500000f


	//   ....[62]....
        /*01f0*/ 	.word	0x0500000f


	//   ....[63]....
        /*01f4*/ 	.word	0x0500000f


	//   ....[64]....
        /*01f8*/ 	.word	0x0500000f


	//----- nvinfo : EIATTR_COOP_GROUP_INSTR_OFFSETS
	.align		4
.L_89:
        /*01fc*/ 	.byte	0x04, 0x28
        /*01fe*/ 	.short	(.L_91 - .L_90)


	//   ....[0]....
.L_90:
        /*0200*/ 	.word	0x00000060


	//   ....[1]....
        /*0204*/ 	.word	0x00000130


	//   ....[2]....
        /*0208*/ 	.word	0x00000230


	//   ....[3]....
        /*020c*/ 	.word	0x000003a0


	//   ....[4]....
        /*0210*/ 	.word	0x00000500


	//   ....[5]....
        /*0214*/ 	.word	0x00000620


	//   ....[6]....
        /*0218*/ 	.word	0x00000780


	//   ....[7]....
        /*021c*/ 	.word	0x00001040


	//   ....[8]....
        /*0220*/ 	.word	0x00002bc0


	//   ....[9]....
        /*0224*/ 	.word	0x00002c40


	//   ....[10]....
        /*0228*/ 	.word	0x00003200


	//   ....[11]....
        /*022c*/ 	.word	0x00003260


	//   ....[12]....
        /*0230*/ 	.word	0x00005820


	//   ....[13]....
        /*0234*/ 	.word	0x00005850


	//   ....[14]....
        /*0238*/ 	.word	0x00005c20


	//   ....[15]....
        /*023c*/ 	.word	0x00005c90


	//   ....[16]....
        /*0240*/ 	.word	0x00006f20


	//   ....[17]....
        /*0244*/ 	.word	0x00006f60


	//   ....[18]....
        /*0248*/ 	.word	0x00007000


	//   ....[19]....
        /*024c*/ 	.word	0x00007010


	//   ....[20]....
        /*0250*/ 	.word	0x00007f00


	//   ....[21]....
        /*0254*/ 	.word	0x00007f40


	//   ....[22]....
        /*0258*/ 	.word	0x00007f80


	//   ....[23]....
        /*025c*/ 	.word	0x00007fb0


	//   ....[24]....
        /*0260*/ 	.word	0x00007fd0


	//   ....[25]....
        /*0264*/ 	.word	0x00007ff0


	//   ....[26]....
        /*0268*/ 	.word	0x00008630


	//   ....[27]....
        /*026c*/ 	.word	0x00008640


	//   ....[28]....
        /*0270*/ 	.word	0x00009040


	//   ....[29]....
        /*0274*/ 	.word	0x00009a40


	//   ....[30]....
        /*0278*/ 	.word	0x0000a410


	//   ....[31]....
        /*027c*/ 	.word	0x0000a420


	//   ....[32]....
        /*0280*/ 	.word	0x0000a430


	//   ....[33]....
        /*0284*/ 	.word	0x0000a450


	//   ....[34]....
        /*0288*/ 	.word	0x0000a530


	//   ....[35]....
        /*028c*/ 	.word	0x0000a540


	//   ....[36]....
        /*0290*/ 	.word	0x0000a5e0


	//   ....[37]....
        /*0294*/ 	.word	0x0000a610


	//   ....[38]....
        /*0298*/ 	.word	0x0000a690


	//   ....[39]....
        /*029c*/ 	.word	0x0000a6c0


	//   ....[40]....
        /*02a0*/ 	.word	0x0000a740


	//   ....[41]....
        /*02a4*/ 	.word	0x0000a780


	//   ....[42]....
        /*02a8*/ 	.word	0x0000a7f0


	//   ....[43]....
        /*02ac*/ 	.word	0x0000a820


	//   ....[44]....
        /*02b0*/ 	.word	0x0000a8a0


	//   ....[45]....
        /*02b4*/ 	.word	0x0000a8d0


	//   ....[46]....
        /*02b8*/ 	.word	0x0000cb40


	//   ....[47]....
        /*02bc*/ 	.word	0x0000cfd0


	//   ....[48]....
        /*02c0*/ 	.word	0x0000d140


	//   ....[49]....
        /*02c4*/ 	.word	0x0000d1a0


	//   ....[50]....
        /*02c8*/ 	.word	0x0000d240


	//   ....[51]....
        /*02cc*/ 	.word	0x0000d320


	//   ....[52]....
        /*02d0*/ 	.word	0x0000d400


	//   ....[53]....
        /*02d4*/ 	.word	0x0000d4d0


	//   ....[54]....
        /*02d8*/ 	.word	0x0000d560


	//   ....[55]....
        /*02dc*/ 	.word	0x0000d630


	//   ....[56]....
        /*02e0*/ 	.word	0x0000d6c0


	//   ....[57]....
        /*02e4*/ 	.word	0x0000d790


	//   ....[58]....
        /*02e8*/ 	.word	0x0000d820


	//   ....[59]....
        /*02ec*/ 	.word	0x0000d8f0


	//   ....[60]....
        /*02f0*/ 	.word	0x0000d980


	//   ....[61]....
        /*02f4*/ 	.word	0x0000da50


	//   ....[62]....
        /*02f8*/ 	.word	0x0000dad0


	//   ....[63]....
        /*02fc*/ 	.word	0x0000db90


	//   ....[64]....
        /*0300*/ 	.word	0x0000df90


	//----- nvinfo : EIATTR_REG_RECONFIG
	.align		4
.L_91:
        /*0304*/ 	.byte	0x01, 0x54
	.zero		2


	//----- nvinfo : EIATTR_SYSCALL_OFFSETS
	.align		4
        /*0308*/ 	.byte	0x04, 0x46
        /*030a*/ 	.short	(.L_93 - .L_92)


	//   ....[0]....
.L_92:
        /*030c*/ 	.word	0x00001200


	//   ....[1]....
        /*0310*/ 	.word	0x000096d0


	//   ....[2]....
        /*0314*/ 	.word	0x00009810


	//   ....[3]....
        /*0318*/ 	.word	0x00009900


	//   ....[4]....
        /*031c*/ 	.word	0x0000a020


	//----- nvinfo : EIATTR_MBARRIER_INSTR_OFFSETS
	.align		4
.L_93:
        /*0320*/ 	.byte	0x04, 0x39
        /*0322*/ 	.short	(.L_95 - .L_94)


	//   ....[0]....
.L_94:
        /*0324*/ 	.word	0x00000250
        /*0328*/ 	.word	0x000000ff
        /*032c*/ 	.word	0x00034800
        /*0330*/ 	.short	0x0100
        /*0332*/ 	.byte	0x08
	.zero		1


	//   ....[1]....
        /*0334*/ 	.word	0x00000260
        /*0338*/ 	.word	0x000000ff
        /*033c*/ 	.word	0x00034820
        /*0340*/ 	.short	0x0100
        /*0342*/ 	.byte	0x08
	.zero		1


	//   ....[2]....
        /*0344*/ 	.word	0x00000350
        /*0348*/ 	.word	0x000000ff
        /*034c*/ 	.word	0x00034830
        /*0350*/ 	.short	0x0100
        /*0352*/ 	.byte	0x08
	.zero		1


	//   ....[3]....
        /*0354*/ 	.word	0x00000360
        /*0358*/ 	.word	0x000000ff
        /*035c*/ 	.word	0x00034840
        /*0360*/ 	.short	0x0100
        /*0362*/ 	.byte	0x08
	.zero		1


	//   ....[4]....
        /*0364*/ 	.word	0x00000370
        /*0368*/ 	.word	0x000000ff
        /*036c*/ 	.word	0x00034838
        /*0370*/ 	.short	0x0100
        /*0372*/ 	.byte	0x08
	.zero		1


	//   ....[5]....
        /*0374*/ 	.word	0x00000380
        /*0378*/ 	.word	0x000000ff
        /*037c*/ 	.word	0x00034848
        /*0380*/ 	.short	0x0100
        /*0382*/ 	.byte	0x08
	.zero		1


	//   ....[6]....
        /*0384*/ 	.word	0x000004b0
        /*0388*/ 	.word	0x000000ff
        /*038c*/ 	.word	0x00034850
        /*0390*/ 	.short	0x0100
        /*0392*/ 	.byte	0x08
	.zero		1


	//   ....[7]....
        /*0394*/ 	.word	0x000004c0
        /*0398*/ 	.word	0x000000ff
        /*039c*/ 	.word	0x00034860
        /*03a0*/ 	.short	0x0100
        /*03a2*/ 	.byte	0x08
	.zero		1


	//   ....[8]....
        /*03a4*/ 	.word	0x000004d0
        /*03a8*/ 	.word	0x000000ff
        /*03ac*/ 	.word	0x00034858
        /*03b0*/ 	.short	0x0100
        /*03b2*/ 	.byte	0x08
	.zero		1


	//   ....[9]....
        /*03b4*/ 	.word	0x000004e0
        /*03b8*/ 	.word	0x000000ff
        /*03bc*/ 	.word	0x00034868
        /*03c0*/ 	.short	0x0100
        /*03c2*/ 	.byte	0x08
	.zero		1


	//   ....[10]....
        /*03c4*/ 	.word	0x000005d0
        /*03c8*/ 	.word	0x000000ff
        /*03cc*/ 	.word	0x00034870
        /*03d0*/ 	.short	0x0100
        /*03d2*/ 	.byte	0x06
	.zero		1


	//   ....[11]....
        /*03d4*/ 	.word	0x000005e0
        /*03d8*/ 	.word	0x000000ff
        /*03dc*/ 	.word	0x00034880
        /*03e0*/ 	.short	0x0100
        /*03e2*/ 	.byte	0x06
	.zero		1


	//   ....[12]....
        /*03e4*/ 	.word	0x000005f0
        /*03e8*/ 	.word	0x000000ff
        /*03ec*/ 	.word	0x00034878
        /*03f0*/ 	.short	0x0100
        /*03f2*/ 	.byte	0x06
	.zero		1


	//   ....[13]....
        /*03f4*/ 	.word	0x00000600
        /*03f8*/ 	.word	0x000000ff
        /*03fc*/ 	.word	0x00034888
        /*0400*/ 	.short	0x0100
        /*0402*/ 	.byte	0x06
	.zero		1


	//   ....[14]....
        /*0404*/ 	.word	0x00000730
        /*0408*/ 	.word	0x000000ff
        /*040c*/ 	.word	0x00034890
        /*0410*/ 	.short	0x0100
        /*0412*/ 	.byte	0x08
	.zero		1


	//   ....[15]....
        /*0414*/ 	.word	0x00000740
        /*0418*/ 	.word	0x000000ff
        /*041c*/ 	.word	0x000348a0
        /*0420*/ 	.short	0x0100
        /*0422*/ 	.byte	0x08
	.zero		1


	//   ....[16]....
        /*0424*/ 	.word	0x00000750
        /*0428*/ 	.word	0x000000ff
        /*042c*/ 	.word	0x00034898
        /*0430*/ 	.short	0x0100
        /*0432*/ 	.byte	0x08
	.zero		1


	//   ....[17]....
        /*0434*/ 	.word	0x00000760
        /*0438*/ 	.word	0x000000ff
        /*043c*/ 	.word	0x000348a8
        /*0440*/ 	.short	0x0100
        /*0442*/ 	.byte	0x08
	.zero		1


	//   ....[18]....
        /*0444*/ 	.word	0x00000890
        /*0448*/ 	.word	0x000000ff
        /*044c*/ 	.word	0x000348b0
        /*0450*/ 	.short	0x0100
        /*0452*/ 	.byte	0x08
	.zero		1


	//   ....[19]....
        /*0454*/ 	.word	0x000008a0
        /*0458*/ 	.word	0x000000ff
        /*045c*/ 	.word	0x000348c0
        /*0460*/ 	.short	0x0100
        /*0462*/ 	.byte	0x08
	.zero		1


	//   ....[20]....
        /*0464*/ 	.word	0x000008b0
        /*0468*/ 	.word	0x000000ff
        /*046c*/ 	.word	0x000348b8
        /*0470*/ 	.short	0x0100
        /*0472*/ 	.byte	0x08
	.zero		1


	//   ....[21]....
        /*0474*/ 	.word	0x000008c0
        /*0478*/ 	.word	0x000000ff
        /*047c*/ 	.word	0x000348c8
        /*0480*/ 	.short	0x0100
        /*0482*/ 	.byte	0x08
	.zero		1


	//   ....[22]....
        /*0484*/ 	.word	0x00001230
        /*0488*/ 	.word	0x000000ff
        /*048c*/ 	.word	0x00034800
        /*0490*/ 	.short	0x010a
        /*0492*/ 	.byte	0x24
	.zero		1


	//   ....[23]....
        /*0494*/ 	.word	0x00001290
        /*0498*/ 	.word	0x000000ff
        /*049c*/ 	.word	0x00034830
        /*04a0*/ 	.short	0x010a
        /*04a2*/ 	.byte	0x24
	.zero		1


	//   ....[24]....
        /*04a4*/ 	.word	0x00001310
        /*04a8*/ 	.word	0x000000ff
        /*04ac*/ 	.word	0x00034830
        /*04b0*/ 	.short	0x010a
        /*04b2*/ 	.byte	0x24
	.zero		1


	//   ....[25]....
        /*04b4*/ 	.word	0x000037b0
        /*04b8*/ 	.word	0x00000003
        /*04bc*/ 	.word	0x00000000
        /*04c0*/ 	.short	0x0101
        /*04c2*/ 	.byte	0x3f
	.zero		1


	//   ....[26]....
        /*04c4*/ 	.word	0x00004250
        /*04c8*/ 	.word	0x000000ff
        /*04cc*/ 	.word	0x00034830
        /*04d0*/ 	.short	0x010a
        /*04d2*/ 	.byte	0x27
	.zero		1


	//   ....[27]....
        /*04d4*/ 	.word	0x00004290
        /*04d8*/ 	.word	0x000000ff
        /*04dc*/ 	.word	0x00034830
        /*04e0*/ 	.short	0x010a
        /*04e2*/ 	.byte	0x27
	.zero		1


	//   ....[28]....
        /*04e4*/ 	.word	0x00004ae0
        /*04e8*/ 	.word	0x000000ff
        /*04ec*/ 	.word	0x00034850
        /*04f0*/ 	.short	0x010a
        /*04f2*/ 	.byte	0x07
	.zero		1


	//   ....[29]....
        /*04f4*/ 	.word	0x00004b20
        /*04f8*/ 	.word	0x000000ff
        /*04fc*/ 	.word	0x00034850
        /*0500*/ 	.short	0x010a
        /*0502*/ 	.byte	0x07
	.zero		1


	//   ....[30]....
        /*0504*/ 	.word	0x00006520
        /*0508*/ 	.word	0x0000000f
        /*050c*/ 	.word	0x00000000
        /*0510*/ 	.short	0x0101
        /*0512*/ 	.byte	0x3f
	.zero		1


	//   ....[31]....
        /*0514*/ 	.word	0x000065a0
        /*0518*/ 	.word	0x00000014
        /*051c*/ 	.word	0x00000000
        /*0520*/ 	.short	0x0101
        /*0522*/ 	.byte	0x3f
	.zero		1


	//   ....[32]....
        /*0524*/ 	.word	0x00006e70
        /*0528*/ 	.word	0x0000000e
        /*052c*/ 	.word	0x00034850
        /*0530*/ 	.short	0x010a
        /*0532*/ 	.byte	0x3f
	.zero		1


	//   ....[33]....
        /*0534*/ 	.word	0x00006eb0
        /*0538*/ 	.word	0x0000000e
        /*053c*/ 	.word	0x00034850
        /*0540*/ 	.short	0x010a
        /*0542*/ 	.byte	0x3f
	.zero		1


	//   ....[34]....
        /*0544*/ 	.word	0x00007370
        /*0548*/ 	.word	0x0000000b
        /*054c*/ 	.word	0x00000000
        /*0550*/ 	.short	0x0101
        /*0552*/ 	.byte	0x3f
	.zero		1


	//   ....[35]....
        /*0554*/ 	.word	0x00007fe0
        /*0558*/ 	.word	0x000000ff
        /*055c*/ 	.word	0x00000000
        /*0560*/ 	.short	0x0101
        /*0562*/ 	.byte	0x04
	.zero		1


	//   ....[36]....
        /*0564*/ 	.word	0x00009c40
        /*0568*/ 	.word	0x000000ff
        /*056c*/ 	.word	0x00034840
        /*0570*/ 	.short	0x010a
        /*0572*/ 	.byte	0x26
	.zero		1


	//   ....[37]....
        /*0574*/ 	.word	0x0000aa00
        /*0578*/ 	.word	0x000000ff
        /*057c*/ 	.word	0x00034800
        /*0580*/ 	.short	0x0107
        /*0582*/ 	.byte	0x26
	.zero		1


	//   ....[38]....
        /*0584*/ 	.word	0x0000aa70
        /*0588*/ 	.word	0x000000ff
        /*058c*/ 	.word	0x00034800
        /*0590*/ 	.short	0x0101
        /*0592*/ 	.byte	0x26
	.zero		1


	//   ....[39]....
        /*0594*/ 	.word	0x0000aa90
        /*0598*/ 	.word	0x000000ff
        /*059c*/ 	.word	0x00034820
        /*05a0*/ 	.short	0x010a
        /*05a2*/ 	.byte	0x26
	.zero		1


	//   ....[40]....
        /*05a4*/ 	.word	0x0000ae70
        /*05a8*/ 	.word	0x000000ff
        /*05ac*/ 	.word	0x00034848
        /*05b0*/ 	.short	0x010a
        /*05b2*/ 	.byte	0x26
	.zero		1


	//   ....[41]....
        /*05b4*/ 	.word	0x0000b210
        /*05b8*/ 	.word	0x000000ff
        /*05bc*/ 	.word	0x00034860
        /*05c0*/ 	.short	0x010a
        /*05c2*/ 	.byte	0x26
	.zero		1


	//   ....[42]....
        /*05c4*/ 	.word	0x0000b710
        /*05c8*/ 	.word	0x000000ff
        /*05cc*/ 	.word	0x00034840
        /*05d0*/ 	.short	0x010a
        /*05d2*/ 	.byte	0x26
	.zero		1


	//   ....[43]....
        /*05d4*/ 	.word	0x0000bac0
        /*05d8*/ 	.word	0x000000ff
        /*05dc*/ 	.word	0x00034868
        /*05e0*/ 	.short	0x010a
        /*05e2*/ 	.byte	0x26
	.zero		1


	//   ....[44]....
        /*05e4*/ 	.word	0x0000c010
        /*05e8*/ 	.word	0x000000ff
        /*05ec*/ 	.word	0x00034848
        /*05f0*/ 	.short	0x010a
        /*05f2*/ 	.byte	0x26
	.zero		1


	//   ....[45]....
        /*05f4*/ 	.word	0x0000c3a0
        /*05f8*/ 	.word	0x000000ff
        /*05fc*/ 	.word	0x00034860
        /*0600*/ 	.short	0x010a
        /*0602*/ 	.byte	0x26
	.zero		1


	//   ....[46]....
        /*0604*/ 	.word	0x0000c740
        /*0608*/ 	.word	0x00000003
        /*060c*/ 	.word	0x00034860
        /*0610*/ 	.short	0x010a
        /*0612*/ 	.byte	0x3f
	.zero		1


	//   ....[47]....
        /*0614*/ 	.word	0x0000cad0
        /*0618*/ 	.word	0x00000002
        /*061c*/ 	.word	0x00034820
        /*0620*/ 	.short	0x010a
        /*0622*/ 	.byte	0x3f
	.zero		1


	//   ....[48]....
        /*0624*/ 	.word	0x0000cc50
        /*0628*/ 	.word	0x00000006
        /*062c*/ 	.word	0x00000000
        /*0630*/ 	.short	0x010a
        /*0632*/ 	.byte	0x3f
	.zero		1


	//   ....[49]....
        /*0634*/ 	.word	0x0000ccc0
        /*0638*/ 	.word	0x00000003
        /*063c*/ 	.word	0x00000000
        /*0640*/ 	.short	0x010a
        /*0642*/ 	.byte	0x3f
	.zero		1


	//   ....[50]....
        /*0644*/ 	.word	0x0000cd20
        /*0648*/ 	.word	0x00000000
        /*064c*/ 	.word	0x00000000
        /*0650*/ 	.short	0x010a
        /*0652*/ 	.byte	0x3f
	.zero		1


	//   ....[51]....
        /*0654*/ 	.word	0x0000cd50
        /*0658*/ 	.word	0x00000003
        /*065c*/ 	.word	0x00000000
        /*0660*/ 	.short	0x010a
        /*0662*/ 	.byte	0x3f
	.zero		1


	//   ....[52]....
        /*0664*/ 	.word	0x0000cdc0
        /*0668*/ 	.word	0x00000000
        /*066c*/ 	.word	0x00034800
        /*0670*/ 	.short	0x010a
        /*0672*/ 	.byte	0x3f
	.zero		1


	//   ....[53]....
        /*0674*/ 	.word	0x0000ce20
        /*0678*/ 	.word	0x00000000
        /*067c*/ 	.word	0x00034830
        /*0680*/ 	.short	0x010a
        /*0682*/ 	.byte	0x3f
	.zero		1


	//   ....[54]....
        /*0684*/ 	.word	0x0000ce80
        /*0688*/ 	.word	0x0000000a
        /*068c*/ 	.word	0x00034830
        /*0690*/ 	.short	0x010a
        /*0692*/ 	.byte	0x3f
	.zero		1


	//   ....[55]....
        /*0694*/ 	.word	0x0000cee0
        /*0698*/ 	.word	0x00000009
        /*069c*/ 	.word	0x00034850
        /*06a0*/ 	.short	0x010a
        /*06a2*/ 	.byte	0x3f
	.zero		1


	//   ....[56]....
        /*06a4*/ 	.word	0x0000cf30
        /*06a8*/ 	.word	0x0000000e
        /*06ac*/ 	.word	0x00034850
        /*06b0*/ 	.short	0x010a
        /*06b2*/ 	.byte	0x3f
	.zero		1


	//   ....[57]....
        /*06b4*/ 	.word	0x0000d090
        /*06b8*/ 	.word	0x00000003
        /*06bc*/ 	.word	0x00034840
        /*06c0*/ 	.short	0x010a
        /*06c2*/ 	.byte	0x3f
	.zero		1


	//   ....[58]....
        /*06c4*/ 	.word	0x0000dbd0
        /*06c8*/ 	.word	0x00000003
        /*06cc*/ 	.word	0x00034820
        /*06d0*/ 	.short	0x010a
        /*06d2*/ 	.byte	0x3f
	.zero		1


	//   ....[59]....
        /*06d4*/ 	.word	0x0000dc30
        /*06d8*/ 	.word	0x00000003
        /*06dc*/ 	.word	0x00034848
        /*06e0*/ 	.short	0x010a
        /*06e2*/ 	.byte	0x3f
	.zero		1


	//   ....[60]....
        /*06e4*/ 	.word	0x0000dc90
        /*06e8*/ 	.word	0x00000003
        /*06ec*/ 	.word	0x00034860
        /*06f0*/ 	.short	0x010a
        /*06f2*/ 	.byte	0x3f
	.zero		1


	//   ....[61]....
        /*06f4*/ 	.word	0x0000dcf0
        /*06f8*/ 	.word	0x00000003
        /*06fc*/ 	.word	0x00034840
        /*0700*/ 	.short	0x010a
        /*0702*/ 	.byte	0x3f
	.zero		1


	//   ....[62]....
        /*0704*/ 	.word	0x0000dd50
        /*0708*/ 	.word	0x00000003
        /*070c*/ 	.word	0x00034868
        /*0710*/ 	.short	0x010a
        /*0712*/ 	.byte	0x3f
	.zero		1


	//   ....[63]....
        /*0714*/ 	.word	0x0000ddb0
        /*0718*/ 	.word	0x00000003
        /*071c*/ 	.word	0x00034848
        /*0720*/ 	.short	0x010a
        /*0722*/ 	.byte	0x3f
	.zero		1


	//   ....[64]....
        /*0724*/ 	.word	0x0000de10
        /*0728*/ 	.word	0x00000003
        /*072c*/ 	.word	0x00034860
        /*0730*/ 	.short	0x010a
        /*0732*/ 	.byte	0x3f
	.zero		1


	//   ....[65]....
        /*0734*/ 	.word	0x0000de60
        /*0738*/ 	.word	0x00000003
        /*073c*/ 	.word	0x00034860
        /*0740*/ 	.short	0x010a
        /*0742*/ 	.byte	0x3f
	.zero		1


	//   ....[66]....
        /*0744*/ 	.word	0x0000deb0
        /*0748*/ 	.word	0x00000002
        /*074c*/ 	.word	0x00034820
        /*0750*/ 	.short	0x010a
        /*0752*/ 	.byte	0x3f
	.zero		1


	//   ....[67]....
        /*0754*/ 	.word	0x0000e050
        /*0758*/ 	.word	0x00000006
        /*075c*/ 	.word	0x00000000
        /*0760*/ 	.short	0x010a
        /*0762*/ 	.byte	0x3f
	.zero		1


	//   ....[68]....
        /*0764*/ 	.word	0x0000e0a0
        /*0768*/ 	.word	0x00000003
        /*076c*/ 	.word	0x00000000
        /*0770*/ 	.short	0x010a
        /*0772*/ 	.byte	0x3f
	.zero		1


	//   ....[69]....
        /*0774*/ 	.word	0x0000e0f0
        /*0778*/ 	.word	0x00000000
        /*077c*/ 	.word	0x00000000
        /*0780*/ 	.short	0x010a
        /*0782*/ 	.byte	0x3f
	.zero		1


	//----- nvinfo : EIATTR_NUM_MBARRIERS
	.align		4
.L_95:
        /*0784*/ 	.byte	0x03, 0x38
        /*0786*/ 	.short	0x0016


	//----- nvinfo : EIATTR_EXIT_INSTR_OFFSETS
	.align		4
        /*0788*/ 	.byte	0x04, 0x1c
        /*078a*/ 	.short	(.L_97 - .L_96)


	//   ....[0]....
.L_96:
        /*078c*/ 	.word	0x0000cda0


	//----- nvinfo : EIATTR_MAX_THREADS
	.align		4
.L_97:
        /*0790*/ 	.byte	0x04, 0x05
        /*0792*/ 	.short	(.L_99 - .L_98)
.L_98:
        /*0794*/ 	.word	0x00000180
        /*0798*/ 	.word	0x00000001
        /*079c*/ 	.word	0x00000001


	//----- nvinfo : EIATTR_CRS_STACK_SIZE
	.align		4
.L_99:
        /*07a0*/ 	.byte	0x04, 0x1e
        /*07a2*/ 	.short	(.L_101 - .L_100)
.L_100:
        /*07a4*/ 	.word	0x00000000


	//----- nvinfo : EIATTR_CBANK_PARAM_SIZE
	.align		4
.L_101:
        /*07a8*/ 	.byte	0x03, 0x19
        /*07aa*/ 	.short	0x0a70


	//----- nvinfo : EIATTR_PARAM_CBANK
	.align		4
        /*07ac*/ 	.byte	0x04, 0x0a
        /*07ae*/ 	.short	(.L_103 - .L_102)
	.align		4
.L_102:
        /*07b0*/ 	.word	index@(.nv.constant0._ZN7cutlass13device_kernelIN5flash11enable_sm90INS1_16FlashAttnFwdSm90INS1_25CollectiveMainloopFwdSm90ILi2EN4cute5tupleIJNS5_1CILi1EEES8_S8_EEENS6_IJNS7_ILi128EEESA_NS7_ILi192EEEEEELi128ENS_10bfloat16_tEfNS_4arch4Sm90ELb0ELb0ELb1ELb0ELb0ELb0ELb0ELb1ELb1ELb1ELb1ELb0EEENS1_21CollectiveEpilogueFwdINS6_IJSA_SA_SA_EEES9_SD_SF_Li256ELb0ELb1ELb1ELb0EEENS1_19SingleTileSchedulerILb0ELb1ELb1ELi128EEEEEEEEEvNT_6ParamsE)
        /*07b4*/ 	.short	0x0210
        /*07b6*/ 	.short	0x0a70


	//----- nvinfo : EIATTR_SW_WAR
	.align		4
.L_103:
        /*07b8*/ 	.byte	0x04, 0x36
        /*07ba*/ 	.short	(.L_105 - .L_104)
.L_104:
        /*07bc*/ 	.word	0x00000008
.L_105:


//--------------------- .nv.info._ZN7cutlass13device_kernelIN5flash11enable_sm90INS1_16FlashAttnFwdSm90INS1_25CollectiveMainloopFwdSm90ILi2EN4cute5tupleIJNS5_1CILi1EEES8_S8_EEENS6_IJNS7_ILi128EEESA_NS7_ILi192EEEEEELi128ENS_10bfloat16_tEfNS_4arch4Sm90ELb0ELb0ELb1ELb1ELb0ELb0ELb0ELb1ELb1ELb1ELb1ELb0EEENS1_21CollectiveEpilogueFwdINS6_IJSA_SA_SA_EEES9_SD_SF_Li256ELb1ELb1ELb1ELb0EEENS1_36VarlenDynamicPersistentTileSchedulerILi128ELi128ELi256ELi128ELb1ELb1ELb1ELb0ELb1ELb1EEEEEEEEEvNT_6ParamsE --------------------------
	.section	.nv.info._ZN7cutlass13device_kernelIN5flash11enable_sm90INS1_16FlashAttnFwdSm90INS1_25CollectiveMainloopFwdSm90ILi2EN4cute5tupleIJNS5_1CILi1EEES8_S8_EEENS6_IJNS7_ILi128EEESA_NS7_ILi192EEEEEELi128ENS_10bfloat16_tEfNS_4arch4Sm90ELb0ELb0ELb1ELb1ELb0ELb0ELb0ELb1ELb1ELb1ELb1ELb0EEENS1_21CollectiveEpilogueFwdINS6_IJSA_SA_SA_EEES9_SD_SF_Li256ELb1ELb1ELb1ELb0EEENS1_36VarlenDynamicPersistentTileSchedulerILi128ELi128ELi256ELi128ELb1ELb1ELb1ELb0ELb1ELb1EEEEEEEEEvNT_6ParamsE,"",@"SHT_CUDA_INFO"
	.sectionflags	@""
	.align	4


	//----- nvinfo : EIATTR_CUDA_API_VERSION
	.align		4
        /*0000*/ 	.byte	0x04, 0x37
        /*0002*/ 	.short	(.L_107 - .L_106)
.L_106:
        /*0004*/ 	.word	0x00000082


	//----- nvinfo : EIATTR_KPARAM_INFO
	.align		4
.L_107:
        /*0008*/ 	.byte	0x04, 0x17
        /*000a*/ 	.short	(.L_109 - .L_108)
.L_108:
        /*000c*/ 	.word	0x00000000
        /*0010*/ 	.short	0x0000
        /*0012*/ 	.short	0x0070
        /*0014*/ 	.byte	0x00, 0xf0, 0x01, 0x2a


	//----- nvinfo : EIATTR_SPARSE_MMA_MASK
	.align		4
.L_109:
        /*0018*/ 	.byte	0x03, 0x50
        /*001a*/ 	.short	0x0000


	//----- nvinfo : EIATTR_MAXREG_COUNT
	.align		4
        /*001c*/ 	.byte	0x03, 0x1b
        /*001e*/ 	.short	0x00a8


	//----- nvinfo : EIATTR_NUM_BARRIERS
	.align		4
        /*0020*/ 	.byte	0x02, 0x4c
        /*0022*/ 	.byte	0x09
	.zero		1


	//----- nvinfo : EIATTR_EXTERNS
	.align		4
        /*0024*/ 	.byte	0x04, 0x0f
        /*0026*/ 	.short	(.L_111 - .L_110)


	//   ....[0]....
	.align		4
.L_110:
        /*0028*/ 	.word	index@(__assertfail)


	//----- nvinfo : EIATTR_ANNOTATIONS
	.align		4
.L_111:
        /*002c*/ 	.byte	0x04, 0x55
        /*002e*/ 	.short	(.L_113 - .L_112)


	//   ....[0]....
.L_112:
        /* <DEDUP_REMOVED lines=69> */


	//----- nvinfo : EIATTR_MERCURY_ISA_VERSION
	.align		4
.L_113:
        /*0470*/ 	.byte	0x03, 0x5f
        /*0472*/ 	.short	0x0101


	//----- nvinfo : EIATTR_UNUSED_LOAD_BYTE_OFFSET
	.align		4
        /*0474*/ 	.byte	0x04, 0x44
        /*0476*/ 	.short	(.L_115 - .L_114)


	//   ....[0]....
.L_114:
        /*0478*/ 	.word	0x000009f0
        /*047c*/ 	.word	0x0000fff0


	//   ....[1]....
        /*0480*/ 	.word	0x00007fb0
        /*0484*/ 	.word	0x0000fff0


	//----- nvinfo : EIATTR_INT_WARP_WIDE_INSTR_OFFSETS
	.align		4
.L_115:
        /*0488*/ 	.byte	0x04, 0x31
        /*048a*/ 	.short	(.L_117 - .L_116)


	//   ....[0]....
.L_116:
        /*048c*/ 	.word	0x00000120


	//   ....[1]....
        /*0490*/ 	.word	0x00000160


	//   ....[2]....
        /*0494*/ 	.word	0x00000220


	//   ....[3]....
        /*0498*/ 	.word	0x0000c280


	//   ....[4]....
        /*049c*/ 	.word	0x0000c310


	//   ....[5]....
        /*04a0*/ 	.word	0x0000fd50


	//   ....[6]....
        /*04a4*/ 	.word	0x0000fdb0


	//----- nvinfo : EIATTR_COOP_GROUP_MASK_REGIDS
	.align		4
.L_117:
        /*04a8*/ 	.byte	0x04, 0x29
        /*04aa*/ 	.short	(.L_119 - .L_118)


	//   ....[0]....
.L_118:
        /*04ac*/ 	.word	0xffffffff


	//   ....[1]....
        /*04b0*/ 	.word	0xffffffff


	//   ....[2]....
        /*04b4*/ 	.word	0xffffffff


	//   ....[3]....
        /*04b8*/ 	.word	0xffffffff


	//   ....[4]....
        /*04bc*/ 	.word	0xffffffff


	//   ....[5]....
        /*04c0*/ 	.word	0xffffffff


	//   ....[6]....
        /*04c4*/ 	.word	0xffffffff


	//   ....[7]....
        /*04c8*/ 	.word	0xffffffff


	//   ....[8]....
        /*04cc*/ 	.word	0xffffffff


	//   ....[9]....
        /*04d0*/ 	.word	0xffffffff


	//   ....[10]....
        /*04d4*/ 	.word	0xffffffff


	//   ....[11]....
        /*04d8*/ 	.word	0xffffffff


	//   ....[12]....
        /*04dc*/ 	.word	0xffffffff


	//   ....[13]....
        /*04e0*/ 	.word	0xffffffff


	//   ....[14]....
        /*04e4*/ 	.word	0xffffffff


	//   ....[15]....
        /*04e8*/ 	.word	0xffffffff


	//   ....[16]....
        /*04ec*/ 	.word	0xffffffff


	//   ....[17]....
        /*04f0*/ 	.word	0xffffffff


	//   ....[18]....
        /*04f4*/ 	.word	0xffffffff


	//   ....[19]....
        /*04f8*/ 	.word	0xffffffff


	//   ....[20]....
        /*04fc*/ 	.word	0xffffffff


	//   ....[21]....
        /*0500*/ 	.word	0xffffffff


	//   ....[22]....
        /*0504*/ 	.word	0xffffffff


	//   ....[23]....
        /*0508*/ 	.word	0xffffffff


	//   ....[24]....
        /*050c*/ 	.word	0xffffffff


	//   ....[25]....
        /*0510*/ 	.word	0xffffffff


	//   ....[26]....
        /*0514*/ 	.word	0xffffffff


	//   ....[27]....
        /*0518*/ 	.word	0xffffffff


	//   ....[28]....
        /*051c*/ 	.word	0xffffffff


	//   ....[29]....
        /*0520*/ 	.word	0xffffffff


	//   ....[30]....
        /*0524*/ 	.word	0xffffffff


	//   ....[31]....
        /*0528*/ 	.word	0xffffffff


	//   ....[32]....
        /*052c*/ 	.word	0xffffffff


	//   ....[33]....
        /*0530*/ 	.word	0xffffffff


	//   ....[34]....
        /*0534*/ 	.word	0xffffffff


	//   ....[35]....
        /*0538*/ 	.word	0xffffffff


	//   ....[36]....
        /*053c*/ 	.word	0xffffffff


	//   ....[37]....
        /*0540*/ 	.word	0xffffffff


	//   ....[38]....
        /*0544*/ 	.word	0xffffffff


	//   ....[39]....
        /*0548*/ 	.word	0xffffffff


	//   ....[40]....
        /*054c*/ 	.word	0xffffffff


	//   ....[41]....
        /*0550*/ 	.word	0xffffffff


	//   ....[42]....
        /*0554*/ 	.word	0xffffffff


	//   ....[43]....
        /*0558*/ 	.word	0xffffffff


	//   ....[44]....
        /*055c*/ 	.word	0xffffffff


	//   ....[45]....
        /*0560*/ 	.word	0xffffffff


	//   ....[46]....
        /*0564*/ 	.word	0xffffffff


	//   ....[47]....
        /*0568*/ 	.word	0xffffffff


	//   ....[48]....
        /*056c*/ 	.word	0xffffffff


	//   ....[49]....
        /*0570*/ 	.word	0xffffffff


	//   ....[50]....
        /*0574*/ 	.word	0xffffffff


	//   ....[51]....
        /*0578*/ 	.word	0xffffffff


	//   ....[52]....
        /*057c*/ 	.word	0xffffffff


	//   ....[53]....
        /*0580*/ 	.word	0xffffffff


	//   ....[54]....
        /*0584*/ 	.word	0xffffffff


	//   ....[55]....
        /*0588*/ 	.word	0xffffffff


	//   ....[56]....
        /*058c*/ 	.word	0xffffffff


	//   ....[57]....
        /*0590*/ 	.word	0xffffffff


	//   ....[58]....
        /*0594*/ 	.word	0xffffffff


	//   ....[59]....
        /*0598*/ 	.word	0xffffffff


	//   ....[60]....
        /*059c*/ 	.word	0xffffffff


	//   ....[61]....
        /*05a0*/ 	.word	0xffffffff


	//   ....[62]....
        /*05a4*/ 	.word	0xffffffff


	//   ....[63]....
        /*05a8*/ 	.word	0xffffffff


	//   ....[64]....
        /*05ac*/ 	.word	0xffffffff


	//   ....[65]....
        /*05b0*/ 	.word	0xffffffff


	//   ....[66]....
        /*05b4*/ 	.word	0xffffffff


	//   ....[67]....
        /*05b8*/ 	.word	0xffffffff


	//   ....[68]....
        /*05bc*/ 	.word	0xffffffff


	//   ....[69]....
        /*05c0*/ 	.word	0xffffffff


	//   ....[70]....
        /*05c4*/ 	.word	0xffffffff


	//   ....[71]....
        /*05c8*/ 	.word	0xffffffff


	//   ....[72]....
        /*05cc*/ 	.word	0xffffffff


	//   ....[73]....
        /*05d0*/ 	.word	0xffffffff


	//   ....[74]....
        /*05d4*/ 	.word	0xffffffff


	//   ....[75]....
        /*05d8*/ 	.word	0xffffffff


	//   ....[76]....
        /*05dc*/ 	.word	0xffffffff


	//   ....[77]....
        /*05e0*/ 	.word	0xffffffff


	//   ....[78]....
        /*05e4*/ 	.word	0xffffffff


	//   ....[79]....
        /*05e8*/ 	.word	0xffffffff


	//   ....[80]....
        /*05ec*/ 	.word	0xffffffff


	//   ....[81]....
        /*05f0*/ 	.word	0xffffffff


	//   ....[82]....
        /*05f4*/ 	.word	0xffffffff


	//   ....[83]....
        /*05f8*/ 	.word	0xffffffff


	//   ....[84]....
        /*05fc*/ 	.word	0xffffffff


	//   ....[85]....
        /*0600*/ 	.word	0xffffffff


	//   ....[86]....
        /*0604*/ 	.word	0xffffffff


	//   ....[87]....
        /*0608*/ 	.word	0xffffffff


	//   ....[88]....
        /*060c*/ 	.word	0xffffffff


	//   ....[89]....
        /*0610*/ 	.word	0xffffffff


	//   ....[90]....
        /*0614*/ 	.word	0xffffffff


	//   ....[91]....
        /*0618*/ 	.word	0xffffffff


	//   ....[92]....
        /*061c*/ 	.word	0xffffffff


	//   ....[93]....
        /*0620*/ 	.word	0xffffffff


	//   ....[94]....
        /*0624*/ 	.word	0xffffffff


	//   ....[95]....
        /*0628*/ 	.word	0xffffffff


	//   ....[96]....
        /*062c*/ 	.word	0xffffffff


	//   ....[97]....
        /*0630*/ 	.word	0x0500000f


	//   ....[98]....
        /*0634*/ 	.word	0x0500000f


	//   ....[99]....
        /*0638*/ 	.word	0x0500000f


	//   ....[100]....
        /*063c*/ 	.word	0x0500000f


	//   ....[101]....
        /*0640*/ 	.word	0x0500000f


	//   ....[102]....
        /*0644*/ 	.word	0x0500000f


	//   ....[103]....
        /*0648*/ 	.word	0x0500000f


	//   ....[104]....
        /*064c*/ 	.word	0x0500000f


	//   ....[105]....
        /*0650*/ 	.word	0x0500000f


	//   ....[106]....
        /*0654*/ 	.word	0x0500000f


	//   ....[107]....
        /*0658*/ 	.word	0x0500000f


	//   ....[108]....
        /*065c*/ 	.word	0x0500000f


	//   ....[109]....
        /*0660*/ 	.word	0x0500000f


	//   ....[110]....
        /*0664*/ 	.word	0x0500000f


	//   ....[111]....
        /*0668*/ 	.word	0x0500000f


	//   ....[112]....
        /*066c*/ 	.word	0x0500000f


	//   ....[113]....
        /*0670*/ 	.word	0x0500000f


	//   ....[114]....
        /*0674*/ 	.word	0x0500000f


	//   ....[115]....
        /*0678*/ 	.word	0x0500000f


	//   ....[116]....
        /*067c*/ 	.word	0x0500000f


	//   ....[117]....
        /*0680*/ 	.word	0x0500000f


	//   ....[118]....
        /*0684*/ 	.word	0x0500000f


	//   ....[119]....
        /*0688*/ 	.word	0x0500000f


	//   ....[120]....
        /*068c*/ 	.word	0x0500000f


	//   ....[121]....
        /*0690*/ 	.word	0x0500000f


	//   ....[122]....
        /*0694*/ 	.word	0x0500000f


	//   ....[123]....
        /*0698*/ 	.word	0x0500000f


	//   ....[124]....
        /*069c*/ 	.word	0x0500000f


	//   ....[125]....
        /*06a0*/ 	.word	0x0500000f


	//   ....[126]....
        /*06a4*/ 	.word	0x0500000f


	//   ....[127]....
        /*06a8*/ 	.word	0x0500000f


	//   ....[128]....
        /*06ac*/ 	.word	0x0500000f


	//   ....[129]....
        /*06b0*/ 	.word	0x0500000f


	//   ....[130]....
        /*06b4*/ 	.word	0x0500000f


	//   ....[131]....
        /*06b8*/ 	.word	0x0500000f


	//   ....[132]....
        /*06bc*/ 	.word	0x0500000f


	//----- nvinfo : EIATTR_COOP_GROUP_INSTR_OFFSETS
	.align		4
.L_119:
        /*06c0*/ 	.byte	0x04, 0x28
        /*06c2*/ 	.short	(.L_121 - .L_120)


	//   ....[0]....
.L_120:
        /*06c4*/ 	.word	0x00000060


	//   ....[1]....
        /*06c8*/ 	.word	0x00000130


	//   ....[2]....
        /*06cc*/ 	.word	0x00000230


	//   ....[3]....
        /*06d0*/ 	.word	0x000003a0


	//   ....[4]....
        /*06d4*/ 	.word	0x00000500


	//   ....[5]....
        /*06d8*/ 	.word	0x00000620


	//   ....[6]....
        /*06dc*/ 	.word	0x00000780


	//   ....[7]....
        /*06e0*/ 	.word	0x00001730


	//   ....[8]....
        /*06e4*/ 	.word	0x000032e0


	//   ....[9]....
        /*06e8*/ 	.word	0x00003300


	//   ....[10]....
        /*06ec*/ 	.word	0x00003970


	//   ....[11]....
        /*06f0*/ 	.word	0x000039d0


	//   ....[12]....
        /*06f4*/ 	.word	0x00005db0


	//   ....[13]....
        /*06f8*/ 	.word	0x00005de0


	//   ....[14]....
        /*06fc*/ 	.word	0x000062f0


	//   ....[15]....
        /*0700*/ 	.word	0x00006350


	//   ....[16]....
        /*0704*/ 	.word	0x000075b0


	//   ....[17]....
        /*0708*/ 	.word	0x00007600


	//   ....[18]....
        /*070c*/ 	.word	0x00007980


	//   ....[19]....
        /*0710*/ 	.word	0x000079a0


	//   ....[20]....
        /*0714*/ 	.word	0x00008a30


	//   ....[21]....
        /*0718*/ 	.word	0x00008a70


	//   ....[22]....
        /*071c*/ 	.word	0x00008a90


	//   ....[23]....
        /*0720*/ 	.word	0x00008ac0


	//   ....[24]....
        /*0724*/ 	.word	0x00009130


	//   ....[25]....
        /*0728*/ 	.word	0x00009170


	//   ....[26]....
        /*072c*/ 	.word	0x00009230


	//   ....[27]....
        /*0730*/ 	.word	0x00009250


	//   ....[28]....
        /*0734*/ 	.word	0x00009310


	//   ....[29]....
        /*0738*/ 	.word	0x00009330


	//   ....[30]....
        /*073c*/ 	.word	0x00009400


	//   ....[31]....
        /*0740*/ 	.word	0x00009420


	//   ....[32]....
        /*0744*/ 	.word	0x000097b0


	//   ....[33]....
        /*0748*/ 	.word	0x000097c0


	//   ....[34]....
        /*074c*/ 	.word	0x00009c00


	//   ....[35]....
        /*0750*/ 	.word	0x00009c10


	//   ....[36]....
        /*0754*/ 	.word	0x0000a820


	//   ....[37]....
        /*0758*/ 	.word	0x0000a850


	//   ....[38]....
        /*075c*/ 	.word	0x0000a920


	//   ....[39]....
        /*0760*/ 	.word	0x0000a940


	//   ....[40]....
        /*0764*/ 	.word	0x0000aa00


	//   ....[41]....
        /*0768*/ 	.word	0x0000aa20


	//   ....[42]....
        /*076c*/ 	.word	0x0000aaf0


	//   ....[43]....
        /*0770*/ 	.word	0x0000ab10


	//   ....[44]....
        /*0774*/ 	.word	0x0000ac50


	//   ....[45]....
        /*0778*/ 	.word	0x0000ae80


	//   ....[46]....
        /*077c*/ 	.word	0x0000aeb0


	//   ....[47]....
        /*0780*/ 	.word	0x0000aee0


	//   ....[48]....
        /*0784*/ 	.word	0x0000af10


	//   ....[49]....
        /*0788*/ 	.word	0x0000af40


	//   ....[50]....
        /*078c*/ 	.word	0x0000af70


	//   ....[51]....
        /*0790*/ 	.word	0x0000b110


	//   ....[52]....
        /*0794*/ 	.word	0x0000b140


	//   ....[53]....
        /*0798*/ 	.word	0x0000b170


	//   ....[54]....
        /*079c*/ 	.word	0x0000b1a0


	//   ....[55]....
        /*07a0*/ 	.word	0x0000b1d0


	//   ....[56]....
        /*07a4*/ 	.word	0x0000b200


	//   ....[57]....
        /*07a8*/ 	.word	0x0000b290


	//   ....[58]....
        /*07ac*/ 	.word	0x0000b2c0


	//   ....[59]....
        /*07b0*/ 	.word	0x0000b2d0


	//   ....[60]....
        /*07b4*/ 	.word	0x0000b380


	//   ....[61]....
        /*07b8*/ 	.word	0x0000c860


	//   ....[62]....
        /*07bc*/ 	.word	0x0000d420


	//   ....[63]....
        /*07c0*/ 	.word	0x0000d440


	//   ....[64]....
        /*07c4*/ 	.word	0x0000d470


	//   ....[65]....
        /*07c8*/ 	.word	0x0000d4a0


	//   ....[66]....
        /*07cc*/ 	.word	0x0000d5c0


	//   ....[67]....
        /*07d0*/ 	.word	0x0000d5d0


	//   ....[68]....
        /*07d4*/ 	.word	0x0000d670


	//   ....[69]....
        /*07d8*/ 	.word	0x0000d680


	//   ....[70]....
        /*07dc*/ 	.word	0x0000d720


	//   ....[71]....
        /*07e0*/ 	.word	0x0000d730


	//   ....[72]....
        /*07e4*/ 	.word	0x0000d7d0


	//   ....[73]....
        /*07e8*/ 	.word	0x0000d7e0


	//   ....[74]....
        /*07ec*/ 	.word	0x0000d860


	//   ....[75]....
        /*07f0*/ 	.word	0x0000d890


	//   ....[76]....
        /*07f4*/ 	.word	0x0000d8e0


	//   ....[77]....
        /*07f8*/ 	.word	0x0000d920


	//   ....[78]....
        /*07fc*/ 	.word	0x00010490


	//   ....[79]....
        /*0800*/ 	.word	0x000104c0


	//   ....[80]....
        /*0804*/ 	.word	0x00010520


	//   ....[81]....
        /*0808*/ 	.word	0x00010550


	//   ....[82]....
        /*080c*/ 	.word	0x00010580


	//   ....[83]....
        /*0810*/ 	.word	0x000105b0


	//   ....[84]....
        /*0814*/ 	.word	0x000105e0


	//   ....[85]....
        /*0818*/ 	.word	0x00010610


	//   ....[86]....
        /*081c*/ 	.word	0x000107d0


	//   ....[87]....
        /*0820*/ 	.word	0x00010800


	//   ....[88]....
        /*0824*/ 	.word	0x00010830


	//   ....[89]....
        /*0828*/ 	.word	0x00010860


	//   ....[90]....
        /*082c*/ 	.word	0x00010890


	//   ....[91]....
        /*0830*/ 	.word	0x000108c0


	//   ....[92]....
        /*0834*/ 	.word	0x00010980


	//   ....[93]....
        /*0838*/ 	.word	0x000109a0


	//   ....[94]....
        /*083c*/ 	.word	0x000109b0


	//   ....[95]....
        /*0840*/ 	.word	0x00010a10


	//   ....[96]....
        /*0844*/ 	.word	0x00011130


	//   ....[97]....
        /*0848*/ 	.word	0x000115e0


	//   ....[98]....
        /*084c*/ 	.word	0x00011760


	//   ....[99]....
        /*0850*/ 	.word	0x000117b0


	//   ....[100]....
        /*0854*/ 	.word	0x00011840


	//   ....[101]....
        /*0858*/ 	.word	0x000118d0


	//   ....[102]....
        /*085c*/ 	.word	0x00011a10


	//   ....[103]....
        /*0860*/ 	.word	0x00011b00


	//   ....[104]....
        /*0864*/ 	.word	0x00011be0


	//   ....[105]....
        /*0868*/ 	.word	0x00011cf0


	//   ....[106]....
        /*086c*/ 	.word	0x00011d50


	//   ....[107]....
        /*0870*/ 	.word	0x00011e60


	//   ....[108]....
        /*0874*/ 	.word	0x00011ec0


	//   ....[109]....
        /*0878*/ 	.word	0x00011fd0


	//   ....[110]....
        /*087c*/ 	.word	0x00012030


	//   ....[111]....
        /*0880*/ 	.word	0x00012120


	//   ....[112]....
        /*0884*/ 	.word	0x000121a0


	//   ....[113]....
        /*0888*/ 	.word	0x00012280


	//   ....[114]....
        /*088c*/ 	.word	0x000125f0


	//   ....[115]....
        /*0890*/ 	.word	0x00012690


	//   ....[116]....
        /*0894*/ 	.word	0x00012830


	//   ....[117]....
        /*0898*/ 	.word	0x000128b0


	//   ....[118]....
        /*089c*/ 	.word	0x00012930


	//   ....[119]....
        /*08a0*/ 	.word	0x000129b0


	//   ....[120]....
        /*08a4*/ 	.word	0x00012a30


	//   ....[121]....
        /*08a8*/ 	.word	0x00012ac0


	//   ....[122]....
        /*08ac*/ 	.word	0x00012b60


	//   ....[123]....
        /*08b0*/ 	.word	0x00012c10


	//   ....[124]....
        /*08b4*/ 	.word	0x00012c90


	//   ....[125]....
        /*08b8*/ 	.word	0x00012d10


	//   ....[126]....
        /*08bc*/ 	.word	0x00012d90


	//   ....[127]....
        /*08c0*/ 	.word	0x00012e20


	//   ....[128]....
        /*08c4*/ 	.word	0x00012ea0


	//   ....[129]....
        /*08c8*/ 	.word	0x00012f40


	//   ....[130]....
        /*08cc*/ 	.word	0x00012f90


	//   ....[131]....
        /*08d0*/ 	.word	0x00013020


	//   ....[132]....
        /*08d4*/ 	.word	0x00013150


	//----- nvinfo : EIATTR_REG_RECONFIG
	.align		4
.L_121:
        /*08d8*/ 	.byte	0x01, 0x54
	.zero		2


	//----- nvinfo : EIATTR_SYSCALL_OFFSETS
	.align		4
        /*08dc*/ 	.byte	0x04, 0x46
        /*08de*/ 	.short	(.L_123 - .L_122)


	//   ....[0]....
.L_122:
        /*08e0*/ 	.word	0x00001910


	//   ....[1]....
        /*08e4*/ 	.word	0x0000c480


	//   ....[2]....
        /*08e8*/ 	.word	0x0000c5d0


	//   ....[3]....
        /*08ec*/ 	.word	0x0000c6d0


	//   ....[4]....
        /*08f0*/ 	.word	0x0000d000


	//----- nvinfo : EIATTR_MBARRIER_INSTR_OFFSETS
	.align		4
.L_123:
        /*08f4*/ 	.byte	0x04, 0x39
        /*08f6*/ 	.short	(.L_125 - .L_124)


	//   ....[0]....
.L_124:
        /*08f8*/ 	.word	0x00000250
        /*08fc*/ 	.word	0x000000ff
        /*0900*/ 	.word	0x00034800
        /*0904*/ 	.short	0x0100
        /*0906*/ 	.byte	0x08
	.zero		1


	//   ....[1]....
        /*0908*/ 	.word	0x00000260
        /*090c*/ 	.word	0x000000ff
        /*0910*/ 	.word	0x00034820
        /*0914*/ 	.short	0x0100
        /*0916*/ 	.byte	0x08
	.zero		1


	//   ....[2]....
        /*0918*/ 	.word	0x00000350
        /*091c*/ 	.word	0x000000ff
        /*0920*/ 	.word	0x00034830
        /*0924*/ 	.short	0x0100
        /*0926*/ 	.byte	0x08
	.zero		1


	//   ....[3]....
        /*0928*/ 	.word	0x00000360
        /*092c*/ 	.word	0x000000ff
        /*0930*/ 	.word	0x00034840
        /*0934*/ 	.short	0x0100
        /*0936*/ 	.byte	0x08
	.zero		1


	//   ....[4]....
        /*0938*/ 	.word	0x00000370
        /*093c*/ 	.word	0x000000ff
        /*0940*/ 	.word	0x00034838
        /*0944*/ 	.short	0x0100
        /*0946*/ 	.byte	0x08
	.zero		1


	//   ....[5]....
        /*0948*/ 	.word	0x00000380
        /*094c*/ 	.word	0x000000ff
        /*0950*/ 	.word	0x00034848
        /*0954*/ 	.short	0x0100
        /*0956*/ 	.byte	0x08
	.zero		1


	//   ....[6]....
        /*0958*/ 	.word	0x000004b0
        /*095c*/ 	.word	0x000000ff
        /*0960*/ 	.word	0x00034850
        /*0964*/ 	.short	0x0100
        /*0966*/ 	.byte	0x08
	.zero		1


	//   ....[7]....
        /*0968*/ 	.word	0x000004c0
        /*096c*/ 	.word	0x000000ff
        /*0970*/ 	.word	0x00034860
        /*0974*/ 	.short	0x0100
        /*0976*/ 	.byte	0x08
	.zero		1


	//   ....[8]....
        /*0978*/ 	.word	0x000004d0
        /*097c*/ 	.word	0x000000ff
        /*0980*/ 	.word	0x00034858
        /*0984*/ 	.short	0x0100
        /*0986*/ 	.byte	0x08
	.zero		1


	//   ....[9]....
        /*0988*/ 	.word	0x000004e0
        /*098c*/ 	.word	0x000000ff
        /*0990*/ 	.word	0x00034868
        /*0994*/ 	.short	0x0100
        /*0996*/ 	.byte	0x08
	.zero		1


	//   ....[10]....
        /*0998*/ 	.word	0x000005d0
        /*099c*/ 	.word	0x000000ff
        /*09a0*/ 	.word	0x00034870
        /*09a4*/ 	.short	0x0100
        /*09a6*/ 	.byte	0x06
	.zero		1


	//   ....[11]....
        /*09a8*/ 	.word	0x000005e0
        /*09ac*/ 	.word	0x000000ff
        /*09b0*/ 	.word	0x00034880
        /*09b4*/ 	.short	0x0100
        /*09b6*/ 	.byte	0x06
	.zero		1


	//   ....[12]....
        /*09b8*/ 	.word	0x000005f0
        /*09bc*/ 	.word	0x000000ff
        /*09c0*/ 	.word	0x00034878
        /*09c4*/ 	.short	0x0100
        /*09c6*/ 	.byte	0x06
	.zero		1


	//   ....[13]....
        /*09c8*/ 	.word	0x00000600
        /*09cc*/ 	.word	0x000000ff
        /*09d0*/ 	.word	0x00034888
        /*09d4*/ 	.short	0x0100
        /*09d6*/ 	.byte	0x06
	.zero		1


	//   ....[14]....
        /*09d8*/ 	.word	0x00000730
        /*09dc*/ 	.word	0x000000ff
        /*09e0*/ 	.word	0x00034890
        /*09e4*/ 	.short	0x0100
        /*09e6*/ 	.byte	0x08
	.zero		1


	//   ....[15]....
        /*09e8*/ 	.word	0x00000740
        /*09ec*/ 	.word	0x000000ff
        /*09f0*/ 	.word	0x000348a0
        /*09f4*/ 	.short	0x0100
        /*09f6*/ 	.byte	0x08
	.zero		1


	//   ....[16]....
        /*09f8*/ 	.word	0x00000750
        /*09fc*/ 	.word	0x000000ff
        /*0a00*/ 	.word	0x00034898
        /*0a04*/ 	.short	0x0100
        /*0a06*/ 	.byte	0x08
	.zero		1


	//   ....[17]....
        /*0a08*/ 	.word	0x00000760
        /*0a0c*/ 	.word	0x000000ff
        /*0a10*/ 	.word	0x000348a8
        /*0a14*/ 	.short	0x0100
        /*0a16*/ 	.byte	0x08
	.zero		1


	//   ....[18]....
        /*0a18*/ 	.word	0x00000890
        /*0a1c*/ 	.word	0x000000ff
        /*0a20*/ 	.word	0x000348b0
        /*0a24*/ 	.short	0x0100
        /*0a26*/ 	.byte	0x08
	.zero		1


	//   ....[19]....
        /*0a28*/ 	.word	0x000008a0
        /*0a2c*/ 	.word	0x000000ff
        /*0a30*/ 	.word	0x000348c0
        /*0a34*/ 	.short	0x0100
        /*0a36*/ 	.byte	0x08
	.zero		1


	//   ....[20]....
        /*0a38*/ 	.word	0x000008b0
        /*0a3c*/ 	.word	0x000000ff
        /*0a40*/ 	.word	0x000348b8
        /*0a44*/ 	.short	0x0100
        /*0a46*/ 	.byte	0x08
	.zero		1


	//   ....[21]....
        /*0a48*/ 	.word	0x000008c0
        /*0a4c*/ 	.word	0x000000ff
        /*0a50*/ 	.word	0x000348c8
        /*0a54*/ 	.short	0x0100
        /*0a56*/ 	.byte	0x08
	.zero		1


	//   ....[22]....
        /*0a58*/ 	.word	0x000019c0
        /*0a5c*/ 	.word	0x00000000
        /*0a60*/ 	.word	0x00034800
        /*0a64*/ 	.short	0x010a
        /*0a66*/ 	.byte	0x3f
	.zero		1


	//   ....[23]....
        /*0a68*/ 	.word	0x00001a30
        /*0a6c*/ 	.word	0x00000003
        /*0a70*/ 	.word	0x00034830
        /*0a74*/ 	.short	0x010a
        /*0a76*/ 	.byte	0x3f
	.zero		1


	//   ....[24]....
        /*0a78*/ 	.word	0x00001aa0
        /*0a7c*/ 	.word	0x00000003
        /*0a80*/ 	.word	0x00034830
        /*0a84*/ 	.short	0x010a
        /*0a86*/ 	.byte	0x3f
	.zero		1


	//   ....[25]....
        /*0a88*/ 	.word	0x000028f0
        /*0a8c*/ 	.word	0x00000003
        /*0a90*/ 	.word	0x00000000
        /*0a94*/ 	.short	0x0101
        /*0a96*/ 	.byte	0x3f
	.zero		1


	//   ....[26]....
        /*0a98*/ 	.word	0x00004930
        /*0a9c*/ 	.word	0x0000000d
        /*0aa0*/ 	.word	0x00034830
        /*0aa4*/ 	.short	0x010a
        /*0aa6*/ 	.byte	0x3f
	.zero		1


	//   ....[27]....
        /*0aa8*/ 	.word	0x00004980
        /*0aac*/ 	.word	0x0000000d
        /*0ab0*/ 	.word	0x00034830
        /*0ab4*/ 	.short	0x010a
        /*0ab6*/ 	.byte	0x3f
	.zero		1


	//   ....[28]....
        /*0ab8*/ 	.word	0x000051b0
        /*0abc*/ 	.word	0x0000000b
        /*0ac0*/ 	.word	0x00034850
        /*0ac4*/ 	.short	0x010a
        /*0ac6*/ 	.byte	0x3f
	.zero		1


	//   ....[29]....
        /*0ac8*/ 	.word	0x000051f0
        /*0acc*/ 	.word	0x0000000b
        /*0ad0*/ 	.word	0x00034850
        /*0ad4*/ 	.short	0x010a
        /*0ad6*/ 	.byte	0x3f
	.zero		1


	//   ....[30]....
        /*0ad8*/ 	.word	0x000069d0
        /*0adc*/ 	.word	0x00000021
        /*0ae0*/ 	.word	0x00000000
        /*0ae4*/ 	.short	0x0101
        /*0ae6*/ 	.byte	0x3f
	.zero		1


	//   ....[31]....
        /*0ae8*/ 	.word	0x00006a20
        /*0aec*/ 	.word	0x00000023
        /*0af0*/ 	.word	0x00000000
        /*0af4*/ 	.short	0x0101
        /*0af6*/ 	.byte	0x3f
	.zero		1


	//   ....[32]....
        /*0af8*/ 	.word	0x00007510
        /*0afc*/ 	.word	0x0000000c
        /*0b00*/ 	.word	0x00034850
        /*0b04*/ 	.short	0x010a
        /*0b06*/ 	.byte	0x3f
	.zero		1


	//   ....[33]....
        /*0b08*/ 	.word	0x00007550
        /*0b0c*/ 	.word	0x0000000c
        /*0b10*/ 	.word	0x00034850
        /*0b14*/ 	.short	0x010a
        /*0b16*/ 	.byte	0x3f
	.zero		1


	//   ....[34]....
        /*0b18*/ 	.word	0x00007b40
        /*0b1c*/ 	.word	0x00000006
        /*0b20*/ 	.word	0x00000000
        /*0b24*/ 	.short	0x0101
        /*0b26*/ 	.byte	0x3f
	.zero		1


	//   ....[35]....
        /*0b28*/ 	.word	0x00009160
        /*0b2c*/ 	.word	0x00000011
        /*0b30*/ 	.word	0x00000000
        /*0b34*/ 	.short	0x0101
        /*0b36*/ 	.byte	0x3f
	.zero		1


	//   ....[36]....
        /*0b38*/ 	.word	0x00009620
        /*0b3c*/ 	.word	0x00000011
        /*0b40*/ 	.word	0x00000000
        /*0b44*/ 	.short	0x0101
        /*0b46*/ 	.byte	0x3f
	.zero		1


	//   ....[37]....
        /*0b48*/ 	.word	0x0000cab0
        /*0b4c*/ 	.word	0x00000000
        /*0b50*/ 	.word	0x00034840
        /*0b54*/ 	.short	0x010a
        /*0b56*/ 	.byte	0x3f
	.zero		1


	//   ....[38]....
        /*0b58*/ 	.word	0x0000da30
        /*0b5c*/ 	.word	0x00000012
        /*0b60*/ 	.word	0x00034800
        /*0b64*/ 	.short	0x0107
        /*0b66*/ 	.byte	0x3f
	.zero		1


	//   ....[39]....
        /*0b68*/ 	.word	0x0000db40
        /*0b6c*/ 	.word	0x00000012
        /*0b70*/ 	.word	0x00034800
        /*0b74*/ 	.short	0x0101
        /*0b76*/ 	.byte	0x3f
	.zero		1


	//   ....[40]....
        /*0b78*/ 	.word	0x0000db60
        /*0b7c*/ 	.word	0x00000012
        /*0b80*/ 	.word	0x00034820
        /*0b84*/ 	.short	0x010a
        /*0b86*/ 	.byte	0x3f
	.zero		1


	//   ....[41]....
        /*0b88*/ 	.word	0x0000df20
        /*0b8c*/ 	.word	0x00000003
        /*0b90*/ 	.word	0x00034840
        /*0b94*/ 	.short	0x010a
        /*0b96*/ 	.byte	0x3f
	.zero		1


	//   ....[42]....
        /*0b98*/ 	.word	0x0000e3b0
        /*0b9c*/ 	.word	0x00000003
        /*0ba0*/ 	.word	0x00000060
        /*0ba4*/ 	.short	0x010a
        /*0ba6*/ 	.byte	0x3f
	.zero		1


	//   ....[43]....
        /*0ba8*/ 	.word	0x0000ea40
        /*0bac*/ 	.word	0x00000003
        /*0bb0*/ 	.word	0x00034840
        /*0bb4*/ 	.short	0x010a
        /*0bb6*/ 	.byte	0x3f
	.zero		1


	//   ....[44]....
        /*0bb8*/ 	.word	0x0000eed0
        /*0bbc*/ 	.word	0x00000002
        /*0bc0*/ 	.word	0x00000060
        /*0bc4*/ 	.short	0x010a
        /*0bc6*/ 	.byte	0x3f
	.zero		1


	//   ....[45]....
        /*0bc8*/ 	.word	0x0000f4a0
        /*0bcc*/ 	.word	0x00000002
        /*0bd0*/ 	.word	0x00034840
        /*0bd4*/ 	.short	0x010a
        /*0bd6*/ 	.byte	0x3f
	.zero		1


	//   ....[46]....
        /*0bd8*/ 	.word	0x0000f930
        /*0bdc*/ 	.word	0x00000002
        /*0be0*/ 	.word	0x00000060
        /*0be4*/ 	.short	0x010a
        /*0be6*/ 	.byte	0x3f
	.zero		1


	//   ....[47]....
        /*0be8*/ 	.word	0x0000feb0
        /*0bec*/ 	.word	0x00000000
        /*0bf0*/ 	.word	0x00034860
        /*0bf4*/ 	.short	0x010a
        /*0bf6*/ 	.byte	0x3f
	.zero		1


	//   ....[48]....
        /*0bf8*/ 	.word	0x000110b0
        /*0bfc*/ 	.word	0x00000000
        /*0c00*/ 	.word	0x00034820
        /*0c04*/ 	.short	0x010a
        /*0c06*/ 	.byte	0x3f
	.zero		1


	//   ....[49]....
        /*0c08*/ 	.word	0x000112a0
        /*0c0c*/ 	.word	0x00000006
        /*0c10*/ 	.word	0x00000000
        /*0c14*/ 	.short	0x010a
        /*0c16*/ 	.byte	0x3f
	.zero		1


	//   ....[50]....
        /*0c18*/ 	.word	0x000112d0
        /*0c1c*/ 	.word	0x00000007
        /*0c20*/ 	.word	0x00000000
        /*0c24*/ 	.short	0x010a
        /*0c26*/ 	.byte	0x3f
	.zero		1


	//   ....[51]....
        /*0c28*/ 	.word	0x00011330
        /*0c2c*/ 	.word	0x00000004
        /*0c30*/ 	.word	0x00000000
        /*0c34*/ 	.short	0x010a
        /*0c36*/ 	.byte	0x3f
	.zero		1


	//   ....[52]....
        /*0c38*/ 	.word	0x00011360
        /*0c3c*/ 	.word	0x00000003
        /*0c40*/ 	.word	0x00000000
        /*0c44*/ 	.short	0x010a
        /*0c46*/ 	.byte	0x3f
	.zero		1


	//   ....[53]....
        /*0c48*/ 	.word	0x000113c0
        /*0c4c*/ 	.word	0x00000000
        /*0c50*/ 	.word	0x00034800
        /*0c54*/ 	.short	0x010a
        /*0c56*/ 	.byte	0x3f
	.zero		1


	//   ....[54]....
        /*0c58*/ 	.word	0x00011410
        /*0c5c*/ 	.word	0x00000003
        /*0c60*/ 	.word	0x00034830
        /*0c64*/ 	.short	0x010a
        /*0c66*/ 	.byte	0x3f
	.zero		1


	//   ....[55]....
        /*0c68*/ 	.word	0x00011460
        /*0c6c*/ 	.word	0x0000000d
        /*0c70*/ 	.word	0x00034830
        /*0c74*/ 	.short	0x010a
        /*0c76*/ 	.byte	0x3f
	.zero		1


	//   ....[56]....
        /*0c78*/ 	.word	0x000114b0
        /*0c7c*/ 	.word	0x0000000b
        /*0c80*/ 	.word	0x00034850
        /*0c84*/ 	.short	0x010a
        /*0c86*/ 	.byte	0x3f
	.zero		1


	//   ....[57]....
        /*0c88*/ 	.word	0x00011500
        /*0c8c*/ 	.word	0x0000000c
        /*0c90*/ 	.word	0x00034850
        /*0c94*/ 	.short	0x010a
        /*0c96*/ 	.byte	0x3f
	.zero		1


	//   ....[58]....
        /*0c98*/ 	.word	0x000116a0
        /*0c9c*/ 	.word	0x00000000
        /*0ca0*/ 	.word	0x00034840
        /*0ca4*/ 	.short	0x010a
        /*0ca6*/ 	.byte	0x3f
	.zero		1


	//   ....[59]....
        /*0ca8*/ 	.word	0x00012300
        /*0cac*/ 	.word	0x00000012
        /*0cb0*/ 	.word	0x00034820
        /*0cb4*/ 	.short	0x010a
        /*0cb6*/ 	.byte	0x3f
	.zero		1


	//   ....[60]....
        /*0cb8*/ 	.word	0x00012350
        /*0cbc*/ 	.word	0x00000003
        /*0cc0*/ 	.word	0x00034840
        /*0cc4*/ 	.short	0x010a
        /*0cc6*/ 	.byte	0x3f
	.zero		1


	//   ....[61]....
        /*0cc8*/ 	.word	0x000123a0
        /*0ccc*/ 	.word	0x00000003
        /*0cd0*/ 	.word	0x00000060
        /*0cd4*/ 	.short	0x010a
        /*0cd6*/ 	.byte	0x3f
	.zero		1


	//   ....[62]....
        /*0cd8*/ 	.word	0x000123f0
        /*0cdc*/ 	.word	0x00000003
        /*0ce0*/ 	.word	0x00034840
        /*0ce4*/ 	.short	0x010a
        /*0ce6*/ 	.byte	0x3f
	.zero		1


	//   ....[63]....
        /*0ce8*/ 	.word	0x00012440
        /*0cec*/ 	.word	0x00000002
        /*0cf0*/ 	.word	0x00000060
        /*0cf4*/ 	.short	0x010a
        /*0cf6*/ 	.byte	0x3f
	.zero		1


	//   ....[64]....
        /*0cf8*/ 	.word	0x00012490
        /*0cfc*/ 	.word	0x00000002
        /*0d00*/ 	.word	0x00034840
        /*0d04*/ 	.short	0x010a
        /*0d06*/ 	.byte	0x3f
	.zero		1


	//   ....[65]....
        /*0d08*/ 	.word	0x000124e0
        /*0d0c*/ 	.word	0x00000002
        /*0d10*/ 	.word	0x00000060
        /*0d14*/ 	.short	0x010a
        /*0d16*/ 	.byte	0x3f
	.zero		1


	//   ....[66]....
        /*0d18*/ 	.word	0x00012530
        /*0d1c*/ 	.word	0x00000000
        /*0d20*/ 	.word	0x00034860
        /*0d24*/ 	.short	0x010a
        /*0d26*/ 	.byte	0x3f
	.zero		1


	//   ....[67]....
        /*0d28*/ 	.word	0x00013070
        /*0d2c*/ 	.word	0x00000000
        /*0d30*/ 	.word	0x00034820
        /*0d34*/ 	.short	0x010a
        /*0d36*/ 	.byte	0x3f
	.zero		1


	//   ....[68]....
        /*0d38*/ 	.word	0x00013210
        /*0d3c*/ 	.word	0x00000006
        /*0d40*/ 	.word	0x00000000
        /*0d44*/ 	.short	0x010a
        /*0d46*/ 	.byte	0x3f
	.zero		1


	//   ....[69]....
        /*0d48*/ 	.word	0x00013260
        /*0d4c*/ 	.word	0x00000007
        /*0d50*/ 	.word	0x00000000
        /*0d54*/ 	.short	0x010a
        /*0d56*/ 	.byte	0x3f
	.zero		1


	//   ....[70]....
        /*0d58*/ 	.word	0x000132b0
        /*0d5c*/ 	.word	0x00000004
        /*0d60*/ 	.word	0x00000000
        /*0d64*/ 	.short	0x010a
        /*0d66*/ 	.byte	0x3f
	.zero		1


	//----- nvinfo : EIATTR_NUM_MBARRIERS
	.align		4
.L_125:
        /*0d68*/ 	.byte	0x03, 0x38
        /*0d6a*/ 	.short	0x0016


	//----- nvinfo : EIATTR_EXIT_INSTR_OFFSETS
	.align		4
        /*0d6c*/ 	.byte	0x04, 0x1c
        /*0d6e*/ 	.short	(.L_127 - .L_126)


	//   ....[0]....
.L_126:
        /*0d70*/ 	.word	0x00000a30


	//   ....[1]....
        /*0d74*/ 	.word	0x0000ac00


	//   ....[2]....
        /*0d78*/ 	.word	0x000113b0


	//----- nvinfo : EIATTR_MAX_THREADS
	.align		4
.L_127:
        /*0d7c*/ 	.byte	0x04, 0x05
        /*0d7e*/ 	.short	(.L_129 - .L_128)
.L_128:
        /*0d80*/ 	.word	0x00000180
        /*0d84*/ 	.word	0x00000001
        /*0d88*/ 	.word	0x00000001


	//----- nvinfo : EIATTR_CRS_STACK_SIZE
	.align		4
.L_129:
        /*0d8c*/ 	.byte	0x04, 0x1e
        /*0d8e*/ 	.short	(.L_131 - .L_130)
.L_130:
        /*0d90*/ 	.word	0x00000000


	//----- nvinfo : EIATTR_CBANK_PARAM_SIZE
	.align		4
.L_131:
        /*0d94*/ 	.byte	0x03, 0x19
        /*0d96*/ 	.short	0x0af0


	//----- nvinfo : EIATTR_PARAM_CBANK
	.align		4
        /*0d98*/ 	.byte	0x04, 0x0a
        /*0d9a*/ 	.short	(.L_133 - .L_132)
	.align		4
.L_132:
        /*0d9c*/ 	.word	index@(.nv.constant0._ZN7cutlass13device_kernelIN5flash11enable_sm90INS1_16FlashAttnFwdSm90INS1_25CollectiveMainloopFwdSm90ILi2EN4cute5tupleIJNS5_1CILi1EEES8_S8_EEENS6_IJNS7_ILi128EEESA_NS7_ILi192EEEEEELi128ENS_10bfloat16_tEfNS_4arch4Sm90ELb0ELb0ELb1ELb1ELb0ELb0ELb0ELb1ELb1ELb1ELb1ELb0EEENS1_21CollectiveEpilogueFwdINS6_IJSA_SA_SA_EEES9_SD_SF_Li256ELb1ELb1ELb1ELb0EEENS1_36VarlenDynamicPersistentTileSchedulerILi128ELi128ELi256ELi128ELb1ELb1ELb1ELb0ELb1ELb1EEEEEEEEEvNT_6ParamsE)
        /*0da0*/ 	.short	0x0210
        /*0da2*/ 	.short	0x0af0


	//----- nvinfo : EIATTR_SW_WAR
	.align		4
.L_133:
        /*0da4*/ 	.byte	0x04, 0x36
        /*0da6*/ 	.short	(.L_135 - .L_134)
.L_134:
        /*0da8*/ 	.word	0x00000008
.L_135:


//--------------------- .nv.info._ZN7cutlass13device_kernelIN5flash11enable_sm90INS1_16FlashAttnFwdSm90INS1_25CollectiveMainloopFwdSm90ILi2EN4cute5tupleIJNS5_1CILi1EEES8_S8_EEENS6_IJNS7_ILi128EEESA_NS7_ILi192EEEEEELi128ENS_10bfloat16_tEfNS_4arch4Sm90ELb0ELb0ELb1ELb1ELb0ELb1ELb0ELb1ELb1ELb1ELb1ELb0EEENS1_21CollectiveEpilogueFwdINS6_IJSA_SA_SA_EEES9_SD_SF_Li256ELb1ELb1ELb1ELb0EEENS1_36VarlenDynamicPersistentTileSchedulerILi128ELi128ELi256ELi128ELb1ELb1ELb1ELb0ELb1ELb1EEEEEEEEEvNT_6ParamsE --------------------------
	.section	.nv.info._ZN7cutlass13device_kernelIN5flash11enable_sm90INS1_16FlashAttnFwdSm90INS1_25CollectiveMainloopFwdSm90ILi2EN4cute5tupleIJNS5_1CILi1EEES8_S8_EEENS6_IJNS7_ILi128EEESA_NS7_ILi192EEEEEELi128ENS_10bfloat16_tEfNS_4arch4Sm90ELb0ELb0ELb1ELb1ELb0ELb1ELb0ELb1ELb1ELb1ELb1ELb0EEENS1_21CollectiveEpilogueFwdINS6_IJSA_SA_SA_EEES9_SD_SF_Li256ELb1ELb1ELb1ELb0EEENS1_36VarlenDynamicPersistentTileSchedulerILi128ELi128ELi256ELi128ELb1ELb1ELb1ELb0ELb1ELb1EEEEEEEEEvNT_6ParamsE,"",@"SHT_CUDA_INFO"
	.sectionflags	@""
	.align	4


	//----- nvinfo : EIATTR_CUDA_API_VERSION
	.align		4
        /*0000*/ 	.byte	0x04, 0x37
        /*0002*/ 	.short	(.L_137 - .L_136)
.L_136:
        /*0004*/ 	.word	0x00000082


	//----- nvinfo : EIATTR_KPARAM_INFO
	.align		4
.L_137:
        /*0008*/ 	.byte	0x04, 0x17
        /*000a*/ 	.short	(.L_139 - .L_138)
.L_138:
        /*000c*/ 	.word	0x00000000
        /*0010*/ 	.short	0x0000
        /*0012*/ 	.short	0x0070
        /*0014*/ 	.byte	0x00, 0xf0, 0x01, 0x2a


	//----- nvinfo : EIATTR_SPARSE_MMA_MASK
	.align		4
.L_139:
        /*0018*/ 	.byte	0x03, 0x50
        /*001a*/ 	.short	0x0000


	//----- nvinfo : EIATTR_MAXREG_COUNT
	.align		4
        /*001c*/ 	.byte	0x03, 0x1b
        /*001e*/ 	.short	0x00a8


	//----- nvinfo : EIATTR_NUM_BARRIERS
	.align		4
        /*0020*/ 	.byte	0x02, 0x4c
        /*0022*/ 	.byte	0x10
	.zero		1


	//----- nvinfo : EIATTR_EXTERNS
	.align		4
        /*0024*/ 	.byte	0x04, 0x0f
        /*0026*/ 	.short	(.L_141 - .L_140)


	//   ....[0]....
	.align		4
.L_140:
        /*0028*/ 	.word	index@(__assertfail)


	//----- nvinfo : EIATTR_ANNOTATIONS
	.align		4
.L_141:
        /*002c*/ 	.byte	0x04, 0x55
        /*002e*/ 	.short	(.L_143 - .L_142)


	//   ....[0]....
.L_142:
        /* <DEDUP_REMOVED lines=110> */
        /*0704*/ 	.byte	0x20, 0x45, 0x02, 0x00


	//----- nvinfo : EIATTR_MERCURY_ISA_VERSION
	.align		4
.L_143:
        /*0708*/ 	.byte	0x03, 0x5f
        /*070a*/ 	.short	0x0101


	//----- nvinfo : EIATTR_UNUSED_LOAD_BYTE_OFFSET
	.align		4
        /*070c*/ 	.byte	0x04, 0x44
        /*070e*/ 	.short	(.L_145 - .L_144)


	//   ....[0]....
.L_144:
        /*0710*/ 	.word	0x00000ab0
        /*0714*/ 	.word	0x0000fff0


	//   ....[1]....
        /*0718*/ 	.word	0x00017d20
        /*071c*/ 	.word	0x0000fff0


	//----- nvinfo : EIATTR_INT_WARP_WIDE_INSTR_OFFSETS
	.align		4
.L_145:
        /*0720*/ 	.byte	0x04, 0x31
        /*0722*/ 	.short	(.L_147 - .L_146)


	//   ....[0]....
.L_146:
        /*0724*/ 	.word	0x00000190


	//   ....[1]....
        /*0728*/ 	.word	0x000001d0


	//   ....[2]....
        /*072c*/ 	.word	0x00000240


	//   ....[3]....
        /*0730*/ 	.word	0x0001d910


	//   ....[4]....
        /*0734*/ 	.word	0x0001d9a0


	//   ....[5]....
        /*0738*/ 	.word	0x00021430


	//   ....[6]....
        /*073c*/ 	.word	0x00021490


	//----- nvinfo : EIATTR_COOP_GROUP_MASK_REGIDS
	.align		4
.L_147:
        /*0740*/ 	.byte	0x04, 0x29
        /*0742*/ 	.short	(.L_149 - .L_148)


	//   ....[0]....
.L_148:
        /*0744*/ 	.word	0xffffffff


	//   ....[1]....
        /*0748*/ 	.word	0xffffffff


	//   ....[2]....
        /*074c*/ 	.word	0xffffffff


	//   ....[3]....
        /*0750*/ 	.word	0xffffffff


	//   ....[4]....
        /*0754*/ 	.word	0xffffffff


	//   ....[5]....
        /*0758*/ 	.word	0xffffffff


	//   ....[6]....
        /*075c*/ 	.word	0xffffffff


	//   ....[7]....
        /*0760*/ 	.word	0xffffffff


	//   ....[8]....
        /*0764*/ 	.word	0xffffffff


	//   ....[9]....
        /*0768*/ 	.word	0xffffffff


	//   ....[10]....
        /*076c*/ 	.word	0xffffffff


	//   ....[11]....
        /*0770*/ 	.word	0xffffffff


	//   ....[12]....
        /*0774*/ 	.word	0xffffffff


	//   ....[13]....
        /*0778*/ 	.word	0xffffffff


	//   ....[14]....
        /*077c*/ 	.word	0xffffffff


	//   ....[15]....
        /*0780*/ 	.word	0xffffffff


	//   ....[16]....
        /*0784*/ 	.word	0xffffffff


	//   ....[17]....
        /*0788*/ 	.word	0xffffffff


	//   ....[18]....
        /*078c*/ 	.word	0xffffffff


	//   ....[19]....
        /*0790*/ 	.word	0xffffffff


	//   ....[20]....
        /*0794*/ 	.word	0xffffffff


	//   ....[21]....
        /*0798*/ 	.word	0xffffffff


	//   ....[22]....
        /*079c*/ 	.word	0xffffffff


	//   ....[23]....
        /*07a0*/ 	.word	0xffffffff


	//   ....[24]....
        /*07a4*/ 	.word	0xffffffff


	//   ....[25]....
        /*07a8*/ 	.word	0xffffffff


	//   ....[26]....
        /*07ac*/ 	.word	0xffffffff


	//   ....[27]....
        /*07b0*/ 	.word	0xffffffff


	//   ....[28]....
        /*07b4*/ 	.word	0xffffffff


	//   ....[29]....
        /*07b8*/ 	.word	0xffffffff


	//   ....[30]....
        /*07bc*/ 	.word	0xffffffff


	//   ....[31]....
        /*07c0*/ 	.word	0xffffffff


	//   ....[32]....
        /*07c4*/ 	.word	0xffffffff


	//   ....[33]....
        /*07c8*/ 	.word	0xffffffff


	//   ....[34]....
        /*07cc*/ 	.word	0xffffffff


	//   ....[35]....
        /*07d0*/ 	.word	0xffffffff


	//   ....[36]....
        /*07d4*/ 	.word	0xffffffff


	//   ....[37]....
        /*07d8*/ 	.word	0xffffffff


	//   ....[38]....
        /*07dc*/ 	.word	0xffffffff


	//   ....[39]....
        /*07e0*/ 	.word	0xffffffff


	//   ....[40]....
        /*07e4*/ 	.word	0xffffffff


	//   ....[41]....
        /*07e8*/ 	.word	0xffffffff


	//   ....[42]....
        /*07ec*/ 	.word	0xffffffff


	//   ....[43]....
        /*07f0*/ 	.word	0xffffffff


	//   ....[44]....
        /*07f4*/ 	.word	0xffffffff


	//   ....[45]....
        /*07f8*/ 	.word	0xffffffff


	//   ....[46]....
        /*07fc*/ 	.word	0xffffffff


	//   ....[47]....
        /*0800*/ 	.word	0xffffffff


	//   ....[48]....
        /*0804*/ 	.word	0xffffffff


	//   ....[49]....
        /*0808*/ 	.word	0xffffffff


	//   ....[50]....
        /*080c*/ 	.word	0xffffffff


	//   ....[51]....
        /*0810*/ 	.word	0xffffffff


	//   ....[52]....
        /*0814*/ 	.word	0xffffffff


	//   ....[53]....
        /*0818*/ 	.word	0xffffffff


	//   ....[54]....
        /*081c*/ 	.word	0xffffffff


	//   ....[55]....
        /*0820*/ 	.word	0xffffffff


	//   ....[56]....
        /*0824*/ 	.word	0xffffffff


	//   ....[57]....
        /*0828*/ 	.word	0xffffffff


	//   ....[58]....
        /*082c*/ 	.word	0xffffffff


	//   ....[59]....
        /*0830*/ 	.word	0xffffffff


	//   ....[60]....
        /*0834*/ 	.word	0xffffffff


	//   ....[61]....
        /*0838*/ 	.word	0xffffffff


	//   ....[62]....
        /*083c*/ 	.word	0xffffffff


	//   ....[63]....
        /*0840*/ 	.word	0xffffffff


	//   ....[64]....
        /*0844*/ 	.word	0xffffffff


	//   ....[65]....
        /*0848*/ 	.word	0xffffffff


	//   ....[66]....
        /*084c*/ 	.word	0xffffffff


	//   ....[67]....
        /*0850*/ 	.word	0xffffffff


	//   ....[68]....
        /*0854*/ 	.word	0xffffffff


	//   ....[69]....
        /*0858*/ 	.word	0xffffffff


	//   ....[70]....
        /*085c*/ 	.word	0xffffffff


	//   ....[71]....
        /*0860*/ 	.word	0xffffffff


	//   ....[72]....
        /*0864*/ 	.word	0xffffffff


	//   ....[73]....
        /*0868*/ 	.word	0xffffffff


	//   ....[74]....
        /*086c*/ 	.word	0xffffffff


	//   ....[75]....
        /*0870*/ 	.word	0xffffffff


	//   ....[76]....
        /*0874*/ 	.word	0xffffffff


	//   ....[77]....
        /*0878*/ 	.word	0xffffffff


	//   ....[78]....
        /*087c*/ 	.word	0xffffffff


	//   ....[79]....
        /*0880*/ 	.word	0xffffffff


	//   ....[80]....
        /*0884*/ 	.word	0xffffffff


	//   ....[81]....
        /*0888*/ 	.word	0xffffffff


	//   ....[82]....
        /*088c*/ 	.word	0xffffffff


	//   ....[83]....
        /*0890*/ 	.word	0xffffffff


	//   ....[84]....
        /*0894*/ 	.word	0xffffffff


	//   ....[85]....
        /*0898*/ 	.word	0xffffffff


	//   ....[86]....
        /*089c*/ 	.word	0xffffffff


	//   ....[87]....
        /*08a0*/ 	.word	0xffffffff


	//   ....[88]....
        /*08a4*/ 	.word	0xffffffff


	//   ....[89]....
        /*08a8*/ 	.word	0xffffffff


	//   ....[90]....
        /*08ac*/ 	.word	0xffffffff


	//   ....[91]....
        /*08b0*/ 	.word	0xffffffff


	//   ....[92]....
        /*08b4*/ 	.word	0xffffffff


	//   ....[93]....
        /*08b8*/ 	.word	0xffffffff


	//   ....[94]....
        /*08bc*/ 	.word	0xffffffff


	//   ....[95]....
        /*08c0*/ 	.word	0xffffffff


	//   ....[96]....
        /*08c4*/ 	.word	0xffffffff


	//   ....[97]....
        /*08c8*/ 	.word	0xffffffff


	//   ....[98]....
        /*08cc*/ 	.word	0xffffffff


	//   ....[99]....
        /*08d0*/ 	.word	0xffffffff


	//   ....[100]....
        /*08d4*/ 	.word	0xffffffff


	//   ....[101]....
        /*08d8*/ 	.word	0xffffffff


	//   ....[102]....
        /*08dc*/ 	.word	0xffffffff


	//   ....[103]....
        /*08e0*/ 	.word	0xffffffff


	//   ....[104]....
        /*08e4*/ 	.word	0xffffffff


	//   ....[105]....
        /*08e8*/ 	.word	0xffffffff


	//   ....[106]....
        /*08ec*/ 	.word	0x0500000f


	//   ....[107]....
        /*08f0*/ 	.word	0x0500000f


	//   ....[108]....
        /*08f4*/ 	.word	0x0500000f


	//   ....[109]....
        /*08f8*/ 	.word	0x0500000f


	//   ....[110]....
        /*08fc*/ 	.word	0x0500000f


	//   ....[111]....
        /*0900*/ 	.word	0x0500000f


	//   ....[112]....
        /*0904*/ 	.word	0x0500000f


	//   ....[113]....
        /*0908*/ 	.word	0x0500000f


	//   ....[114]....
        /*090c*/ 	.word	0x0500000f


	//   ....[115]....
        /*0910*/ 	.word	0x0500000f


	//   ....[116]....
        /*0914*/ 	.word	0x0500000f


	//   ....[117]....
        /*0918*/ 	.word	0x0500000f


	//   ....[118]....
        /*091c*/ 	.word	0x0500000f


	//   ....[119]....
        /*0920*/ 	.word	0x0500000f


	//   ....[120]....
        /*0924*/ 	.word	0x0500000f


	//   ....[121]....
        /*0928*/ 	.word	0x0500000f


	//   ....[122]....
        /*092c*/ 	.word	0x0500000f


	//   ....[123]....
        /*0930*/ 	.word	0x0500000f


	//   ....[124]....
        /*0934*/ 	.word	0x0500000f


	//   ....[125]....
        /*0938*/ 	.word	0x0500000f


	//   ....[126]....
        /*093c*/ 	.word	0x0500000f


	//   ....[127]....
        /*0940*/ 	.word	0x0500000f


	//   ....[128]....
        /*0944*/ 	.word	0x0500000f


	//   ....[129]....
        /*0948*/ 	.word	0x0500000f


	//   ....[130]....
        /*094c*/ 	.word	0x0500000f


	//   ....[131]....
        /*0950*/ 	.word	0x0500000f


	//   ....[132]....
        /*0954*/ 	.word	0x0500000f


	//   ....[133]....
        /*0958*/ 	.word	0x0500000f


	//   ....[134]....
        /*095c*/ 	.word	0x0500000f


	//   ....[135]....
        /*0960*/ 	.word	0x0500000f


	//   ....[136]....
        /*0964*/ 	.word	0x0500000f


	//   ....[137]....
        /*0968*/ 	.word	0x0500000f


	//   ....[138]....
        /*096c*/ 	.word	0x0500000f


	//   ....[139]....
        /*0970*/ 	.word	0x0500000f


	//   ....[140]....
        /*0974*/ 	.word	0x0500000f


	//   ....[141]....
        /*0978*/ 	.word	0x0500000f


	//   ....[142]....
        /*097c*/ 	.word	0x0500000f


	//   ....[143]....
        /*0980*/ 	.word	0x0500000f


	//   ....[144]....
        /*0984*/ 	.word	0x0500000f


	//   ....[145]....
        /*0988*/ 	.word	0x0500000f


	//   ....[146]....
        /*098c*/ 	.word	0x0500000f


	//   ....[147]....
        /*0990*/ 	.word	0x0500000f


	//   ....[148]....
        /*0994*/ 	.word	0x0500000f


	//   ....[149]....
        /*0998*/ 	.word	0x0500000f


	//   ....[150]....
        /*099c*/ 	.word	0x0500000f


	//----- nvinfo : EIATTR_COOP_GROUP_INSTR_OFFSETS
	.align		4
.L_149:
        /*09a0*/ 	.byte	0x04, 0x28
        /*09a2*/ 	.short	(.L_151 - .L_150)


	//   ....[0]....
.L_150:
        /*09a4*/ 	.word	0x00000060


	//   ....[1]....
        /*09a8*/ 	.word	0x000001a0


	//   ....[2]....
        /*09ac*/ 	.word	0x000001f0


	//   ....[3]....
        /*09b0*/ 	.word	0x00000420


	//   ....[4]....
        /*09b4*/ 	.word	0x00000580


	//   ....[5]....
        /*09b8*/ 	.word	0x000006a0


	//   ....[6]....
        /*09bc*/ 	.word	0x00000800


	//   ....[7]....
        /*09c0*/ 	.word	0x0000b360


	//   ....[8]....
        /*09c4*/ 	.word	0x0000b8e0


	//   ....[9]....
        /*09c8*/ 	.word	0x0000b8f0


	//   ....[10]....
        /*09cc*/ 	.word	0x0000b900


	//   ....[11]....
        /*09d0*/ 	.word	0x0000b910


	//   ....[12]....
        /*09d4*/ 	.word	0x0000e390


	//   ....[13]....
        /*09d8*/ 	.word	0x0000e3a0


	//   ....[14]....
        /*09dc*/ 	.word	0x0000e3b0


	//   ....[15]....
        /*09e0*/ 	.word	0x0000e3c0


	//   ....[16]....
        /*09e4*/ 	.word	0x00012c20


	//   ....[17]....
        /*09e8*/ 	.word	0x00012c50


	//   ....[18]....
        /*09ec*/ 	.word	0x000132e0


	//   ....[19]....
        /*09f0*/ 	.word	0x00013340


	//   ....[20]....
        /*09f4*/ 	.word	0x00015b40


	//   ....[21]....
        /*09f8*/ 	.word	0x00015b70


	//   ....[22]....
        /*09fc*/ 	.word	0x00016100


	//   ....[23]....
        /*0a00*/ 	.word	0x00016170


	//   ....[24]....
        /*0a04*/ 	.word	0x00017670


	//   ....[25]....
        /*0a08*/ 	.word	0x00017710


	//   ....[26]....
        /*0a0c*/ 	.word	0x00017740


	//   ....[27]....
        /*0a10*/ 	.word	0x00017750


	//   ....[28]....
        /*0a14*/ 	.word	0x000187d0


	//   ....[29]....
        /*0a18*/ 	.word	0x000187e0


	//   ....[30]....
        /*0a1c*/ 	.word	0x000187f0


	//   ....[31]....
        /*0a20*/ 	.word	0x00018800


	//   ....[32]....
        /*0a24*/ 	.word	0x00018eb0


	//   ....[33]....
        /*0a28*/ 	.word	0x00018ef0


	//   ....[34]....
        /*0a2c*/ 	.word	0x00018fd0


	//   ....[35]....
        /*0a30*/ 	.word	0x00018ff0


	//   ....[36]....
        /*0a34*/ 	.word	0x000190b0


	//   ....[37]....
        /*0a38*/ 	.word	0x000190d0


	//   ....[38]....
        /*0a3c*/ 	.word	0x000191a0


	//   ....[39]....
        /*0a40*/ 	.word	0x000191c0


	//   ....[40]....
        /*0a44*/ 	.word	0x00019650


	//   ....[41]....
        /*0a48*/ 	.word	0x00019670


	//   ....[42]....
        /*0a4c*/ 	.word	0x00019ab0


	//   ....[43]....
        /*0a50*/ 	.word	0x00019ac0


	//   ....[44]....
        /*0a54*/ 	.word	0x0001a730


	//   ....[45]....
        /*0a58*/ 	.word	0x0001a750


	//   ....[46]....
        /*0a5c*/ 	.word	0x0001a810


	//   ....[47]....
        /*0a60*/ 	.word	0x0001a830


	//   ....[48]....
        /*0a64*/ 	.word	0x0001a8f0


	//   ....[49]....
        /*0a68*/ 	.word	0x0001a910


	//   ....[50]....
        /*0a6c*/ 	.word	0x0001a9e0


	//   ....[51]....
        /*0a70*/ 	.word	0x0001aa00


	//   ....[52]....
        /*0a74*/ 	.word	0x0001ab50


	//   ....[53]....
        /*0a78*/ 	.word	0x0001ad80


	//   ....[54]....
        /*0a7c*/ 	.word	0x0001adb0


	//   ....[55]....
        /*0a80*/ 	.word	0x0001ade0


	//   ....[56]....
        /*0a84*/ 	.word	0x0001ae10


	//   ....[57]....
        /*0a88*/ 	.word	0x0001ae40


	//   ....[58]....
        /*0a8c*/ 	.word	0x0001ae70


	//   ....[59]....
        /*0a90*/ 	.word	0x0001b010


	//   ....[60]....
        /*0a94*/ 	.word	0x0001b040


	//   ....[61]....
        /*0a98*/ 	.word	0x0001b070


	//   ....[62]....
        /*0a9c*/ 	.word	0x0001b0a0


	//   ....[63]....
        /*0aa0*/ 	.word	0x0001b0d0


	//   ....[64]....
        /*0aa4*/ 	.word	0x0001b100


	//   ....[65]....
        /*0aa8*/ 	.word	0x0001b190


	//   ....[66]....
        /*0aac*/ 	.word	0x0001b1c0


	//   ....[67]....
        /*0ab0*/ 	.word	0x0001b1d0


	//   ....[68]....
        /*0ab4*/ 	.word	0x0001b280


	//   ....[69]....
        /*0ab8*/ 	.word	0x0001c2e0


	//   ....[70]....
        /*0abc*/ 	.word	0x0001def0


	//   ....[71]....
        /*0ac0*/ 	.word	0x0001eb00


	//   ....[72]....
        /*0ac4*/ 	.word	0x0001eb10


	//   ....[73]....
        /*0ac8*/ 	.word	0x0001eb50


	//   ....[74]....
        /*0acc*/ 	.word	0x0001eb80


	//   ....[75]....
        /*0ad0*/ 	.word	0x0001ec50


	//   ....[76]....
        /*0ad4*/ 	.word	0x0001ecb0


	//   ....[77]....
        /*0ad8*/ 	.word	0x0001ed50


	//   ....[78]....
        /*0adc*/ 	.word	0x0001ed60


	//   ....[79]....
        /*0ae0*/ 	.word	0x0001ee00


	//   ....[80]....
        /*0ae4*/ 	.word	0x0001ee10


	//   ....[81]....
        /*0ae8*/ 	.word	0x0001eeb0


	//   ....[82]....
        /*0aec*/ 	.word	0x0001eec0


	//   ....[83]....
        /*0af0*/ 	.word	0x0001ef40


	//   ....[84]....
        /*0af4*/ 	.word	0x0001ef70


	//   ....[85]....
        /*0af8*/ 	.word	0x0001efc0


	//   ....[86]....
        /*0afc*/ 	.word	0x0001f000


	//   ....[87]....
        /*0b00*/ 	.word	0x00021b70


	//   ....[88]....
        /*0b04*/ 	.word	0x00021ba0


	//   ....[89]....
        /*0b08*/ 	.word	0x00021c00


	//   ....[90]....
        /*0b0c*/ 	.word	0x00021c30


	//   ....[91]....
        /*0b10*/ 	.word	0x00021c60


	//   ....[92]....
        /*0b14*/ 	.word	0x00021c90


	//   ....[93]....
        /*0b18*/ 	.word	0x00021cc0


	//   ....[94]....
        /*0b1c*/ 	.word	0x00021cf0


	//   ....[95]....
        /*0b20*/ 	.word	0x00021eb0


	//   ....[96]....
        /*0b24*/ 	.word	0x00021ee0


	//   ....[97]....
        /*0b28*/ 	.word	0x00021f10


	//   ....[98]....
        /*0b2c*/ 	.word	0x00021f40


	//   ....[99]....
        /*0b30*/ 	.word	0x00021f70


	//   ....[100]....
        /*0b34*/ 	.word	0x00021fa0


	//   ....[101]....
        /*0b38*/ 	.word	0x00022060


	//   ....[102]....
        /*0b3c*/ 	.word	0x00022080


	//   ....[103]....
        /*0b40*/ 	.word	0x00022090


	//   ....[104]....
        /*0b44*/ 	.word	0x000220f0


	//   ....[105]....
        /*0b48*/ 	.word	0x00022810


	//   ....[106]....
        /*0b4c*/ 	.word	0x00022c50


	//   ....[107]....
        /*0b50*/ 	.word	0x00022ce0


	//   ....[108]....
        /*0b54*/ 	.word	0x00022d30


	//   ....[109]....
        /*0b58*/ 	.word	0x00022d80


	//   ....[110]....
        /*0b5c*/ 	.word	0x00022e70


	//   ....[111]....
        /*0b60*/ 	.word	0x00022f00


	//   ....[112]....
        /*0b64*/ 	.word	0x00022f50


	//   ....[113]....
        /*0b68*/ 	.word	0x00022fa0


	//   ....[114]....
        /*0b6c*/ 	.word	0x00023200


	//   ....[115]....
        /*0b70*/ 	.word	0x000234e0


	//   ....[116]....
        /*0b74*/ 	.word	0x00023650


	//   ....[117]....
        /*0b78*/ 	.word	0x000236a0


	//   ....[118]....
        /*0b7c*/ 	.word	0x00023700


	//   ....[119]....
        /*0b80*/ 	.word	0x000237d0


	//   ....[120]....
        /*0b84*/ 	.word	0x00023910


	//   ....[121]....
        /*0b88*/ 	.word	0x00023a00


	//   ....[122]....
        /*0b8c*/ 	.word	0x00023ae0


	//   ....[123]....
        /*0b90*/ 	.word	0x00023bf0


	//   ....[124]....
        /*0b94*/ 	.word	0x00023c50


	//   ....[125]....
        /*0b98*/ 	.word	0x00023d60


	//   ....[126]....
        /*0b9c*/ 	.word	0x00023dc0


	//   ....[127]....
        /*0ba0*/ 	.word	0x00023ed0


	//   ....[128]....
        /*0ba4*/ 	.word	0x00023f30


	//   ....[129]....
        /*0ba8*/ 	.word	0x00024020


	//   ....[130]....
        /*0bac*/ 	.word	0x000240a0


	//   ....[131]....
        /*0bb0*/ 	.word	0x00024180


	//   ....[132]....
        /*0bb4*/ 	.word	0x000244f0


	//   ....[133]....
        /*0bb8*/ 	.word	0x00024590


	//   ....[134]....
        /*0bbc*/ 	.word	0x00024730


	//   ....[135]....
        /*0bc0*/ 	.word	0x000247b0


	//   ....[136]....
        /*0bc4*/ 	.word	0x00024830


	//   ....[137]....
        /*0bc8*/ 	.word	0x000248b0


	//   ....[138]....
        /*0bcc*/ 	.word	0x00024930


	//   ....[139]....
        /*0bd0*/ 	.word	0x000249c0


	//   ....[140]....
        /*0bd4*/ 	.word	0x00024a60


	//   ....[141]....
        /*0bd8*/ 	.word	0x00024b10


	//   ....[142]....
        /*0bdc*/ 	.word	0x00024b90


	//   ....[143]....
        /*0be0*/ 	.word	0x00024c10


	//   ....[144]....
        /*0be4*/ 	.word	0x00024c90


	//   ....[145]....
        /*0be8*/ 	.word	0x00024d20


	//   ....[146]....
        /*0bec*/ 	.word	0x00024da0


	//   ....[147]....
        /*0bf0*/ 	.word	0x00024e40


	//   ....[148]....
        /*0bf4*/ 	.word	0x00024e90


	//   ....[149]....
        /*0bf8*/ 	.word	0x00024f20


	//   ....[150]....
        /*0bfc*/ 	.word	0x00025050


	//----- nvinfo : EIATTR_REG_RECONFIG
	.align		4
.L_151:
        /*0c00*/ 	.byte	0x01, 0x54
	.zero		2


	//----- nvinfo : EIATTR_SYSCALL_OFFSETS
	.align		4
        /*0c04*/ 	.byte	0x04, 0x46
        /*0c06*/ 	.short	(.L_153 - .L_152)


	//   ....[0]....
.L_152:
        /*0c08*/ 	.word	0x00001fc0


	//   ....[1]....
        /*0c0c*/ 	.word	0x00002110


	//   ....[2]....
        /*0c10*/ 	.word	0x0000b510


	//   ....[3]....
        /*0c14*/ 	.word	0x0000b860


	//   ....[4]....
        /*0c18*/ 	.word	0x0001db10


	//   ....[5]....
        /*0c1c*/ 	.word	0x0001dc60


	//   ....[6]....
        /*0c20*/ 	.word	0x0001dd50


	//   ....[7]....
        /*0c24*/ 	.word	0x0001e6d0


	//----- nvinfo : EIATTR_MBARRIER_INSTR_OFFSETS
	.align		4
.L_153:
        /*0c28*/ 	.byte	0x04, 0x39
        /*0c2a*/ 	.short	(.L_155 - .L_154)


	//   ....[0]....
.L_154:
        /*0c2c*/ 	.word	0x000002d0
        /*0c30*/ 	.word	0x000000ff
        /*0c34*/ 	.word	0x00034800
        /*0c38*/ 	.short	0x0100
        /*0c3a*/ 	.byte	0x08
	.zero		1


	//   ....[1]....
        /*0c3c*/ 	.word	0x000002e0
        /*0c40*/ 	.word	0x000000ff
        /*0c44*/ 	.word	0x00034820
        /*0c48*/ 	.short	0x0100
        /*0c4a*/ 	.byte	0x08
	.zero		1


	//   ....[2]....
        /*0c4c*/ 	.word	0x000003d0
        /*0c50*/ 	.word	0x000000ff
        /*0c54*/ 	.word	0x00034830
        /*0c58*/ 	.short	0x0100
        /*0c5a*/ 	.byte	0x08
	.zero		1


	//   ....[3]....
        /*0c5c*/ 	.word	0x000003e0
        /*0c60*/ 	.word	0x000000ff
        /*0c64*/ 	.word	0x00034840
        /*0c68*/ 	.short	0x0100
        /*0c6a*/ 	.byte	0x08
	.zero		1


	//   ....[4]....
        /*0c6c*/ 	.word	0x000003f0
        /*0c70*/ 	.word	0x000000ff
        /*0c74*/ 	.word	0x00034838
        /*0c78*/ 	.short	0x0100
        /*0c7a*/ 	.byte	0x08
	.zero		1


	//   ....[5]....
        /*0c7c*/ 	.word	0x00000400
        /*0c80*/ 	.word	0x000000ff
        /*0c84*/ 	.word	0x00034848
        /*0c88*/ 	.short	0x0100
        /*0c8a*/ 	.byte	0x08
	.zero		1


	//   ....[6]....
        /*0c8c*/ 	.word	0x00000530
        /*0c90*/ 	.word	0x000000ff
        /*0c94*/ 	.word	0x00034850
        /*0c98*/ 	.short	0x0100
        /*0c9a*/ 	.byte	0x08
	.zero		1


	//   ....[7]....
        /*0c9c*/ 	.word	0x00000540
        /*0ca0*/ 	.word	0x000000ff
        /*0ca4*/ 	.word	0x00034860
        /*0ca8*/ 	.short	0x0100
        /*0caa*/ 	.byte	0x08
	.zero		1


	//   ....[8]....
        /*0cac*/ 	.word	0x00000550
        /*0cb0*/ 	.word	0x000000ff
        /*0cb4*/ 	.word	0x00034858
        /*0cb8*/ 	.short	0x0100
        /*0cba*/ 	.byte	0x08
	.zero		1


	//   ....[9]....
        /*0cbc*/ 	.word	0x00000560
        /*0cc0*/ 	.word	0x000000ff
        /*0cc4*/ 	.word	0x00034868
        /*0cc8*/ 	.short	0x0100
        /*0cca*/ 	.byte	0x08
	.zero		1


	//   ....[10]....
        /*0ccc*/ 	.word	0x00000650
        /*0cd0*/ 	.word	0x000000ff
        /*0cd4*/ 	.word	0x00034870
        /*0cd8*/ 	.short	0x0100
        /*0cda*/ 	.byte	0x06
	.zero		1


	//   ....[11]....
        /*0cdc*/ 	.word	0x00000660
        /*0ce0*/ 	.word	0x000000ff
        /*0ce4*/ 	.word	0x00034880
        /*0ce8*/ 	.short	0x0100
        /*0cea*/ 	.byte	0x06
	.zero		1


	//   ....[12]....
        /*0cec*/ 	.word	0x00000670
        /*0cf0*/ 	.word	0x000000ff
        /*0cf4*/ 	.word	0x00034878
        /*0cf8*/ 	.short	0x0100
        /*0cfa*/ 	.byte	0x06
	.zero		1


	//   ....[13]....
        /*0cfc*/ 	.word	0x00000680
        /*0d00*/ 	.word	0x000000ff
        /*0d04*/ 	.word	0x00034888
        /*0d08*/ 	.short	0x0100
        /*0d0a*/ 	.byte	0x06
	.zero		1


	//   ....[14]....
        /*0d0c*/ 	.word	0x000007b0
        /*0d10*/ 	.word	0x000000ff
        /*0d14*/ 	.word	0x00034890
        /*0d18*/ 	.short	0x0100
        /*0d1a*/ 	.byte	0x08
	.zero		1


	//   ....[15]....
        /*0d1c*/ 	.word	0x000007c0
        /*0d20*/ 	.word	0x000000ff
        /*0d24*/ 	.word	0x000348a0
        /*0d28*/ 	.short	0x0100
        /*0d2a*/ 	.byte	0x08
	.zero		1


	//   ....[16]....
        /*0d2c*/ 	.word	0x000007d0
        /*0d30*/ 	.word	0x000000ff
        /*0d34*/ 	.word	0x00034898
        /*0d38*/ 	.short	0x0100
        /*0d3a*/ 	.byte	0x08
	.zero		1


	//   ....[17]....
        /*0d3c*/ 	.word	0x000007e0
        /*0d40*/ 	.word	0x000000ff
        /*0d44*/ 	.word	0x000348a8
        /*0d48*/ 	.short	0x0100
        /*0d4a*/ 	.byte	0x08
	.zero		1


	//   ....[18]....
        /*0d4c*/ 	.word	0x00000910
        /*0d50*/ 	.word	0x000000ff
        /*0d54*/ 	.word	0x000348b0
        /*0d58*/ 	.short	0x0100
        /*0d5a*/ 	.byte	0x08
	.zero		1


	//   ....[19]....
        /*0d5c*/ 	.word	0x00000920
        /*0d60*/ 	.word	0x000000ff
        /*0d64*/ 	.word	0x000348c0
        /*0d68*/ 	.short	0x0100
        /*0d6a*/ 	.byte	0x08
	.zero		1


	//   ....[20]....
        /*0d6c*/ 	.word	0x00000930
        /*0d70*/ 	.word	0x000000ff
        /*0d74*/ 	.word	0x000348b8
        /*0d78*/ 	.short	0x0100
        /*0d7a*/ 	.byte	0x08
	.zero		1


	//   ....[21]....
        /*0d7c*/ 	.word	0x00000940
        /*0d80*/ 	.word	0x000000ff
        /*0d84*/ 	.word	0x000348c8
        /*0d88*/ 	.short	0x0100
        /*0d8a*/ 	.byte	0x08
	.zero		1


	//   ....[22]....
        /*0d8c*/ 	.word	0x00003c20
        /*0d90*/ 	.word	0x00000065
        /*0d94*/ 	.word	0x00034890
        /*0d98*/ 	.short	0x010a
        /*0d9a*/ 	.byte	0x3f
	.zero		1


	//   ....[23]....
        /*0d9c*/ 	.word	0x000071d0
        /*0da0*/ 	.word	0x00000065
        /*0da4*/ 	.word	0x00034890
        /*0da8*/ 	.short	0x010a
        /*0daa*/ 	.byte	0x3f
	.zero		1


	//   ....[24]....
        /*0dac*/ 	.word	0x0000a4f0
        /*0db0*/ 	.word	0x00000065
        /*0db4*/ 	.word	0x00034890
        /*0db8*/ 	.short	0x010a
        /*0dba*/ 	.byte	0x3f
	.zero		1


	//   ....[25]....
        /*0dbc*/ 	.word	0x0000a8c0
        /*0dc0*/ 	.word	0x00000028
        /*0dc4*/ 	.word	0x00000000
        /*0dc8*/ 	.short	0x0101
        /*0dca*/ 	.byte	0x3f
	.zero		1


	//   ....[26]....
        /*0dcc*/ 	.word	0x0000a900
        /*0dd0*/ 	.word	0x00000065
        /*0dd4*/ 	.word	0x000348b0
        /*0dd8*/ 	.short	0x010a
        /*0dda*/ 	.byte	0x3f
	.zero		1


	//   ....[27]....
        /*0ddc*/ 	.word	0x0000ada0
        /*0de0*/ 	.word	0x00000065
        /*0de4*/ 	.word	0x00000000
        /*0de8*/ 	.short	0x0101
        /*0dea*/ 	.byte	0x3f
	.zero		1


	//   ....[28]....
        /*0dec*/ 	.word	0x0000b590
        /*0df0*/ 	.word	0x00000002
        /*0df4*/ 	.word	0x00034800
        /*0df8*/ 	.short	0x010a
        /*0dfa*/ 	.byte	0x3f
	.zero		1


	//   ....[29]....
        /*0dfc*/ 	.word	0x0000b5e0
        /*0e00*/ 	.word	0x00000002
        /*0e04*/ 	.word	0x00034800
        /*0e08*/ 	.short	0x010a
        /*0e0a*/ 	.byte	0x3f
	.zero		1


	//   ....[30]....
        /*0e0c*/ 	.word	0x0000c010
        /*0e10*/ 	.word	0x00000002
        /*0e14*/ 	.word	0x00034800
        /*0e18*/ 	.short	0x010a
        /*0e1a*/ 	.byte	0x3f
	.zero		1


	//   ....[31]....
        /*0e1c*/ 	.word	0x0000e820
        /*0e20*/ 	.word	0x00000002
        /*0e24*/ 	.word	0x00034800
        /*0e28*/ 	.short	0x010a
        /*0e2a*/ 	.byte	0x3f
	.zero		1


	//   ....[32]....
        /*0e2c*/ 	.word	0x00011010
        /*0e30*/ 	.word	0x00000000
        /*0e34*/ 	.word	0x00034830
        /*0e38*/ 	.short	0x010a
        /*0e3a*/ 	.byte	0x3f
	.zero		1


	//   ....[33]....
        /*0e3c*/ 	.word	0x00011090
        /*0e40*/ 	.word	0x00000000
        /*0e44*/ 	.word	0x00034830
        /*0e48*/ 	.short	0x010a
        /*0e4a*/ 	.byte	0x3f
	.zero		1


	//   ....[34]....
        /*0e4c*/ 	.word	0x00013850
        /*0e50*/ 	.word	0x00000003
        /*0e54*/ 	.word	0x00000000
        /*0e58*/ 	.short	0x0101
        /*0e5a*/ 	.byte	0x3f
	.zero		1


	//   ....[35]....
        /*0e5c*/ 	.word	0x00014260
        /*0e60*/ 	.word	0x0000000c
        /*0e64*/ 	.word	0x00034830
        /*0e68*/ 	.short	0x010a
        /*0e6a*/ 	.byte	0x3f
	.zero		1


	//   ....[36]....
        /*0e6c*/ 	.word	0x000142e0
        /*0e70*/ 	.word	0x0000000c
        /*0e74*/ 	.word	0x00034830
        /*0e78*/ 	.short	0x010a
        /*0e7a*/ 	.byte	0x3f
	.zero		1


	//   ....[37]....
        /*0e7c*/ 	.word	0x00014dd0
        /*0e80*/ 	.word	0x0000000d
        /*0e84*/ 	.word	0x00034850
        /*0e88*/ 	.short	0x010a
        /*0e8a*/ 	.byte	0x3f
	.zero		1


	//   ....[38]....
        /*0e8c*/ 	.word	0x00014e20
        /*0e90*/ 	.word	0x0000000d
        /*0e94*/ 	.word	0x00034850
        /*0e98*/ 	.short	0x010a
        /*0e9a*/ 	.byte	0x3f
	.zero		1


	//   ....[39]....
        /*0e9c*/ 	.word	0x00016810
        /*0ea0*/ 	.word	0x0000000c
        /*0ea4*/ 	.word	0x00000000
        /*0ea8*/ 	.short	0x0101
        /*0eaa*/ 	.byte	0x3f
	.zero		1


	//   ....[40]....
        /*0eac*/ 	.word	0x00016850
        /*0eb0*/ 	.word	0x0000000d
        /*0eb4*/ 	.word	0x00000000
        /*0eb8*/ 	.short	0x0101
        /*0eba*/ 	.byte	0x3f
	.zero		1


	//   ....[41]....
        /*0ebc*/ 	.word	0x00017250
        /*0ec0*/ 	.word	0x00000006
        /*0ec4*/ 	.word	0x00034850
        /*0ec8*/ 	.short	0x010a
        /*0eca*/ 	.byte	0x3f
	.zero		1


	//   ....[42]....
        /*0ecc*/ 	.word	0x000172f0
        /*0ed0*/ 	.word	0x00000006
        /*0ed4*/ 	.word	0x00034850
        /*0ed8*/ 	.short	0x010a
        /*0eda*/ 	.byte	0x3f
	.zero		1


	//   ....[43]....
        /*0edc*/ 	.word	0x000178b0
        /*0ee0*/ 	.word	0x00000006
        /*0ee4*/ 	.word	0x00000000
        /*0ee8*/ 	.short	0x0101
        /*0eea*/ 	.byte	0x3f
	.zero		1


	//   ....[44]....
        /*0eec*/ 	.word	0x00018ee0
        /*0ef0*/ 	.word	0x00000000
        /*0ef4*/ 	.word	0x00000000
        /*0ef8*/ 	.short	0x0101
        /*0efa*/ 	.byte	0x3f
	.zero		1


	//   ....[45]....
        /*0efc*/ 	.word	0x00019660
        /*0f00*/ 	.word	0x00000006
        /*0f04*/ 	.word	0x00000000
        /*0f08*/ 	.short	0x0101
        /*0f0a*/ 	.byte	0x3f
	.zero		1


	//   ....[46]....
        /*0f0c*/ 	.word	0x0001c3c0
        /*0f10*/ 	.word	0x00000012
        /*0f14*/ 	.word	0x00034820
        /*0f18*/ 	.short	0x010a
        /*0f1a*/ 	.byte	0x3f
	.zero		1


	//   ....[47]....
        /*0f1c*/ 	.word	0x0001c490
        /*0f20*/ 	.word	0x00000005
        /*0f24*/ 	.word	0x000348a0
        /*0f28*/ 	.short	0x010a
        /*0f2a*/ 	.byte	0x3f
	.zero		1


	//   ....[48]....
        /*0f2c*/ 	.word	0x0001c8c0
        /*0f30*/ 	.word	0x00000005
        /*0f34*/ 	.word	0x000348c0
        /*0f38*/ 	.short	0x010a
        /*0f3a*/ 	.byte	0x3f
	.zero		1


	//   ....[49]....
        /*0f3c*/ 	.word	0x0001cdc0
        /*0f40*/ 	.word	0x00000007
        /*0f44*/ 	.word	0x000348a0
        /*0f48*/ 	.short	0x010a
        /*0f4a*/ 	.byte	0x3f
	.zero		1


	//   ....[50]....
        /*0f4c*/ 	.word	0x0001d1e0
        /*0f50*/ 	.word	0x00000007
        /*0f54*/ 	.word	0x000348c0
        /*0f58*/ 	.short	0x010a
        /*0f5a*/ 	.byte	0x3f
	.zero		1


	//   ....[51]....
        /*0f5c*/ 	.word	0x0001e160
        /*0f60*/ 	.word	0x00000000
        /*0f64*/ 	.word	0x00034840
        /*0f68*/ 	.short	0x010a
        /*0f6a*/ 	.byte	0x3f
	.zero		1


	//   ....[52]....
        /*0f6c*/ 	.word	0x0001f110
        /*0f70*/ 	.word	0x00000012
        /*0f74*/ 	.word	0x00034800
        /*0f78*/ 	.short	0x0107
        /*0f7a*/ 	.byte	0x3f
	.zero		1


	//   ....[53]....
        /*0f7c*/ 	.word	0x0001f220
        /*0f80*/ 	.word	0x00000012
        /*0f84*/ 	.word	0x00034800
        /*0f88*/ 	.short	0x0101
        /*0f8a*/ 	.byte	0x3f
	.zero		1


	//   ....[54]....
        /*0f8c*/ 	.word	0x0001f240
        /*0f90*/ 	.word	0x00000012
        /*0f94*/ 	.word	0x00034820
        /*0f98*/ 	.short	0x010a
        /*0f9a*/ 	.byte	0x3f
	.zero		1


	//   ....[55]....
        /*0f9c*/ 	.word	0x0001f600
        /*0fa0*/ 	.word	0x00000003
        /*0fa4*/ 	.word	0x00034840
        /*0fa8*/ 	.short	0x010a
        /*0faa*/ 	.byte	0x3f
	.zero		1


	//   ....[56]....
        /*0fac*/ 	.word	0x0001fa90
        /*0fb0*/ 	.word	0x00000003
        /*0fb4*/ 	.word	0x00000060
        /*0fb8*/ 	.short	0x010a
        /*0fba*/ 	.byte	0x3f
	.zero		1


	//   ....[57]....
        /*0fbc*/ 	.word	0x00020120
        /*0fc0*/ 	.word	0x00000003
        /*0fc4*/ 	.word	0x00034840
        /*0fc8*/ 	.short	0x010a
        /*0fca*/ 	.byte	0x3f
	.zero		1


	//   ....[58]....
        /*0fcc*/ 	.word	0x000205b0
        /*0fd0*/ 	.word	0x00000002
        /*0fd4*/ 	.word	0x00000060
        /*0fd8*/ 	.short	0x010a
        /*0fda*/ 	.byte	0x3f
	.zero		1


	//   ....[59]....
        /*0fdc*/ 	.word	0x00020b80
        /*0fe0*/ 	.word	0x00000002
        /*0fe4*/ 	.word	0x00034840
        /*0fe8*/ 	.short	0x010a
        /*0fea*/ 	.byte	0x3f
	.zero		1


	//   ....[60]....
        /*0fec*/ 	.word	0x00021010
        /*0ff0*/ 	.word	0x00000002
        /*0ff4*/ 	.word	0x00000060
        /*0ff8*/ 	.short	0x010a
        /*0ffa*/ 	.byte	0x3f
	.zero		1


	//   ....[61]....
        /*0ffc*/ 	.word	0x00021590
        /*1000*/ 	.word	0x00000000
        /*1004*/ 	.word	0x00034860
        /*1008*/ 	.short	0x010a
        /*100a*/ 	.byte	0x3f
	.zero		1


	//   ....[62]....
        /*100c*/ 	.word	0x00022790
        /*1010*/ 	.word	0x00000000
        /*1014*/ 	.word	0x00034820
        /*1018*/ 	.short	0x010a
        /*101a*/ 	.byte	0x3f
	.zero		1


	//   ....[63]....
        /*101c*/ 	.word	0x00022990
        /*1020*/ 	.word	0x00000006
        /*1024*/ 	.word	0x00000000
        /*1028*/ 	.short	0x010a
        /*102a*/ 	.byte	0x3f
	.zero		1


	//   ....[64]....
        /*102c*/ 	.word	0x000229c0
        /*1030*/ 	.word	0x00000007
        /*1034*/ 	.word	0x00000000
        /*1038*/ 	.short	0x010a
        /*103a*/ 	.byte	0x3f
	.zero		1


	//   ....[65]....
        /*103c*/ 	.word	0x00022a20
        /*1040*/ 	.word	0x00000004
        /*1044*/ 	.word	0x00000000
        /*1048*/ 	.short	0x010a
        /*104a*/ 	.byte	0x3f
	.zero		1


	//   ....[66]....
        /*104c*/ 	.word	0x00022a50
        /*1050*/ 	.word	0x00000003
        /*1054*/ 	.word	0x00000000
        /*1058*/ 	.short	0x010a
        /*105a*/ 	.byte	0x3f
	.zero		1


	//   ....[67]....
        /*105c*/ 	.word	0x00022ab0
        /*1060*/ 	.word	0x00000065
        /*1064*/ 	.word	0x00034890
        /*1068*/ 	.short	0x010a
        /*106a*/ 	.byte	0x3f
	.zero		1


	//   ....[68]....
        /*106c*/ 	.word	0x00022b00
        /*1070*/ 	.word	0x00000065
        /*1074*/ 	.word	0x00034890
        /*1078*/ 	.short	0x010a
        /*107a*/ 	.byte	0x3f
	.zero		1


	//   ....[69]....
        /*107c*/ 	.word	0x00022b50
        /*1080*/ 	.word	0x00000065
        /*1084*/ 	.word	0x00034890
        /*1088*/ 	.short	0x010a
        /*108a*/ 	.byte	0x3f
	.zero		1


	//   ....[70]....
        /*108c*/ 	.word	0x00022ba0
        /*1090*/ 	.word	0x00000065
        /*1094*/ 	.word	0x000348b0
        /*1098*/ 	.short	0x010a
        /*109a*/ 	.byte	0x3f
	.zero		1


	//   ....[71]....
        /*109c*/ 	.word	0x00022dc0
        /*10a0*/ 	.word	0x00000002
        /*10a4*/ 	.word	0x00034800
        /*10a8*/ 	.short	0x010a
        /*10aa*/ 	.byte	0x3f
	.zero		1


	//   ....[72]....
        /*10ac*/ 	.word	0x00022fe0
        /*10b0*/ 	.word	0x00000002
        /*10b4*/ 	.word	0x00034800
        /*10b8*/ 	.short	0x010a
        /*10ba*/ 	.byte	0x3f
	.zero		1


	//   ....[73]....
        /*10bc*/ 	.word	0x00023030
        /*10c0*/ 	.word	0x00000000
        /*10c4*/ 	.word	0x00034830
        /*10c8*/ 	.short	0x010a
        /*10ca*/ 	.byte	0x3f
	.zero		1


	//   ....[74]....
        /*10cc*/ 	.word	0x00023080
        /*10d0*/ 	.word	0x0000000c
        /*10d4*/ 	.word	0x00034830
        /*10d8*/ 	.short	0x010a
        /*10da*/ 	.byte	0x3f
	.zero		1


	//   ....[75]....
        /*10dc*/ 	.word	0x000230d0
        /*10e0*/ 	.word	0x0000000d
        /*10e4*/ 	.word	0x00034850
        /*10e8*/ 	.short	0x010a
        /*10ea*/ 	.byte	0x3f
	.zero		1


	//   ....[76]....
        /*10ec*/ 	.word	0x00023120
        /*10f0*/ 	.word	0x00000006
        /*10f4*/ 	.word	0x00034850
        /*10f8*/ 	.short	0x010a
        /*10fa*/ 	.byte	0x3f
	.zero		1


	//   ....[77]....
        /*10fc*/ 	.word	0x000232c0
        /*1100*/ 	.word	0x00000012
        /*1104*/ 	.word	0x00034820
        /*1108*/ 	.short	0x010a
        /*110a*/ 	.byte	0x3f
	.zero		1


	//   ....[78]....
        /*110c*/ 	.word	0x00023310
        /*1110*/ 	.word	0x00000005
        /*1114*/ 	.word	0x000348a0
        /*1118*/ 	.short	0x010a
        /*111a*/ 	.byte	0x3f
	.zero		1


	//   ....[79]....
        /*111c*/ 	.word	0x00023360
        /*1120*/ 	.word	0x00000005
        /*1124*/ 	.word	0x000348c0
        /*1128*/ 	.short	0x010a
        /*112a*/ 	.byte	0x3f
	.zero		1


	//   ....[80]....
        /*112c*/ 	.word	0x000233b0
        /*1130*/ 	.word	0x00000007
        /*1134*/ 	.word	0x000348a0
        /*1138*/ 	.short	0x010a
        /*113a*/ 	.byte	0x3f
	.zero		1


	//   ....[81]....
        /*113c*/ 	.word	0x00023400
        /*1140*/ 	.word	0x00000007
        /*1144*/ 	.word	0x000348c0
        /*1148*/ 	.short	0x010a
        /*114a*/ 	.byte	0x3f
	.zero		1


	//   ....[82]....
        /*114c*/ 	.word	0x000235a0
        /*1150*/ 	.word	0x00000000
        /*1154*/ 	.word	0x00034840
        /*1158*/ 	.short	0x010a
        /*115a*/ 	.byte	0x3f
	.zero		1


	//   ....[83]....
        /*115c*/ 	.word	0x00024200
        /*1160*/ 	.word	0x00000012
        /*1164*/ 	.word	0x00034820
        /*1168*/ 	.short	0x010a
        /*116a*/ 	.byte	0x3f
	.zero		1


	//   ....[84]....
        /*116c*/ 	.word	0x00024250
        /*1170*/ 	.word	0x00000003
        /*1174*/ 	.word	0x00034840
        /*1178*/ 	.short	0x010a
        /*117a*/ 	.byte	0x3f
	.zero		1


	//   ....[85]....
        /*117c*/ 	.word	0x000242a0
        /*1180*/ 	.word	0x00000003
        /*1184*/ 	.word	0x00000060
        /*1188*/ 	.short	0x010a
        /*118a*/ 	.byte	0x3f
	.zero		1


	//   ....[86]....
        /*118c*/ 	.word	0x000242f0
        /*1190*/ 	.word	0x00000003
        /*1194*/ 	.word	0x00034840
        /*1198*/ 	.short	0x010a
        /*119a*/ 	.byte	0x3f
	.zero		1


	//   ....[87]....
        /*119c*/ 	.word	0x00024340
        /*11a0*/ 	.word	0x00000002
        /*11a4*/ 	.word	0x00000060
        /*11a8*/ 	.short	0x010a
        /*11aa*/ 	.byte	0x3f
	.zero		1


	//   ....[88]....
        /*11ac*/ 	.word	0x00024390
        /*11b0*/ 	.word	0x00000002
        /*11b4*/ 	.word	0x00034840
        /*11b8*/ 	.short	0x010a
        /*11ba*/ 	.byte	0x3f
	.zero		1


	//   ....[89]....
        /*11bc*/ 	.word	0x000243e0
        /*11c0*/ 	.word	0x00000002
        /*11c4*/ 	.word	0x00000060
        /*11c8*/ 	.short	0x010a
        /*11ca*/ 	.byte	0x3f
	.zero		1


	//   ....[90]....
        /*11cc*/ 	.word	0x00024430
        /*11d0*/ 	.word	0x00000000
        /*11d4*/ 	.word	0x00034860
        /*11d8*/ 	.short	0x010a
        /*11da*/ 	.byte	0x3f
	.zero		1


	//   ....[91]....
        /*11dc*/ 	.word	0x00024f70
        /*11e0*/ 	.word	0x00000000
        /*11e4*/ 	.word	0x00034820
        /*11e8*/ 	.short	0x010a
        /*11ea*/ 	.byte	0x3f
	.zero		1


	//   ....[92]....
        /*11ec*/ 	.word	0x00025110
        /*11f0*/ 	.word	0x00000006
        /*11f4*/ 	.word	0x00000000
        /*11f8*/ 	.short	0x010a
        /*11fa*/ 	.byte	0x3f
	.zero		1


	//   ....[93]....
        /*11fc*/ 	.word	0x00025160
        /*1200*/ 	.word	0x00000007
        /*1204*/ 	.word	0x00000000
        /*1208*/ 	.short	0x010a
        /*120a*/ 	.byte	0x3f
	.zero		1


	//   ....[94]....
        /*120c*/ 	.word	0x000251b0
        /*1210*/ 	.word	0x00000004
        /*1214*/ 	.word	0x00000000
        /*1218*/ 	.short	0x010a
        /*121a*/ 	.byte	0x3f
	.zero		1


	//----- nvinfo : EIATTR_NUM_MBARRIERS
	.align		4
.L_155:
        /*121c*/ 	.byte	0x03, 0x38
        /*121e*/ 	.short	0x0016


	//----- nvinfo : EIATTR_EXIT_INSTR_OFFSETS
	.align		4
        /*1220*/ 	.byte	0x04, 0x1c
        /*1222*/ 	.short	(.L_157 - .L_156)


	//   ....[0]....
.L_156:
        /*1224*/ 	.word	0x00022aa0


	//----- nvinfo : EIATTR_MAX_THREADS
	.align		4
.L_157:
        /*1228*/ 	.byte	0x04, 0x05
        /*122a*/ 	.short	(.L_159 - .L_158)
.L_158:
        /*122c*/ 	.word	0x00000180
        /*1230*/ 	.word	0x00000001
        /*1234*/ 	.word	0x00000001


	//----- nvinfo : EIATTR_CRS_STACK_SIZE
	.align		4
.L_159:
        /*1238*/ 	.byte	0x04, 0x1e
        /*123a*/ 	.short	(.L_161 - .L_160)
.L_160:
        /*123c*/ 	.word	0x00000000


	//----- nvinfo : EIATTR_CBANK_PARAM_SIZE
	.align		4
.L_161:
        /*1240*/ 	.byte	0x03, 0x19
        /*1242*/ 	.short	0x0af0


	//----- nvinfo : EIATTR_PARAM_CBANK
	.align		4
        /*1244*/ 	.byte	0x04, 0x0a
        /*1246*/ 	.short	(.L_163 - .L_162)
	.align		4
.L_162:
        /*1248*/ 	.word	index@(.nv.constant0._ZN7cutlass13device_kernelIN5flash11enable_sm90INS1_16FlashAttnFwdSm90INS1_25CollectiveMainloopFwdSm90ILi2EN4cute5tupleIJNS5_1CILi1EEES8_S8_EEENS6_IJNS7_ILi128EEESA_NS7_ILi192EEEEEELi128ENS_10bfloat16_tEfNS_4arch4Sm90ELb0ELb0ELb1ELb1ELb0ELb1ELb0ELb1ELb1ELb1ELb1ELb0EEENS1_21CollectiveEpilogueFwdINS6_IJSA_SA_SA_EEES9_SD_SF_Li256ELb1ELb1ELb1ELb0EEENS1_36VarlenDynamicPersistentTileSchedulerILi128ELi128ELi256ELi128ELb1ELb1ELb1ELb0ELb1ELb1EEEEEEEEEvNT_6ParamsE)
        /*124c*/ 	.short	0x0210
        /*124e*/ 	.short	0x0af0


	//----- nvinfo : EIATTR_SW_WAR
	.align		4
.L_163:
        /*1250*/ 	.byte	0x04, 0x36
        /*1252*/ 	.short	(.L_165 - .L_164)
.L_164:
        /*1254*/ 	.word	0x00000008
.L_165:


//--------------------- .nv.info._ZN7cutlass13device_kernelIN5flash11enable_sm90INS1_16FlashAttnFwdSm90INS1_25CollectiveMainloopFwdSm90ILi2EN4cute5tupleIJNS5_1CILi1EEES8_S8_EEENS6_IJNS7_ILi128EEENS7_ILi96EEENS7_ILi192EEEEEELi128ENS_10bfloat16_tEfNS_4arch4Sm90ELb0ELb1ELb1ELb0ELb0ELb0ELb0ELb1ELb1ELb1ELb1ELb0EEENS1_21CollectiveEpilogueFwdINS6_IJSA_SA_SB_EEES9_SE_SG_Li256ELb0ELb1ELb1ELb0EEENS1_19SingleTileSchedulerILb0ELb1ELb1ELi128EEEEEEEEEvNT_6ParamsE --------------------------
	.section	.nv.info._ZN7cutlass13device_kernelIN5flash11enable_sm90INS1_16FlashAttnFwdSm90INS1_25CollectiveMainloopFwdSm90ILi2EN4cute5tupleIJNS5_1CILi1EEES8_S8_EEENS6_IJNS7_ILi128EEENS7_ILi96EEENS7_ILi192EEEEEELi128ENS_10bfloat16_tEfNS_4arch4Sm90ELb0ELb1ELb1ELb0ELb0ELb0ELb0ELb1ELb1ELb1ELb1ELb0EEENS1_21CollectiveEpilogueFwdINS6_IJSA_SA_SB_EEES9_SE_SG_Li256ELb0ELb1ELb1ELb0EEENS1_19SingleTileSchedulerILb0ELb1ELb1ELi128EEEEEEEEEvNT_6ParamsE,"",@"SHT_CUDA_INFO"
	.sectionflags	@""
	.align	4


	//----- nvinfo : EIATTR_CUDA_API_VERSION
	.align		4
        /*0000*/ 	.byte	0x04, 0x37
        /*0002*/ 	.short	(.L_167 - .L_166)
.L_166:
        /*0004*/ 	.word	0x00000082


	//----- nvinfo : EIATTR_KPARAM_INFO
	.align		4
.L_167:
        /*0008*/ 	.byte	0x04, 0x17
        /*000a*/ 	.short	(.L_169 - .L_168)
.L_168:
        /*000c*/ 	.word	0x00000000
        /*0010*/ 	.short	0x0000
        /*0012*/ 	.short	0x0070
        /*0014*/ 	.byte	0x00, 0xf0, 0x01, 0x28


	//----- nvinfo : EIATTR_SPARSE_MMA_MASK
	.align		4
.L_169:
        /*0018*/ 	.byte	0x03, 0x50
        /*001a*/ 	.short	0x0000


	//----- nvinfo : EIATTR_MAXREG_COUNT
	.align		4
        /*001c*/ 	.byte	0x03, 0x1b
        /*001e*/ 	.short	0x00a8


	//----- nvinfo : EIATTR_NUM_BARRIERS
	.align		4
        /*0020*/ 	.byte	0x02, 0x4c
        /*0022*/ 	.byte	0x09
	.zero		1


	//----- nvinfo : EIATTR_EXTERNS
	.align		4
        /*0024*/ 	.byte	0x04, 0x0f
        /*0026*/ 	.short	(.L_171 - .L_170)


	//   ....[0]....
	.align		4
.L_170:
        /*0028*/ 	.word	index@(__assertfail)


	//----- nvinfo : EIATTR_ANNOTATIONS
	.align		4
.L_171:
        /*002c*/ 	.byte	0x04, 0x55
        /*002e*/ 	.short	(.L_173 - .L_172)


	//   ....[0]....
.L_172:
        /* <DEDUP_REMOVED lines=10> */


	//----- nvinfo : EIATTR_MERCURY_ISA_VERSION
	.align		4
.L_173:
        /*00c0*/ 	.byte	0x03, 0x5f
        /*00c2*/ 	.short	0x0101


	//----- nvinfo : EIATTR_INT_WARP_WIDE_INSTR_OFFSETS
	.align		4
        /*00c4*/ 	.byte	0x04, 0x31
        /*00c6*/ 	.short	(.L_175 - .L_174)


	//   ....[0]....
.L_174:
        /*00c8*/ 	.word	0x00000120


	//   ....[1]....
        /*00cc*/ 	.word	0x00000160


	//   ....[2]....
        /*00d0*/ 	.word	0x00000220


	//----- nvinfo : EIATTR_COOP_GROUP_MASK_REGIDS
	.align		4
.L_175:
        /*00d4*/ 	.byte	0x04, 0x29
        /*00d6*/ 	.short	(.L_177 - .L_176)


	//   ....[0]....
.L_176:
        /*00d8*/ 	.word	0xffffffff


	//   ....[1]....
        /*00dc*/ 	.word	0xffffffff


	//   ....[2]....
        /*00e0*/ 	.word	0xffffffff


	//   ....[3]....
        /*00e4*/ 	.word	0xffffffff


	//   ....[4]....
        /*00e8*/ 	.word	0xffffffff


	//   ....[5]....
        /*00ec*/ 	.word	0xffffffff


	//   ....[6]....
        /*00f0*/ 	.word	0xffffffff


	//   ....[7]....
        /*00f4*/ 	.word	0xffffffff


	//   ....[8]....
        /*00f8*/ 	.word	0xffffffff


	//   ....[9]....
        /*00fc*/ 	.word	0xffffffff


	//   ....[10]....
        /*0100*/ 	.word	0xffffffff


	//   ....[11]....
        /*0104*/ 	.word	0xffffffff


	//   ....[12]....
        /*0108*/ 	.word	0xffffffff


	//   ....[13]....
        /*010c*/ 	.word	0xffffffff


	//   ....[14]....
        /*0110*/ 	.word	0xffffffff


	//   ....[15]....
        /*0114*/ 	.word	0xffffffff


	//   ....[16]....
        /*0118*/ 	.word	0xffffffff


	//   ....[17]....
        /*011c*/ 	.word	0xffffffff


	//   ....[18]....
        /*0120*/ 	.word	0xffffffff


	//   ....[19]....
        /*0124*/ 	.word	0xffffffff


	//   ....[20]....
        /*0128*/ 	.word	0xffffffff


	//   ....[21]....
        /*012c*/ 	.word	0xffffffff


	//   ....[22]....
        /*0130*/ 	.word	0xffffffff


	//   ....[23]....
        /*0134*/ 	.word	0xffffffff


	//   ....[24]....
        /*0138*/ 	.word	0xffffffff


	//   ....[25]....
        /*013c*/ 	.word	0xffffffff


	//   ....[26]....
        /*0140*/ 	.word	0xffffffff


	//   ....[27]....
        /*0144*/ 	.word	0xffffffff


	//   ....[28]....
        /*0148*/ 	.word	0xffffffff


	//   ....[29]....
        /*014c*/ 	.word	0xffffffff


	//   ....[30]....
        /*0150*/ 	.word	0xffffffff


	//   ....[31]....
        /*0154*/ 	.word	0xffffffff


	//   ....[32]....
        /*0158*/ 	.word	0xffffffff


	//   ....[33]....
        /*015c*/ 	.word	0xffffffff


	//   ....[34]....
        /*0160*/ 	.word	0xffffffff


	//   ....[35]....
        /*0164*/ 	.word	0xffffffff


	//   ....[36]....
        /*0168*/ 	.word	0xffffffff


	//   ....[37]....
        /*016c*/ 	.word	0xffffffff


	//   ....[38]....
        /*0170*/ 	.word	0xffffffff


	//   ....[39]....
        /*0174*/ 	.word	0xffffffff


	//   ....[40]....
        /*0178*/ 	.word	0xffffffff


	//   ....[41]....
        /*017c*/ 	.word	0xffffffff


	//   ....[42]....
        /*0180*/ 	.word	0xffffffff


	//   ....[43]....
        /*0184*/ 	.word	0xffffffff


	//   ....[44]....
        /*0188*/ 	.word	0xffffffff


	//   ....[45]....
        /*018c*/ 	.word	0xffffffff


	//   ....[46]....
        /*0190*/ 	.word	0xffffffff


	//   ....[47]....
        /*0194*/ 	.word	0xffffffff


	//   ....[48]....
        /*0198*/ 	.word	0xffffffff


	//   ....[49]....
        /*019c*/ 	.word	0xffffffff


	//   ....[50]....
        /*01a0*/ 	.word	0xffffffff


	//   ....[51]....
        /*01a4*/ 	.word	0xffffffff


	//   ....[52]....
        /*01a8*/ 	.word	0xffffffff


	//   ....[53]....
        /*01ac*/ 	.word	0xffffffff


	//   ....[54]....
        /*01b0*/ 	.word	0xffffffff


	//   ....[55]....
        /*01b4*/ 	.word	0xffffffff


	//   ....[56]....
        /*01b8*/ 	.word	0xffffffff


	//   ....[57]....
        /*01bc*/ 	.word	0xffffffff


	//   ....[58]....
        /*01c0*/ 	.word	0xffffffff


	//   ....[59]....
        /*01c4*/ 	.word	0xffffffff


	//   ....[60]....
        /*01c8*/ 	.word	0xffffffff


	//   ....[61]....
        /*01cc*/ 	.word	0x0500000f


	//   ....[62]....
        /*01d0*/ 	.word	0x0500000f


	//   ....[63]....
        /*01d4*/ 	.word	0x0500000f


	//   ....[64]....
        /*01d8*/ 	.word	0x0500000f


	//   ....[65]....
        /*01dc*/ 	.word	0x0500000f


	//   ....[66]....
        /*01e0*/ 	.word	0x0500000f


	//   ....[67]....
        /*01e4*/ 	.word	0x0500000f


	//   ....[68]....
        /*01e8*/ 	.word	0x0500000f


	//   ....[69]....
        /*01ec*/ 	.word	0x0500000f


	//   ....[70]....
        /*01f0*/ 	.word	0x0500000f


	//   ....[71]....
        /*01f4*/ 	.word	0x0500000f


	//   ....[72]....
        /*01f8*/ 	.word	0x0500000f


	//   ....[73]....
        /*01fc*/ 	.word	0x0500000f


	//   ....[74]....
        /*0200*/ 	.word	0x0500000f


	//   ....[75]....
        /*0204*/ 	.word	0x0500000f


	//   ....[76]....
        /*0208*/ 	.word	0x0500000f


	//   ....[77]....
        /*020c*/ 	.word	0x0500000f


	//   ....[78]....
        /*0210*/ 	.word	0x0500000f


	//----- nvinfo : EIATTR_COOP_GROUP_INSTR_OFFSETS
	.align		4
.L_177:
        /*0214*/ 	.byte	0x04, 0x28
        /*0216*/ 	.short	(.L_179 - .L_178)


	//   ....[0]....
.L_178:
        /*0218*/ 	.word	0x00000060


	//   ....[1]....
        /*021c*/ 	.word	0x00000130


	//   ....[2]....
        /*0220*/ 	.word	0x00000230


	//   ....[3]....
        /*0224*/ 	.word	0x000003a0


	//   ....[4]....
        /*0228*/ 	.word	0x00000500


	//   ....[5]....
        /*022c*/ 	.word	0x00000620


	//   ....[6]....
        /*0230*/ 	.word	0x00000780


	//   ....[7]....
        /*0234*/ 	.word	0x00001480


	//   ....[8]....
        /*0238*/ 	.word	0x00002160


	//   ....[9]....
        /*023c*/ 	.word	0x00002810


	//   ....[10]....
        /*0240*/ 	.word	0x00003520


	//   ....[11]....
        /*0244*/ 	.word	0x00003630


	//   ....[12]....
        /*0248*/ 	.word	0x00003b80


	//   ....[13]....
        /*024c*/ 	.word	0x00003bf0


	//   ....[14]....
        /*0250*/ 	.word	0x00005b90


	//   ....[15]....
        /*0254*/ 	.word	0x00006520


	//   ....[16]....
        /*0258*/ 	.word	0x00006bb0


	//   ....[17]....
        /*025c*/ 	.word	0x00006cc0


	//   ....[18]....
        /*0260*/ 	.word	0x00007270


	//   ....[19]....
        /*0264*/ 	.word	0x000072f0


	//   ....[20]....
        /*0268*/ 	.word	0x000092e0


	//   ....[21]....
        /*026c*/ 	.word	0x00009300


	//   ....[22]....
        /*0270*/ 	.word	0x00009660


	//   ....[23]....
        /*0274*/ 	.word	0x000096e0


	//   ....[24]....
        /*0278*/ 	.word	0x0000b370


	//   ....[25]....
        /*027c*/ 	.word	0x0000b620


	//   ....[26]....
        /*0280*/ 	.word	0x0000c3b0


	//   ....[27]....
        /*0284*/ 	.word	0x0000c4c0


	//   ....[28]....
        /*0288*/ 	.word	0x0000ca80


	//   ....[29]....
        /*028c*/ 	.word	0x0000cb00


	//   ....[30]....
        /*0290*/ 	.word	0x0000d950


	//   ....[31]....
        /*0294*/ 	.word	0x0000d980


	//   ....[32]....
        /*0298*/ 	.word	0x0000da70


	//   ....[33]....
        /*029c*/ 	.word	0x0000da80


	//   ....[34]....
        /*02a0*/ 	.word	0x0000e8b0


	//   ....[35]....
        /*02a4*/ 	.word	0x0000e8f0


	//   ....[36]....
        /*02a8*/ 	.word	0x0000e920


	//   ....[37]....
        /*02ac*/ 	.word	0x0000e950


	//   ....[38]....
        /*02b0*/ 	.word	0x0000e960


	//   ....[39]....
        /*02b4*/ 	.word	0x0000e990


	//   ....[40]....
        /*02b8*/ 	.word	0x0000f000


	//   ....[41]....
        /*02bc*/ 	.word	0x0000f010


	//   ....[42]....
        /*02c0*/ 	.word	0x0000fa40


	//   ....[43]....
        /*02c4*/ 	.word	0x000108e0


	//   ....[44]....
        /*02c8*/ 	.word	0x00011290


	//   ....[45]....
        /*02cc*/ 	.word	0x000112d0


	//   ....[46]....
        /*02d0*/ 	.word	0x00011300


	//   ....[47]....
        /*02d4*/ 	.word	0x000113b0


	//   ....[48]....
        /*02d8*/ 	.word	0x00011400


	//   ....[49]....
        /*02dc*/ 	.word	0x00011460


	//   ....[50]....
        /*02e0*/ 	.word	0x000114b0


	//   ....[51]....
        /*02e4*/ 	.word	0x00011510


	//   ....[52]....
        /*02e8*/ 	.word	0x00011560


	//   ....[53]....
        /*02ec*/ 	.word	0x000115c0


	//   ....[54]....
        /*02f0*/ 	.word	0x00011610


	//   ....[55]....
        /*02f4*/ 	.word	0x00011670


	//   ....[56]....
        /*02f8*/ 	.word	0x000116c0


	//   ....[57]....
        /*02fc*/ 	.word	0x00011720


	//   ....[58]....
        /*0300*/ 	.word	0x00011730


	//   ....[59]....
        /*0304*/ 	.word	0x00011770


	//   ....[60]....
        /*0308*/ 	.word	0x00013a30


	//   ....[61]....
        /*030c*/ 	.word	0x00014050


	//   ....[62]....
        /*0310*/ 	.word	0x000141c0


	//   ....[63]....
        /*0314*/ 	.word	0x00014210


	//   ....[64]....
        /*0318*/ 	.word	0x00014380


	//   ....[65]....
        /*031c*/ 	.word	0x000143f0


	//   ....[66]....
        /*0320*/ 	.word	0x000144f0


	//   ....[67]....
        /*0324*/ 	.word	0x00014560


	//   ....[68]....
        /*0328*/ 	.word	0x00014660


	//   ....[69]....
        /*032c*/ 	.word	0x000146d0


	//   ....[70]....
        /*0330*/ 	.word	0x000147d0


	//   ....[71]....
        /*0334*/ 	.word	0x00014840


	//   ....[72]....
        /*0338*/ 	.word	0x00014940


	//   ....[73]....
        /*033c*/ 	.word	0x000149b0


	//   ....[74]....
        /*0340*/ 	.word	0x00014ab0


	//   ....[75]....
        /*0344*/ 	.word	0x00014b10


	//   ....[76]....
        /*0348*/ 	.word	0x00014c00


	//   ....[77]....
        /*034c*/ 	.word	0x00014c50


	//   ....[78]....
        /*0350*/ 	.word	0x00015050


	//----- nvinfo : EIATTR_REG_RECONFIG
	.align		4
.L_179:
        /*0354*/ 	.byte	0x01, 0x54
	.zero		2


	//----- nvinfo : EIATTR_SYSCALL_OFFSETS
	.align		4
        /*0358*/ 	.byte	0x04, 0x46
        /*035a*/ 	.short	(.L_181 - .L_180)


	//   ....[0]....
.L_180:
        /*035c*/ 	.word	0x00001640


	//   ....[1]....
        /*0360*/ 	.word	0x00010550


	//   ....[2]....
        /*0364*/ 	.word	0x00010690


	//   ....[3]....
        /*0368*/ 	.word	0x00010780


	//   ....[4]....
        /*036c*/ 	.word	0x00010ee0


	//----- nvinfo : EIATTR_MBARRIER_INSTR_OFFSETS
	.align		4
.L_181:
        /*0370*/ 	.byte	0x04, 0x39
        /*0372*/ 	.short	(.L_183 - .L_182)


	//   ....[0]....
.L_182:
        /*0374*/ 	.word	0x00000250
        /*0378*/ 	.word	0x000000ff
        /*037c*/ 	.word	0x0002a800
        /*0380*/ 	.short	0x0100
        /*0382*/ 	.byte	0x08
	.zero		1


	//   ....[1]....
        /*0384*/ 	.word	0x00000260
        /*0388*/ 	.word	0x000000ff
        /*038c*/ 	.word	0x0002a820
        /*0390*/ 	.short	0x0100
        /*0392*/ 	.byte	0x08
	.zero		1


	//   ....[2]....
        /*0394*/ 	.word	0x00000350
        /*0398*/ 	.word	0x000000ff
        /*039c*/ 	.word	0x0002a830
        /*03a0*/ 	.short	0x0100
        /*03a2*/ 	.byte	0x08
	.zero		1


	//   ....[3]....
        /*03a4*/ 	.word	0x00000360
        /*03a8*/ 	.word	0x000000ff
        /*03ac*/ 	.word	0x0002a840
        /*03b0*/ 	.short	0x0100
        /*03b2*/ 	.byte	0x08
	.zero		1


	//   ....[4]....
        /*03b4*/ 	.word	0x00000370
        /*03b8*/ 	.word	0x000000ff
        /*03bc*/ 	.word	0x0002a838
        /*03c0*/ 	.short	0x0100
        /*03c2*/ 	.byte	0x08
	.zero		1


	//   ....[5]....
        /*03c4*/ 	.word	0x00000380
        /*03c8*/ 	.word	0x000000ff
        /*03cc*/ 	.word	0x0002a848
        /*03d0*/ 	.short	0x0100
        /*03d2*/ 	.byte	0x08
	.zero		1


	//   ....[6]....
        /*03d4*/ 	.word	0x000004b0
        /*03d8*/ 	.word	0x000000ff
        /*03dc*/ 	.word	0x0002a850
        /*03e0*/ 	.short	0x0100
        /*03e2*/ 	.byte	0x08
	.zero		1


	//   ....[7]....
        /*03e4*/ 	.word	0x000004c0
        /*03e8*/ 	.word	0x000000ff
        /*03ec*/ 	.word	0x0002a860
        /*03f0*/ 	.short	0x0100
        /*03f2*/ 	.byte	0x08
	.zero		1


	//   ....[8]....
        /*03f4*/ 	.word	0x000004d0
        /*03f8*/ 	.word	0x000000ff
        /*03fc*/ 	.word	0x0002a858
        /*0400*/ 	.short	0x0100
        /*0402*/ 	.byte	0x08
	.zero		1


	//   ....[9]....
        /*0404*/ 	.word	0x000004e0
        /*0408*/ 	.word	0x000000ff
        /*040c*/ 	.word	0x0002a868
        /*0410*/ 	.short	0x0100
        /*0412*/ 	.byte	0x08
	.zero		1


	//   ....[10]....
        /*0414*/ 	.word	0x000005d0
        /*0418*/ 	.word	0x000000ff
        /*041c*/ 	.word	0x0002a870
        /*0420*/ 	.short	0x0100
        /*0422*/ 	.byte	0x06
	.zero		1


	//   ....[11]....
        /*0424*/ 	.word	0x000005e0
        /*0428*/ 	.word	0x000000ff
        /*042c*/ 	.word	0x0002a880
        /*0430*/ 	.short	0x0100
        /*0432*/ 	.byte	0x06
	.zero		1


	//   ....[12]....
        /*0434*/ 	.word	0x000005f0
        /*0438*/ 	.word	0x000000ff
        /*043c*/ 	.word	0x0002a878
        /*0440*/ 	.short	0x0100
        /*0442*/ 	.byte	0x06
	.zero		1


	//   ....[13]....
        /*0444*/ 	.word	0x00000600
        /*0448*/ 	.word	0x000000ff
        /*044c*/ 	.word	0x0002a888
        /*0450*/ 	.short	0x0100
        /*0452*/ 	.byte	0x06
	.zero		1


	//   ....[14]....
        /*0454*/ 	.word	0x00000730
        /*0458*/ 	.word	0x000000ff
        /*045c*/ 	.word	0x0002a890
        /*0460*/ 	.short	0x0100
        /*0462*/ 	.byte	0x08
	.zero		1


	//   ....[15]....
        /*0464*/ 	.word	0x00000740
        /*0468*/ 	.word	0x000000ff
        /*046c*/ 	.word	0x0002a8a0
        /*0470*/ 	.short	0x0100
        /*0472*/ 	.byte	0x08
	.zero		1


	//   ....[16]....
        /*0474*/ 	.word	0x00000750
        /*0478*/ 	.word	0x000000ff
        /*047c*/ 	.word	0x0002a898
        /*0480*/ 	.short	0x0100
        /*0482*/ 	.byte	0x08
	.zero		1


	//   ....[17]....
        /*0484*/ 	.word	0x00000760
        /*0488*/ 	.word	0x000000ff
        /*048c*/ 	.word	0x0002a8a8
        /*0490*/ 	.short	0x0100
        /*0492*/ 	.byte	0x08
	.zero		1


	//   ....[18]....
        /*0494*/ 	.word	0x00000890
        /*0498*/ 	.word	0x000000ff
        /*049c*/ 	.word	0x0002a8b0
        /*04a0*/ 	.short	0x0100
        /*04a2*/ 	.byte	0x08
	.zero		1


	//   ....[19]....
        /*04a4*/ 	.word	0x000008a0
        /*04a8*/ 	.word	0x000000ff
        /*04ac*/ 	.word	0x0002a8c0
        /*04b0*/ 	.short	0x0100
        /*04b2*/ 	.byte	0x08
	.zero		1


	//   ....[20]....
        /*04b4*/ 	.word	0x000008b0
        /*04b8*/ 	.word	0x000000ff
        /*04bc*/ 	.word	0x0002a8b8
        /*04c0*/ 	.short	0x0100
        /*04c2*/ 	.byte	0x08
	.zero		1


	//   ....[21]....
        /*04c4*/ 	.word	0x000008c0
        /*04c8*/ 	.word	0x000000ff
        /*04cc*/ 	.word	0x0002a8c8
        /*04d0*/ 	.short	0x0100
        /*04d2*/ 	.byte	0x08
	.zero		1


	//   ....[22]....
        /*04d4*/ 	.word	0x00001670
        /*04d8*/ 	.word	0x000000ff
        /*04dc*/ 	.word	0x0002a800
        /*04e0*/ 	.short	0x010a
        /*04e2*/ 	.byte	0x39
	.zero		1


	//   ....[23]....
        /*04e4*/ 	.word	0x000016d0
        /*04e8*/ 	.word	0x000000ff
        /*04ec*/ 	.word	0x0002a830
        /*04f0*/ 	.short	0x010a
        /*04f2*/ 	.byte	0x39
	.zero		1


	//   ....[24]....
        /*04f4*/ 	.word	0x00001760
        /*04f8*/ 	.word	0x000000ff
        /*04fc*/ 	.word	0x0002a830
        /*0500*/ 	.short	0x010a
        /*0502*/ 	.byte	0x39
	.zero		1


	//   ....[25]....
        /*0504*/ 	.word	0x00002330
        /*0508*/ 	.word	0x0000001a
        /*050c*/ 	.word	0x00000000
        /*0510*/ 	.short	0x0101
        /*0512*/ 	.byte	0x3f
	.zero		1


	//   ....[26]....
        /*0514*/ 	.word	0x00004a10
        /*0518*/ 	.word	0x000000ff
        /*051c*/ 	.word	0x0002a830
        /*0520*/ 	.short	0x010a
        /*0522*/ 	.byte	0x3b
	.zero		1


	//   ....[27]....
        /*0524*/ 	.word	0x00004a50
        /*0528*/ 	.word	0x000000ff
        /*052c*/ 	.word	0x0002a830
        /*0530*/ 	.short	0x010a
        /*0532*/ 	.byte	0x3b
	.zero		1


	//   ....[28]....
        /*0534*/ 	.word	0x000052a0
        /*0538*/ 	.word	0x000000ff
        /*053c*/ 	.word	0x0002a850
        /*0540*/ 	.short	0x010a
        /*0542*/ 	.byte	0x0b
	.zero		1


	//   ....[29]....
        /*0544*/ 	.word	0x000052e0
        /*0548*/ 	.word	0x000000ff
        /*054c*/ 	.word	0x0002a850
        /*0550*/ 	.short	0x010a
        /*0552*/ 	.byte	0x0b
	.zero		1


	//   ....[30]....
        /*0554*/ 	.word	0x00005c80
        /*0558*/ 	.word	0x0000005a
        /*055c*/ 	.word	0x00000000
        /*0560*/ 	.short	0x0101
        /*0562*/ 	.byte	0x3f
	.zero		1


	//   ....[31]....
        /*0564*/ 	.word	0x000075e0
        /*0568*/ 	.word	0x00000014
        /*056c*/ 	.word	0x00000000
        /*0570*/ 	.short	0x0101
        /*0572*/ 	.byte	0x3f
	.zero		1


	//   ....[32]....
        /*0574*/ 	.word	0x00007ff0
        /*0578*/ 	.word	0x000000ff
        /*057c*/ 	.word	0x0002a830
        /*0580*/ 	.short	0x010a
        /*0582*/ 	.byte	0x38
	.zero		1


	//   ....[33]....
        /*0584*/ 	.word	0x00008030
        /*0588*/ 	.word	0x000000ff
        /*058c*/ 	.word	0x0002a830
        /*0590*/ 	.short	0x010a
        /*0592*/ 	.byte	0x38
	.zero		1


	//   ....[34]....
        /*0594*/ 	.word	0x00008880
        /*0598*/ 	.word	0x000000ff
        /*059c*/ 	.word	0x0002a850
        /*05a0*/ 	.short	0x010a
        /*05a2*/ 	.byte	0x0b
	.zero		1


	//   ....[35]....
        /*05a4*/ 	.word	0x000088c0
        /*05a8*/ 	.word	0x000000ff
        /*05ac*/ 	.word	0x0002a850
        /*05b0*/ 	.short	0x010a
        /*05b2*/ 	.byte	0x0b
	.zero		1


	//   ....[36]....
        /*05b4*/ 	.word	0x00009d90
        /*05b8*/ 	.word	0x00000014
        /*05bc*/ 	.word	0x00000000
        /*05c0*/ 	.short	0x0101
        /*05c2*/ 	.byte	0x3f
	.zero		1


	//   ....[37]....
        /*05c4*/ 	.word	0x00009de0
        /*05c8*/ 	.word	0x00000016
        /*05cc*/ 	.word	0x00000000
        /*05d0*/ 	.short	0x0101
        /*05d2*/ 	.byte	0x3f
	.zero		1


	//   ....[38]....
        /*05d4*/ 	.word	0x0000a1e0
        /*05d8*/ 	.word	0x000000ff
        /*05dc*/ 	.word	0x0002a830
        /*05e0*/ 	.short	0x010a
        /*05e2*/ 	.byte	0x38
	.zero		1


	//   ....[39]....
        /*05e4*/ 	.word	0x0000a220
        /*05e8*/ 	.word	0x000000ff
        /*05ec*/ 	.word	0x0002a830
        /*05f0*/ 	.short	0x010a
        /*05f2*/ 	.byte	0x38
	.zero		1


	//   ....[40]....
        /*05f4*/ 	.word	0x0000aa70
        /*05f8*/ 	.word	0x000000ff
        /*05fc*/ 	.word	0x0002a850
        /*0600*/ 	.short	0x010a
        /*0602*/ 	.byte	0x0b
	.zero		1


	//   ....[41]....
        /*0604*/ 	.word	0x0000aab0
        /*0608*/ 	.word	0x000000ff
        /*060c*/ 	.word	0x0002a850
        /*0610*/ 	.short	0x010a
        /*0612*/ 	.byte	0x0b
	.zero		1


	//   ....[42]....
        /*0614*/ 	.word	0x0000b460
        /*0618*/ 	.word	0x0000005a
        /*061c*/ 	.word	0x00000000
        /*0620*/ 	.short	0x0101
        /*0622*/ 	.byte	0x3f
	.zero		1


	//   ....[43]....
        /*0624*/ 	.word	0x0000ce00
        /*0628*/ 	.word	0x0000000f
        /*062c*/ 	.word	0x00000000
        /*0630*/ 	.short	0x0101
        /*0632*/ 	.byte	0x3f
	.zero		1


	//   ....[44]....
        /*0634*/ 	.word	0x0000d8c0
        /*0638*/ 	.word	0x000000ff
        /*063c*/ 	.word	0x0002a850
        /*0640*/ 	.short	0x010a
        /*0642*/ 	.byte	0x05
	.zero		1


	//   ....[45]....
        /*0644*/ 	.word	0x0000d900
        /*0648*/ 	.word	0x000000ff
        /*064c*/ 	.word	0x0002a850
        /*0650*/ 	.short	0x010a
        /*0652*/ 	.byte	0x05
	.zero		1


	//   ....[46]....
        /*0654*/ 	.word	0x0000dd20
        /*0658*/ 	.word	0x00000008
        /*065c*/ 	.word	0x00000000
        /*0660*/ 	.short	0x0101
        /*0662*/ 	.byte	0x3f
	.zero		1


	//   ....[47]....
        /*0664*/ 	.word	0x0000e970
        /*0668*/ 	.word	0x000000ff
        /*066c*/ 	.word	0x00000000
        /*0670*/ 	.short	0x0101
        /*0672*/ 	.byte	0x04
	.zero		1


	//   ....[48]....
        /*0674*/ 	.word	0x00010af0
        /*0678*/ 	.word	0x000000ff
        /*067c*/ 	.word	0x0002a840
        /*0680*/ 	.short	0x010a
        /*0682*/ 	.byte	0x26
	.zero		1


	//   ....[49]....
        /*0684*/ 	.word	0x000118c0
        /*0688*/ 	.word	0x000000ff
        /*068c*/ 	.word	0x0002a800
        /*0690*/ 	.short	0x0107
        /*0692*/ 	.byte	0x26
	.zero		1


	//   ....[50]....
        /*0694*/ 	.word	0x00011930
        /*0698*/ 	.word	0x000000ff
        /*069c*/ 	.word	0x0002a800
        /*06a0*/ 	.short	0x0101
        /*06a2*/ 	.byte	0x26
	.zero		1


	//   ....[51]....
        /*06a4*/ 	.word	0x00011950
        /*06a8*/ 	.word	0x000000ff
        /*06ac*/ 	.word	0x0002a820
        /*06b0*/ 	.short	0x010a
        /*06b2*/ 	.byte	0x26
	.zero		1


	//   ....[52]....
        /*06b4*/ 	.word	0x00011d70
        /*06b8*/ 	.word	0x000000ff
        /*06bc*/ 	.word	0x0002a848
        /*06c0*/ 	.short	0x010a
        /*06c2*/ 	.byte	0x26
	.zero		1


	//   ....[53]....
        /*06c4*/ 	.word	0x00012110
        /*06c8*/ 	.word	0x000000ff
        /*06cc*/ 	.word	0x0002a860
        /*06d0*/ 	.short	0x010a
        /*06d2*/ 	.byte	0x26
	.zero		1


	//   ....[54]....
        /*06d4*/ 	.word	0x00012610
        /*06d8*/ 	.word	0x000000ff
        /*06dc*/ 	.word	0x0002a840
        /*06e0*/ 	.short	0x010a
        /*06e2*/ 	.byte	0x26
	.zero		1


	//   ....[55]....
        /*06e4*/ 	.word	0x000129c0
        /*06e8*/ 	.word	0x000000ff
        /*06ec*/ 	.word	0x0002a868
        /*06f0*/ 	.short	0x010a
        /*06f2*/ 	.byte	0x26
	.zero		1


	//   ....[56]....
        /*06f4*/ 	.word	0x00012f10
        /*06f8*/ 	.word	0x000000ff
        /*06fc*/ 	.word	0x0002a848
        /*0700*/ 	.short	0x010a
        /*0702*/ 	.byte	0x26
	.zero		1


	//   ....[57]....
        /*0704*/ 	.word	0x000132a0
        /*0708*/ 	.word	0x000000ff
        /*070c*/ 	.word	0x0002a860
        /*0710*/ 	.short	0x010a
        /*0712*/ 	.byte	0x26
	.zero		1


	//   ....[58]....
        /*0714*/ 	.word	0x00013630
        /*0718*/ 	.word	0x00000003
        /*071c*/ 	.word	0x0002a860
        /*0720*/ 	.short	0x010a
        /*0722*/ 	.byte	0x3f
	.zero		1


	//   ....[59]....
        /*0724*/ 	.word	0x000139c0
        /*0728*/ 	.word	0x00000002
        /*072c*/ 	.word	0x0002a820
        /*0730*/ 	.short	0x010a
        /*0732*/ 	.byte	0x3f
	.zero		1


	//   ....[60]....
        /*0734*/ 	.word	0x00013b40
        /*0738*/ 	.word	0x00000006
        /*073c*/ 	.word	0x00000000
        /*0740*/ 	.short	0x010a
        /*0742*/ 	.byte	0x3f
	.zero		1


	//   ....[61]....
        /*0744*/ 	.word	0x00013bb0
        /*0748*/ 	.word	0x00000003
        /*074c*/ 	.word	0x00000000
        /*0750*/ 	.short	0x010a
        /*0752*/ 	.byte	0x3f
	.zero		1


	//   ....[62]....
        /*0754*/ 	.word	0x00013c10
        /*0758*/ 	.word	0x00000000
        /*075c*/ 	.word	0x00000000
        /*0760*/ 	.short	0x010a
        /*0762*/ 	.byte	0x3f
	.zero		1


	//   ....[63]....
        /*0764*/ 	.word	0x00013c40
        /*0768*/ 	.word	0x00000003
        /*076c*/ 	.word	0x00000000
        /*0770*/ 	.short	0x010a
        /*0772*/ 	.byte	0x3f
	.zero		1


	//   ....[64]....
        /*0774*/ 	.word	0x00013cb0
        /*0778*/ 	.word	0x00000003
        /*077c*/ 	.word	0x0002a800
        /*0780*/ 	.short	0x010a
        /*0782*/ 	.byte	0x3f
	.zero		1


	//   ....[65]....
        /*0784*/ 	.word	0x00013d10
        /*0788*/ 	.word	0x00000003
        /*078c*/ 	.word	0x0002a830
        /*0790*/ 	.short	0x010a
        /*0792*/ 	.byte	0x3f
	.zero		1


	//   ....[66]....
        /*0794*/ 	.word	0x00013d70
        /*0798*/ 	.word	0x00000016
        /*079c*/ 	.word	0x0002a830
        /*07a0*/ 	.short	0x010a
        /*07a2*/ 	.byte	0x3f
	.zero		1


	//   ....[67]....
        /*07a4*/ 	.word	0x00013dd0
        /*07a8*/ 	.word	0x0000000d
        /*07ac*/ 	.word	0x0002a850
        /*07b0*/ 	.short	0x010a
        /*07b2*/ 	.byte	0x3f
	.zero		1


	//   ....[68]....
        /*07b4*/ 	.word	0x00013e30
        /*07b8*/ 	.word	0x0000000b
        /*07bc*/ 	.word	0x0002a830
        /*07c0*/ 	.short	0x010a
        /*07c2*/ 	.byte	0x3f
	.zero		1


	//   ....[69]....
        /*07c4*/ 	.word	0x00013e90
        /*07c8*/ 	.word	0x0000000b
        /*07cc*/ 	.word	0x0002a850
        /*07d0*/ 	.short	0x010a
        /*07d2*/ 	.byte	0x3f
	.zero		1


	//   ....[70]....
        /*07d4*/ 	.word	0x00013ef0
        /*07d8*/ 	.word	0x0000000b
        /*07dc*/ 	.word	0x0002a830
        /*07e0*/ 	.short	0x010a
        /*07e2*/ 	.byte	0x3f
	.zero		1


	//   ....[71]....
        /*07e4*/ 	.word	0x00013f50
        /*07e8*/ 	.word	0x0000000b
        /*07ec*/ 	.word	0x0002a850
        /*07f0*/ 	.short	0x010a
        /*07f2*/ 	.byte	0x3f
	.zero		1


	//   ....[72]....
        /*07f4*/ 	.word	0x00013fb0
        /*07f8*/ 	.word	0x00000000
        /*07fc*/ 	.word	0x0002a850
        /*0800*/ 	.short	0x010a
        /*0802*/ 	.byte	0x3f
	.zero		1


	//   ....[73]....
        /*0804*/ 	.word	0x00014110
        /*0808*/ 	.word	0x00000003
        /*080c*/ 	.word	0x0002a840
        /*0810*/ 	.short	0x010a
        /*0812*/ 	.byte	0x3f
	.zero		1


	//   ....[74]....
        /*0814*/ 	.word	0x00014c90
        /*0818*/ 	.word	0x00000003
        /*081c*/ 	.word	0x0002a820
        /*0820*/ 	.short	0x010a
        /*0822*/ 	.byte	0x3f
	.zero		1


	//   ....[75]....
        /*0824*/ 	.word	0x00014cf0
        /*0828*/ 	.word	0x00000003
        /*082c*/ 	.word	0x0002a848
        /*0830*/ 	.short	0x010a
        /*0832*/ 	.byte	0x3f
	.zero		1


	//   ....[76]....
        /*0834*/ 	.word	0x00014d50
        /*0838*/ 	.word	0x00000003
        /*083c*/ 	.word	0x0002a860
        /*0840*/ 	.short	0x010a
        /*0842*/ 	.byte	0x3f
	.zero		1


	//   ....[77]....
        /*0844*/ 	.word	0x00014db0
        /*0848*/ 	.word	0x00000003
        /*084c*/ 	.word	0x0002a840
        /*0850*/ 	.short	0x010a
        /*0852*/ 	.byte	0x3f
	.zero		1


	//   ....[78]....
        /*0854*/ 	.word	0x00014e10
        /*0858*/ 	.word	0x00000003
        /*085c*/ 	.word	0x0002a868
        /*0860*/ 	.short	0x010a
        /*0862*/ 	.byte	0x3f
	.zero		1


	//   ....[79]....
        /*0864*/ 	.word	0x00014e70
        /*0868*/ 	.word	0x00000003
        /*086c*/ 	.word	0x0002a848
        /*0870*/ 	.short	0x010a
        /*0872*/ 	.byte	0x3f
	.zero		1


	//   ....[80]....
        /*0874*/ 	.word	0x00014ed0
        /*0878*/ 	.word	0x00000003
        /*087c*/ 	.word	0x0002a860
        /*0880*/ 	.short	0x010a
        /*0882*/ 	.byte	0x3f
	.zero		1


	//   ....[81]....
        /*0884*/ 	.word	0x00014f20
        /*0888*/ 	.word	0x00000003
        /*088c*/ 	.word	0x0002a860
        /*0890*/ 	.short	0x010a
        /*0892*/ 	.byte	0x3f
	.zero		1


	//   ....[82]....
        /*0894*/ 	.word	0x00014f70
        /*0898*/ 	.word	0x00000002
        /*089c*/ 	.word	0x0002a820
        /*08a0*/ 	.short	0x010a
        /*08a2*/ 	.byte	0x3f
	.zero		1


	//   ....[83]....
        /*08a4*/ 	.word	0x00015110
        /*08a8*/ 	.word	0x00000006
        /*08ac*/ 	.word	0x00000000
        /*08b0*/ 	.short	0x010a
        /*08b2*/ 	.byte	0x3f
	.zero		1


	//   ....[84]....
        /*08b4*/ 	.word	0x00015160
        /*08b8*/ 	.word	0x00000003
        /*08bc*/ 	.word	0x00000000
        /*08c0*/ 	.short	0x010a
        /*08c2*/ 	.byte	0x3f
	.zero		1


	//   ....[85]....
        /*08c4*/ 	.word	0x000151b0
        /*08c8*/ 	.word	0x00000000
        /*08cc*/ 	.word	0x00000000
        /*08d0*/ 	.short	0x010a
        /*08d2*/ 	.byte	0x3f
	.zero		1


	//----- nvinfo : EIATTR_NUM_MBARRIERS
	.align		4
.L_183:
        /*08d4*/ 	.byte	0x03, 0x38
        /*08d6*/ 	.short	0x0016


	//----- nvinfo : EIATTR_EXIT_INSTR_OFFSETS
	.align		4
        /*08d8*/ 	.byte	0x04, 0x1c
        /*08da*/ 	.short	(.L_185 - .L_184)


	//   ....[0]....
.L_184:
        /*08dc*/ 	.word	0x00013c90


	//----- nvinfo : EIATTR_MAX_THREADS
	.align		4
.L_185:
        /*08e0*/ 	.byte	0x04, 0x05
        /*08e2*/ 	.short	(.L_187 - .L_186)
.L_186:
        /*08e4*/ 	.word	0x00000180
        /*08e8*/ 	.word	0x00000001
        /*08ec*/ 	.word	0x00000001


	//----- nvinfo : EIATTR_CRS_STACK_SIZE
	.align		4
.L_187:
        /*08f0*/ 	.byte	0x04, 0x1e
        /*08f2*/ 	.short	(.L_189 - .L_188)
.L_188:
        /*08f4*/ 	.word	0x00000000


	//----- nvinfo : EIATTR_CBANK_PARAM_SIZE
	.align		4
.L_189:
        /*08f8*/ 	.byte	0x03, 0x19
        /*08fa*/ 	.short	0x0a70


	//----- nvinfo : EIATTR_PARAM_CBANK
	.align		4
        /*08fc*/ 	.byte	0x04, 0x0a
        /*08fe*/ 	.short	(.L_191 - .L_190)
	.align		4
.L_190:
        /*0900*/ 	.word	index@(.nv.constant0._ZN7cutlass13device_kernelIN5flash11enable_sm90INS1_16FlashAttnFwdSm90INS1_25CollectiveMainloopFwdSm90ILi2EN4cute5tupleIJNS5_1CILi1EEES8_S8_EEENS6_IJNS7_ILi128EEENS7_ILi96EEENS7_ILi192EEEEEELi128ENS_10bfloat16_tEfNS_4arch4Sm90ELb0ELb1ELb1ELb0ELb0ELb0ELb0ELb1ELb1ELb1ELb1ELb0EEENS1_21CollectiveEpilogueFwdINS6_IJSA_SA_SB_EEES9_SE_SG_Li256ELb0ELb1ELb1ELb0EEENS1_19SingleTileSchedulerILb0ELb1ELb1ELi128EEEEEEEEEvNT_6ParamsE)
        /*0904*/ 	.short	0x0210
        /*0906*/ 	.short	0x0a70


	//----- nvinfo : EIATTR_SW_WAR
	.align		4
.L_191:
        /*0908*/ 	.byte	0x04, 0x36
        /*090a*/ 	.short	(.L_193 - .L_192)
.L_192:
        /*090c*/ 	.word	0x00000008
.L_193:


//--------------------- .nv.info._ZN7cutlass13device_kernelIN5flash11enable_sm90INS1_16FlashAttnFwdSm90INS1_25CollectiveMainloopFwdSm90ILi2EN4cute5tupleIJNS5_1CILi1EEES8_S8_EEENS6_IJNS7_ILi128EEENS7_ILi96EEENS7_ILi192EEEEEELi128ENS_10bfloat16_tEfNS_4arch4Sm90ELb0ELb1ELb1ELb1ELb0ELb0ELb0ELb1ELb1ELb1ELb1ELb0EEENS1_21CollectiveEpilogueFwdINS6_IJSA_SA_SB_EEES9_SE_SG_Li256ELb1ELb1ELb1ELb0EEENS1_36VarlenDynamicPersistentTileSchedulerILi128ELi96ELi256ELi128ELb1ELb1ELb1ELb1ELb0ELb1EEEEEEEEEvNT_6ParamsE --------------------------
	.section	.nv.info._ZN7cutlass13device_kernelIN5flash11enable_sm90INS1_16FlashAttnFwdSm90INS1_25CollectiveMainloopFwdSm90ILi2EN4cute5tupleIJNS5_1CILi1EEES8_S8_EEENS6_IJNS7_ILi128EEENS7_ILi96EEENS7_ILi192EEEEEELi128ENS_10bfloat16_tEfNS_4arch4Sm90ELb0ELb1ELb1ELb1ELb0ELb0ELb0ELb1ELb1ELb1ELb1ELb0EEENS1_21CollectiveEpilogueFwdINS6_IJSA_SA_SB_EEES9_SE_SG_Li256ELb1ELb1ELb1ELb0EEENS1_36VarlenDynamicPersistentTileSchedulerILi128ELi96ELi256ELi128ELb1ELb1ELb1ELb1ELb0ELb1EEEEEEEEEvNT_6ParamsE,"",@"SHT_CUDA_INFO"
	.sectionflags	@""
	.align	4


	//----- nvinfo : EIATTR_CUDA_API_VERSION
	.align		4
        /*0000*/ 	.byte	0x04, 0x37
        /*0002*/ 	.short	(.L_195 - .L_194)
.L_194:
        /*0004*/ 	.word	0x00000082


	//----- nvinfo : EIATTR_KPARAM_INFO
	.align		4
.L_195:
        /*0008*/ 	.byte	0x04, 0x17
        /*000a*/ 	.short	(.L_197 - .L_196)
.L_196:
        /*000c*/ 	.word	0x00000000
        /*0010*/ 	.short	0x0000
        /*0012*/ 	.short	0x0070
        /*0014*/ 	.byte	0x00, 0xf0, 0x01, 0x2a


	//----- nvinfo : EIATTR_SPARSE_MMA_MASK
	.align		4
.L_197:
        /*0018*/ 	.byte	0x03, 0x50
        /*001a*/ 	.short	0x0000


	//----- nvinfo : EIATTR_MAXREG_COUNT
	.align		4
        /*001c*/ 	.byte	0x03, 0x1b
        /*001e*/ 	.short	0x00a8


	//----- nvinfo : EIATTR_NUM_BARRIERS
	.align		4
        /*0020*/ 	.byte	0x02, 0x4c
        /*0022*/ 	.byte	0x09
	.zero		1


	//----- nvinfo : EIATTR_EXTERNS
	.align		4
        /*0024*/ 	.byte	0x04, 0x0f
        /*0026*/ 	.short	(.L_199 - .L_198)


	//   ....[0]....
	.align		4
.L_198:
        /*0028*/ 	.word	index@(__assertfail)


	//----- nvinfo : EIATTR_ANNOTATIONS
	.align		4
.L_199:
        /*002c*/ 	.byte	0x04, 0x55
        /*002e*/ 	.short	(.L_201 - .L_200)


	//   ....[0]....
.L_200:
        /* <DEDUP_REMOVED lines=72> */


	//----- nvinfo : EIATTR_MERCURY_ISA_VERSION
	.align		4
.L_201:
        /*0498*/ 	.byte	0x03, 0x5f
        /*049a*/ 	.short	0x0101


	//----- nvinfo : EIATTR_UNUSED_LOAD_BYTE_OFFSET
	.align		4
        /*049c*/ 	.byte	0x04, 0x44
        /*049e*/ 	.short	(.L_203 - .L_202)


	//   ....[0]....
.L_202:
        /*04a0*/ 	.word	0x00000a10
        /*04a4*/ 	.word	0x0000fff0


	//   ....[1]....
        /*04a8*/ 	.word	0x0000ec60
        /*04ac*/ 	.word	0x0000fff0


	//----- nvinfo : EIATTR_INT_WARP_WIDE_INSTR_OFFSETS
	.align		4
.L_203:
        /*04b0*/ 	.byte	0x04, 0x31
        /*04b2*/ 	.short	(.L_205 - .L_204)


	//   ....[0]....
.L_204:
        /*04b4*/ 	.word	0x00000130


	//   ....[1]....
        /*04b8*/ 	.word	0x00000170


	//   ....[2]....
        /*04bc*/ 	.word	0x000001e0


	//   ....[3]....
        /*04c0*/ 	.word	0x00013c90


	//   ....[4]....
        /*04c4*/ 	.word	0x00013d30


	//   ....[5]....
        /*04c8*/ 	.word	0x00017860


	//   ....[6]....
        /*04cc*/ 	.word	0x000178d0


	//----- nvinfo : EIATTR_COOP_GROUP_MASK_REGIDS
	.align		4
.L_205:
        /*04d0*/ 	.byte	0x04, 0x29
        /*04d2*/ 	.short	(.L_207 - .L_206)


	//   ....[0]....
.L_206:
        /*04d4*/ 	.word	0xffffffff


	//   ....[1]....
        /*04d8*/ 	.word	0xffffffff


	//   ....[2]....
        /*04dc*/ 	.word	0xffffffff


	//   ....[3]....
        /*04e0*/ 	.word	0xffffffff


	//   ....[4]....
        /*04e4*/ 	.word	0xffffffff


	//   ....[5]....
        /*04e8*/ 	.word	0xffffffff


	//   ....[6]....
        /*04ec*/ 	.word	0xffffffff


	//   ....[7]....
        /*04f0*/ 	.word	0xffffffff


	//   ....[8]....
        /*04f4*/ 	.word	0xffffffff


	//   ....[9]....
        /*04f8*/ 	.word	0xffffffff


	//   ....[10]....
        /*04fc*/ 	.word	0xffffffff


	//   ....[11]....
        /*0500*/ 	.word	0xffffffff


	//   ....[12]....
        /*0504*/ 	.word	0xffffffff


	//   ....[13]....
        /*0508*/ 	.word	0xffffffff


	//   ....[14]....
        /*050c*/ 	.word	0xffffffff


	//   ....[15]....
        /*0510*/ 	.word	0xffffffff


	//   ....[16]....
        /*0514*/ 	.word	0xffffffff


	//   ....[17]....
        /*0518*/ 	.word	0xffffffff


	//   ....[18]....
        /*051c*/ 	.word	0xffffffff


	//   ....[19]....
        /*0520*/ 	.word	0xffffffff


	//   ....[20]....
        /*0524*/ 	.word	0xffffffff


	//   ....[21]....
        /*0528*/ 	.word	0xffffffff


	//   ....[22]....
        /*052c*/ 	.word	0xffffffff


	//   ....[23]....
        /*0530*/ 	.word	0xffffffff


	//   ....[24]....
        /*0534*/ 	.word	0xffffffff


	//   ....[25]....
        /*0538*/ 	.word	0xffffffff


	//   ....[26]....
        /*053c*/ 	.word	0xffffffff


	//   ....[27]....
        /*0540*/ 	.word	0xffffffff


	//   ....[28]....
        /*0544*/ 	.word	0xffffffff


	//   ....[29]....
        /*0548*/ 	.word	0xffffffff


	//   ....[30]....
        /*054c*/ 	.word	0xffffffff


	//   ....[31]....
        /*0550*/ 	.word	0xffffffff


	//   ....[32]....
        /*0554*/ 	.word	0xffffffff


	//   ....[33]....
        /*0558*/ 	.word	0xffffffff


	//   ....[34]....
        /*055c*/ 	.word	0xffffffff


	//   ....[35]....
        /*0560*/ 	.word	0xffffffff


	//   ....[36]....
        /*0564*/ 	.word	0xffffffff


	//   ....[37]....
        /*0568*/ 	.word	0xffffffff


	//   ....[38]....
        /*056c*/ 	.word	0xffffffff


	//   ....[39]....
        /*0570*/ 	.word	0xffffffff


	//   ....[40]....
        /*0574*/ 	.word	0xffffffff


	//   ....[41]....
        /*0578*/ 	.word	0xffffffff


	//   ....[42]....
        /*057c*/ 	.word	0xffffffff


	//   ....[43]....
        /*0580*/ 	.word	0xffffffff


	//   ....[44]....
        /*0584*/ 	.word	0xffffffff


	//   ....[45]....
        /*0588*/ 	.word	0xffffffff


	//   ....[46]....
        /*058c*/ 	.word	0xffffffff


	//   ....[47]....
        /*0590*/ 	.word	0xffffffff


	//   ....[48]....
        /*0594*/ 	.word	0xffffffff


	//   ....[49]....
        /*0598*/ 	.word	0xffffffff


	//   ....[50]....
        /*059c*/ 	.word	0xffffffff


	//   ....[51]....
        /*05a0*/ 	.word	0xffffffff


	//   ....[52]....
        /*05a4*/ 	.word	0xffffffff


	//   ....[53]....
        /*05a8*/ 	.word	0xffffffff


	//   ....[54]....
        /*05ac*/ 	.word	0xffffffff


	//   ....[55]....
        /*05b0*/ 	.word	0xffffffff


	//   ....[56]....
        /*05b4*/ 	.word	0xffffffff


	//   ....[57]....
        /*05b8*/ 	.word	0xffffffff


	//   ....[58]....
        /*05bc*/ 	.word	0xffffffff


	//   ....[59]....
        /*05c0*/ 	.word	0xffffffff


	//   ....[60]....
        /*05c4*/ 	.word	0xffffffff


	//   ....[61]....
        /*05c8*/ 	.word	0xffffffff


	//   ....[62]....
        /*05cc*/ 	.word	0xffffffff


	//   ....[63]....
        /*05d0*/ 	.word	0xffffffff


	//   ....[64]....
        /*05d4*/ 	.word	0xffffffff


	//   ....[65]....
        /*05d8*/ 	.word	0xffffffff


	//   ....[66]....
        /*05dc*/ 	.word	0xffffffff


	//   ....[67]....
        /*05e0*/ 	.word	0xffffffff


	//   ....[68]....
        /*05e4*/ 	.word	0xffffffff


	//   ....[69]....
        /*05e8*/ 	.word	0xffffffff


	//   ....[70]....
        /*05ec*/ 	.word	0xffffffff


	//   ....[71]....
        /*05f0*/ 	.word	0xffffffff


	//   ....[72]....
        /*05f4*/ 	.word	0xffffffff


	//   ....[73]....
        /*05f8*/ 	.word	0xffffffff


	//   ....[74]....
        /*05fc*/ 	.word	0xffffffff


	//   ....[75]....
        /*0600*/ 	.word	0xffffffff


	//   ....[76]....
        /*0604*/ 	.word	0xffffffff


	//   ....[77]....
        /*0608*/ 	.word	0xffffffff


	//   ....[78]....
        /*060c*/ 	.word	0xffffffff


	//   ....[79]....
        /*0610*/ 	.word	0xffffffff


	//   ....[80]....
        /*0614*/ 	.word	0xffffffff


	//   ....[81]....
        /*0618*/ 	.word	0xffffffff


	//   ....[82]....
        /*061c*/ 	.word	0xffffffff


	//   ....[83]....
        /*0620*/ 	.word	0xffffffff


	//   ....[84]....
        /*0624*/ 	.word	0xffffffff


	//   ....[85]....
        /*0628*/ 	.word	0xffffffff


	//   ....[86]....
        /*062c*/ 	.word	0xffffffff


	//   ....[87]....
        /*0630*/ 	.word	0xffffffff


	//   ....[88]....
        /*0634*/ 	.word	0xffffffff


	//   ....[89]....
        /*0638*/ 	.word	0xffffffff


	//   ....[90]....
        /*063c*/ 	.word	0xffffffff


	//   ....[91]....
        /*0640*/ 	.word	0xffffffff


	//   ....[92]....
        /*0644*/ 	.word	0xffffffff


	//   ....[93]....
        /*0648*/ 	.word	0xffffffff


	//   ....[94]....
        /*064c*/ 	.word	0xffffffff


	//   ....[95]....
        /*0650*/ 	.word	0xffffffff


	//   ....[96]....
        /*0654*/ 	.word	0xffffffff


	//   ....[97]....
        /*0658*/ 	.word	0xffffffff


	//   ....[98]....
        /*065c*/ 	.word	0xffffffff


	//   ....[99]....
        /*0660*/ 	.word	0xffffffff


	//   ....[100]....
        /*0664*/ 	.word	0xffffffff


	//   ....[101]....
        /*0668*/ 	.word	0xffffffff


	//   ....[102]....
        /*066c*/ 	.word	0xffffffff


	//   ....[103]....
        /*0670*/ 	.word	0xffffffff


	//   ....[104]....
        /*0674*/ 	.word	0xffffffff


	//   ....[105]....
        /*0678*/ 	.word	0xffffffff


	//   ....[106]....
        /*067c*/ 	.word	0xffffffff


	//   ....[107]....
        /*0680*/ 	.word	0xffffffff


	//   ....[108]....
        /*0684*/ 	.word	0xffffffff


	//   ....[109]....
        /*0688*/ 	.word	0xffffffff


	//   ....[110]....
        /*068c*/ 	.word	0xffffffff


	//   ....[111]....
        /*0690*/ 	.word	0x0500000f


	//   ....[112]....
        /*0694*/ 	.word	0x0500000f


	//   ....[113]....
        /*0698*/ 	.word	0x0500000f


	//   ....[114]....
        /*069c*/ 	.word	0x0500000f


	//   ....[115]....
        /*06a0*/ 	.word	0x0500000f


	//   ....[116]....
        /*06a4*/ 	.word	0x0500000f


	//   ....[117]....
        /*06a8*/ 	.word	0x0500000f


	//   ....[118]....
        /*06ac*/ 	.word	0x0500000f


	//   ....[119]....
        /*06b0*/ 	.word	0x0500000f


	//   ....[120]....
        /*06b4*/ 	.word	0x0500000f


	//   ....[121]....
        /*06b8*/ 	.word	0x0500000f


	//   ....[122]....
        /*06bc*/ 	.word	0x0500000f


	//   ....[123]....
        /*06c0*/ 	.word	0x0500000f


	//   ....[124]....
        /*06c4*/ 	.word	0x0500000f


	//   ....[125]....
        /*06c8*/ 	.word	0x0500000f


	//   ....[126]....
        /*06cc*/ 	.word	0x0500000f


	//   ....[127]....
        /*06d0*/ 	.word	0x0500000f


	//   ....[128]....
        /*06d4*/ 	.word	0x0500000f


	//   ....[129]....
        /*06d8*/ 	.word	0x0500000f


	//   ....[130]....
        /*06dc*/ 	.word	0x0500000f


	//   ....[131]....
        /*06e0*/ 	.word	0x0500000f


	//   ....[132]....
        /*06e4*/ 	.word	0x0500000f


	//   ....[133]....
        /*06e8*/ 	.word	0x0500000f


	//   ....[134]....
        /*06ec*/ 	.word	0x0500000f


	//   ....[135]....
        /*06f0*/ 	.word	0x0500000f


	//   ....[136]....
        /*06f4*/ 	.word	0x0500000f


	//   ....[137]....
        /*06f8*/ 	.word	0x0500000f


	//   ....[138]....
        /*06fc*/ 	.word	0x0500000f


	//   ....[139]....
        /*0700*/ 	.word	0x0500000f


	//   ....[140]....
        /*0704*/ 	.word	0x0500000f


	//   ....[141]....
        /*0708*/ 	.word	0x0500000f


	//   ....[142]....
        /*070c*/ 	.word	0x0500000f


	//   ....[143]....
        /*0710*/ 	.word	0x0500000f


	//   ....[144]....
        /*0714*/ 	.word	0x0500000f


	//   ....[145]....
        /*0718*/ 	.word	0x0500000f


	//   ....[146]....
        /*071c*/ 	.word	0x0500000f


	//----- nvinfo : EIATTR_COOP_GROUP_INSTR_OFFSETS
	.align		4
.L_207:
        /*0720*/ 	.byte	0x04, 0x28
        /*0722*/ 	.short	(.L_209 - .L_208)


	//   ....[0]....
.L_208:
        /*0724*/ 	.word	0x00000060


	//   ....[1]....
        /*0728*/ 	.word	0x00000140


	//   ....[2]....
        /*072c*/ 	.word	0x00000190


	//   ....[3]....
        /*0730*/ 	.word	0x000003c0


	//   ....[4]....
        /*0734*/ 	.word	0x00000520


	//   ....[5]....
        /*0738*/ 	.word	0x00000640


	//   ....[6]....
        /*073c*/ 	.word	0x000007a0


	//   ....[7]....
        /*0740*/ 	.word	0x00001e50


	//   ....[8]....
        /*0744*/ 	.word	0x00002a20


	//   ....[9]....
        /*0748*/ 	.word	0x00003120


	//   ....[10]....
        /*074c*/ 	.word	0x00003e80


	//   ....[11]....
        /*0750*/ 	.word	0x00003f90


	//   ....[12]....
        /*0754*/ 	.word	0x00004640


	//   ....[13]....
        /*0758*/ 	.word	0x000046b0


	//   ....[14]....
        /*075c*/ 	.word	0x00006580


	//   ....[15]....
        /*0760*/ 	.word	0x00006ea0


	//   ....[16]....
        /*0764*/ 	.word	0x00007530


	//   ....[17]....
        /*0768*/ 	.word	0x00007640


	//   ....[18]....
        /*076c*/ 	.word	0x00007c50


	//   ....[19]....
        /*0770*/ 	.word	0x00007ca0


	//   ....[20]....
        /*0774*/ 	.word	0x00009d30


	//   ....[21]....
        /*0778*/ 	.word	0x00009d80


	//   ....[22]....
        /*077c*/ 	.word	0x00009fe0


	//   ....[23]....
        /*0780*/ 	.word	0x0000a030


	//   ....[24]....
        /*0784*/ 	.word	0x0000bcb0


	//   ....[25]....
        /*0788*/ 	.word	0x0000c770


	//   ....[26]....
        /*078c*/ 	.word	0x0000cdf0


	//   ....[27]....
        /*0790*/ 	.word	0x0000cf10


	//   ....[28]....
        /*0794*/ 	.word	0x0000d4d0


	//   ....[29]....
        /*0798*/ 	.word	0x0000d520


	//   ....[30]....
        /*079c*/ 	.word	0x0000e3b0


	//   ....[31]....
        /*07a0*/ 	.word	0x0000e3f0


	//   ....[32]....
        /*07a4*/ 	.word	0x0000e4f0


	//   ....[33]....
        /*07a8*/ 	.word	0x0000e500


	//   ....[34]....
        /*07ac*/ 	.word	0x0000f810


	//   ....[35]....
        /*07b0*/ 	.word	0x0000f850


	//   ....[36]....
        /*07b4*/ 	.word	0x0000f880


	//   ....[37]....
        /*07b8*/ 	.word	0x0000f8b0


	//   ....[38]....
        /*07bc*/ 	.word	0x0000ff90


	//   ....[39]....
        /*07c0*/ 	.word	0x0000ffb0


	//   ....[40]....
        /*07c4*/ 	.word	0x00010090


	//   ....[41]....
        /*07c8*/ 	.word	0x000100b0


	//   ....[42]....
        /*07cc*/ 	.word	0x00010180


	//   ....[43]....
        /*07d0*/ 	.word	0x000101a0


	//   ....[44]....
        /*07d4*/ 	.word	0x00010280


	//   ....[45]....
        /*07d8*/ 	.word	0x000102a0


	//   ....[46]....
        /*07dc*/ 	.word	0x000106a0


	//   ....[47]....
        /*07e0*/ 	.word	0x000106b0


	//   ....[48]....
        /*07e4*/ 	.word	0x00010b00


	//   ....[49]....
        /*07e8*/ 	.word	0x00010b10


	//   ....[50]....
        /*07ec*/ 	.word	0x00011970


	//   ....[51]....
        /*07f0*/ 	.word	0x000119a0


	//   ....[52]....
        /*07f4*/ 	.word	0x00011a80


	//   ....[53]....
        /*07f8*/ 	.word	0x00011aa0


	//   ....[54]....
        /*07fc*/ 	.word	0x00011b70


	//   ....[55]....
        /*0800*/ 	.word	0x00011b90


	//   ....[56]....
        /*0804*/ 	.word	0x00011c70


	//   ....[57]....
        /*0808*/ 	.word	0x00011c90


	//   ....[58]....
        /*080c*/ 	.word	0x00011e00


	//   ....[59]....
        /*0810*/ 	.word	0x00012040


	//   ....[60]....
        /*0814*/ 	.word	0x00012070


	//   ....[61]....
        /*0818*/ 	.word	0x000120a0


	//   ....[62]....
        /*081c*/ 	.word	0x000120d0


	//   ....[63]....
        /*0820*/ 	.word	0x00012100


	//   ....[64]....
        /*0824*/ 	.word	0x00012130


	//   ....[65]....
        /*0828*/ 	.word	0x000122e0


	//   ....[66]....
        /*082c*/ 	.word	0x00012310


	//   ....[67]....
        /*0830*/ 	.word	0x00012340


	//   ....[68]....
        /*0834*/ 	.word	0x00012370


	//   ....[69]....
        /*0838*/ 	.word	0x000123a0


	//   ....[70]....
        /*083c*/ 	.word	0x000123d0


	//   ....[71]....
        /*0840*/ 	.word	0x00012470


	//   ....[72]....
        /*0844*/ 	.word	0x000124a0


	//   ....[73]....
        /*0848*/ 	.word	0x000124b0


	//   ....[74]....
        /*084c*/ 	.word	0x000124e0


	//   ....[75]....
        /*0850*/ 	.word	0x00014280


	//   ....[76]....
        /*0854*/ 	.word	0x00014ec0


	//   ....[77]....
        /*0858*/ 	.word	0x00014ee0


	//   ....[78]....
        /*085c*/ 	.word	0x00014ef0


	//   ....[79]....
        /*0860*/ 	.word	0x00014f20


	//   ....[80]....
        /*0864*/ 	.word	0x00015040


	//   ....[81]....
        /*0868*/ 	.word	0x00015050


	//   ....[82]....
        /*086c*/ 	.word	0x000150f0


	//   ....[83]....
        /*0870*/ 	.word	0x00015100


	//   ....[84]....
        /*0874*/ 	.word	0x000151a0


	//   ....[85]....
        /*0878*/ 	.word	0x000151b0


	//   ....[86]....
        /*087c*/ 	.word	0x00015250


	//   ....[87]....
        /*0880*/ 	.word	0x00015260


	//   ....[88]....
        /*0884*/ 	.word	0x000152e0


	//   ....[89]....
        /*0888*/ 	.word	0x00015310


	//   ....[90]....
        /*088c*/ 	.word	0x00015360


	//   ....[91]....
        /*0890*/ 	.word	0x000153a0


	//   ....[92]....
        /*0894*/ 	.word	0x00017fb0


	//   ....[93]....
        /*0898*/ 	.word	0x00018030


	//   ....[94]....
        /*089c*/ 	.word	0x00018060


	//   ....[95]....
        /*08a0*/ 	.word	0x00018070


	//   ....[96]....
        /*08a4*/ 	.word	0x000180a0


	//   ....[97]....
        /*08a8*/ 	.word	0x000180d0


	//   ....[98]....
        /*08ac*/ 	.word	0x00018100


	//   ....[99]....
        /*08b0*/ 	.word	0x00018130


	//   ....[100]....
        /*08b4*/ 	.word	0x00018300


	//   ....[101]....
        /*08b8*/ 	.word	0x00018330


	//   ....[102]....
        /*08bc*/ 	.word	0x00018360


	//   ....[103]....
        /*08c0*/ 	.word	0x00018390


	//   ....[104]....
        /*08c4*/ 	.word	0x000183c0


	//   ....[105]....
        /*08c8*/ 	.word	0x000183f0


	//   ....[106]....
        /*08cc*/ 	.word	0x000184c0


	//   ....[107]....
        /*08d0*/ 	.word	0x000184e0


	//   ....[108]....
        /*08d4*/ 	.word	0x000184f0


	//   ....[109]....
        /*08d8*/ 	.word	0x00018570


	//   ....[110]....
        /*08dc*/ 	.word	0x000190c0


	//   ....[111]....
        /*08e0*/ 	.word	0x00019750


	//   ....[112]....
        /*08e4*/ 	.word	0x00019930


	//   ....[113]....
        /*08e8*/ 	.word	0x00019980


	//   ....[114]....
        /*08ec*/ 	.word	0x00019ab0


	//   ....[115]....
        /*08f0*/ 	.word	0x00019b00


	//   ....[116]....
        /*08f4*/ 	.word	0x00019c40


	//   ....[117]....
        /*08f8*/ 	.word	0x00019cb0


	//   ....[118]....
        /*08fc*/ 	.word	0x00019de0


	//   ....[119]....
        /*0900*/ 	.word	0x00019e30


	//   ....[120]....
        /*0904*/ 	.word	0x00019f60


	//   ....[121]....
        /*0908*/ 	.word	0x00019fb0


	//   ....[122]....
        /*090c*/ 	.word	0x0001a0e0


	//   ....[123]....
        /*0910*/ 	.word	0x0001a130


	//   ....[124]....
        /*0914*/ 	.word	0x0001a240


	//   ....[125]....
        /*0918*/ 	.word	0x0001a2b0


	//   ....[126]....
        /*091c*/ 	.word	0x0001a3c0


	//   ....[127]....
        /*0920*/ 	.word	0x0001a410


	//   ....[128]....
        /*0924*/ 	.word	0x0001a740


	//   ....[129]....
        /*0928*/ 	.word	0x0001a7e0


	//   ....[130]....
        /*092c*/ 	.word	0x0001a980


	//   ....[131]....
        /*0930*/ 	.word	0x0001aa00


	//   ....[132]....
        /*0934*/ 	.word	0x0001aa80


	//   ....[133]....
        /*0938*/ 	.word	0x0001ab00


	//   ....[134]....
        /*093c*/ 	.word	0x0001ab80


	//   ....[135]....
        /*0940*/ 	.word	0x0001ac10


	//   ....[136]....
        /*0944*/ 	.word	0x0001acb0


	//   ....[137]....
        /*0948*/ 	.word	0x0001ad60


	//   ....[138]....
        /*094c*/ 	.word	0x0001ade0


	//   ....[139]....
        /*0950*/ 	.word	0x0001ae60


	//   ....[140]....
        /*0954*/ 	.word	0x0001aee0


	//   ....[141]....
        /*0958*/ 	.word	0x0001af70


	//   ....[142]....
        /*095c*/ 	.word	0x0001aff0


	//   ....[143]....
        /*0960*/ 	.word	0x0001b0a0


	//   ....[144]....
        /*0964*/ 	.word	0x0001b0f0


	//   ....[145]....
        /*0968*/ 	.word	0x0001b1b0


	//   ....[146]....
        /*096c*/ 	.word	0x0001b2e0


	//----- nvinfo : EIATTR_REG_RECONFIG
	.align		4
.L_209:
        /*0970*/ 	.byte	0x01, 0x54
	.zero		2


	//----- nvinfo : EIATTR_SYSCALL_OFFSETS
	.align		4
        /*0974*/ 	.byte	0x04, 0x46
        /*0976*/ 	.short	(.L_211 - .L_210)


	//   ....[0]....
.L_210:
        /*0978*/ 	.word	0x00002030


	//   ....[1]....
        /*097c*/ 	.word	0x00013ea0


	//   ....[2]....
        /*0980*/ 	.word	0x00013ff0


	//   ....[3]....
        /*0984*/ 	.word	0x000140e0


	//   ....[4]....
        /*0988*/ 	.word	0x000149e0


	//----- nvinfo : EIATTR_MBARRIER_INSTR_OFFSETS
	.align		4
.L_211:
        /*098c*/ 	.byte	0x04, 0x39
        /*098e*/ 	.short	(.L_213 - .L_212)


	//   ....[0]....
.L_212:
        /*0990*/ 	.word	0x00000270
        /*0994*/ 	.word	0x000000ff
        /*0998*/ 	.word	0x0002a800
        /*099c*/ 	.short	0x0100
        /*099e*/ 	.byte	0x08
	.zero		1


	//   ....[1]....
        /*09a0*/ 	.word	0x00000280
        /*09a4*/ 	.word	0x000000ff
        /*09a8*/ 	.word	0x0002a820
        /*09ac*/ 	.short	0x0100
        /*09ae*/ 	.byte	0x08
	.zero		1


	//   ....[2]....
        /*09b0*/ 	.word	0x00000370
        /*09b4*/ 	.word	0x000000ff
        /*09b8*/ 	.word	0x0002a830
        /*09bc*/ 	.short	0x0100
        /*09be*/ 	.byte	0x08
	.zero		1


	//   ....[3]....
        /*09c0*/ 	.word	0x00000380
        /*09c4*/ 	.word	0x000000ff
        /*09c8*/ 	.word	0x0002a840
        /*09cc*/ 	.short	0x0100
        /*09ce*/ 	.byte	0x08
	.zero		1


	//   ....[4]....
        /*09d0*/ 	.word	0x00000390
        /*09d4*/ 	.word	0x000000ff
        /*09d8*/ 	.word	0x0002a838
        /*09dc*/ 	.short	0x0100
        /*09de*/ 	.byte	0x08
	.zero		1


	//   ....[5]....
        /*09e0*/ 	.word	0x000003a0
        /*09e4*/ 	.word	0x000000ff
        /*09e8*/ 	.word	0x0002a848
        /*09ec*/ 	.short	0x0100
        /*09ee*/ 	.byte	0x08
	.zero		1


	//   ....[6]....
        /*09f0*/ 	.word	0x000004d0
        /*09f4*/ 	.word	0x000000ff
        /*09f8*/ 	.word	0x0002a850
        /*09fc*/ 	.short	0x0100
        /*09fe*/ 	.byte	0x08
	.zero		1


	//   ....[7]....
        /*0a00*/ 	.word	0x000004e0
        /*0a04*/ 	.word	0x000000ff
        /*0a08*/ 	.word	0x0002a860
        /*0a0c*/ 	.short	0x0100
        /*0a0e*/ 	.byte	0x08
	.zero		1


	//   ....[8]....
        /*0a10*/ 	.word	0x000004f0
        /*0a14*/ 	.word	0x000000ff
        /*0a18*/ 	.word	0x0002a858
        /*0a1c*/ 	.short	0x0100
        /*0a1e*/ 	.byte	0x08
	.zero		1


	//   ....[9]....
        /*0a20*/ 	.word	0x00000500
        /*0a24*/ 	.word	0x000000ff
        /*0a28*/ 	.word	0x0002a868
        /*0a2c*/ 	.short	0x0100
        /*0a2e*/ 	.byte	0x08
	.zero		1


	//   ....[10]....
        /*0a30*/ 	.word	0x000005f0
        /*0a34*/ 	.word	0x000000ff
        /*0a38*/ 	.word	0x0002a870
        /*0a3c*/ 	.short	0x0100
        /*0a3e*/ 	.byte	0x06
	.zero		1


	//   ....[11]....
        /*0a40*/ 	.word	0x00000600
        /*0a44*/ 	.word	0x000000ff
        /*0a48*/ 	.word	0x0002a880
        /*0a4c*/ 	.short	0x0100
        /*0a4e*/ 	.byte	0x06
	.zero		1


	//   ....[12]....
        /*0a50*/ 	.word	0x00000610
        /*0a54*/ 	.word	0x000000ff
        /*0a58*/ 	.word	0x0002a878
        /*0a5c*/ 	.short	0x0100
        /*0a5e*/ 	.byte	0x06
	.zero		1


	//   ....[13]....
        /*0a60*/ 	.word	0x00000620
        /*0a64*/ 	.word	0x000000ff
        /*0a68*/ 	.word	0x0002a888
        /*0a6c*/ 	.short	0x0100
        /*0a6e*/ 	.byte	0x06
	.zero		1


	//   ....[14]....
        /*0a70*/ 	.word	0x00000750
        /*0a74*/ 	.word	0x000000ff
        /*0a78*/ 	.word	0x0002a890
        /*0a7c*/ 	.short	0x0100
        /*0a7e*/ 	.byte	0x08
	.zero		1


	//   ....[15]....
        /*0a80*/ 	.word	0x00000760
        /*0a84*/ 	.word	0x000000ff
        /*0a88*/ 	.word	0x0002a8a0
        /*0a8c*/ 	.short	0x0100
        /*0a8e*/ 	.byte	0x08
	.zero		1


	//   ....[16]....
        /*0a90*/ 	.word	0x00000770
        /*0a94*/ 	.word	0x000000ff
        /*0a98*/ 	.word	0x0002a898
        /*0a9c*/ 	.short	0x0100
        /*0a9e*/ 	.byte	0x08
	.zero		1


	//   ....[17]....
        /*0aa0*/ 	.word	0x00000780
        /*0aa4*/ 	.word	0x000000ff
        /*0aa8*/ 	.word	0x0002a8a8
        /*0aac*/ 	.short	0x0100
        /*0aae*/ 	.byte	0x08
	.zero		1


	//   ....[18]....
        /*0ab0*/ 	.word	0x000008b0
        /*0ab4*/ 	.word	0x000000ff
        /*0ab8*/ 	.word	0x0002a8b0
        /*0abc*/ 	.short	0x0100
        /*0abe*/ 	.byte	0x08
	.zero		1


	//   ....[19]....
        /*0ac0*/ 	.word	0x000008c0
        /*0ac4*/ 	.word	0x000000ff
        /*0ac8*/ 	.word	0x0002a8c0
        /*0acc*/ 	.short	0x0100
        /*0ace*/ 	.byte	0x08
	.zero		1


	//   ....[20]....
        /*0ad0*/ 	.word	0x000008d0
        /*0ad4*/ 	.word	0x000000ff
        /*0ad8*/ 	.word	0x0002a8b8
        /*0adc*/ 	.short	0x0100
        /*0ade*/ 	.byte	0x08
	.zero		1


	//   ....[21]....
        /*0ae0*/ 	.word	0x000008e0
        /*0ae4*/ 	.word	0x000000ff
        /*0ae8*/ 	.word	0x0002a8c8
        /*0aec*/ 	.short	0x0100
        /*0aee*/ 	.byte	0x08
	.zero		1


	//   ....[22]....
        /*0af0*/ 	.word	0x000020d0
        /*0af4*/ 	.word	0x000000ff
        /*0af8*/ 	.word	0x0002a800
        /*0afc*/ 	.short	0x010a
        /*0afe*/ 	.byte	0x26
	.zero		1


	//   ....[23]....
        /*0b00*/ 	.word	0x00002150
        /*0b04*/ 	.word	0x00000015
        /*0b08*/ 	.word	0x0002a830
        /*0b0c*/ 	.short	0x010a
        /*0b0e*/ 	.byte	0x3f
	.zero		1


	//   ....[24]....
        /*0b10*/ 	.word	0x000021c0
        /*0b14*/ 	.word	0x00000015
        /*0b18*/ 	.word	0x0002a830
        /*0b1c*/ 	.short	0x010a
        /*0b1e*/ 	.byte	0x3f
	.zero		1


	//   ....[25]....
        /*0b20*/ 	.word	0x000029c0
        /*0b24*/ 	.word	0x0000000c
        /*0b28*/ 	.word	0x00000000
        /*0b2c*/ 	.short	0x0101
        /*0b2e*/ 	.byte	0x3f
	.zero		1


	//   ....[26]....
        /*0b30*/ 	.word	0x00005360
        /*0b34*/ 	.word	0x000000ff
        /*0b38*/ 	.word	0x0002a830
        /*0b3c*/ 	.short	0x010a
        /*0b3e*/ 	.byte	0x07
	.zero		1


	//   ....[27]....
        /*0b40*/ 	.word	0x000053a0
        /*0b44*/ 	.word	0x000000ff
        /*0b48*/ 	.word	0x0002a830
        /*0b4c*/ 	.short	0x010a
        /*0b4e*/ 	.byte	0x07
	.zero		1


	//   ....[28]....
        /*0b50*/ 	.word	0x00005c60
        /*0b54*/ 	.word	0x000000ff
        /*0b58*/ 	.word	0x0002a850
        /*0b5c*/ 	.short	0x010a
        /*0b5e*/ 	.byte	0x06
	.zero		1


	//   ....[29]....
        /*0b60*/ 	.word	0x00005ca0
        /*0b64*/ 	.word	0x000000ff
        /*0b68*/ 	.word	0x0002a850
        /*0b6c*/ 	.short	0x010a
        /*0b6e*/ 	.byte	0x06
	.zero		1


	//   ....[30]....
        /*0b70*/ 	.word	0x000065d0
        /*0b74*/ 	.word	0x0000000a
        /*0b78*/ 	.word	0x00000000
        /*0b7c*/ 	.short	0x0101
        /*0b7e*/ 	.byte	0x3f
	.zero		1


	//   ....[31]....
        /*0b80*/ 	.word	0x00007fe0
        /*0b84*/ 	.word	0x00000059
        /*0b88*/ 	.word	0x00000000
        /*0b8c*/ 	.short	0x0101
        /*0b8e*/ 	.byte	0x3f
	.zero		1


	//   ....[32]....
        /*0b90*/ 	.word	0x000089c0
        /*0b94*/ 	.word	0x000000ff
        /*0b98*/ 	.word	0x0002a830
        /*0b9c*/ 	.short	0x010a
        /*0b9e*/ 	.byte	0x06
	.zero		1


	//   ....[33]....
        /*0ba0*/ 	.word	0x00008a00
        /*0ba4*/ 	.word	0x000000ff
        /*0ba8*/ 	.word	0x0002a830
        /*0bac*/ 	.short	0x010a
        /*0bae*/ 	.byte	0x06
	.zero		1


	//   ....[34]....
        /*0bb0*/ 	.word	0x000092c0
        /*0bb4*/ 	.word	0x000000ff
        /*0bb8*/ 	.word	0x0002a850
        /*0bbc*/ 	.short	0x010a
        /*0bbe*/ 	.byte	0x0a
	.zero		1


	//   ....[35]....
        /*0bc0*/ 	.word	0x00009300
        /*0bc4*/ 	.word	0x000000ff
        /*0bc8*/ 	.word	0x0002a850
        /*0bcc*/ 	.short	0x010a
        /*0bce*/ 	.byte	0x0a
	.zero		1


	//   ....[36]....
        /*0bd0*/ 	.word	0x0000a630
        /*0bd4*/ 	.word	0x0000005f
        /*0bd8*/ 	.word	0x00000000
        /*0bdc*/ 	.short	0x0101
        /*0bde*/ 	.byte	0x3f
	.zero		1


	//   ....[37]....
        /*0be0*/ 	.word	0x0000a690
        /*0be4*/ 	.word	0x00000063
        /*0be8*/ 	.word	0x00000000
        /*0bec*/ 	.short	0x0101
        /*0bee*/ 	.byte	0x3f
	.zero		1


	//   ....[38]....
        /*0bf0*/ 	.word	0x0000ac20
        /*0bf4*/ 	.word	0x000000ff
        /*0bf8*/ 	.word	0x0002a830
        /*0bfc*/ 	.short	0x010a
        /*0bfe*/ 	.byte	0x06
	.zero		1


	//   ....[39]....
        /*0c00*/ 	.word	0x0000ac60
        /*0c04*/ 	.word	0x000000ff
        /*0c08*/ 	.word	0x0002a830
        /*0c0c*/ 	.short	0x010a
        /*0c0e*/ 	.byte	0x06
	.zero		1


	//   ....[40]....
        /*0c10*/ 	.word	0x0000b520
        /*0c14*/ 	.word	0x000000ff
        /*0c18*/ 	.word	0x0002a850
        /*0c1c*/ 	.short	0x010a
        /*0c1e*/ 	.byte	0x0a
	.zero		1


	//   ....[41]....
        /*0c20*/ 	.word	0x0000b560
        /*0c24*/ 	.word	0x000000ff
        /*0c28*/ 	.word	0x0002a850
        /*0c2c*/ 	.short	0x010a
        /*0c2e*/ 	.byte	0x0a
	.zero		1


	//   ....[42]....
        /*0c30*/ 	.word	0x0000bea0
        /*0c34*/ 	.word	0x0000000a
        /*0c38*/ 	.word	0x00000000
        /*0c3c*/ 	.short	0x0101
        /*0c3e*/ 	.byte	0x3f
	.zero		1


	//   ....[43]....
        /*0c40*/ 	.word	0x0000d850
        /*0c44*/ 	.word	0x00000015
        /*0c48*/ 	.word	0x00000000
        /*0c4c*/ 	.short	0x0101
        /*0c4e*/ 	.byte	0x3f
	.zero		1


	//   ....[44]....
        /*0c50*/ 	.word	0x0000e320
        /*0c54*/ 	.word	0x000000ff
        /*0c58*/ 	.word	0x0002a850
        /*0c5c*/ 	.short	0x010a
        /*0c5e*/ 	.byte	0x05
	.zero		1


	//   ....[45]....
        /*0c60*/ 	.word	0x0000e360
        /*0c64*/ 	.word	0x000000ff
        /*0c68*/ 	.word	0x0002a850
        /*0c6c*/ 	.short	0x010a
        /*0c6e*/ 	.byte	0x05
	.zero		1


	//   ....[46]....
        /*0c70*/ 	.word	0x0000e800
        /*0c74*/ 	.word	0x00000005
        /*0c78*/ 	.word	0x00000000
        /*0c7c*/ 	.short	0x0101
        /*0c7e*/ 	.byte	0x3f
	.zero		1


	//   ....[47]....
        /*0c80*/ 	.word	0x0000ff80
        /*0c84*/ 	.word	0x00000010
        /*0c88*/ 	.word	0x00000000
        /*0c8c*/ 	.short	0x0101
        /*0c8e*/ 	.byte	0x3f
	.zero		1


	//   ....[48]....
        /*0c90*/ 	.word	0x000104d0
        /*0c94*/ 	.word	0x00000006
        /*0c98*/ 	.word	0x00000000
        /*0c9c*/ 	.short	0x0101
        /*0c9e*/ 	.byte	0x3f
	.zero		1


	//   ....[49]....
        /*0ca0*/ 	.word	0x00014500
        /*0ca4*/ 	.word	0x00000000
        /*0ca8*/ 	.word	0x0002a840
        /*0cac*/ 	.short	0x010a
        /*0cae*/ 	.byte	0x3f
	.zero		1


	//   ....[50]....
        /*0cb0*/ 	.word	0x000154c0
        /*0cb4*/ 	.word	0x00000012
        /*0cb8*/ 	.word	0x0002a800
        /*0cbc*/ 	.short	0x0107
        /*0cbe*/ 	.byte	0x3f
	.zero		1


	//   ....[51]....
        /*0cc0*/ 	.word	0x000155d0
        /*0cc4*/ 	.word	0x00000012
        /*0cc8*/ 	.word	0x0002a800
        /*0ccc*/ 	.short	0x0101
        /*0cce*/ 	.byte	0x3f
	.zero		1


	//   ....[52]....
        /*0cd0*/ 	.word	0x000155f0
        /*0cd4*/ 	.word	0x00000012
        /*0cd8*/ 	.word	0x0002a820
        /*0cdc*/ 	.short	0x010a
        /*0cde*/ 	.byte	0x3f
	.zero		1


	//   ....[53]....
        /*0ce0*/ 	.word	0x00015a20
        /*0ce4*/ 	.word	0x00000003
        /*0ce8*/ 	.word	0x0002a840
        /*0cec*/ 	.short	0x010a
        /*0cee*/ 	.byte	0x3f
	.zero		1


	//   ....[54]....
        /*0cf0*/ 	.word	0x00015eb0
        /*0cf4*/ 	.word	0x00000003
        /*0cf8*/ 	.word	0x00000060
        /*0cfc*/ 	.short	0x010a
        /*0cfe*/ 	.byte	0x3f
	.zero		1


	//   ....[55]....
        /*0d00*/ 	.word	0x00016540
        /*0d04*/ 	.word	0x00000003
        /*0d08*/ 	.word	0x0002a840
        /*0d0c*/ 	.short	0x010a
        /*0d0e*/ 	.byte	0x3f
	.zero		1


	//   ....[56]....
        /*0d10*/ 	.word	0x000169d0
        /*0d14*/ 	.word	0x00000002
        /*0d18*/ 	.word	0x00000060
        /*0d1c*/ 	.short	0x010a
        /*0d1e*/ 	.byte	0x3f
	.zero		1


	//   ....[57]....
        /*0d20*/ 	.word	0x00016fb0
        /*0d24*/ 	.word	0x00000002
        /*0d28*/ 	.word	0x0002a840
        /*0d2c*/ 	.short	0x010a
        /*0d2e*/ 	.byte	0x3f
	.zero		1


	//   ....[58]....
        /*0d30*/ 	.word	0x00017440
        /*0d34*/ 	.word	0x00000002
        /*0d38*/ 	.word	0x00000060
        /*0d3c*/ 	.short	0x010a
        /*0d3e*/ 	.byte	0x3f
	.zero		1


	//   ....[59]....
        /*0d40*/ 	.word	0x000179d0
        /*0d44*/ 	.word	0x00000000
        /*0d48*/ 	.word	0x0002a860
        /*0d4c*/ 	.short	0x010a
        /*0d4e*/ 	.byte	0x3f
	.zero		1


	//   ....[60]....
        /*0d50*/ 	.word	0x00019040
        /*0d54*/ 	.word	0x00000000
        /*0d58*/ 	.word	0x0002a820
        /*0d5c*/ 	.short	0x010a
        /*0d5e*/ 	.byte	0x3f
	.zero		1


	//   ....[61]....
        /*0d60*/ 	.word	0x00019250
        /*0d64*/ 	.word	0x00000006
        /*0d68*/ 	.word	0x00000000
        /*0d6c*/ 	.short	0x010a
        /*0d6e*/ 	.byte	0x3f
	.zero		1


	//   ....[62]....
        /*0d70*/ 	.word	0x00019280
        /*0d74*/ 	.word	0x00000007
        /*0d78*/ 	.word	0x00000000
        /*0d7c*/ 	.short	0x010a
        /*0d7e*/ 	.byte	0x3f
	.zero		1


	//   ....[63]....
        /*0d80*/ 	.word	0x000192e0
        /*0d84*/ 	.word	0x00000004
        /*0d88*/ 	.word	0x00000000
        /*0d8c*/ 	.short	0x010a
        /*0d8e*/ 	.byte	0x3f
	.zero		1


	//   ....[64]....
        /*0d90*/ 	.word	0x00019310
        /*0d94*/ 	.word	0x00000003
        /*0d98*/ 	.word	0x00000000
        /*0d9c*/ 	.short	0x010a
        /*0d9e*/ 	.byte	0x3f
	.zero		1


	//   ....[65]....
        /*0da0*/ 	.word	0x00019380
        /*0da4*/ 	.word	0x00000003
        /*0da8*/ 	.word	0x0002a800
        /*0dac*/ 	.short	0x010a
        /*0dae*/ 	.byte	0x3f
	.zero		1


	//   ....[66]....
        /*0db0*/ 	.word	0x000193d0
        /*0db4*/ 	.word	0x00000015
        /*0db8*/ 	.word	0x0002a830
        /*0dbc*/ 	.short	0x010a
        /*0dbe*/ 	.byte	0x3f
	.zero		1


	//   ....[67]....
        /*0dc0*/ 	.word	0x00019430
        /*0dc4*/ 	.word	0x0000000b
        /*0dc8*/ 	.word	0x0002a830
        /*0dcc*/ 	.short	0x010a
        /*0dce*/ 	.byte	0x3f
	.zero		1


	//   ....[68]....
        /*0dd0*/ 	.word	0x00019490
        /*0dd4*/ 	.word	0x0000000b
        /*0dd8*/ 	.word	0x0002a850
        /*0ddc*/ 	.short	0x010a
        /*0dde*/ 	.byte	0x3f
	.zero		1


	//   ....[69]....
        /*0de0*/ 	.word	0x000194f0
        /*0de4*/ 	.word	0x00000008
        /*0de8*/ 	.word	0x0002a830
        /*0dec*/ 	.short	0x010a
        /*0dee*/ 	.byte	0x3f
	.zero		1


	//   ....[70]....
        /*0df0*/ 	.word	0x00019550
        /*0df4*/ 	.word	0x00000007
        /*0df8*/ 	.word	0x0002a850
        /*0dfc*/ 	.short	0x010a
        /*0dfe*/ 	.byte	0x3f
	.zero		1


	//   ....[71]....
        /*0e00*/ 	.word	0x000195b0
        /*0e04*/ 	.word	0x00000008
        /*0e08*/ 	.word	0x0002a830
        /*0e0c*/ 	.short	0x010a
        /*0e0e*/ 	.byte	0x3f
	.zero		1


	//   ....[72]....
        /*0e10*/ 	.word	0x00019610
        /*0e14*/ 	.word	0x00000007
        /*0e18*/ 	.word	0x0002a850
        /*0e1c*/ 	.short	0x010a
        /*0e1e*/ 	.byte	0x3f
	.zero		1


	//   ....[73]....
        /*0e20*/ 	.word	0x00019670
        /*0e24*/ 	.word	0x00000005
        /*0e28*/ 	.word	0x0002a850
        /*0e2c*/ 	.short	0x010a
        /*0e2e*/ 	.byte	0x3f
	.zero		1


	//   ....[74]....
        /*0e30*/ 	.word	0x00019810
        /*0e34*/ 	.word	0x00000000
        /*0e38*/ 	.word	0x0002a840
        /*0e3c*/ 	.short	0x010a
        /*0e3e*/ 	.byte	0x3f
	.zero		1


	//   ....[75]....
        /*0e40*/ 	.word	0x0001a450
        /*0e44*/ 	.word	0x00000012
        /*0e48*/ 	.word	0x0002a820
        /*0e4c*/ 	.short	0x010a
        /*0e4e*/ 	.byte	0x3f
	.zero		1


	//   ....[76]....
        /*0e50*/ 	.word	0x0001a4a0
        /*0e54*/ 	.word	0x00000003
        /*0e58*/ 	.word	0x0002a840
        /*0e5c*/ 	.short	0x010a
        /*0e5e*/ 	.byte	0x3f
	.zero		1


	//   ....[77]....
        /*0e60*/ 	.word	0x0001a4f0
        /*0e64*/ 	.word	0x00000003
        /*0e68*/ 	.word	0x00000060
        /*0e6c*/ 	.short	0x010a
        /*0e6e*/ 	.byte	0x3f
	.zero		1


	//   ....[78]....
        /*0e70*/ 	.word	0x0001a540
        /*0e74*/ 	.word	0x00000003
        /*0e78*/ 	.word	0x0002a840
        /*0e7c*/ 	.short	0x010a
        /*0e7e*/ 	.byte	0x3f
	.zero		1


	//   ....[79]....
        /*0e80*/ 	.word	0x0001a590
        /*0e84*/ 	.word	0x00000002
        /*0e88*/ 	.word	0x00000060
        /*0e8c*/ 	.short	0x010a
        /*0e8e*/ 	.byte	0x3f
	.zero		1


	//   ....[80]....
        /*0e90*/ 	.word	0x0001a5e0
        /*0e94*/ 	.word	0x00000002
        /*0e98*/ 	.word	0x0002a840
        /*0e9c*/ 	.short	0x010a
        /*0e9e*/ 	.byte	0x3f
	.zero		1


	//   ....[81]....
        /*0ea0*/ 	.word	0x0001a630
        /*0ea4*/ 	.word	0x00000002
        /*0ea8*/ 	.word	0x00000060
        /*0eac*/ 	.short	0x010a
        /*0eae*/ 	.byte	0x3f
	.zero		1


	//   ....[82]....
        /*0eb0*/ 	.word	0x0001a680
        /*0eb4*/ 	.word	0x00000000
        /*0eb8*/ 	.word	0x0002a860
        /*0ebc*/ 	.short	0x010a
        /*0ebe*/ 	.byte	0x3f
	.zero		1


	//   ....[83]....
        /*0ec0*/ 	.word	0x0001b200
        /*0ec4*/ 	.word	0x00000000
        /*0ec8*/ 	.word	0x0002a820
        /*0ecc*/ 	.short	0x010a
        /*0ece*/ 	.byte	0x3f
	.zero		1


	//   ....[84]....
        /*0ed0*/ 	.word	0x0001b3a0
        /*0ed4*/ 	.word	0x00000006
        /*0ed8*/ 	.word	0x00000000
        /*0edc*/ 	.short	0x010a
        /*0ede*/ 	.byte	0x3f
	.zero		1


	//   ....[85]....
        /*0ee0*/ 	.word	0x0001b3f0
        /*0ee4*/ 	.word	0x00000007
        /*0ee8*/ 	.word	0x00000000
        /*0eec*/ 	.short	0x010a
        /*0eee*/ 	.byte	0x3f
	.zero		1


	//   ....[86]....
        /*0ef0*/ 	.word	0x0001b440
        /*0ef4*/ 	.word	0x00000004
        /*0ef8*/ 	.word	0x00000000
        /*0efc*/ 	.short	0x010a
        /*0efe*/ 	.byte	0x3f
	.zero		1


	//----- nvinfo : EIATTR_NUM_MBARRIERS
	.align		4
.L_213:
        /*0f00*/ 	.byte	0x03, 0x38
        /*0f02*/ 	.short	0x0016


	//----- nvinfo : EIATTR_EXIT_INSTR_OFFSETS
	.align		4
        /*0f04*/ 	.byte	0x04, 0x1c
        /*0f06*/ 	.short	(.L_215 - .L_214)


	//   ....[0]....
.L_214:
        /*0f08*/ 	.word	0x00000a50


	//   ....[1]....
        /*0f0c*/ 	.word	0x00011da0


	//   ....[2]....
        /*0f10*/ 	.word	0x00019360


	//----- nvinfo : EIATTR_MAX_THREADS
	.align		4
.L_215:
        /*0f14*/ 	.byte	0x04, 0x05
        /*0f16*/ 	.short	(.L_217 - .L_216)
.L_216:
        /*0f18*/ 	.word	0x00000180
        /*0f1c*/ 	.word	0x00000001
        /*0f20*/ 	.word	0x00000001


	//----- nvinfo : EIATTR_CRS_STACK_SIZE
	.align		4
.L_217:
        /*0f24*/ 	.byte	0x04, 0x1e
        /*0f26*/ 	.short	(.L_219 - .L_218)
.L_218:
        /*0f28*/ 	.word	0x00000000


	//----- nvinfo : EIATTR_CBANK_PARAM_SIZE
	.align		4
.L_219:
        /*0f2c*/ 	.byte	0x03, 0x19
        /*0f2e*/ 	.short	0x0af0


	//----- nvinfo : EIATTR_PARAM_CBANK
	.align		4
        /*0f30*/ 	.byte	0x04, 0x0a
        /*0f32*/ 	.short	(.L_221 - .L_220)
	.align		4
.L_220:
        /*0f34*/ 	.word	index@(.nv.constant0._ZN7cutlass13device_kernelIN5flash11enable_sm90INS1_16FlashAttnFwdSm90INS1_25CollectiveMainloopFwdSm90ILi2EN4cute5tupleIJNS5_1CILi1EEES8_S8_EEENS6_IJNS7_ILi128EEENS7_ILi96EEENS7_ILi192EEEEEELi128ENS_10bfloat16_tEfNS_4arch4Sm90ELb0ELb1ELb1ELb1ELb0ELb0ELb0ELb1ELb1ELb1ELb1ELb0EEENS1_21CollectiveEpilogueFwdINS6_IJSA_SA_SB_EEES9_SE_SG_Li256ELb1ELb1ELb1ELb0EEENS1_36VarlenDynamicPersistentTileSchedulerILi128ELi96ELi256ELi128ELb1ELb1ELb1ELb1ELb0ELb1EEEEEEEEEvNT_6ParamsE)
        /*0f38*/ 	.short	0x0210
        /*0f3a*/ 	.short	0x0af0


	//----- nvinfo : EIATTR_SW_WAR
	.align		4
.L_221:
        /*0f3c*/ 	.byte	0x04, 0x36
        /*0f3e*/ 	.short	(.L_223 - .L_222)
.L_222:
        /*0f40*/ 	.word	0x00000008
.L_223:


//--------------------- .nv.info._ZN7cutlass13device_kernelIN5flash11enable_sm90INS1_16FlashAttnFwdSm90INS1_25CollectiveMainloopFwdSm90ILi2EN4cute5tupleIJNS5_1CILi1EEES8_S8_EEENS6_IJNS7_ILi128EEENS7_ILi96EEENS7_ILi192EEEEEELi128ENS_10bfloat16_tEfNS_4arch4Sm90ELb0ELb1ELb1ELb1ELb0ELb1ELb0ELb1ELb1ELb1ELb1ELb0EEENS1_21CollectiveEpilogueFwdINS6_IJSA_SA_SB_EEES9_SE_SG_Li256ELb1ELb1ELb1ELb0EEENS1_36VarlenDynamicPersistentTileSchedulerILi128ELi96ELi256ELi128ELb1ELb1ELb1ELb1ELb0ELb1EEEEEEEEEvNT_6ParamsE --------------------------
	.section	.nv.info._ZN7cutlass13device_kernelIN5flash11enable_sm90INS1_16FlashAttnFwdSm90INS1_25CollectiveMainloopFwdSm90ILi2EN4cute5tupleIJNS5_1CILi1EEES8_S8_EEENS6_IJNS7_ILi128EEENS7_ILi96EEENS7_ILi192EEEEEELi128ENS_10bfloat16_tEfNS_4arch4Sm90ELb0ELb1ELb1ELb1ELb0ELb1ELb0ELb1ELb1ELb1ELb1ELb0EEENS1_21CollectiveEpilogueFwdINS6_IJSA_SA_SB_EEES9_SE_SG_Li256ELb1ELb1ELb1ELb0EEENS1_36VarlenDynamicPersistentTileSchedulerILi128ELi96ELi256ELi128ELb1ELb1ELb1ELb1ELb0ELb1EEEEEEEEEvNT_6ParamsE,"",@"SHT_CUDA_INFO"
	.sectionflags	@""
	.align	4


	//----- nvinfo : EIATTR_CUDA_API_VERSION
	.align		4
        /*0000*/ 	.byte	0x04, 0x37
        /*0002*/ 	.short	(.L_225 - .L_224)
.L_224:
        /*0004*/ 	.word	0x00000082


	//----- nvinfo : EIATTR_KPARAM_INFO
	.align		4
.L_225:
        /*0008*/ 	.byte	0x04, 0x17
        /*000a*/ 	.short	(.L_227 - .L_226)
.L_226:
        /*000c*/ 	.word	0x00000000
        /*0010*/ 	.short	0x0000
        /*0012*/ 	.short	0x0070
        /*0014*/ 	.byte	0x00, 0xf0, 0x01, 0x2a


	//----- nvinfo : EIATTR_SPARSE_MMA_MASK
	.align		4
.L_227:
        /*0018*/ 	.byte	0x03, 0x50
        /*001a*/ 	.short	0x0000


	//----- nvinfo : EIATTR_MAXREG_COUNT
	.align		4
        /*001c*/ 	.byte	0x03, 0x1b
        /*001e*/ 	.short	0x00a8


	//----- nvinfo : EIATTR_NUM_BARRIERS
	.align		4
        /*0020*/ 	.byte	0x02, 0x4c
        /*0022*/ 	.byte	0x10
	.zero		1


	//----- nvinfo : EIATTR_EXTERNS
	.align		4
        /*0024*/ 	.byte	0x04, 0x0f
        /*0026*/ 	.short	(.L_229 - .L_228)


	//   ....[0]....
	.align		4
.L_228:
        /*0028*/ 	.word	index@(__assertfail)


	//----- nvinfo : EIATTR_ANNOTATIONS
	.align		4
.L_229:
        /*002c*/ 	.byte	0x04, 0x55
        /*002e*/ 	.short	(.L_231 - .L_230)


	//   ....[0]....
.L_230:
        /* <DEDUP_REMOVED lines=123> */


	//----- nvinfo : EIATTR_MERCURY_ISA_VERSION
	.align		4
.L_231:
        /*07d0*/ 	.byte	0x03, 0x5f
        /*07d2*/ 	.short	0x0101


	//----- nvinfo : EIATTR_UNUSED_LOAD_BYTE_OFFSET
	.align		4
        /*07d4*/ 	.byte	0x04, 0x44
        /*07d6*/ 	.short	(.L_233 - .L_232)


	//   ....[0]....
.L_232:
        /*07d8*/ 	.word	0x00000ab0
        /*07dc*/ 	.word	0x0000fff0


	//   ....[1]....
        /*07e0*/ 	.word	0x00020d30
        /*07e4*/ 	.word	0x0000fff0


	//----- nvinfo : EIATTR_INT_WARP_WIDE_INSTR_OFFSETS
	.align		4
.L_233:
        /*07e8*/ 	.byte	0x04, 0x31
        /*07ea*/ 	.short	(.L_235 - .L_234)


	//   ....[0]....
.L_234:
        /*07ec*/ 	.word	0x00000190


	//   ....[1]....
        /*07f0*/ 	.word	0x000001d0


	//   ....[2]....
        /*07f4*/ 	.word	0x00000240


	//   ....[3]....
        /*07f8*/ 	.word	0x00027480


	//   ....[4]....
        /*07fc*/ 	.word	0x00027510


	//   ....[5]....
        /*0800*/ 	.word	0x0002b000


	//   ....[6]....
        /*0804*/ 	.word	0x0002b060


	//----- nvinfo : EIATTR_COOP_GROUP_MASK_REGIDS
	.align		4
.L_235:
        /*0808*/ 	.byte	0x04, 0x29
        /*080a*/ 	.short	(.L_237 - .L_236)


	//   ....[0]....
.L_236:
        /*080c*/ 	.word	0xffffffff


	//   ....[1]....
        /*0810*/ 	.word	0xffffffff


	//   ....[2]....
        /*0814*/ 	.word	0xffffffff


	//   ....[3]....
        /*0818*/ 	.word	0xffffffff


	//   ....[4]....
        /*081c*/ 	.word	0xffffffff


	//   ....[5]....
        /*0820*/ 	.word	0xffffffff


	//   ....[6]....
        /*0824*/ 	.word	0xffffffff


	//   ....[7]....
        /*0828*/ 	.word	0xffffffff


	//   ....[8]....
        /*082c*/ 	.word	0xffffffff


	//   ....[9]....
        /*0830*/ 	.word	0xffffffff


	//   ....[10]....
        /*0834*/ 	.word	0xffffffff


	//   ....[11]....
        /*0838*/ 	.word	0xffffffff


	//   ....[12]....
        /*083c*/ 	.word	0xffffffff


	//   ....[13]....
        /*0840*/ 	.word	0xffffffff


	//   ....[14]....
        /*0844*/ 	.word	0xffffffff


	//   ....[15]....
        /*0848*/ 	.word	0xffffffff


	//   ....[16]....
        /*084c*/ 	.word	0xffffffff


	//   ....[17]....
        /*0850*/ 	.word	0xffffffff


	//   ....[18]....
        /*0854*/ 	.word	0xffffffff


	//   ....[19]....
        /*0858*/ 	.word	0xffffffff


	//   ....[20]....
        /*085c*/ 	.word	0xffffffff


	//   ....[21]....
        /*0860*/ 	.word	0xffffffff


	//   ....[22]....
        /*0864*/ 	.word	0xffffffff


	//   ....[23]....
        /*0868*/ 	.word	0xffffffff


	//   ....[24]....
        /*086c*/ 	.word	0xffffffff


	//   ....[25]....
        /*0870*/ 	.word	0xffffffff


	//   ....[26]....
        /*0874*/ 	.word	0xffffffff


	//   ....[27]....
        /*0878*/ 	.word	0xffffffff


	//   ....[28]....
        /*087c*/ 	.word	0xffffffff


	//   ....[29]....
        /*0880*/ 	.word	0xffffffff


	//   ....[30]....
        /*0884*/ 	.word	0xffffffff


	//   ....[31]....
        /*0888*/ 	.word	0xffffffff


	//   ....[32]....
        /*088c*/ 	.word	0xffffffff


	//   ....[33]....
        /*0890*/ 	.word	0xffffffff


	//   ....[34]....
        /*0894*/ 	.word	0xffffffff


	//   ....[35]....
        /*0898*/ 	.word	0xffffffff


	//   ....[36]....
        /*089c*/ 	.word	0xffffffff


	//   ....[37]....
        /*08a0*/ 	.word	0xffffffff


	//   ....[38]....
        /*08a4*/ 	.word	0xffffffff


	//   ....[39]....
        /*08a8*/ 	.word	0xffffffff


	//   ....[40]....
        /*08ac*/ 	.word	0xffffffff


	//   ....[41]....
        /*08b0*/ 	.word	0xffffffff


	//   ....[42]....
        /*08b4*/ 	.word	0xffffffff


	//   ....[43]....
        /*08b8*/ 	.word	0xffffffff


	//   ....[44]....
        /*08bc*/ 	.word	0xffffffff


	//   ....[45]....
        /*08c0*/ 	.word	0xffffffff


	//   ....[46]....
        /*08c4*/ 	.word	0xffffffff


	//   ....[47]....
        /*08c8*/ 	.word	0xffffffff


	//   ....[48]....
        /*08cc*/ 	.word	0xffffffff


	//   ....[49]....
        /*08d0*/ 	.word	0xffffffff


	//   ....[50]....
        /*08d4*/ 	.word	0xffffffff


	//   ....[51]....
        /*08d8*/ 	.word	0xffffffff


	//   ....[52]....
        /*08dc*/ 	.word	0xffffffff


	//   ....[53]....
        /*08e0*/ 	.word	0xffffffff


	//   ....[54]....
        /*08e4*/ 	.word	0xffffffff


	//   ....[55]....
        /*08e8*/ 	.word	0xffffffff


	//   ....[56]....
        /*08ec*/ 	.word	0xffffffff


	//   ....[57]....
        /*08f0*/ 	.word	0xffffffff


	//   ....[58]....
        /*08f4*/ 	.word	0xffffffff


	//   ....[59]....
        /*08f8*/ 	.word	0xffffffff


	//   ....[60]....
        /*08fc*/ 	.word	0xffffffff


	//   ....[61]....
        /*0900*/ 	.word	0xffffffff


	//   ....[62]....
        /*0904*/ 	.word	0xffffffff


	//   ....[63]....
        /*0908*/ 	.word	0xffffffff


	//   ....[64]....
        /*090c*/ 	.word	0xffffffff


	//   ....[65]....
        /*0910*/ 	.word	0xffffffff


	//   ....[66]....
        /*0914*/ 	.word	0xffffffff


	//   ....[67]....
        /*0918*/ 	.word	0xffffffff


	//   ....[68]....
        /*091c*/ 	.word	0xffffffff


	//   ....[69]....
        /*0920*/ 	.word	0xffffffff


	//   ....[70]....
        /*0924*/ 	.word	0xffffffff


	//   ....[71]....
        /*0928*/ 	.word	0xffffffff


	//   ....[72]....
        /*092c*/ 	.word	0xffffffff


	//   ....[73]....
        /*0930*/ 	.word	0xffffffff


	//   ....[74]....
        /*0934*/ 	.word	0xffffffff


	//   ....[75]....
        /*0938*/ 	.word	0xffffffff


	//   ....[76]....
        /*093c*/ 	.word	0xffffffff


	//   ....[77]....
        /*0940*/ 	.word	0xffffffff


	//   ....[78]....
        /*0944*/ 	.word	0xffffffff


	//   ....[79]....
        /*0948*/ 	.word	0xffffffff


	//   ....[80]....
        /*094c*/ 	.word	0xffffffff


	//   ....[81]....
        /*0950*/ 	.word	0xffffffff


	//   ....[82]....
        /*0954*/ 	.word	0xffffffff


	//   ....[83]....
        /*0958*/ 	.word	0xffffffff


	//   ....[84]....
        /*095c*/ 	.word	0xffffffff


	//   ....[85]....
        /*0960*/ 	.word	0xffffffff


	//   ....[86]....
        /*0964*/ 	.word	0xffffffff


	//   ....[87]....
        /*0968*/ 	.word	0xffffffff


	//   ....[88]....
        /*096c*/ 	.word	0xffffffff


	//   ....[89]....
        /*0970*/ 	.word	0xffffffff


	//   ....[90]....
        /*0974*/ 	.word	0xffffffff


	//   ....[91]....
        /*0978*/ 	.word	0xffffffff


	//   ....[92]....
        /*097c*/ 	.word	0xffffffff


	//   ....[93]....
        /*0980*/ 	.word	0xffffffff


	//   ....[94]....
        /*0984*/ 	.word	0xffffffff


	//   ....[95]....
        /*0988*/ 	.word	0xffffffff


	//   ....[96]....
        /*098c*/ 	.word	0xffffffff


	//   ....[97]....
        /*0990*/ 	.word	0xffffffff


	//   ....[98]....
        /*0994*/ 	.word	0xffffffff


	//   ....[99]....
        /*0998*/ 	.word	0xffffffff


	//   ....[100]....
        /*099c*/ 	.word	0xffffffff


	//   ....[101]....
        /*09a0*/ 	.word	0xffffffff


	//   ....[102]....
        /*09a4*/ 	.word	0xffffffff


	//   ....[103]....
        /*09a8*/ 	.word	0xffffffff


	//   ....[104]....
        /*09ac*/ 	.word	0xffffffff


	//   ....[105]....
        /*09b0*/ 	.word	0xffffffff


	//   ....[106]....
        /*09b4*/ 	.word	0xffffffff


	//   ....[107]....
        /*09b8*/ 	.word	0xffffffff


	//   ....[108]....
        /*09bc*/ 	.word	0xffffffff


	//   ....[109]....
        /*09c0*/ 	.word	0xffffffff


	//   ....[110]....
        /*09c4*/ 	.word	0xffffffff


	//   ....[111]....
        /*09c8*/ 	.word	0xffffffff


	//   ....[112]....
        /*09cc*/ 	.word	0xffffffff


	//   ....[113]....
        /*09d0*/ 	.word	0xffffffff


	//   ....[114]....
        /*09d4*/ 	.word	0xffffffff


	//   ....[115]....
        /*09d8*/ 	.word	0xffffffff


	//   ....[116]....
        /*09dc*/ 	.word	0xffffffff


	//   ....[117]....
        /*09e0*/ 	.word	0xffffffff


	//   ....[118]....
        /*09e4*/ 	.word	0xffffffff


	//   ....[119]....
        /*09e8*/ 	.word	0xffffffff


	//   ....[120]....
        /*09ec*/ 	.word	0xffffffff


	//   ....[121]....
        /*09f0*/ 	.word	0xffffffff


	//   ....[122]....
        /*09f4*/ 	.word	0xffffffff


	//   ....[123]....
        /*09f8*/ 	.word	0xffffffff


	//   ....[124]....
        /*09fc*/ 	.word	0xffffffff


	//   ....[125]....
        /*0a00*/ 	.word	0xffffffff


	//   ....[126]....
        /*0a04*/ 	.word	0xffffffff


	//   ....[127]....
        /*0a08*/ 	.word	0xffffffff


	//   ....[128]....
        /*0a0c*/ 	.word	0x0500000f


	//   ....[129]....
        /*0a10*/ 	.word	0x0500000f


	//   ....[130]....
        /*0a14*/ 	.word	0x0500000f


	//   ....[131]....
        /*0a18*/ 	.word	0x0500000f


	//   ....[132]....
        /*0a1c*/ 	.word	0x0500000f


	//   ....[133]....
        /*0a20*/ 	.word	0x0500000f


	//   ....[134]....
        /*0a24*/ 	.word	0x0500000f


	//   ....[135]....
        /*0a28*/ 	.word	0x0500000f


	//   ....[136]....
        /*0a2c*/ 	.word	0x0500000f


	//   ....[137]....
        /*0a30*/ 	.word	0x0500000f


	//   ....[138]....
        /*0a34*/ 	.word	0x0500000f


	//   ....[139]....
        /*0a38*/ 	.word	0x0500000f


	//   ....[140]....
        /*0a3c*/ 	.word	0x0500000f


	//   ....[141]....
        /*0a40*/ 	.word	0x0500000f


	//   ....[142]....
        /*0a44*/ 	.word	0x0500000f


	//   ....[143]....
        /*0a48*/ 	.word	0x0500000f


	//   ....[144]....
        /*0a4c*/ 	.word	0x0500000f


	//   ....[145]....
        /*0a50*/ 	.word	0x0500000f


	//   ....[146]....
        /*0a54*/ 	.word	0x0500000f


	//   ....[147]....
        /*0a58*/ 	.word	0x0500000f


	//   ....[148]....
        /*0a5c*/ 	.word	0x0500000f


	//   ....[149]....
        /*0a60*/ 	.word	0x0500000f


	//   ....[150]....
        /*0a64*/ 	.word	0x0500000f


	//   ....[151]....
        /*0a68*/ 	.word	0x0500000f


	//   ....[152]....
        /*0a6c*/ 	.word	0x0500000f


	//   ....[153]....
        /*0a70*/ 	.word	0x0500000f


	//   ....[154]....
        /*0a74*/ 	.word	0x0500000f


	//   ....[155]....
        /*0a78*/ 	.word	0x0500000f


	//   ....[156]....
        /*0a7c*/ 	.word	0x0500000f


	//   ....[157]....
        /*0a80*/ 	.word	0x0500000f


	//   ....[158]....
        /*0a84*/ 	.word	0x0500000f


	//   ....[159]....
        /*0a88*/ 	.word	0x0500000f


	//   ....[160]....
        /*0a8c*/ 	.word	0x0500000f


	//   ....[161]....
        /*0a90*/ 	.word	0x0500000f


	//   ....[162]....
        /*0a94*/ 	.word	0x0500000f


	//   ....[163]....
        /*0a98*/ 	.word	0x0500000f


	//   ....[164]....
        /*0a9c*/ 	.word	0x0500000f


	//   ....[165]....
        /*0aa0*/ 	.word	0x0500000f


	//   ....[166]....
        /*0aa4*/ 	.word	0x0500000f


	//   ....[167]....
        /*0aa8*/ 	.word	0x0500000f


	//   ....[168]....
        /*0aac*/ 	.word	0x0500000f


	//   ....[169]....
        /*0ab0*/ 	.word	0x0500000f


	//   ....[170]....
        /*0ab4*/ 	.word	0x0500000f


	//   ....[171]....
        /*0ab8*/ 	.word	0x0500000f


	//   ....[172]....
        /*0abc*/ 	.word	0x0500000f


	//   ....[173]....
        /*0ac0*/ 	.word	0x0500000f


	//   ....[174]....
        /*0ac4*/ 	.word	0x0500000f


	//   ....[175]....
        /*0ac8*/ 	.word	0x0500000f


	//   ....[176]....
        /*0acc*/ 	.word	0x0500000f


	//   ....[177]....
        /*0ad0*/ 	.word	0x0500000f


	//   ....[178]....
        /*0ad4*/ 	.word	0x0500000f


	//   ....[179]....
        /*0ad8*/ 	.word	0x0500000f


	//   ....[180]....
        /*0adc*/ 	.word	0x0500000f


	//----- nvinfo : EIATTR_COOP_GROUP_INSTR_OFFSETS
	.align		4
.L_237:
        /*0ae0*/ 	.byte	0x04, 0x28
        /*0ae2*/ 	.short	(.L_239 - .L_238)


	//   ....[0]....
.L_238:
        /*0ae4*/ 	.word	0x00000060


	//   ....[1]....
        /*0ae8*/ 	.word	0x000001a0


	//   ....[2]....
        /*0aec*/ 	.word	0x000001f0


	//   ....[3]....
        /*0af0*/ 	.word	0x00000420


	//   ....[4]....
        /*0af4*/ 	.word	0x00000580


	//   ....[5]....
        /*0af8*/ 	.word	0x000006a0


	//   ....[6]....
        /*0afc*/ 	.word	0x00000800


	//   ....[7]....
        /*0b00*/ 	.word	0x0000bb10


	//   ....[8]....
        /*0b04*/ 	.word	0x0000c210


	//   ....[9]....
        /*0b08*/ 	.word	0x0000c220


	//   ....[10]....
        /*0b0c*/ 	.word	0x0000c230


	//   ....[11]....
        /*0b10*/ 	.word	0x0000c240


	//   ....[12]....
        /*0b14*/ 	.word	0x0000caa0


	//   ....[13]....
        /*0b18*/ 	.word	0x0000cab0


	//   ....[14]....
        /*0b1c*/ 	.word	0x0000cac0


	//   ....[15]....
        /*0b20*/ 	.word	0x0000cad0


	//   ....[16]....
        /*0b24*/ 	.word	0x0000fbc0


	//   ....[17]....
        /*0b28*/ 	.word	0x0000fbd0


	//   ....[18]....
        /*0b2c*/ 	.word	0x0000fbe0


	//   ....[19]....
        /*0b30*/ 	.word	0x0000fbf0


	//   ....[20]....
        /*0b34*/ 	.word	0x00010240


	//   ....[21]....
        /*0b38*/ 	.word	0x00010250


	//   ....[22]....
        /*0b3c*/ 	.word	0x00010260


	//   ....[23]....
        /*0b40*/ 	.word	0x00010270


	//   ....[24]....
        /*0b44*/ 	.word	0x00014040


	//   ....[25]....
        /*0b48*/ 	.word	0x00014580


	//   ....[26]....
        /*0b4c*/ 	.word	0x000152b0


	//   ....[27]....
        /*0b50*/ 	.word	0x000153c0


	//   ....[28]....
        /*0b54*/ 	.word	0x000158e0


	//   ....[29]....
        /*0b58*/ 	.word	0x00015990


	//   ....[30]....
        /*0b5c*/ 	.word	0x00017d10


	//   ....[31]....
        /*0b60*/ 	.word	0x00017ef0


	//   ....[32]....
        /*0b64*/ 	.word	0x00018db0


	//   ....[33]....
        /*0b68*/ 	.word	0x00018ec0


	//   ....[34]....
        /*0b6c*/ 	.word	0x000194e0


	//   ....[35]....
        /*0b70*/ 	.word	0x00019530


	//   ....[36]....
        /*0b74*/ 	.word	0x0001b850


	//   ....[37]....
        /*0b78*/ 	.word	0x0001b870


	//   ....[38]....
        /*0b7c*/ 	.word	0x0001bc80


	//   ....[39]....
        /*0b80*/ 	.word	0x0001bcf0


	//   ....[40]....
        /*0b84*/ 	.word	0x0001dd40


	//   ....[41]....
        /*0b88*/ 	.word	0x0001df50


	//   ....[42]....
        /*0b8c*/ 	.word	0x0001ee30


	//   ....[43]....
        /*0b90*/ 	.word	0x0001ef40


	//   ....[44]....
        /*0b94*/ 	.word	0x0001f550


	//   ....[45]....
        /*0b98*/ 	.word	0x0001f5a0


	//   ....[46]....
        /*0b9c*/ 	.word	0x00020680


	//   ....[47]....
        /*0ba0*/ 	.word	0x00020700


	//   ....[48]....
        /*0ba4*/ 	.word	0x00020730


	//   ....[49]....
        /*0ba8*/ 	.word	0x00020750


	//   ....[50]....
        /*0bac*/ 	.word	0x000217e0


	//   ....[51]....
        /*0bb0*/ 	.word	0x000217f0


	//   ....[52]....
        /*0bb4*/ 	.word	0x00021800


	//   ....[53]....
        /*0bb8*/ 	.word	0x00021810


	//   ....[54]....
        /*0bbc*/ 	.word	0x00021ec0


	//   ....[55]....
        /*0bc0*/ 	.word	0x00021f00


	//   ....[56]....
        /*0bc4*/ 	.word	0x00021fe0


	//   ....[57]....
        /*0bc8*/ 	.word	0x00022000


	//   ....[58]....
        /*0bcc*/ 	.word	0x000220c0


	//   ....[59]....
        /*0bd0*/ 	.word	0x000220e0


	//   ....[60]....
        /*0bd4*/ 	.word	0x000221b0


	//   ....[61]....
        /*0bd8*/ 	.word	0x000221d0


	//   ....[62]....
        /*0bdc*/ 	.word	0x000225d0


	//   ....[63]....
        /*0be0*/ 	.word	0x000225f0


	//   ....[64]....
        /*0be4*/ 	.word	0x00022a30


	//   ....[65]....
        /*0be8*/ 	.word	0x00022a40


	//   ....[66]....
        /*0bec*/ 	.word	0x000236a0


	//   ....[67]....
        /*0bf0*/ 	.word	0x000236c0


	//   ....[68]....
        /*0bf4*/ 	.word	0x00023780


	//   ....[69]....
        /*0bf8*/ 	.word	0x000237a0


	//   ....[70]....
        /*0bfc*/ 	.word	0x00023860


	//   ....[71]....
        /*0c00*/ 	.word	0x00023880


	//   ....[72]....
        /*0c04*/ 	.word	0x00023950


	//   ....[73]....
        /*0c08*/ 	.word	0x00023970


	//   ....[74]....
        /*0c0c*/ 	.word	0x00023ac0


	//   ....[75]....
        /*0c10*/ 	.word	0x00023cd0


	//   ....[76]....
        /*0c14*/ 	.word	0x00023d00


	//   ....[77]....
        /*0c18*/ 	.word	0x00023d30


	//   ....[78]....
        /*0c1c*/ 	.word	0x00023d60


	//   ....[79]....
        /*0c20*/ 	.word	0x00023d90


	//   ....[80]....
        /*0c24*/ 	.word	0x00023dc0


	//   ....[81]....
        /*0c28*/ 	.word	0x00023f60


	//   ....[82]....
        /*0c2c*/ 	.word	0x00023f90


	//   ....[83]....
        /*0c30*/ 	.word	0x00023fc0


	//   ....[84]....
        /*0c34*/ 	.word	0x00023ff0


	//   ....[85]....
        /*0c38*/ 	.word	0x00024020


	//   ....[86]....
        /*0c3c*/ 	.word	0x00024050


	//   ....[87]....
        /*0c40*/ 	.word	0x000240f0


	//   ....[88]....
        /*0c44*/ 	.word	0x00024120


	//   ....[89]....
        /*0c48*/ 	.word	0x00024130


	//   ....[90]....
        /*0c4c*/ 	.word	0x00024160


	//   ....[91]....
        /*0c50*/ 	.word	0x00025a30


	//   ....[92]....
        /*0c54*/ 	.word	0x00027a50


	//   ....[93]....
        /*0c58*/ 	.word	0x00028650


	//   ....[94]....
        /*0c5c*/ 	.word	0x00028670


	//   ....[95]....
        /*0c60*/ 	.word	0x00028680


	//   ....[96]....
        /*0c64*/ 	.word	0x000286b0


	//   ....[97]....
        /*0c68*/ 	.word	0x000287d0


	//   ....[98]....
        /*0c6c*/ 	.word	0x000287e0


	//   ....[99]....
        /*0c70*/ 	.word	0x00028880


	//   ....[100]....
        /*0c74*/ 	.word	0x00028890


	//   ....[101]....
        /*0c78*/ 	.word	0x00028930


	//   ....[102]....
        /*0c7c*/ 	.word	0x00028940


	//   ....[103]....
        /*0c80*/ 	.word	0x000289e0


	//   ....[104]....
        /*0c84*/ 	.word	0x000289f0


	//   ....[105]....
        /*0c88*/ 	.word	0x00028a70


	//   ....[106]....
        /*0c8c*/ 	.word	0x00028aa0


	//   ....[107]....
        /*0c90*/ 	.word	0x00028af0


	//   ....[108]....
        /*0c94*/ 	.word	0x00028b30


	//   ....[109]....
        /*0c98*/ 	.word	0x0002b760


	//   ....[110]....
        /*0c9c*/ 	.word	0x0002b790


	//   ....[111]....
        /*0ca0*/ 	.word	0x0002b7f0


	//   ....[112]....
        /*0ca4*/ 	.word	0x0002b820


	//   ....[113]....
        /*0ca8*/ 	.word	0x0002b850


	//   ....[114]....
        /*0cac*/ 	.word	0x0002b880


	//   ....[115]....
        /*0cb0*/ 	.word	0x0002b8b0


	//   ....[116]....
        /*0cb4*/ 	.word	0x0002b8e0


	//   ....[117]....
        /*0cb8*/ 	.word	0x0002baa0


	//   ....[118]....
        /*0cbc*/ 	.word	0x0002bad0


	//   ....[119]....
        /*0cc0*/ 	.word	0x0002bb00


	//   ....[120]....
        /*0cc4*/ 	.word	0x0002bb30


	//   ....[121]....
        /*0cc8*/ 	.word	0x0002bb60


	//   ....[122]....
        /*0ccc*/ 	.word	0x0002bb90


	//   ....[123]....
        /*0cd0*/ 	.word	0x0002bc60


	//   ....[124]....
        /*0cd4*/ 	.word	0x0002bc80


	//   ....[125]....
        /*0cd8*/ 	.word	0x0002bc90


	//   ....[126]....
        /*0cdc*/ 	.word	0x0002bd10


	//   ....[127]....
        /*0ce0*/ 	.word	0x0002c850


	//   ....[128]....
        /*0ce4*/ 	.word	0x0002ccb0


	//   ....[129]....
        /*0ce8*/ 	.word	0x0002cd40


	//   ....[130]....
        /*0cec*/ 	.word	0x0002cd90


	//   ....[131]....
        /*0cf0*/ 	.word	0x0002cde0


	//   ....[132]....
        /*0cf4*/ 	.word	0x0002ce80


	//   ....[133]....
        /*0cf8*/ 	.word	0x0002cf10


	//   ....[134]....
        /*0cfc*/ 	.word	0x0002cf60


	//   ....[135]....
        /*0d00*/ 	.word	0x0002cfb0


	//   ....[136]....
        /*0d04*/ 	.word	0x0002d0a0


	//   ....[137]....
        /*0d08*/ 	.word	0x0002d130


	//   ....[138]....
        /*0d0c*/ 	.word	0x0002d180


	//   ....[139]....
        /*0d10*/ 	.word	0x0002d1d0


	//   ....[140]....
        /*0d14*/ 	.word	0x0002d260


	//   ....[141]....
        /*0d18*/ 	.word	0x0002d2f0


	//   ....[142]....
        /*0d1c*/ 	.word	0x0002d340


	//   ....[143]....
        /*0d20*/ 	.word	0x0002d390


	//   ....[144]....
        /*0d24*/ 	.word	0x0002d730


	//   ....[145]....
        /*0d28*/ 	.word	0x0002da10


	//   ....[146]....
        /*0d2c*/ 	.word	0x0002dbf0


	//   ....[147]....
        /*0d30*/ 	.word	0x0002dc40


	//   ....[148]....
        /*0d34*/ 	.word	0x0002dca0


	//   ....[149]....
        /*0d38*/ 	.word	0x0002dd40


	//   ....[150]....
        /*0d3c*/ 	.word	0x0002de10


	//   ....[151]....
        /*0d40*/ 	.word	0x0002df10


	//   ....[152]....
        /*0d44*/ 	.word	0x0002dfe0


	//   ....[153]....
        /*0d48*/ 	.word	0x0002e0f0


	//   ....[154]....
        /*0d4c*/ 	.word	0x0002e150


	//   ....[155]....
        /*0d50*/ 	.word	0x0002e260


	//   ....[156]....
        /*0d54*/ 	.word	0x0002e2c0


	//   ....[157]....
        /*0d58*/ 	.word	0x0002e3d0


	//   ....[158]....
        /*0d5c*/ 	.word	0x0002e430


	//   ....[159]....
        /*0d60*/ 	.word	0x0002e520


	//   ....[160]....
        /*0d64*/ 	.word	0x0002e5a0


	//   ....[161]....
        /*0d68*/ 	.word	0x0002e680


	//   ....[162]....
        /*0d6c*/ 	.word	0x0002e9f0


	//   ....[163]....
        /*0d70*/ 	.word	0x0002ea90


	//   ....[164]....
        /*0d74*/ 	.word	0x0002ec30


	//   ....[165]....
        /*0d78*/ 	.word	0x0002ecb0


	//   ....[166]....
        /*0d7c*/ 	.word	0x0002ed30


	//   ....[167]....
        /*0d80*/ 	.word	0x0002edb0


	//   ....[168]....
        /*0d84*/ 	.word	0x0002ee30


	//   ....[169]....
        /*0d88*/ 	.word	0x0002eec0


	//   ....[170]....
        /*0d8c*/ 	.word	0x0002ef60


	//   ....[171]....
        /*0d90*/ 	.word	0x0002f010


	//   ....[172]....
        /*0d94*/ 	.word	0x0002f090


	//   ....[173]....
        /*0d98*/ 	.word	0x0002f110


	//   ....[174]....
        /*0d9c*/ 	.word	0x0002f190


	//   ....[175]....
        /*0da0*/ 	.word	0x0002f220


	//   ....[176]....
        /*0da4*/ 	.word	0x0002f2a0


	//   ....[177]....
        /*0da8*/ 	.word	0x0002f350


	//   ....[178]....
        /*0dac*/ 	.word	0x0002f3a0


	//   ....[179]....
        /*0db0*/ 	.word	0x0002f460


	//   ....[180]....
        /*0db4*/ 	.word	0x0002f590


	//----- nvinfo : EIATTR_REG_RECONFIG
	.align		4
.L_239:
        /*0db8*/ 	.byte	0x01, 0x54
	.zero		2


	//----- nvinfo : EIATTR_SYSCALL_OFFSETS
	.align		4
        /*0dbc*/ 	.byte	0x04, 0x46
        /*0dbe*/ 	.short	(.L_241 - .L_240)


	//   ....[0]....
.L_240:
        /*0dc0*/ 	.word	0x00002310


	//   ....[1]....
        /*0dc4*/ 	.word	0x00002460


	//   ....[2]....
        /*0dc8*/ 	.word	0x0000bcb0


	//   ....[3]....
        /*0dcc*/ 	.word	0x0000bfd0


	//   ....[4]....
        /*0dd0*/ 	.word	0x00027680


	//   ....[5]....
        /*0dd4*/ 	.word	0x000277d0


	//   ....[6]....
        /*0dd8*/ 	.word	0x000278c0


	//   ....[7]....
        /*0ddc*/ 	.word	0x00028180


	//----- nvinfo : EIATTR_MBARRIER_INSTR_OFFSETS
	.align		4
.L_241:
        /*0de0*/ 	.byte	0x04, 0x39
        /*0de2*/ 	.short	(.L_243 - .L_242)


	//   ....[0]....
.L_242:
        /*0de4*/ 	.word	0x000002d0
        /*0de8*/ 	.word	0x000000ff
        /*0dec*/ 	.word	0x0002a800
        /*0df0*/ 	.short	0x0100
        /*0df2*/ 	.byte	0x08
	.zero		1


	//   ....[1]....
        /*0df4*/ 	.word	0x000002e0
        /*0df8*/ 	.word	0x000000ff
        /*0dfc*/ 	.word	0x0002a820
        /*0e00*/ 	.short	0x0100
        /*0e02*/ 	.byte	0x08
	.zero		1


	//   ....[2]....
        /*0e04*/ 	.word	0x000003d0
        /*0e08*/ 	.word	0x000000ff
        /*0e0c*/ 	.word	0x0002a830
        /*0e10*/ 	.short	0x0100
        /*0e12*/ 	.byte	0x08
	.zero		1


	//   ....[3]....
        /*0e14*/ 	.word	0x000003e0
        /*0e18*/ 	.word	0x000000ff
        /*0e1c*/ 	.word	0x0002a840
        /*0e20*/ 	.short	0x0100
        /*0e22*/ 	.byte	0x08
	.zero		1


	//   ....[4]....
        /*0e24*/ 	.word	0x000003f0
        /*0e28*/ 	.word	0x000000ff
        /*0e2c*/ 	.word	0x0002a838
        /*0e30*/ 	.short	0x0100
        /*0e32*/ 	.byte	0x08
	.zero		1


	//   ....[5]....
        /*0e34*/ 	.word	0x00000400
        /*0e38*/ 	.word	0x000000ff
        /*0e3c*/ 	.word	0x0002a848
        /*0e40*/ 	.short	0x0100
        /*0e42*/ 	.byte	0x08
	.zero		1


	//   ....[6]....
        /*0e44*/ 	.word	0x00000530
        /*0e48*/ 	.word	0x000000ff
        /*0e4c*/ 	.word	0x0002a850
        /*0e50*/ 	.short	0x0100
        /*0e52*/ 	.byte	0x08
	.zero		1


	//   ....[7]....
        /*0e54*/ 	.word	0x00000540
        /*0e58*/ 	.word	0x000000ff
        /*0e5c*/ 	.word	0x0002a860
        /*0e60*/ 	.short	0x0100
        /*0e62*/ 	.byte	0x08
	.zero		1


	//   ....[8]....
        /*0e64*/ 	.word	0x00000550
        /*0e68*/ 	.word	0x000000ff
        /*0e6c*/ 	.word	0x0002a858
        /*0e70*/ 	.short	0x0100
        /*0e72*/ 	.byte	0x08
	.zero		1


	//   ....[9]....
        /*0e74*/ 	.word	0x00000560
        /*0e78*/ 	.word	0x000000ff
        /*0e7c*/ 	.word	0x0002a868
        /*0e80*/ 	.short	0x0100
        /*0e82*/ 	.byte	0x08
	.zero		1


	//   ....[10]....
        /*0e84*/ 	.word	0x00000650
        /*0e88*/ 	.word	0x000000ff
        /*0e8c*/ 	.word	0x0002a870
        /*0e90*/ 	.short	0x0100
        /*0e92*/ 	.byte	0x06
	.zero		1


	//   ....[11]....
        /*0e94*/ 	.word	0x00000660
        /*0e98*/ 	.word	0x000000ff
        /*0e9c*/ 	.word	0x0002a880
        /*0ea0*/ 	.short	0x0100
        /*0ea2*/ 	.byte	0x06
	.zero		1


	//   ....[12]....
        /*0ea4*/ 	.word	0x00000670
        /*0ea8*/ 	.word	0x000000ff
        /*0eac*/ 	.word	0x0002a878
        /*0eb0*/ 	.short	0x0100
        /*0eb2*/ 	.byte	0x06
	.zero		1


	//   ....[13]....
        /*0eb4*/ 	.word	0x00000680
        /*0eb8*/ 	.word	0x000000ff
        /*0ebc*/ 	.word	0x0002a888
        /*0ec0*/ 	.short	0x0100
        /*0ec2*/ 	.byte	0x06
	.zero		1


	//   ....[14]....
        /*0ec4*/ 	.word	0x000007b0
        /*0ec8*/ 	.word	0x000000ff
        /*0ecc*/ 	.word	0x0002a890
        /*0ed0*/ 	.short	0x0100
        /*0ed2*/ 	.byte	0x08
	.zero		1


	//   ....[15]....
        /*0ed4*/ 	.word	0x000007c0
        /*0ed8*/ 	.word	0x000000ff
        /*0edc*/ 	.word	0x0002a8a0
        /*0ee0*/ 	.short	0x0100
        /*0ee2*/ 	.byte	0x08
	.zero		1


	//   ....[16]....
        /*0ee4*/ 	.word	0x000007d0
        /*0ee8*/ 	.word	0x000000ff
        /*0eec*/ 	.word	0x0002a898
        /*0ef0*/ 	.short	0x0100
        /*0ef2*/ 	.byte	0x08
	.zero		1


	//   ....[17]....
        /*0ef4*/ 	.word	0x000007e0
        /*0ef8*/ 	.word	0x000000ff
        /*0efc*/ 	.word	0x0002a8a8
        /*0f00*/ 	.short	0x0100
        /*0f02*/ 	.byte	0x08
	.zero		1


	//   ....[18]....
        /*0f04*/ 	.word	0x00000910
        /*0f08*/ 	.word	0x000000ff
        /*0f0c*/ 	.word	0x0002a8b0
        /*0f10*/ 	.short	0x0100
        /*0f12*/ 	.byte	0x08
	.zero		1


	//   ....[19]....
        /*0f14*/ 	.word	0x00000920
        /*0f18*/ 	.word	0x000000ff
        /*0f1c*/ 	.word	0x0002a8c0
        /*0f20*/ 	.short	0x0100
        /*0f22*/ 	.byte	0x08
	.zero		1


	//   ....[20]....
        /*0f24*/ 	.word	0x00000930
        /*0f28*/ 	.word	0x000000ff
        /*0f2c*/ 	.word	0x0002a8b8
        /*0f30*/ 	.short	0x0100
        /*0f32*/ 	.byte	0x08
	.zero		1


	//   ....[21]....
        /*0f34*/ 	.word	0x00000940
        /*0f38*/ 	.word	0x000000ff
        /*0f3c*/ 	.word	0x0002a8c8
        /*0f40*/ 	.short	0x0100
        /*0f42*/ 	.byte	0x08
	.zero		1


	//   ....[22]....
        /*0f44*/ 	.word	0x00003f40
        /*0f48*/ 	.word	0x00000003
        /*0f4c*/ 	.word	0x0002a890
        /*0f50*/ 	.short	0x010a
        /*0f52*/ 	.byte	0x3f
	.zero		1


	//   ....[23]....
        /*0f54*/ 	.word	0x00007540
        /*0f58*/ 	.word	0x00000003
        /*0f5c*/ 	.word	0x0002a890
        /*0f60*/ 	.short	0x010a
        /*0f62*/ 	.byte	0x3f
	.zero		1


	//   ....[24]....
        /*0f64*/ 	.word	0x0000a8d0
        /*0f68*/ 	.word	0x00000003
        /*0f6c*/ 	.word	0x0002a890
        /*0f70*/ 	.short	0x010a
        /*0f72*/ 	.byte	0x3f
	.zero		1


	//   ....[25]....
        /*0f74*/ 	.word	0x0000aca0
        /*0f78*/ 	.word	0x0000001c
        /*0f7c*/ 	.word	0x00000000
        /*0f80*/ 	.short	0x0101
        /*0f82*/ 	.byte	0x3f
	.zero		1


	//   ....[26]....
        /*0f84*/ 	.word	0x0000ace0
        /*0f88*/ 	.word	0x00000003
        /*0f8c*/ 	.word	0x0002a8b0
        /*0f90*/ 	.short	0x010a
        /*0f92*/ 	.byte	0x3f
	.zero		1


	//   ....[27]....
        /*0f94*/ 	.word	0x0000b180
        /*0f98*/ 	.word	0x00000003
        /*0f9c*/ 	.word	0x00000000
        /*0fa0*/ 	.short	0x0101
        /*0fa2*/ 	.byte	0x3f
	.zero		1


	//   ....[28]....
        /*0fa4*/ 	.word	0x0000bd30
        /*0fa8*/ 	.word	0x00000002
        /*0fac*/ 	.word	0x0002a800
        /*0fb0*/ 	.short	0x010a
        /*0fb2*/ 	.byte	0x3f
	.zero		1


	//   ....[29]....
        /*0fb4*/ 	.word	0x0000bd80
        /*0fb8*/ 	.word	0x00000002
        /*0fbc*/ 	.word	0x0002a800
        /*0fc0*/ 	.short	0x010a
        /*0fc2*/ 	.byte	0x3f
	.zero		1


	//   ....[30]....
        /*0fc4*/ 	.word	0x0000d1b0
        /*0fc8*/ 	.word	0x00000002
        /*0fcc*/ 	.word	0x0002a800
        /*0fd0*/ 	.short	0x010a
        /*0fd2*/ 	.byte	0x3f
	.zero		1


	//   ....[31]....
        /*0fd4*/ 	.word	0x000106b0
        /*0fd8*/ 	.word	0x00000002
        /*0fdc*/ 	.word	0x0002a800
        /*0fe0*/ 	.short	0x010a
        /*0fe2*/ 	.byte	0x3f
	.zero		1


	//   ....[32]....
        /*0fe4*/ 	.word	0x000132a0
        /*0fe8*/ 	.word	0x0000000e
        /*0fec*/ 	.word	0x0002a830
        /*0ff0*/ 	.short	0x010a
        /*0ff2*/ 	.byte	0x3f
	.zero		1


	//   ....[33]....
        /*0ff4*/ 	.word	0x00013310
        /*0ff8*/ 	.word	0x0000000e
        /*0ffc*/ 	.word	0x0002a830
        /*1000*/ 	.short	0x010a
        /*1002*/ 	.byte	0x3f
	.zero		1


	//   ....[34]....
        /*1004*/ 	.word	0x00014020
        /*1008*/ 	.word	0x00000004
        /*100c*/ 	.word	0x00000000
        /*1010*/ 	.short	0x0101
        /*1012*/ 	.byte	0x3f
	.zero		1


	//   ....[35]....
        /*1014*/ 	.word	0x00016770
        /*1018*/ 	.word	0x000000cd
        /*101c*/ 	.word	0x0002a830
        /*1020*/ 	.short	0x010a
        /*1022*/ 	.byte	0x3f
	.zero		1


	//   ....[36]....
        /*1024*/ 	.word	0x000167f0
        /*1028*/ 	.word	0x000000cd
        /*102c*/ 	.word	0x0002a830
        /*1030*/ 	.short	0x010a
        /*1032*/ 	.byte	0x3f
	.zero		1


	//   ....[37]....
        /*1034*/ 	.word	0x00017290
        /*1038*/ 	.word	0x00000014
        /*103c*/ 	.word	0x0002a850
        /*1040*/ 	.short	0x010a
        /*1042*/ 	.byte	0x3f
	.zero		1


	//   ....[38]....
        /*1044*/ 	.word	0x000172e0
        /*1048*/ 	.word	0x00000014
        /*104c*/ 	.word	0x0002a850
        /*1050*/ 	.short	0x010a
        /*1052*/ 	.byte	0x3f
	.zero		1


	//   ....[39]....
        /*1054*/ 	.word	0x00017d30
        /*1058*/ 	.word	0x000000cd
        /*105c*/ 	.word	0x00000000
        /*1060*/ 	.short	0x0101
        /*1062*/ 	.byte	0x3f
	.zero		1


	//   ....[40]....
        /*1064*/ 	.word	0x00019930
        /*1068*/ 	.word	0x00000066
        /*106c*/ 	.word	0x00000000
        /*1070*/ 	.short	0x0101
        /*1072*/ 	.byte	0x3f
	.zero		1


	//   ....[41]....
        /*1074*/ 	.word	0x0001a290
        /*1078*/ 	.word	0x00000004
        /*107c*/ 	.word	0x0002a830
        /*1080*/ 	.short	0x010a
        /*1082*/ 	.byte	0x3f
	.zero		1


	//   ....[42]....
        /*1084*/ 	.word	0x0001a310
        /*1088*/ 	.word	0x00000004
        /*108c*/ 	.word	0x0002a830
        /*1090*/ 	.short	0x010a
        /*1092*/ 	.byte	0x3f
	.zero		1


	//   ....[43]....
        /*1094*/ 	.word	0x0001adb0
        /*1098*/ 	.word	0x00000014
        /*109c*/ 	.word	0x0002a850
        /*10a0*/ 	.short	0x010a
        /*10a2*/ 	.byte	0x3f
	.zero		1


	//   ....[44]....
        /*10a4*/ 	.word	0x0001ae00
        /*10a8*/ 	.word	0x00000014
        /*10ac*/ 	.word	0x0002a850
        /*10b0*/ 	.short	0x010a
        /*10b2*/ 	.byte	0x3f
	.zero		1


	//   ....[45]....
        /*10b4*/ 	.word	0x0001c160
        /*10b8*/ 	.word	0x00000009
        /*10bc*/ 	.word	0x00000000
        /*10c0*/ 	.short	0x0101
        /*10c2*/ 	.byte	0x3f
	.zero		1


	//   ....[46]....
        /*10c4*/ 	.word	0x0001c190
        /*10c8*/ 	.word	0x00000014
        /*10cc*/ 	.word	0x00000000
        /*10d0*/ 	.short	0x0101
        /*10d2*/ 	.byte	0x3f
	.zero		1


	//   ....[47]....
        /*10d4*/ 	.word	0x0001c7d0
        /*10d8*/ 	.word	0x00000004
        /*10dc*/ 	.word	0x0002a830
        /*10e0*/ 	.short	0x010a
        /*10e2*/ 	.byte	0x3f
	.zero		1


	//   ....[48]....
        /*10e4*/ 	.word	0x0001c850
        /*10e8*/ 	.word	0x00000004
        /*10ec*/ 	.word	0x0002a830
        /*10f0*/ 	.short	0x010a
        /*10f2*/ 	.byte	0x3f
	.zero		1


	//   ....[49]....
        /*10f4*/ 	.word	0x0001d2f0
        /*10f8*/ 	.word	0x0000000e
        /*10fc*/ 	.word	0x0002a850
        /*1100*/ 	.short	0x010a
        /*1102*/ 	.byte	0x3f
	.zero		1


	//   ....[50]....
        /*1104*/ 	.word	0x0001d340
        /*1108*/ 	.word	0x0000000e
        /*110c*/ 	.word	0x0002a850
        /*1110*/ 	.short	0x010a
        /*1112*/ 	.byte	0x3f
	.zero		1


	//   ....[51]....
        /*1114*/ 	.word	0x0001dd50
        /*1118*/ 	.word	0x00000004
        /*111c*/ 	.word	0x00000000
        /*1120*/ 	.short	0x0101
        /*1122*/ 	.byte	0x3f
	.zero		1


	//   ....[52]....
        /*1124*/ 	.word	0x0001f9d0
        /*1128*/ 	.word	0x00000063
        /*112c*/ 	.word	0x00000000
        /*1130*/ 	.short	0x0101
        /*1132*/ 	.byte	0x3f
	.zero		1


	//   ....[53]....
        /*1134*/ 	.word	0x00020340
        /*1138*/ 	.word	0x0000000d
        /*113c*/ 	.word	0x0002a850
        /*1140*/ 	.short	0x010a
        /*1142*/ 	.byte	0x3f
	.zero		1


	//   ....[54]....
        /*1144*/ 	.word	0x000203e0
        /*1148*/ 	.word	0x0000000d
        /*114c*/ 	.word	0x0002a850
        /*1150*/ 	.short	0x010a
        /*1152*/ 	.byte	0x3f
	.zero		1


	//   ....[55]....
        /*1154*/ 	.word	0x000208c0
        /*1158*/ 	.word	0x0000000c
        /*115c*/ 	.word	0x00000000
        /*1160*/ 	.short	0x0101
        /*1162*/ 	.byte	0x3f
	.zero		1


	//   ....[56]....
        /*1164*/ 	.word	0x00021ef0
        /*1168*/ 	.word	0x00000000
        /*116c*/ 	.word	0x00000000
        /*1170*/ 	.short	0x0101
        /*1172*/ 	.byte	0x3f
	.zero		1


	//   ....[57]....
        /*1174*/ 	.word	0x000225e0
        /*1178*/ 	.word	0x00000006
        /*117c*/ 	.word	0x00000000
        /*1180*/ 	.short	0x0101
        /*1182*/ 	.byte	0x3f
	.zero		1


	//   ....[58]....
        /*1184*/ 	.word	0x00025b10
        /*1188*/ 	.word	0x00000013
        /*118c*/ 	.word	0x0002a820
        /*1190*/ 	.short	0x010a
        /*1192*/ 	.byte	0x3f
	.zero		1


	//   ....[59]....
        /*1194*/ 	.word	0x00025be0
        /*1198*/ 	.word	0x00000007
        /*119c*/ 	.word	0x0002a8a0
        /*11a0*/ 	.short	0x010a
        /*11a2*/ 	.byte	0x3f
	.zero		1


	//   ....[60]....
        /*11a4*/ 	.word	0x00026010
        /*11a8*/ 	.word	0x00000007
        /*11ac*/ 	.word	0x0002a8c0
        /*11b0*/ 	.short	0x010a
        /*11b2*/ 	.byte	0x3f
	.zero		1


	//   ....[61]....
        /*11b4*/ 	.word	0x000264d0
        /*11b8*/ 	.word	0x00000008
        /*11bc*/ 	.word	0x0002a8a0
        /*11c0*/ 	.short	0x010a
        /*11c2*/ 	.byte	0x3f
	.zero		1


	//   ....[62]....
        /*11c4*/ 	.word	0x000268f0
        /*11c8*/ 	.word	0x00000008
        /*11cc*/ 	.word	0x0002a8c0
        /*11d0*/ 	.short	0x010a
        /*11d2*/ 	.byte	0x3f
	.zero		1


	//   ....[63]....
        /*11d4*/ 	.word	0x00027cb0
        /*11d8*/ 	.word	0x00000000
        /*11dc*/ 	.word	0x0002a840
        /*11e0*/ 	.short	0x010a
        /*11e2*/ 	.byte	0x3f
	.zero		1


	//   ....[64]....
        /*11e4*/ 	.word	0x00028c40
        /*11e8*/ 	.word	0x00000013
        /*11ec*/ 	.word	0x0002a800
        /*11f0*/ 	.short	0x0107
        /*11f2*/ 	.byte	0x3f
	.zero		1


	//   ....[65]....
        /*11f4*/ 	.word	0x00028d50
        /*11f8*/ 	.word	0x00000013
        /*11fc*/ 	.word	0x0002a800
        /*1200*/ 	.short	0x0101
        /*1202*/ 	.byte	0x3f
	.zero		1


	//   ....[66]....
        /*1204*/ 	.word	0x00028d70
        /*1208*/ 	.word	0x00000013
        /*120c*/ 	.word	0x0002a820
        /*1210*/ 	.short	0x010a
        /*1212*/ 	.byte	0x3f
	.zero		1


	//   ....[67]....
        /*1214*/ 	.word	0x00029190
        /*1218*/ 	.word	0x00000003
        /*121c*/ 	.word	0x0002a840
        /*1220*/ 	.short	0x010a
        /*1222*/ 	.byte	0x3f
	.zero		1


	//   ....[68]....
        /*1224*/ 	.word	0x00029630
        /*1228*/ 	.word	0x00000003
        /*122c*/ 	.word	0x00000060
        /*1230*/ 	.short	0x010a
        /*1232*/ 	.byte	0x3f
	.zero		1


	//   ....[69]....
        /*1234*/ 	.word	0x00029cc0
        /*1238*/ 	.word	0x00000003
        /*123c*/ 	.word	0x0002a840
        /*1240*/ 	.short	0x010a
        /*1242*/ 	.byte	0x3f
	.zero		1


	//   ....[70]....
        /*1244*/ 	.word	0x0002a160
        /*1248*/ 	.word	0x00000002
        /*124c*/ 	.word	0x00000060
        /*1250*/ 	.short	0x010a
        /*1252*/ 	.byte	0x3f
	.zero		1


	//   ....[71]....
        /*1254*/ 	.word	0x0002a740
        /*1258*/ 	.word	0x00000002
        /*125c*/ 	.word	0x0002a840
        /*1260*/ 	.short	0x010a
        /*1262*/ 	.byte	0x3f
	.zero		1


	//   ....[72]....
        /*1264*/ 	.word	0x0002abe0
        /*1268*/ 	.word	0x00000002
        /*126c*/ 	.word	0x00000060
        /*1270*/ 	.short	0x010a
        /*1272*/ 	.byte	0x3f
	.zero		1


	//   ....[73]....
        /*1274*/ 	.word	0x0002b160
        /*1278*/ 	.word	0x00000000
        /*127c*/ 	.word	0x0002a860
        /*1280*/ 	.short	0x010a
        /*1282*/ 	.byte	0x3f
	.zero		1


	//   ....[74]....
        /*1284*/ 	.word	0x0002c7d0
        /*1288*/ 	.word	0x00000000
        /*128c*/ 	.word	0x0002a820
        /*1290*/ 	.short	0x010a
        /*1292*/ 	.byte	0x3f
	.zero		1


	//   ....[75]....
        /*1294*/ 	.word	0x0002c9a0
        /*1298*/ 	.word	0x00000006
        /*129c*/ 	.word	0x00000000
        /*12a0*/ 	.short	0x010a
        /*12a2*/ 	.byte	0x3f
	.zero		1


	//   ....[76]....
        /*12a4*/ 	.word	0x0002ca10
        /*12a8*/ 	.word	0x00000007
        /*12ac*/ 	.word	0x00000000
        /*12b0*/ 	.short	0x010a
        /*12b2*/ 	.byte	0x3f
	.zero		1


	//   ....[77]....
        /*12b4*/ 	.word	0x0002ca80
        /*12b8*/ 	.word	0x00000004
        /*12bc*/ 	.word	0x00000000
        /*12c0*/ 	.short	0x010a
        /*12c2*/ 	.byte	0x3f
	.zero		1


	//   ....[78]....
        /*12c4*/ 	.word	0x0002cab0
        /*12c8*/ 	.word	0x00000003
        /*12cc*/ 	.word	0x00000000
        /*12d0*/ 	.short	0x010a
        /*12d2*/ 	.byte	0x3f
	.zero		1


	//   ....[79]....
        /*12d4*/ 	.word	0x0002cb10
        /*12d8*/ 	.word	0x00000003
        /*12dc*/ 	.word	0x0002a890
        /*12e0*/ 	.short	0x010a
        /*12e2*/ 	.byte	0x3f
	.zero		1


	//   ....[80]....
        /*12e4*/ 	.word	0x0002cb60
        /*12e8*/ 	.word	0x00000003
        /*12ec*/ 	.word	0x0002a890
        /*12f0*/ 	.short	0x010a
        /*12f2*/ 	.byte	0x3f
	.zero		1


	//   ....[81]....
        /*12f4*/ 	.word	0x0002cbb0
        /*12f8*/ 	.word	0x00000003
        /*12fc*/ 	.word	0x0002a890
        /*1300*/ 	.short	0x010a
        /*1302*/ 	.byte	0x3f
	.zero		1


	//   ....[82]....
        /*1304*/ 	.word	0x0002cc00
        /*1308*/ 	.word	0x00000003
        /*130c*/ 	.word	0x0002a8b0
        /*1310*/ 	.short	0x010a
        /*1312*/ 	.byte	0x3f
	.zero		1


	//   ....[83]....
        /*1314*/ 	.word	0x0002cff0
        /*1318*/ 	.word	0x00000002
        /*131c*/ 	.word	0x0002a800
        /*1320*/ 	.short	0x010a
        /*1322*/ 	.byte	0x3f
	.zero		1


	//   ....[84]....
        /*1324*/ 	.word	0x0002d3d0
        /*1328*/ 	.word	0x00000002
        /*132c*/ 	.word	0x0002a800
        /*1330*/ 	.short	0x010a
        /*1332*/ 	.byte	0x3f
	.zero		1


	//   ....[85]....
        /*1334*/ 	.word	0x0002d420
        /*1338*/ 	.word	0x0000000e
        /*133c*/ 	.word	0x0002a830
        /*1340*/ 	.short	0x010a
        /*1342*/ 	.byte	0x3f
	.zero		1


	//   ....[86]....
        /*1344*/ 	.word	0x0002d470
        /*1348*/ 	.word	0x000000cd
        /*134c*/ 	.word	0x0002a830
        /*1350*/ 	.short	0x010a
        /*1352*/ 	.byte	0x3f
	.zero		1


	//   ....[87]....
        /*1354*/ 	.word	0x0002d4c0
        /*1358*/ 	.word	0x00000014
        /*135c*/ 	.word	0x0002a850
        /*1360*/ 	.short	0x010a
        /*1362*/ 	.byte	0x3f
	.zero		1


	//   ....[88]....
        /*1364*/ 	.word	0x0002d510
        /*1368*/ 	.word	0x00000004
        /*136c*/ 	.word	0x0002a830
        /*1370*/ 	.short	0x010a
        /*1372*/ 	.byte	0x3f
	.zero		1


	//   ....[89]....
        /*1374*/ 	.word	0x0002d560
        /*1378*/ 	.word	0x00000014
        /*137c*/ 	.word	0x0002a850
        /*1380*/ 	.short	0x010a
        /*1382*/ 	.byte	0x3f
	.zero		1


	//   ....[90]....
        /*1384*/ 	.word	0x0002d5b0
        /*1388*/ 	.word	0x00000004
        /*138c*/ 	.word	0x0002a830
        /*1390*/ 	.short	0x010a
        /*1392*/ 	.byte	0x3f
	.zero		1


	//   ....[91]....
        /*1394*/ 	.word	0x0002d600
        /*1398*/ 	.word	0x0000000e
        /*139c*/ 	.word	0x0002a850
        /*13a0*/ 	.short	0x010a
        /*13a2*/ 	.byte	0x3f
	.zero		1


	//   ....[92]....
        /*13a4*/ 	.word	0x0002d650
        /*13a8*/ 	.word	0x0000000d
        /*13ac*/ 	.word	0x0002a850
        /*13b0*/ 	.short	0x010a
        /*13b2*/ 	.byte	0x3f
	.zero		1


	//   ....[93]....
        /*13b4*/ 	.word	0x0002d7f0
        /*13b8*/ 	.word	0x00000013
        /*13bc*/ 	.word	0x0002a820
        /*13c0*/ 	.short	0x010a
        /*13c2*/ 	.byte	0x3f
	.zero		1


	//   ....[94]....
        /*13c4*/ 	.word	0x0002d840
        /*13c8*/ 	.word	0x00000007
        /*13cc*/ 	.word	0x0002a8a0
        /*13d0*/ 	.short	0x010a
        /*13d2*/ 	.byte	0x3f
	.zero		1


	//   ....[95]....
        /*13d4*/ 	.word	0x0002d890
        /*13d8*/ 	.word	0x00000007
        /*13dc*/ 	.word	0x0002a8c0
        /*13e0*/ 	.short	0x010a
        /*13e2*/ 	.byte	0x3f
	.zero		1


	//   ....[96]....
        /*13e4*/ 	.word	0x0002d8e0
        /*13e8*/ 	.word	0x00000008
        /*13ec*/ 	.word	0x0002a8a0
        /*13f0*/ 	.short	0x010a
        /*13f2*/ 	.byte	0x3f
	.zero		1


	//   ....[97]....
        /*13f4*/ 	.word	0x0002d930
        /*13f8*/ 	.word	0x00000008
        /*13fc*/ 	.word	0x0002a8c0
        /*1400*/ 	.short	0x010a
        /*1402*/ 	.byte	0x3f
	.zero		1


	//   ....[98]....
        /*1404*/ 	.word	0x0002dad0
        /*1408*/ 	.word	0x00000000
        /*140c*/ 	.word	0x0002a840
        /*1410*/ 	.short	0x010a
        /*1412*/ 	.byte	0x3f
	.zero		1


	//   ....[99]....
        /*1414*/ 	.word	0x0002e700
        /*1418*/ 	.word	0x00000013
        /*141c*/ 	.word	0x0002a820
        /*1420*/ 	.short	0x010a
        /*1422*/ 	.byte	0x3f
	.zero		1


	//   ....[100]....
        /*1424*/ 	.word	0x0002e750
        /*1428*/ 	.word	0x00000003
        /*142c*/ 	.word	0x0002a840
        /*1430*/ 	.short	0x010a
        /*1432*/ 	.byte	0x3f
	.zero		1


	//   ....[101]....
        /*1434*/ 	.word	0x0002e7a0
        /*1438*/ 	.word	0x00000003
        /*143c*/ 	.word	0x00000060
        /*1440*/ 	.short	0x010a
        /*1442*/ 	.byte	0x3f
	.zero		1


	//   ....[102]....
        /*1444*/ 	.word	0x0002e7f0
        /*1448*/ 	.word	0x00000003
        /*144c*/ 	.word	0x0002a840
        /*1450*/ 	.short	0x010a
        /*1452*/ 	.byte	0x3f
	.zero		1


	//   ....[103]....
        /*1454*/ 	.word	0x0002e840
        /*1458*/ 	.word	0x00000002
        /*145c*/ 	.word	0x00000060
        /*1460*/ 	.short	0x010a
        /*1462*/ 	.byte	0x3f
	.zero		1


	//   ....[104]....
        /*1464*/ 	.word	0x0002e890
        /*1468*/ 	.word	0x00000002
        /*146c*/ 	.word	0x0002a840
        /*1470*/ 	.short	0x010a
        /*1472*/ 	.byte	0x3f
	.zero		1


	//   ....[105]....
        /*1474*/ 	.word	0x0002e8e0
        /*1478*/ 	.word	0x00000002
        /*147c*/ 	.word	0x00000060
        /*1480*/ 	.short	0x010a
        /*1482*/ 	.byte	0x3f
	.zero		1


	//   ....[106]....
        /*1484*/ 	.word	0x0002e930
        /*1488*/ 	.word	0x00000000
        /*148c*/ 	.word	0x0002a860
        /*1490*/ 	.short	0x010a
        /*1492*/ 	.byte	0x3f
	.zero		1


	//   ....[107]....
        /*1494*/ 	.word	0x0002f4b0
        /*1498*/ 	.word	0x00000000
        /*149c*/ 	.word	0x0002a820
        /*14a0*/ 	.short	0x010a
        /*14a2*/ 	.byte	0x3f
	.zero		1


	//   ....[108]....
        /*14a4*/ 	.word	0x0002f650
        /*14a8*/ 	.word	0x00000006
        /*14ac*/ 	.word	0x00000000
        /*14b0*/ 	.short	0x010a
        /*14b2*/ 	.byte	0x3f
	.zero		1


	//   ....[109]....
        /*14b4*/ 	.word	0x0002f6a0
        /*14b8*/ 	.word	0x00000007
        /*14bc*/ 	.word	0x00000000
        /*14c0*/ 	.short	0x010a
        /*14c2*/ 	.byte	0x3f
	.zero		1


	//   ....[110]....
        /*14c4*/ 	.word	0x0002f6f0
        /*14c8*/ 	.word	0x00000004
        /*14cc*/ 	.word	0x00000000
        /*14d0*/ 	.short	0x010a
        /*14d2*/ 	.byte	0x3f
	.zero		1


	//----- nvinfo : EIATTR_NUM_MBARRIERS
	.align		4
.L_243:
        /*14d4*/ 	.byte	0x03, 0x38
        /*14d6*/ 	.short	0x0016


	//----- nvinfo : EIATTR_EXIT_INSTR_OFFSETS
	.align		4
        /*14d8*/ 	.byte	0x04, 0x1c
        /*14da*/ 	.short	(.L_245 - .L_244)


	//   ....[0]....
.L_244:
        /*14dc*/ 	.word	0x0002cb00


	//----- nvinfo : EIATTR_MAX_THREADS
	.align		4
.L_245:
        /*14e0*/ 	.byte	0x04, 0x05
        /*14e2*/ 	.short	(.L_247 - .L_246)
.L_246:
        /*14e4*/ 	.word	0x00000180
        /*14e8*/ 	.word	0x00000001
        /*14ec*/ 	.word	0x00000001


	//----- nvinfo : EIATTR_CRS_STACK_SIZE
	.align		4
.L_247:
        /*14f0*/ 	.byte	0x04, 0x1e
        /*14f2*/ 	.short	(.L_249 - .L_248)
.L_248:
        /*14f4*/ 	.word	0x00000000


	//----- nvinfo : EIATTR_CBANK_PARAM_SIZE
	.align		4
.L_249:
        /*14f8*/ 	.byte	0x03, 0x19
        /*14fa*/ 	.short	0x0af0


	//----- nvinfo : EIATTR_PARAM_CBANK
	.align		4
        /*14fc*/ 	.byte	0x04, 0x0a
        /*14fe*/ 	.short	(.L_251 - .L_250)
	.align		4
.L_250:
        /*1500*/ 	.word	index@(.nv.constant0._ZN7cutlass13device_kernelIN5flash11enable_sm90INS1_16FlashAttnFwdSm90INS1_25CollectiveMainloopFwdSm90ILi2EN4cute5tupleIJNS5_1CILi1EEES8_S8_EEENS6_IJNS7_ILi128EEENS7_ILi96EEENS7_ILi192EEEEEELi128ENS_10bfloat16_tEfNS_4arch4Sm90ELb0ELb1ELb1ELb1ELb0ELb1ELb0ELb1ELb1ELb1ELb1ELb0EEENS1_21CollectiveEpilogueFwdINS6_IJSA_SA_SB_EEES9_SE_SG_Li256ELb1ELb1ELb1ELb0EEENS1_36VarlenDynamicPersistentTileSchedulerILi128ELi96ELi256ELi128ELb1ELb1ELb1ELb1ELb0ELb1EEEEEEEEEvNT_6ParamsE)
        /*1504*/ 	.short	0x0210
        /*1506*/ 	.short	0x0af0


	//----- nvinfo : EIATTR_SW_WAR
	.align		4
.L_251:
        /*1508*/ 	.byte	0x04, 0x36
        /*150a*/ 	.short	(.L_253 - .L_252)
.L_252:
        /*150c*/ 	.word	0x00000008
.L_253:


//--------------------- .nv.info._ZN7cutlass13device_kernelIN5flash11enable_sm90INS1_16FlashAttnFwdSm90INS1_25CollectiveMainloopFwdSm90ILi2EN4cute5tupleIJNS5_1CILi1EEES8_S8_EEENS6_IJNS7_ILi128EEESA_NS7_ILi192EEEEEELi128ENS_10bfloat16_tEfNS_4arch4Sm90ELb1ELb0ELb1ELb0ELb0ELb0ELb0ELb1ELb1ELb1ELb1ELb0EEENS1_21CollectiveEpilogueFwdINS6_IJSA_SA_SA_EEES9_SD_SF_Li256ELb0ELb1ELb1ELb0EEENS1_19SingleTileSchedulerILb0ELb1ELb1ELi128EEEEEEEEEvNT_6ParamsE --------------------------
	.section	.nv.info._ZN7cutlass13device_kernelIN5flash11enable_sm90INS1_16FlashAttnFwdSm90INS1_25CollectiveMainloopFwdSm90ILi2EN4cute5tupleIJNS5_1CILi1EEES8_S8_EEENS6_IJNS7_ILi128EEESA_NS7_ILi192EEEEEELi128ENS_10bfloat16_tEfNS_4arch4Sm90ELb1ELb0ELb1ELb0ELb0ELb0ELb0ELb1ELb1ELb1ELb1ELb0EEENS1_21CollectiveEpilogueFwdINS6_IJSA_SA_SA_EEES9_SD_SF_Li256ELb0ELb1ELb1ELb0EEENS1_19SingleTileSchedulerILb0ELb1ELb1ELi128EEEEEEEEEvNT_6ParamsE,"",@"SHT_CUDA_INFO"
	.sectionflags	@""
	.align	4


	//----- nvinfo : EIATTR_CUDA_API_VERSION
	.align		4
        /*0000*/ 	.byte	0x04, 0x37
        /*0002*/ 	.short	(.L_255 - .L_254)
.L_254:
        /*0004*/ 	.word	0x00000082


	//----- nvinfo : EIATTR_KPARAM_INFO
	.align		4
.L_255:
        /*0008*/ 	.byte	0x04, 0x17
        /*000a*/ 	.short	(.L_257 - .L_256)
.L_256:
        /*000c*/ 	.word	0x00000000
        /*0010*/ 	.short	0x0000
        /*0012*/ 	.short	0x0070
        /*0014*/ 	.byte	0x00, 0xf0, 0x01, 0x28


	//----- nvinfo : EIATTR_SPARSE_MMA_MASK
	.align		4
.L_257:
        /*0018*/ 	.byte	0x03, 0x50
        /*001a*/ 	.short	0x0000


	//----- nvinfo : EIATTR_MAXREG_COUNT
	.align		4
        /*001c*/ 	.byte	0x03, 0x1b
        /*001e*/ 	.short	0x00a8


	//----- nvinfo : EIATTR_NUM_BARRIERS
	.align		4
        /*0020*/ 	.byte	0x02, 0x4c
        /*0022*/ 	.byte	0x09
	.zero		1


	//----- nvinfo : EIATTR_EXTERNS
	.align		4
        /*0024*/ 	.byte	0x04, 0x0f
        /*0026*/ 	.short	(.L_259 - .L_258)


	//   ....[0]....
	.align		4
.L_258:
        /*0028*/ 	.word	index@(__assertfail)


	//----- nvinfo : EIATTR_ANNOTATIONS
	.align		4
.L_259:
        /*002c*/ 	.byte	0x04, 0x55
        /*002e*/ 	.short	(.L_261 - .L_260)


	//   ....[0]....
.L_260:
        /* <DEDUP_REMOVED lines=12> */


	//----- nvinfo : EIATTR_MERCURY_ISA_VERSION
	.align		4
.L_261:
        /*00e0*/ 	.byte	0x03, 0x5f
        /*00e2*/ 	.short	0x0101


	//----- nvinfo : EIATTR_INT_WARP_WIDE_INSTR_OFFSETS
	.align		4
        /*00e4*/ 	.byte	0x04, 0x31
        /*00e6*/ 	.short	(.L_263 - .L_262)


	//   ....[0]....
.L_262:
        /*00e8*/ 	.word	0x00000120


	//   ....[1]....
        /*00ec*/ 	.word	0x00000160


	//   ....[2]....
        /*00f0*/ 	.word	0x00000220


	//----- nvinfo : EIATTR_COOP_GROUP_MASK_REGIDS
	.align		4
.L_263:
        /*00f4*/ 	.byte	0x04, 0x29
        /*00f6*/ 	.short	(.L_265 - .L_264)


	//   ....[0]....
.L_264:
        /*00f8*/ 	.word	0xffffffff


	//   ....[1]....
        /*00fc*/ 	.word	0xffffffff


	//   ....[2]....
        /*0100*/ 	.word	0xffffffff


	//   ....[3]....
        /*0104*/ 	.word	0xffffffff


	//   ....[4]....
        /*0108*/ 	.word	0xffffffff


	//   ....[5]....
        /*010c*/ 	.word	0xffffffff


	//   ....[6]....
        /*0110*/ 	.word	0xffffffff


	//   ....[7]....
        /*0114*/ 	.word	0xffffffff


	//   ....[8]....
        /*0118*/ 	.word	0xffffffff


	//   ....[9]....
        /*011c*/ 	.word	0xffffffff


	//   ....[10]....
        /*0120*/ 	.word	0xffffffff


	//   ....[11]....
        /*0124*/ 	.word	0xffffffff


	//   ....[12]....
        /*0128*/ 	.word	0xffffffff


	//   ....[13]....
        /*012c*/ 	.word	0xffffffff


	//   ....[14]....
        /*0130*/ 	.word	0xffffffff


	//   ....[15]....
        /*0134*/ 	.word	0xffffffff


	//   ....[16]....
        /*0138*/ 	.word	0xffffffff


	//   ....[17]....
        /*013c*/ 	.word	0xffffffff


	//   ....[18]....
        /*0140*/ 	.word	0xffffffff


	//   ....[19]....
        /*0144*/ 	.word	0xffffffff


	//   ....[20]....
        /*0148*/ 	.word	0xffffffff


	//   ....[21]....
        /*014c*/ 	.word	0xffffffff


	//   ....[22]....
        /*0150*/ 	.word	0xffffffff


	//   ....[23]....
        /*0154*/ 	.word	0xffffffff


	//   ....[24]....
        /*0158*/ 	.word	0xffffffff


	//   ....[25]....
        /*015c*/ 	.word	0xffffffff


	//   ....[26]....
        /*0160*/ 	.word	0xffffffff


	//   ....[27]....
        /*0164*/ 	.word	0xffffffff


	//   ....[28]....
        /*0168*/ 	.word	0xffffffff


	//   ....[29]....
        /*016c*/ 	.word	0xffffffff


	//   ....[30]....
        /*0170*/ 	.word	0xffffffff


	//   ....[31]....
        /*0174*/ 	.word	0xffffffff


	//   ....[32]....
        /*0178*/ 	.word	0xffffffff


	//   ....[33]....
        /*017c*/ 	.word	0xffffffff


	//   ....[34]....
        /*0180*/ 	.word	0xffffffff


	//   ....[35]....
        /*0184*/ 	.word	0xffffffff


	//   ....[36]....
        /*0188*/ 	.word	0xffffffff


	//   ....[37]....
        /*018c*/ 	.word	0xffffffff


	//   ....[38]....
        /*0190*/ 	.word	0xffffffff


	//   ....[39]....
        /*0194*/ 	.word	0xffffffff


	//   ....[40]....
        /*0198*/ 	.word	0xffffffff


	//   ....[41]....
        /*019c*/ 	.word	0xffffffff


	//   ....[42]....
        /*01a0*/ 	.word	0xffffffff


	//   ....[43]....
        /*01a4*/ 	.word	0xffffffff


	//   ....[44]....
        /*01a8*/ 	.word	0xffffffff


	//   ....[45]....
        /*01ac*/ 	.word	0xffffffff


	//   ....[46]....
        /*01b0*/ 	.word	0xffffffff


	//   ....[47]....
        /*01b4*/ 	.word	0xffffffff


	//   ....[48]....
        /*01b8*/ 	.word	0xffffffff


	//   ....[49]....
        /*01bc*/ 	.word	0xffffffff


	//   ....[50]....
        /*01c0*/ 	.word	0xffffffff


	//   ....[51]....
        /*01c4*/ 	.word	0xffffffff


	//   ....[52]....
        /*01c8*/ 	.word	0xffffffff


	//   ....[53]....
        /*01cc*/ 	.word	0xffffffff


	//   ....[54]....
        /*01d0*/ 	.word	0xffffffff


	//   ....[55]....
        /*01d4*/ 	.word	0x0500000f


	//   ....[56]....
        /*01d8*/ 	.word	0x0500000f


	//   ....[57]....
        /*01dc*/ 	.word	0x0500000f


	//   ....[58]....
        /*01e0*/ 	.word	0x0500000f


	//   ....[59]....
        /*01e4*/ 	.word	0x0500000f


	//   ....[60]....
        /*01e8*/ 	.word	0x0500000f


	//   ....[61]....
        /*01ec*/ 	.word	0x0500000f


	//   ....[62]....
        /*01f0*/ 	.word	0x0500000f


	//   ....[63]....
        /*01f4*/ 	.word	0x0500000f


	//   ....[64]....
        /*01f8*/ 	.word	0x0500000f


	//   ....[65]....
        /*01fc*/ 	.word	0x0500000f


	//   ....[66]....
        /*0200*/ 	.word	0x0500000f


	//   ....[67]....
        /*0204*/ 	.word	0x0500000f


	//   ....[68]....
        /*0208*/ 	.word	0x0500000f


	//   ....[69]....
        /*020c*/ 	.word	0x0500000f


	//   ....[70]....
        /*0210*/ 	.word	0x0500000f


	//   ....[71]....
        /*0214*/ 	.word	0x0500000f


	//   ....[72]....
        /*0218*/ 	.word	0x0500000f


	//----- nvinfo : EIATTR_COOP_GROUP_INSTR_OFFSETS
	.align		4
.L_265:
        /*021c*/ 	.byte	0x04, 0x28
        /*021e*/ 	.short	(.L_267 - .L_266)


	//   ....[0]....
.L_266:
        /*0220*/ 	.word	0x00000060


	//   ....[1]....
        /*0224*/ 	.word	0x00000130


	//   ....[2]....
        /*0228*/ 	.word	0x00000230


	//   ....[3]....
        /*022c*/ 	.word	0x000003a0


	//   ....[4]....
        /*0230*/ 	.word	0x00000500


	//   ....[5]....
        /*0234*/ 	.word	0x00000620


	//   ....[6]....
        /*0238*/ 	.word	0x00000780


	//   ....[7]....
        /*023c*/ 	.word	0x00001150


	//   ....[8]....
        /*0240*/ 	.word	0x00002050


	//   ....[9]....
        /*0244*/ 	.word	0x00002180


	//   ....[10]....
        /*0248*/ 	.word	0x00002ab0


	//   ....[11]....
        /*024c*/ 	.word	0x00002b60


	//   ....[12]....
        /*0250*/ 	.word	0x000035b0


	//   ....[13]....
        /*0254*/ 	.word	0x00003610


	//   ....[14]....
        /*0258*/ 	.word	0x00004fb0


	//   ....[15]....
        /*025c*/ 	.word	0x00005260


	//   ....[16]....
        /*0260*/ 	.word	0x00005e30


	//   ....[17]....
        /*0264*/ 	.word	0x00005f40


	//   ....[18]....
        /*0268*/ 	.word	0x00006830


	//   ....[19]....
        /*026c*/ 	.word	0x00006880


	//   ....[20]....
        /*0270*/ 	.word	0x00008ac0


	//   ....[21]....
        /*0274*/ 	.word	0x00008ae0


	//   ....[22]....
        /*0278*/ 	.word	0x00008fe0


	//   ....[23]....
        /*027c*/ 	.word	0x00009040


	//   ....[24]....
        /*0280*/ 	.word	0x0000a2e0


	//   ....[25]....
        /*0284*/ 	.word	0x0000a310


	//   ....[26]....
        /*0288*/ 	.word	0x0000a3f0


	//   ....[27]....
        /*028c*/ 	.word	0x0000a400


	//   ....[28]....
        /*0290*/ 	.word	0x0000b2e0


	//   ....[29]....
        /*0294*/ 	.word	0x0000b320


	//   ....[30]....
        /*0298*/ 	.word	0x0000b360


	//   ....[31]....
        /*029c*/ 	.word	0x0000b390


	//   ....[32]....
        /*02a0*/ 	.word	0x0000b3b0


	//   ....[33]....
        /*02a4*/ 	.word	0x0000b3d0


	//   ....[34]....
        /*02a8*/ 	.word	0x0000ba10


	//   ....[35]....
        /*02ac*/ 	.word	0x0000ba20


	//   ....[36]....
        /*02b0*/ 	.word	0x0000c420


	//   ....[37]....
        /*02b4*/ 	.word	0x0000cf30


	//   ....[38]....
        /*02b8*/ 	.word	0x0000d8e0


	//   ....[39]....
        /*02bc*/ 	.word	0x0000d910


	//   ....[40]....
        /*02c0*/ 	.word	0x0000d940


	//   ....[41]....
        /*02c4*/ 	.word	0x0000d960


	//   ....[42]....
        /*02c8*/ 	.word	0x0000da20


	//   ....[43]....
        /*02cc*/ 	.word	0x0000da30


	//   ....[44]....
        /*02d0*/ 	.word	0x0000dad0


	//   ....[45]....
        /*02d4*/ 	.word	0x0000db10


	//   ....[46]....
        /*02d8*/ 	.word	0x0000db80


	//   ....[47]....
        /*02dc*/ 	.word	0x0000dbb0


	//   ....[48]....
        /*02e0*/ 	.word	0x0000dc30


	//   ....[49]....
        /*02e4*/ 	.word	0x0000dc70


	//   ....[50]....
        /*02e8*/ 	.word	0x0000dce0


	//   ....[51]....
        /*02ec*/ 	.word	0x0000dd10


	//   ....[52]....
        /*02f0*/ 	.word	0x0000dd90


	//   ....[53]....
        /*02f4*/ 	.word	0x0000ddc0


	//   ....[54]....
        /*02f8*/ 	.word	0x00010030


	//   ....[55]....
        /*02fc*/ 	.word	0x00010590


	//   ....[56]....
        /*0300*/ 	.word	0x00010700


	//   ....[57]....
        /*0304*/ 	.word	0x00010760


	//   ....[58]....
        /*0308*/ 	.word	0x00010800


	//   ....[59]....
        /*030c*/ 	.word	0x000108e0


	//   ....[60]....
        /*0310*/ 	.word	0x000109c0


	//   ....[61]....
        /*0314*/ 	.word	0x00010a90


	//   ....[62]....
        /*0318*/ 	.word	0x00010b20


	//   ....[63]....
        /*031c*/ 	.word	0x00010bf0


	//   ....[64]....
        /*0320*/ 	.word	0x00010c80


	//   ....[65]....
        /*0324*/ 	.word	0x00010d50


	//   ....[66]....
        /*0328*/ 	.word	0x00010de0


	//   ....[67]....
        /*032c*/ 	.word	0x00010eb0


	//   ....[68]....
        /*0330*/ 	.word	0x00010f40


	//   ....[69]....
        /*0334*/ 	.word	0x00011010


	//   ....[70]....
        /*0338*/ 	.word	0x00011090


	//   ....[71]....
        /*033c*/ 	.word	0x00011150


	//   ....[72]....
        /*0340*/ 	.word	0x00011550


	//----- nvinfo : EIATTR_REG_RECONFIG
	.align		4
.L_267:
        /*0344*/ 	.byte	0x01, 0x54
	.zero		2


	//----- nvinfo : EIATTR_SYSCALL_OFFSETS
	.align		4
        /*0348*/ 	.byte	0x04, 0x46
        /*034a*/ 	.short	(.L_269 - .L_268)


	//   ....[0]....
.L_268:
        /*034c*/ 	.word	0x00001310


	//   ....[1]....
        /*0350*/ 	.word	0x0000cbc0


	//   ....[2]....
        /*0354*/ 	.word	0x0000cd00


	//   ....[3]....
        /*0358*/ 	.word	0x0000cdf0


	//   ....[4]....
        /*035c*/ 	.word	0x0000d520


	//----- nvinfo : EIATTR_MBARRIER_INSTR_OFFSETS
	.align		4
.L_269:
        /*0360*/ 	.byte	0x04, 0x39
        /*0362*/ 	.short	(.L_271 - .L_270)


	//   ....[0]....
.L_270:
        /*0364*/ 	.word	0x00000250
        /*0368*/ 	.word	0x000000ff
        /*036c*/ 	.word	0x00034800
        /*0370*/ 	.short	0x0100
        /*0372*/ 	.byte	0x08
	.zero		1


	//   ....[1]....
        /*0374*/ 	.word	0x00000260
        /*0378*/ 	.word	0x000000ff
        /*037c*/ 	.word	0x00034820
        /*0380*/ 	.short	0x0100
        /*0382*/ 	.byte	0x08
	.zero		1


	//   ....[2]....
        /*0384*/ 	.word	0x00000350
        /*0388*/ 	.word	0x000000ff
        /*038c*/ 	.word	0x00034830
        /*0390*/ 	.short	0x0100
        /*0392*/ 	.byte	0x08
	.zero		1


	//   ....[3]....
        /*0394*/ 	.word	0x00000360
        /*0398*/ 	.word	0x000000ff
        /*039c*/ 	.word	0x00034840
        /*03a0*/ 	.short	0x0100
        /*03a2*/ 	.byte	0x08
	.zero		1


	//   ....[4]....
        /*03a4*/ 	.word	0x00000370
        /*03a8*/ 	.word	0x000000ff
        /*03ac*/ 	.word	0x00034838
        /*03b0*/ 	.short	0x0100
        /*03b2*/ 	.byte	0x08
	.zero		1


	//   ....[5]....
        /*03b4*/ 	.word	0x00000380
        /*03b8*/ 	.word	0x000000ff
        /*03bc*/ 	.word	0x00034848
        /*03c0*/ 	.short	0x0100
        /*03c2*/ 	.byte	0x08
	.zero		1


	//   ....[6]....
        /*03c4*/ 	.word	0x000004b0
        /*03c8*/ 	.word	0x000000ff
        /*03cc*/ 	.word	0x00034850
        /*03d0*/ 	.short	0x0100
        /*03d2*/ 	.byte	0x08
	.zero		1


	//   ....[7]....
        /*03d4*/ 	.word	0x000004c0
        /*03d8*/ 	.word	0x000000ff
        /*03dc*/ 	.word	0x00034860
        /*03e0*/ 	.short	0x0100
        /*03e2*/ 	.byte	0x08
	.zero		1


	//   ....[8]....
        /*03e4*/ 	.word	0x000004d0
        /*03e8*/ 	.word	0x000000ff
        /*03ec*/ 	.word	0x00034858
        /*03f0*/ 	.short	0x0100
        /*03f2*/ 	.byte	0x08
	.zero		1


	//   ....[9]....
        /*03f4*/ 	.word	0x000004e0
        /*03f8*/ 	.word	0x000000ff
        /*03fc*/ 	.word	0x00034868
        /*0400*/ 	.short	0x0100
        /*0402*/ 	.byte	0x08
	.zero		1


	//   ....[10]....
        /*0404*/ 	.word	0x000005d0
        /*0408*/ 	.word	0x000000ff
        /*040c*/ 	.word	0x00034870
        /*0410*/ 	.short	0x0100
        /*0412*/ 	.byte	0x06
	.zero		1


	//   ....[11]....
        /*0414*/ 	.word	0x000005e0
        /*0418*/ 	.word	0x000000ff
        /*041c*/ 	.word	0x00034880
        /*0420*/ 	.short	0x0100
        /*0422*/ 	.byte	0x06
	.zero		1


	//   ....[12]....
        /*0424*/ 	.word	0x000005f0
        /*0428*/ 	.word	0x000000ff
        /*042c*/ 	.word	0x00034878
        /*0430*/ 	.short	0x0100
        /*0432*/ 	.byte	0x06
	.zero		1


	//   ....[13]....
        /*0434*/ 	.word	0x00000600
        /*0438*/ 	.word	0x000000ff
        /*043c*/ 	.word	0x00034888
        /*0440*/ 	.short	0x0100
        /*0442*/ 	.byte	0x06
	.zero		1


	//   ....[14]....
        /*0444*/ 	.word	0x00000730
        /*0448*/ 	.word	0x000000ff
        /*044c*/ 	.word	0x00034890
        /*0450*/ 	.short	0x0100
        /*0452*/ 	.byte	0x08
	.zero		1


	//   ....[15]....
        /*0454*/ 	.word	0x00000740
        /*0458*/ 	.word	0x000000ff
        /*045c*/ 	.word	0x000348a0
        /*0460*/ 	.short	0x0100
        /*0462*/ 	.byte	0x08
	.zero		1


	//   ....[16]....
        /*0464*/ 	.word	0x00000750
        /*0468*/ 	.word	0x000000ff
        /*046c*/ 	.word	0x00034898
        /*0470*/ 	.short	0x0100
        /*0472*/ 	.byte	0x08
	.zero		1


	//   ....[17]....
        /*0474*/ 	.word	0x00000760
        /*0478*/ 	.word	0x000000ff
        /*047c*/ 	.word	0x000348a8
        /*0480*/ 	.short	0x0100
        /*0482*/ 	.byte	0x08
	.zero		1


	//   ....[18]....
        /*0484*/ 	.word	0x00000890
        /*0488*/ 	.word	0x000000ff
        /*048c*/ 	.word	0x000348b0
        /*0490*/ 	.short	0x0100
        /*0492*/ 	.byte	0x08
	.zero		1


	//   ....[19]....
        /*0494*/ 	.word	0x000008a0
        /*0498*/ 	.word	0x000000ff
        /*049c*/ 	.word	0x000348c0
        /*04a0*/ 	.short	0x0100
        /*04a2*/ 	.byte	0x08
	.zero		1


	//   ....[20]....
        /*04a4*/ 	.word	0x000008b0
        /*04a8*/ 	.word	0x000000ff
        /*04ac*/ 	.word	0x000348b8
        /*04b0*/ 	.short	0x0100
        /*04b2*/ 	.byte	0x08
	.zero		1


	//   ....[21]....
        /*04b4*/ 	.word	0x000008c0
        /*04b8*/ 	.word	0x000000ff
        /*04bc*/ 	.word	0x000348c8
        /*04c0*/ 	.short	0x0100
        /*04c2*/ 	.byte	0x08
	.zero		1


	//   ....[22]....
        /*04c4*/ 	.word	0x00001340
        /*04c8*/ 	.word	0x000000ff
        /*04cc*/ 	.word	0x00034800
        /*04d0*/ 	.short	0x010a
        /*04d2*/ 	.byte	0x24
	.zero		1


	//   ....[23]....
        /*04d4*/ 	.word	0x000013a0
        /*04d8*/ 	.word	0x000000ff
        /*04dc*/ 	.word	0x00034830
        /*04e0*/ 	.short	0x010a
        /*04e2*/ 	.byte	0x24
	.zero		1


	//   ....[24]....
        /*04e4*/ 	.word	0x00001430
        /*04e8*/ 	.word	0x000000ff
        /*04ec*/ 	.word	0x00034830
        /*04f0*/ 	.short	0x010a
        /*04f2*/ 	.byte	0x24
	.zero		1


	//   ....[25]....
        /*04f4*/ 	.word	0x00003a20
        /*04f8*/ 	.word	0x00000003
        /*04fc*/ 	.word	0x00000000
        /*0500*/ 	.short	0x0101
        /*0502*/ 	.byte	0x3f
	.zero		1


	//   ....[26]....
        /*0504*/ 	.word	0x00004450
        /*0508*/ 	.word	0x000000ff
        /*050c*/ 	.word	0x00034830
        /*0510*/ 	.short	0x010a
        /*0512*/ 	.byte	0x3d
	.zero		1


	//   ....[27]....
        /*0514*/ 	.word	0x00004490
        /*0518*/ 	.word	0x000000ff
        /*051c*/ 	.word	0x00034830
        /*0520*/ 	.short	0x010a
        /*0522*/ 	.byte	0x3d
	.zero		1


	//   ....[28]....
        /*0524*/ 	.word	0x00004cd0
        /*0528*/ 	.word	0x000000ff
        /*052c*/ 	.word	0x00034850
        /*0530*/ 	.short	0x010a
        /*0532*/ 	.byte	0x07
	.zero		1


	//   ....[29]....
        /*0534*/ 	.word	0x00004d10
        /*0538*/ 	.word	0x000000ff
        /*053c*/ 	.word	0x00034850
        /*0540*/ 	.short	0x010a
        /*0542*/ 	.byte	0x07
	.zero		1


	//   ....[30]....
        /*0544*/ 	.word	0x00006e10
        /*0548*/ 	.word	0x0000000c
        /*054c*/ 	.word	0x00000000
        /*0550*/ 	.short	0x0101
        /*0552*/ 	.byte	0x3f
	.zero		1


	//   ....[31]....
        /*0554*/ 	.word	0x00006e50
        /*0558*/ 	.word	0x00000029
        /*055c*/ 	.word	0x00000000
        /*0560*/ 	.short	0x0101
        /*0562*/ 	.byte	0x3f
	.zero		1


	//   ....[32]....
        /*0564*/ 	.word	0x00007640
        /*0568*/ 	.word	0x000000ff
        /*056c*/ 	.word	0x00034830
        /*0570*/ 	.short	0x010a
        /*0572*/ 	.byte	0x28
	.zero		1


	//   ....[33]....
        /*0574*/ 	.word	0x00007680
        /*0578*/ 	.word	0x000000ff
        /*057c*/ 	.word	0x00034830
        /*0580*/ 	.short	0x010a
        /*0582*/ 	.byte	0x28
	.zero		1


	//   ....[34]....
        /*0584*/ 	.word	0x00007ec0
        /*0588*/ 	.word	0x000000ff
        /*058c*/ 	.word	0x00034850
        /*0590*/ 	.short	0x010a
        /*0592*/ 	.byte	0x07
	.zero		1


	//   ....[35]....
        /*0594*/ 	.word	0x00007f00
        /*0598*/ 	.word	0x000000ff
        /*059c*/ 	.word	0x00034850
        /*05a0*/ 	.short	0x010a
        /*05a2*/ 	.byte	0x07
	.zero		1


	//   ....[36]....
        /*05a4*/ 	.word	0x00009b00
        /*05a8*/ 	.word	0x00000015
        /*05ac*/ 	.word	0x00000000
        /*05b0*/ 	.short	0x0101
        /*05b2*/ 	.byte	0x3f
	.zero		1


	//   ....[37]....
        /*05b4*/ 	.word	0x00009b80
        /*05b8*/ 	.word	0x00000015
        /*05bc*/ 	.word	0x00000000
        /*05c0*/ 	.short	0x0101
        /*05c2*/ 	.byte	0x3f
	.zero		1


	//   ....[38]....
        /*05c4*/ 	.word	0x0000a250
        /*05c8*/ 	.word	0x000000ff
        /*05cc*/ 	.word	0x00034850
        /*05d0*/ 	.short	0x010a
        /*05d2*/ 	.byte	0x05
	.zero		1


	//   ....[39]....
        /*05d4*/ 	.word	0x0000a290
        /*05d8*/ 	.word	0x000000ff
        /*05dc*/ 	.word	0x00034850
        /*05e0*/ 	.short	0x010a
        /*05e2*/ 	.byte	0x05
	.zero		1


	//   ....[40]....
        /*05e4*/ 	.word	0x0000a750
        /*05e8*/ 	.word	0x00000009
        /*05ec*/ 	.word	0x00000000
        /*05f0*/ 	.short	0x0101
        /*05f2*/ 	.byte	0x3f
	.zero		1


	//   ....[41]....
        /*05f4*/ 	.word	0x0000b3c0
        /*05f8*/ 	.word	0x000000ff
        /*05fc*/ 	.word	0x00000000
        /*0600*/ 	.short	0x0101
        /*0602*/ 	.byte	0x04
	.zero		1


	//   ....[42]....
        /*0604*/ 	.word	0x0000d140
        /*0608*/ 	.word	0x000000ff
        /*060c*/ 	.word	0x00034840
        /*0610*/ 	.short	0x010a
        /*0612*/ 	.byte	0x26
	.zero		1


	//   ....[43]....
        /*0614*/ 	.word	0x0000def0
        /*0618*/ 	.word	0x000000ff
        /*061c*/ 	.word	0x00034800
        /*0620*/ 	.short	0x0107
        /*0622*/ 	.byte	0x26
	.zero		1


	//   ....[44]....
        /*0624*/ 	.word	0x0000df60
        /*0628*/ 	.word	0x000000ff
        /*062c*/ 	.word	0x00034800
        /*0630*/ 	.short	0x0101
        /*0632*/ 	.byte	0x26
	.zero		1


	//   ....[45]....
        /*0634*/ 	.word	0x0000df80
        /*0638*/ 	.word	0x000000ff
        /*063c*/ 	.word	0x00034820
        /*0640*/ 	.short	0x010a
        /*0642*/ 	.byte	0x26
	.zero		1


	//   ....[46]....
        /*0644*/ 	.word	0x0000e360
        /*0648*/ 	.word	0x000000ff
        /*064c*/ 	.word	0x00034848
        /*0650*/ 	.short	0x010a
        /*0652*/ 	.byte	0x26
	.zero		1


	//   ....[47]....
        /*0654*/ 	.word	0x0000e700
        /*0658*/ 	.word	0x000000ff
        /*065c*/ 	.word	0x00034860
        /*0660*/ 	.short	0x010a
        /*0662*/ 	.byte	0x26
	.zero		1


	//   ....[48]....
        /*0664*/ 	.word	0x0000ec00
        /*0668*/ 	.word	0x000000ff
        /*066c*/ 	.word	0x00034840
        /*0670*/ 	.short	0x010a
        /*0672*/ 	.byte	0x26
	.zero		1


	//   ....[49]....
        /*0674*/ 	.word	0x0000efb0
        /*0678*/ 	.word	0x000000ff
        /*067c*/ 	.word	0x00034868
        /*0680*/ 	.short	0x010a
        /*0682*/ 	.byte	0x26
	.zero		1


	//   ....[50]....
        /*0684*/ 	.word	0x0000f500
        /*0688*/ 	.word	0x000000ff
        /*068c*/ 	.word	0x00034848
        /*0690*/ 	.short	0x010a
        /*0692*/ 	.byte	0x26
	.zero		1


	//   ....[51]....
        /*0694*/ 	.word	0x0000f890
        /*0698*/ 	.word	0x000000ff
        /*069c*/ 	.word	0x00034860
        /*06a0*/ 	.short	0x010a
        /*06a2*/ 	.byte	0x26
	.zero		1


	//   ....[52]....
        /*06a4*/ 	.word	0x0000fc30
        /*06a8*/ 	.word	0x00000003
        /*06ac*/ 	.word	0x00034860
        /*06b0*/ 	.short	0x010a
        /*06b2*/ 	.byte	0x3f
	.zero		1


	//   ....[53]....
        /*06b4*/ 	.word	0x0000ffc0
        /*06b8*/ 	.word	0x00000002
        /*06bc*/ 	.word	0x00034820
        /*06c0*/ 	.short	0x010a
        /*06c2*/ 	.byte	0x3f
	.zero		1


	//   ....[54]....
        /*06c4*/ 	.word	0x00010140
        /*06c8*/ 	.word	0x00000006
        /*06cc*/ 	.word	0x00000000
        /*06d0*/ 	.short	0x010a
        /*06d2*/ 	.byte	0x3f
	.zero		1


	//   ....[55]....
        /*06d4*/ 	.word	0x000101b0
        /*06d8*/ 	.word	0x00000003
        /*06dc*/ 	.word	0x00000000
        /*06e0*/ 	.short	0x010a
        /*06e2*/ 	.byte	0x3f
	.zero		1


	//   ....[56]....
        /*06e4*/ 	.word	0x00010210
        /*06e8*/ 	.word	0x00000000
        /*06ec*/ 	.word	0x00000000
        /*06f0*/ 	.short	0x010a
        /*06f2*/ 	.byte	0x3f
	.zero		1


	//   ....[57]....
        /*06f4*/ 	.word	0x00010240
        /*06f8*/ 	.word	0x00000003
        /*06fc*/ 	.word	0x00000000
        /*0700*/ 	.short	0x010a
        /*0702*/ 	.byte	0x3f
	.zero		1


	//   ....[58]....
        /*0704*/ 	.word	0x000102b0
        /*0708*/ 	.word	0x00000003
        /*070c*/ 	.word	0x00034800
        /*0710*/ 	.short	0x010a
        /*0712*/ 	.byte	0x3f
	.zero		1


	//   ....[59]....
        /*0714*/ 	.word	0x00010310
        /*0718*/ 	.word	0x00000003
        /*071c*/ 	.word	0x00034830
        /*0720*/ 	.short	0x010a
        /*0722*/ 	.byte	0x3f
	.zero		1


	//   ....[60]....
        /*0724*/ 	.word	0x00010370
        /*0728*/ 	.word	0x0000000b
        /*072c*/ 	.word	0x00034830
        /*0730*/ 	.short	0x010a
        /*0732*/ 	.byte	0x3f
	.zero		1


	//   ....[61]....
        /*0734*/ 	.word	0x000103d0
        /*0738*/ 	.word	0x0000000b
        /*073c*/ 	.word	0x00034850
        /*0740*/ 	.short	0x010a
        /*0742*/ 	.byte	0x3f
	.zero		1


	//   ....[62]....
        /*0744*/ 	.word	0x00010430
        /*0748*/ 	.word	0x0000000b
        /*074c*/ 	.word	0x00034830
        /*0750*/ 	.short	0x010a
        /*0752*/ 	.byte	0x3f
	.zero		1


	//   ....[63]....
        /*0754*/ 	.word	0x00010490
        /*0758*/ 	.word	0x00000009
        /*075c*/ 	.word	0x00034850
        /*0760*/ 	.short	0x010a
        /*0762*/ 	.byte	0x3f
	.zero		1


	//   ....[64]....
        /*0764*/ 	.word	0x000104f0
        /*0768*/ 	.word	0x00000000
        /*076c*/ 	.word	0x00034850
        /*0770*/ 	.short	0x010a
        /*0772*/ 	.byte	0x3f
	.zero		1


	//   ....[65]....
        /*0774*/ 	.word	0x00010650
        /*0778*/ 	.word	0x00000003
        /*077c*/ 	.word	0x00034840
        /*0780*/ 	.short	0x010a
        /*0782*/ 	.byte	0x3f
	.zero		1


	//   ....[66]....
        /*0784*/ 	.word	0x00011190
        /*0788*/ 	.word	0x00000003
        /*078c*/ 	.word	0x00034820
        /*0790*/ 	.short	0x010a
        /*0792*/ 	.byte	0x3f
	.zero		1


	//   ....[67]....
        /*0794*/ 	.word	0x000111f0
        /*0798*/ 	.word	0x00000003
        /*079c*/ 	.word	0x00034848
        /*07a0*/ 	.short	0x010a
        /*07a2*/ 	.byte	0x3f
	.zero		1


	//   ....[68]....
        /*07a4*/ 	.word	0x00011250
        /*07a8*/ 	.word	0x00000003
        /*07ac*/ 	.word	0x00034860
        /*07b0*/ 	.short	0x010a
        /*07b2*/ 	.byte	0x3f
	.zero		1


	//   ....[69]....
        /*07b4*/ 	.word	0x000112b0
        /*07b8*/ 	.word	0x00000003
        /*07bc*/ 	.word	0x00034840
        /*07c0*/ 	.short	0x010a
        /*07c2*/ 	.byte	0x3f
	.zero		1


	//   ....[70]....
        /*07c4*/ 	.word	0x00011310
        /*07c8*/ 	.word	0x00000003
        /*07cc*/ 	.word	0x00034868
        /*07d0*/ 	.short	0x010a
        /*07d2*/ 	.byte	0x3f
	.zero		1


	//   ....[71]....
        /*07d4*/ 	.word	0x00011370
        /*07d8*/ 	.word	0x00000003
        /*07dc*/ 	.word	0x00034848
        /*07e0*/ 	.short	0x010a
        /*07e2*/ 	.byte	0x3f
	.zero		1


	//   ....[72]....
        /*07e4*/ 	.word	0x000113d0
        /*07e8*/ 	.word	0x00000003
        /*07ec*/ 	.word	0x00034860
        /*07f0*/ 	.short	0x010a
        /*07f2*/ 	.byte	0x3f
	.zero		1


	//   ....[73]....
        /*07f4*/ 	.word	0x00011420
        /*07f8*/ 	.word	0x00000003
        /*07fc*/ 	.word	0x00034860
        /*0800*/ 	.short	0x010a
        /*0802*/ 	.byte	0x3f
	.zero		1


	//   ....[74]....
        /*0804*/ 	.word	0x00011470
        /*0808*/ 	.word	0x00000002
        /*080c*/ 	.word	0x00034820
        /*0810*/ 	.short	0x010a
        /*0812*/ 	.byte	0x3f
	.zero		1


	//   ....[75]....
        /*0814*/ 	.word	0x00011610
        /*0818*/ 	.word	0x00000006
        /*081c*/ 	.word	0x00000000
        /*0820*/ 	.short	0x010a
        /*0822*/ 	.byte	0x3f
	.zero		1


	//   ....[76]....
        /*0824*/ 	.word	0x00011660
        /*0828*/ 	.word	0x00000003
        /*082c*/ 	.word	0x00000000
        /*0830*/ 	.short	0x010a
        /*0832*/ 	.byte	0x3f
	.zero		1


	//   ....[77]....
        /*0834*/ 	.word	0x000116b0
        /*0838*/ 	.word	0x00000000
        /*083c*/ 	.word	0x00000000
        /*0840*/ 	.short	0x010a
        /*0842*/ 	.byte	0x3f
	.zero		1


	//----- nvinfo : EIATTR_NUM_MBARRIERS
	.align		4
.L_271:
        /*0844*/ 	.byte	0x03, 0x38
        /*0846*/ 	.short	0x0016


	//----- nvinfo : EIATTR_EXIT_INSTR_OFFSETS
	.align		4
        /*0848*/ 	.byte	0x04, 0x1c
        /*084a*/ 	.short	(.L_273 - .L_272)


	//   ....[0]....
.L_272:
        /*084c*/ 	.word	0x00010290


	//----- nvinfo : EIATTR_MAX_THREADS
	.align		4
.L_273:
        /*0850*/ 	.byte	0x04, 0x05
        /*0852*/ 	.short	(.L_275 - .L_274)
.L_274:
        /*0854*/ 	.word	0x00000180
        /*0858*/ 	.word	0x00000001
        /*085c*/ 	.word	0x00000001


	//----- nvinfo : EIATTR_CRS_STACK_SIZE
	.align		4
.L_275:
        /*0860*/ 	.byte	0x04, 0x1e
        /*0862*/ 	.short	(.L_277 - .L_276)
.L_276:
        /*0864*/ 	.word	0x00000000


	//----- nvinfo : EIATTR_CBANK_PARAM_SIZE
	.align		4
.L_277:
        /*0868*/ 	.byte	0x03, 0x19
        /*086a*/ 	.short	0x0a70


	//----- nvinfo : EIATTR_PARAM_CBANK
	.align		4
        /*086c*/ 	.byte	0x04, 0x0a
        /*086e*/ 	.short	(.L_279 - .L_278)
	.align		4
.L_278:
        /*0870*/ 	.word	index@(.nv.constant0._ZN7cutlass13device_kernelIN5flash11enable_sm90INS1_16FlashAttnFwdSm90INS1_25CollectiveMainloopFwdSm90ILi2EN4cute5tupleIJNS5_1CILi1EEES8_S8_EEENS6_IJNS7_ILi128EEESA_NS7_ILi192EEEEEELi128ENS_10bfloat16_tEfNS_4arch4Sm90ELb1ELb0ELb1ELb0ELb0ELb0ELb0ELb1ELb1ELb1ELb1ELb0EEENS1_21CollectiveEpilogueFwdINS6_IJSA_SA_SA_EEES9_SD_SF_Li256ELb0ELb1ELb1ELb0EEENS1_19SingleTileSchedulerILb0ELb1ELb1ELi128EEEEEEEEEvNT_6ParamsE)
        /*0874*/ 	.short	0x0210
        /*0876*/ 	.short	0x0a70


	//----- nvinfo : EIATTR_SW_WAR
	.align		4
.L_279:
        /*0878*/ 	.byte	0x04, 0x36
        /*087a*/ 	.short	(.L_281 - .L_280)
.L_280:
        /*087c*/ 	.word	0x00000008
.L_281:


//--------------------- .nv.info._ZN7cutlass13device_kernelIN5flash11enable_sm90INS1_16FlashAttnFwdSm90INS1_25CollectiveMainloopFwdSm90ILi2EN4cute5tupleIJNS5_1CILi1EEES8_S8_EEENS6_IJNS7_ILi128EEESA_NS7_ILi192EEEEEELi128ENS_10bfloat16_tEfNS_4arch4Sm90ELb1ELb0ELb1ELb1ELb0ELb0ELb0ELb1ELb1ELb1ELb1ELb0EEENS1_21CollectiveEpilogueFwdINS6_IJSA_SA_SA_EEES9_SD_SF_Li256ELb1ELb1ELb1ELb0EEENS1_36VarlenDynamicPersistentTileSchedulerILi128ELi128ELi256ELi128ELb1ELb1ELb1ELb1ELb1ELb1EEEEEEEEEvNT_6ParamsE --------------------------
	.section	.nv.info._ZN7cutlass13device_kernelIN5flash11enable_sm90INS1_16FlashAttnFwdSm90INS1_25CollectiveMainloopFwdSm90ILi2EN4cute5tupleIJNS5_1CILi1EEES8_S8_EEENS6_IJNS7_ILi128EEESA_NS7_ILi192EEEEEELi128ENS_10bfloat16_tEfNS_4arch4Sm90ELb1ELb0ELb1ELb1ELb0ELb0ELb0ELb1ELb1ELb1ELb1ELb0EEENS1_21CollectiveEpilogueFwdINS6_IJSA_SA_SA_EEES9_SD_SF_Li256ELb1ELb1ELb1ELb0EEENS1_36VarlenDynamicPersistentTileSchedulerILi128ELi128ELi256ELi128ELb1ELb1ELb1ELb1ELb1ELb1EEEEEEEEEvNT_6ParamsE,"",@"SHT_CUDA_INFO"
	.sectionflags	@""
	.align	4


	//----- nvinfo : EIATTR_CUDA_API_VERSION
	.align		4
        /*0000*/ 	.byte	0x04, 0x37
        /*0002*/ 	.short	(.L_283 - .L_282)
.L_282:
        /*0004*/ 	.word	0x00000082


	//----- nvinfo : EIATTR_KPARAM_INFO
	.align		4
.L_283:
        /*0008*/ 	.byte	0x04, 0x17
        /*000a*/ 	.short	(.L_285 - .L_284)
.L_284:
        /*000c*/ 	.word	0x00000000
        /*0010*/ 	.short	0x0000
        /*0012*/ 	.short	0x0070
        /*0014*/ 	.byte	0x00, 0xf0, 0x01, 0x2a


	//----- nvinfo : EIATTR_SPARSE_MMA_MASK
	.align		4
.L_285:
        /*0018*/ 	.byte	0x03, 0x50
        /*001a*/ 	.short	0x0000


	//----- nvinfo : EIATTR_MAXREG_COUNT
	.align		4
        /*001c*/ 	.byte	0x03, 0x1b
        /*001e*/ 	.short	0x00a8


	//----- nvinfo : EIATTR_NUM_BARRIERS
	.align		4
        /*0020*/ 	.byte	0x02, 0x4c
        /*0022*/ 	.byte	0x09
	.zero		1


	//----- nvinfo : EIATTR_EXTERNS
	.align		4
        /*0024*/ 	.byte	0x04, 0x0f
        /*0026*/ 	.short	(.L_287 - .L_286)


	//   ....[0]....
	.align		4
.L_286:
        /*0028*/ 	.word	index@(__assertfail)


	//----- nvinfo : EIATTR_ANNOTATIONS
	.align		4
.L_287:
        /*002c*/ 	.byte	0x04, 0x55
        /*002e*/ 	.short	(.L_289 - .L_288)


	//   ....[0]....
.L_288:
        /* <DEDUP_REMOVED lines=73> */


	//----- nvinfo : EIATTR_MERCURY_ISA_VERSION
	.align		4
.L_289:
        /*04a8*/ 	.byte	0x03, 0x5f
        /*04aa*/ 	.short	0x0101


	//----- nvinfo : EIATTR_UNUSED_LOAD_BYTE_OFFSET
	.align		4
        /*04ac*/ 	.byte	0x04, 0x44
        /*04ae*/ 	.short	(.L_291 - .L_290)


	//   ....[0]....
.L_290:
        /*04b0*/ 	.word	0x000009f0
        /*04b4*/ 	.word	0x0000fff0


	//   ....[1]....
        /*04b8*/ 	.word	0x0000b180
        /*04bc*/ 	.word	0x0000fff0


	//----- nvinfo : EIATTR_INT_WARP_WIDE_INSTR_OFFSETS
	.align		4
.L_291:
        /*04c0*/ 	.byte	0x04, 0x31
        /*04c2*/ 	.short	(.L_293 - .L_292)


	//   ....[0]....
.L_292:
        /*04c4*/ 	.word	0x00000120


	//   ....[1]....
        /*04c8*/ 	.word	0x00000160


	//   ....[2]....
        /*04cc*/ 	.word	0x00000220


	//   ....[3]....
        /*04d0*/ 	.word	0x0000f960


	//   ....[4]....
        /*04d4*/ 	.word	0x0000f9f0


	//   ....[5]....
        /*04d8*/ 	.word	0x00013470


	//   ....[6]....
        /*04dc*/ 	.word	0x000134d0


	//----- nvinfo : EIATTR_COOP_GROUP_MASK_REGIDS
	.align		4
.L_293:
        /*04e0*/ 	.byte	0x04, 0x29
        /*04e2*/ 	.short	(.L_295 - .L_294)


	//   ....[0]....
.L_294:
        /*04e4*/ 	.word	0xffffffff


	//   ....[1]....
        /*04e8*/ 	.word	0xffffffff


	//   ....[2]....
        /*04ec*/ 	.word	0xffffffff


	//   ....[3]....
        /*04f0*/ 	.word	0xffffffff


	//   ....[4]....
        /*04f4*/ 	.word	0xffffffff


	//   ....[5]....
        /*04f8*/ 	.word	0xffffffff


	//   ....[6]....
        /*04fc*/ 	.word	0xffffffff


	//   ....[7]....
        /*0500*/ 	.word	0xffffffff


	//   ....[8]....
        /*0504*/ 	.word	0xffffffff


	//   ....[9]....
        /*0508*/ 	.word	0xffffffff


	//   ....[10]....
        /*050c*/ 	.word	0xffffffff


	//   ....[11]....
        /*0510*/ 	.word	0xffffffff


	//   ....[12]....
        /*0514*/ 	.word	0xffffffff


	//   ....[13]....
        /*0518*/ 	.word	0xffffffff


	//   ....[14]....
        /*051c*/ 	.word	0xffffffff


	//   ....[15]....
        /*0520*/ 	.word	0xffffffff


	//   ....[16]....
        /*0524*/ 	.word	0xffffffff


	//   ....[17]....
        /*0528*/ 	.word	0xffffffff


	//   ....[18]....
        /*052c*/ 	.word	0xffffffff


	//   ....[19]....
        /*0530*/ 	.word	0xffffffff


	//   ....[20]....
        /*0534*/ 	.word	0xffffffff


	//   ....[21]....
        /*0538*/ 	.word	0xffffffff


	//   ....[22]....
        /*053c*/ 	.word	0xffffffff


	//   ....[23]....
        /*0540*/ 	.word	0xffffffff


	//   ....[24]....
        /*0544*/ 	.word	0xffffffff


	//   ....[25]....
        /*0548*/ 	.word	0xffffffff


	//   ....[26]....
        /*054c*/ 	.word	0xffffffff


	//   ....[27]....
        /*0550*/ 	.word	0xffffffff


	//   ....[28]....
        /*0554*/ 	.word	0xffffffff


	//   ....[29]....
        /*0558*/ 	.word	0xffffffff


	//   ....[30]....
        /*055c*/ 	.word	0xffffffff


	//   ....[31]....
        /*0560*/ 	.word	0xffffffff


	//   ....[32]....
        /*0564*/ 	.word	0xffffffff


	//   ....[33]....
        /*0568*/ 	.word	0xffffffff


	//   ....[34]....
        /*056c*/ 	.word	0xffffffff


	//   ....[35]....
        /*0570*/ 	.word	0xffffffff


	//   ....[36]....
        /*0574*/ 	.word	0xffffffff


	//   ....[37]....
        /*0578*/ 	.word	0xffffffff


	//   ....[38]....
        /*057c*/ 	.word	0xffffffff


	//   ....[39]....
        /*0580*/ 	.word	0xffffffff


	//   ....[40]....
        /*0584*/ 	.word	0xffffffff


	//   ....[41]....
        /*0588*/ 	.word	0xffffffff


	//   ....[42]....
        /*058c*/ 	.word	0xffffffff


	//   ....[43]....
        /*0590*/ 	.word	0xffffffff


	//   ....[44]....
        /*0594*/ 	.word	0xffffffff


	//   ....[45]....
        /*0598*/ 	.word	0xffffffff


	//   ....[46]....
        /*059c*/ 	.word	0xffffffff


	//   ....[47]....
        /*05a0*/ 	.word	0xffffffff


	//   ....[48]....
        /*05a4*/ 	.word	0xffffffff


	//   ....[49]....
        /*05a8*/ 	.word	0xffffffff


	//   ....[50]....
        /*05ac*/ 	.word	0xffffffff


	//   ....[51]....
        /*05b0*/ 	.word	0xffffffff


	//   ....[52]....
        /*05b4*/ 	.word	0xffffffff


	//   ....[53]....
        /*05b8*/ 	.word	0xffffffff


	//   ....[54]....
        /*05bc*/ 	.word	0xffffffff


	//   ....[55]....
        /*05c0*/ 	.word	0xffffffff


	//   ....[56]....
        /*05c4*/ 	.word	0xffffffff


	//   ....[57]....
        /*05c8*/ 	.word	0xffffffff


	//   ....[58]....
        /*05cc*/ 	.word	0xffffffff


	//   ....[59]....
        /*05d0*/ 	.word	0xffffffff


	//   ....[60]....
        /*05d4*/ 	.word	0xffffffff


	//   ....[61]....
        /*05d8*/ 	.word	0xffffffff


	//   ....[62]....
        /*05dc*/ 	.word	0xffffffff


	//   ....[63]....
        /*05e0*/ 	.word	0xffffffff


	//   ....[64]....
        /*05e4*/ 	.word	0xffffffff


	//   ....[65]....
        /*05e8*/ 	.word	0xffffffff


	//   ....[66]....
        /*05ec*/ 	.word	0xffffffff


	//   ....[67]....
        /*05f0*/ 	.word	0xffffffff


	//   ....[68]....
        /*05f4*/ 	.word	0xffffffff


	//   ....[69]....
        /*05f8*/ 	.word	0xffffffff


	//   ....[70]....
        /*05fc*/ 	.word	0xffffffff


	//   ....[71]....
        /*0600*/ 	.word	0xffffffff


	//   ....[72]....
        /*0604*/ 	.word	0xffffffff


	//   ....[73]....
        /*0608*/ 	.word	0xffffffff


	//   ....[74]....
        /*060c*/ 	.word	0xffffffff


	//   ....[75]....
        /*0610*/ 	.word	0xffffffff


	//   ....[76]....
        /*0614*/ 	.word	0xffffffff


	//   ....[77]....
        /*0618*/ 	.word	0xffffffff


	//   ....[78]....
        /*061c*/ 	.word	0xffffffff


	//   ....[79]....
        /*0620*/ 	.word	0xffffffff


	//   ....[80]....
        /*0624*/ 	.word	0xffffffff


	//   ....[81]....
        /*0628*/ 	.word	0xffffffff


	//   ....[82]....
        /*062c*/ 	.word	0xffffffff


	//   ....[83]....
        /*0630*/ 	.word	0xffffffff


	//   ....[84]....
        /*0634*/ 	.word	0xffffffff


	//   ....[85]....
        /*0638*/ 	.word	0xffffffff


	//   ....[86]....
        /*063c*/ 	.word	0xffffffff


	//   ....[87]....
        /*0640*/ 	.word	0xffffffff


	//   ....[88]....
        /*0644*/ 	.word	0xffffffff


	//   ....[89]....
        /*0648*/ 	.word	0xffffffff


	//   ....[90]....
        /*064c*/ 	.word	0xffffffff


	//   ....[91]....
        /*0650*/ 	.word	0xffffffff


	//   ....[92]....
        /*0654*/ 	.word	0xffffffff


	//   ....[93]....
        /*0658*/ 	.word	0xffffffff


	//   ....[94]....
        /*065c*/ 	.word	0xffffffff


	//   ....[95]....
        /*0660*/ 	.word	0xffffffff


	//   ....[96]....
        /*0664*/ 	.word	0xffffffff


	//   ....[97]....
        /*0668*/ 	.word	0xffffffff


	//   ....[98]....
        /*066c*/ 	.word	0xffffffff


	//   ....[99]....
        /*0670*/ 	.word	0xffffffff


	//   ....[100]....
        /*0674*/ 	.word	0xffffffff


	//   ....[101]....
        /*0678*/ 	.word	0xffffffff


	//   ....[102]....
        /*067c*/ 	.word	0xffffffff


	//   ....[103]....
        /*0680*/ 	.word	0xffffffff


	//   ....[104]....
        /*0684*/ 	.word	0xffffffff


	//   ....[105]....
        /*0688*/ 	.word	0x0500000f


	//   ....[106]....
        /*068c*/ 	.word	0x0500000f


	//   ....[107]....
        /*0690*/ 	.word	0x0500000f


	//   ....[108]....
        /*0694*/ 	.word	0x0500000f


	//   ....[109]....
        /*0698*/ 	.word	0x0500000f


	//   ....[110]....
        /*069c*/ 	.word	0x0500000f


	//   ....[111]....
        /*06a0*/ 	.word	0x0500000f


	//   ....[112]....
        /*06a4*/ 	.word	0x0500000f


	//   ....[113]....
        /*06a8*/ 	.word	0x0500000f


	//   ....[114]....
        /*06ac*/ 	.word	0x0500000f


	//   ....[115]....
        /*06b0*/ 	.word	0x0500000f


	//   ....[116]....
        /*06b4*/ 	.word	0x0500000f


	//   ....[117]....
        /*06b8*/ 	.word	0x0500000f


	//   ....[118]....
        /*06bc*/ 	.word	0x0500000f


	//   ....[119]....
        /*06c0*/ 	.word	0x0500000f


	//   ....[120]....
        /*06c4*/ 	.word	0x0500000f


	//   ....[121]....
        /*06c8*/ 	.word	0x0500000f


	//   ....[122]....
        /*06cc*/ 	.word	0x0500000f


	//   ....[123]....
        /*06d0*/ 	.word	0x0500000f


	//   ....[124]....
        /*06d4*/ 	.word	0x0500000f


	//   ....[125]....
        /*06d8*/ 	.word	0x0500000f


	//   ....[126]....
        /*06dc*/ 	.word	0x0500000f


	//   ....[127]....
        /*06e0*/ 	.word	0x0500000f


	//   ....[128]....
        /*06e4*/ 	.word	0x0500000f


	//   ....[129]....
        /*06e8*/ 	.word	0x0500000f


	//   ....[130]....
        /*06ec*/ 	.word	0x0500000f


	//   ....[131]....
        /*06f0*/ 	.word	0x0500000f


	//   ....[132]....
        /*06f4*/ 	.word	0x0500000f


	//   ....[133]....
        /*06f8*/ 	.word	0x0500000f


	//   ....[134]....
        /*06fc*/ 	.word	0x0500000f


	//   ....[135]....
        /*0700*/ 	.word	0x0500000f


	//   ....[136]....
        /*0704*/ 	.word	0x0500000f


	//   ....[137]....
        /*0708*/ 	.word	0x0500000f


	//   ....[138]....
        /*070c*/ 	.word	0x0500000f


	//   ....[139]....
        /*0710*/ 	.word	0x0500000f


	//   ....[140]....
        /*0714*/ 	.word	0x0500000f


	//----- nvinfo : EIATTR_COOP_GROUP_INSTR_OFFSETS
	.align		4
.L_295:
        /*0718*/ 	.byte	0x04, 0x28
        /*071a*/ 	.short	(.L_297 - .L_296)


	//   ....[0]....
.L_296:
        /*071c*/ 	.word	0x00000060


	//   ....[1]....
        /*0720*/ 	.word	0x00000130


	//   ....[2]....
        /*0724*/ 	.word	0x00000230


	//   ....[3]....
        /*0728*/ 	.word	0x000003a0


	//   ....[4]....
        /*072c*/ 	.word	0x00000500


	//   ....[5]....
        /*0730*/ 	.word	0x00000620


	//   ....[6]....
        /*0734*/ 	.word	0x00000780


	//   ....[7]....
        /*0738*/ 	.word	0x00001900


	//   ....[8]....
        /*073c*/ 	.word	0x00002510


	//   ....[9]....
        /*0740*/ 	.word	0x000026e0


	//   ....[10]....
        /*0744*/ 	.word	0x00003040


	//   ....[11]....
        /*0748*/ 	.word	0x000030c0


	//   ....[12]....
        /*074c*/ 	.word	0x00003b20


	//   ....[13]....
        /*0750*/ 	.word	0x00003b80


	//   ....[14]....
        /*0754*/ 	.word	0x00005a50


	//   ....[15]....
        /*0758*/ 	.word	0x00006270


	//   ....[16]....
        /*075c*/ 	.word	0x00006400


	//   ....[17]....
        /*0760*/ 	.word	0x00006500


	//   ....[18]....
        /*0764*/ 	.word	0x00006d90


	//   ....[19]....
        /*0768*/ 	.word	0x00006e00


	//   ....[20]....
        /*076c*/ 	.word	0x00009140


	//   ....[21]....
        /*0770*/ 	.word	0x00009170


	//   ....[22]....
        /*0774*/ 	.word	0x00009520


	//   ....[23]....
        /*0778*/ 	.word	0x000095a0


	//   ....[24]....
        /*077c*/ 	.word	0x0000a850


	//   ....[25]....
        /*0780*/ 	.word	0x0000a880


	//   ....[26]....
        /*0784*/ 	.word	0x0000a970


	//   ....[27]....
        /*0788*/ 	.word	0x0000a990


	//   ....[28]....
        /*078c*/ 	.word	0x0000bc00


	//   ....[29]....
        /*0790*/ 	.word	0x0000bc40


	//   ....[30]....
        /*0794*/ 	.word	0x0000bc60


	//   ....[31]....
        /*0798*/ 	.word	0x0000bc90


	//   ....[32]....
        /*079c*/ 	.word	0x0000c2f0


	//   ....[33]....
        /*07a0*/ 	.word	0x0000c330


	//   ....[34]....
        /*07a4*/ 	.word	0x0000c400


	//   ....[35]....
        /*07a8*/ 	.word	0x0000c420


	//   ....[36]....
        /*07ac*/ 	.word	0x0000c4e0


	//   ....[37]....
        /*07b0*/ 	.word	0x0000c500


	//   ....[38]....
        /*07b4*/ 	.word	0x0000c5d0


	//   ....[39]....
        /*07b8*/ 	.word	0x0000c5f0


	//   ....[40]....
        /*07bc*/ 	.word	0x0000c980


	//   ....[41]....
        /*07c0*/ 	.word	0x0000c990


	//   ....[42]....
        /*07c4*/ 	.word	0x0000cdd0


	//   ....[43]....
        /*07c8*/ 	.word	0x0000cde0


	//   ....[44]....
        /*07cc*/ 	.word	0x0000da10


	//   ....[45]....
        /*07d0*/ 	.word	0x0000da20


	//   ....[46]....
        /*07d4*/ 	.word	0x0000dae0


	//   ....[47]....
        /*07d8*/ 	.word	0x0000db00


	//   ....[48]....
        /*07dc*/ 	.word	0x0000dbc0


	//   ....[49]....
        /*07e0*/ 	.word	0x0000dbe0


	//   ....[50]....
        /*07e4*/ 	.word	0x0000dcb0


	//   ....[51]....
        /*07e8*/ 	.word	0x0000dcd0


	//   ....[52]....
        /*07ec*/ 	.word	0x0000de10


	//   ....[53]....
        /*07f0*/ 	.word	0x0000e040


	//   ....[54]....
        /*07f4*/ 	.word	0x0000e070


	//   ....[55]....
        /*07f8*/ 	.word	0x0000e0a0


	//   ....[56]....
        /*07fc*/ 	.word	0x0000e0d0


	//   ....[57]....
        /*0800*/ 	.word	0x0000e100


	//   ....[58]....
        /*0804*/ 	.word	0x0000e130


	//   ....[59]....
        /*0808*/ 	.word	0x0000e2d0


	//   ....[60]....
        /*080c*/ 	.word	0x0000e300


	//   ....[61]....
        /*0810*/ 	.word	0x0000e330


	//   ....[62]....
        /*0814*/ 	.word	0x0000e360


	//   ....[63]....
        /*0818*/ 	.word	0x0000e390


	//   ....[64]....
        /*081c*/ 	.word	0x0000e3c0


	//   ....[65]....
        /*0820*/ 	.word	0x0000e460


	//   ....[66]....
        /*0824*/ 	.word	0x0000e490


	//   ....[67]....
        /*0828*/ 	.word	0x0000e4a0


	//   ....[68]....
        /*082c*/ 	.word	0x0000e4d0


	//   ....[69]....
        /*0830*/ 	.word	0x0000ff40


	//   ....[70]....
        /*0834*/ 	.word	0x00010b40


	//   ....[71]....
        /*0838*/ 	.word	0x00010b70


	//   ....[72]....
        /*083c*/ 	.word	0x00010b90


	//   ....[73]....
        /*0840*/ 	.word	0x00010bb0


	//   ....[74]....
        /*0844*/ 	.word	0x00010c90


	//   ....[75]....
        /*0848*/ 	.word	0x00010cf0


	//   ....[76]....
        /*084c*/ 	.word	0x00010d90


	//   ....[77]....
        /*0850*/ 	.word	0x00010da0


	//   ....[78]....
        /*0854*/ 	.word	0x00010e40


	//   ....[79]....
        /*0858*/ 	.word	0x00010e50


	//   ....[80]....
        /*085c*/ 	.word	0x00010ef0


	//   ....[81]....
        /*0860*/ 	.word	0x00010f00


	//   ....[82]....
        /*0864*/ 	.word	0x00010f80


	//   ....[83]....
        /*0868*/ 	.word	0x00010fb0


	//   ....[84]....
        /*086c*/ 	.word	0x00011000


	//   ....[85]....
        /*0870*/ 	.word	0x00011040


	//   ....[86]....
        /*0874*/ 	.word	0x00013ba0


	//   ....[87]....
        /*0878*/ 	.word	0x00013bd0


	//   ....[88]....
        /*087c*/ 	.word	0x00013c20


	//   ....[89]....
        /*0880*/ 	.word	0x00013c60


	//   ....[90]....
        /*0884*/ 	.word	0x00013c90


	//   ....[91]....
        /*0888*/ 	.word	0x00013cc0


	//   ....[92]....
        /*088c*/ 	.word	0x00013cf0


	//   ....[93]....
        /*0890*/ 	.word	0x00013d20


	//   ....[94]....
        /*0894*/ 	.word	0x00013ee0


	//   ....[95]....
        /*0898*/ 	.word	0x00013f10


	//   ....[96]....
        /*089c*/ 	.word	0x00013f40


	//   ....[97]....
        /*08a0*/ 	.word	0x00013f70


	//   ....[98]....
        /*08a4*/ 	.word	0x00013fa0


	//   ....[99]....
        /*08a8*/ 	.word	0x00013fd0


	//   ....[100]....
        /*08ac*/ 	.word	0x000140a0


	//   ....[101]....
        /*08b0*/ 	.word	0x000140c0


	//   ....[102]....
        /*08b4*/ 	.word	0x000140d0


	//   ....[103]....
        /*08b8*/ 	.word	0x00014150


	//   ....[104]....
        /*08bc*/ 	.word	0x00014c90


	//   ....[105]....
        /*08c0*/ 	.word	0x00015240


	//   ....[106]....
        /*08c4*/ 	.word	0x00015410


	//   ....[107]....
        /*08c8*/ 	.word	0x00015460


	//   ....[108]....
        /*08cc*/ 	.word	0x000154c0


	//   ....[109]....
        /*08d0*/ 	.word	0x000155a0


	//   ....[110]....
        /*08d4*/ 	.word	0x00015660


	//   ....[111]....
        /*08d8*/ 	.word	0x00015760


	//   ....[112]....
        /*08dc*/ 	.word	0x00015830


	//   ....[113]....
        /*08e0*/ 	.word	0x00015940


	//   ....[114]....
        /*08e4*/ 	.word	0x000159a0


	//   ....[115]....
        /*08e8*/ 	.word	0x00015ab0


	//   ....[116]....
        /*08ec*/ 	.word	0x00015b10


	//   ....[117]....
        /*08f0*/ 	.word	0x00015c20


	//   ....[118]....
        /*08f4*/ 	.word	0x00015c80


	//   ....[119]....
        /*08f8*/ 	.word	0x00015d70


	//   ....[120]....
        /*08fc*/ 	.word	0x00015df0


	//   ....[121]....
        /*0900*/ 	.word	0x00015ed0


	//   ....[122]....
        /*0904*/ 	.word	0x00016240


	//   ....[123]....
        /*0908*/ 	.word	0x000162e0


	//   ....[124]....
        /*090c*/ 	.word	0x00016470


	//   ....[125]....
        /*0910*/ 	.word	0x000164f0


	//   ....[126]....
        /*0914*/ 	.word	0x00016570


	//   ....[127]....
        /*0918*/ 	.word	0x000165f0


	//   ....[128]....
        /*091c*/ 	.word	0x00016670


	//   ....[129]....
        /*0920*/ 	.word	0x00016700


	//   ....[130]....
        /*0924*/ 	.word	0x000167a0


	//   ....[131]....
        /*0928*/ 	.word	0x00016850


	//   ....[132]....
        /*092c*/ 	.word	0x000168d0


	//   ....[133]....
        /*0930*/ 	.word	0x00016950


	//   ....[134]....
        /*0934*/ 	.word	0x000169d0


	//   ....[135]....
        /*0938*/ 	.word	0x00016a60


	//   ....[136]....
        /*093c*/ 	.word	0x00016ae0


	//   ....[137]....
        /*0940*/ 	.word	0x00016b90


	//   ....[138]....
        /*0944*/ 	.word	0x00016be0


	//   ....[139]....
        /*0948*/ 	.word	0x00016ca0


	//   ....[140]....
        /*094c*/ 	.word	0x00016dd0


	//----- nvinfo : EIATTR_REG_RECONFIG
	.align		4
.L_297:
        /*0950*/ 	.byte	0x01, 0x54
	.zero		2


	//----- nvinfo : EIATTR_SYSCALL_OFFSETS
	.align		4
        /*0954*/ 	.byte	0x04, 0x46
        /*0956*/ 	.short	(.L_299 - .L_298)


	//   ....[0]....
.L_298:
        /*0958*/ 	.word	0x00001ae0


	//   ....[1]....
        /*095c*/ 	.word	0x0000fb60


	//   ....[2]....
        /*0960*/ 	.word	0x0000fcb0


	//   ....[3]....
        /*0964*/ 	.word	0x0000fdb0


	//   ....[4]....
        /*0968*/ 	.word	0x000106e0


	//----- nvinfo : EIATTR_MBARRIER_INSTR_OFFSETS
	.align		4
.L_299:
        /*096c*/ 	.byte	0x04, 0x39
        /*096e*/ 	.short	(.L_301 - .L_300)


	//   ....[0]....
.L_300:
        /*0970*/ 	.word	0x00000250
        /*0974*/ 	.word	0x000000ff
        /*0978*/ 	.word	0x00034800
        /*097c*/ 	.short	0x0100
        /*097e*/ 	.byte	0x08
	.zero		1


	//   ....[1]....
        /*0980*/ 	.word	0x00000260
        /*0984*/ 	.word	0x000000ff
        /*0988*/ 	.word	0x00034820
        /*098c*/ 	.short	0x0100
        /*098e*/ 	.byte	0x08
	.zero		1


	//   ....[2]....
        /*0990*/ 	.word	0x00000350
        /*0994*/ 	.word	0x000000ff
        /*0998*/ 	.word	0x00034830
        /*099c*/ 	.short	0x0100
        /*099e*/ 	.byte	0x08
	.zero		1


	//   ....[3]....
        /*09a0*/ 	.word	0x00000360
        /*09a4*/ 	.word	0x000000ff
        /*09a8*/ 	.word	0x00034840
        /*09ac*/ 	.short	0x0100
        /*09ae*/ 	.byte	0x08
	.zero		1


	//   ....[4]....
        /*09b0*/ 	.word	0x00000370
        /*09b4*/ 	.word	0x000000ff
        /*09b8*/ 	.word	0x00034838
        /*09bc*/ 	.short	0x0100
        /*09be*/ 	.byte	0x08
	.zero		1


	//   ....[5]....
        /*09c0*/ 	.word	0x00000380
        /*09c4*/ 	.word	0x000000ff
        /*09c8*/ 	.word	0x00034848
        /*09cc*/ 	.short	0x0100
        /*09ce*/ 	.byte	0x08
	.zero		1


	//   ....[6]....
        /*09d0*/ 	.word	0x000004b0
        /*09d4*/ 	.word	0x000000ff
        /*09d8*/ 	.word	0x00034850
        /*09dc*/ 	.short	0x0100
        /*09de*/ 	.byte	0x08
	.zero		1


	//   ....[7]....
        /*09e0*/ 	.word	0x000004c0
        /*09e4*/ 	.word	0x000000ff
        /*09e8*/ 	.word	0x00034860
        /*09ec*/ 	.short	0x0100
        /*09ee*/ 	.byte	0x08
	.zero		1


	//   ....[8]....
        /*09f0*/ 	.word	0x000004d0
        /*09f4*/ 	.word	0x000000ff
        /*09f8*/ 	.word	0x00034858
        /*09fc*/ 	.short	0x0100
        /*09fe*/ 	.byte	0x08
	.zero		1


	//   ....[9]....
        /*0a00*/ 	.word	0x000004e0
        /*0a04*/ 	.word	0x000000ff
        /*0a08*/ 	.word	0x00034868
        /*0a0c*/ 	.short	0x0100
        /*0a0e*/ 	.byte	0x08
	.zero		1


	//   ....[10]....
        /*0a10*/ 	.word	0x000005d0
        /*0a14*/ 	.word	0x000000ff
        /*0a18*/ 	.word	0x00034870
        /*0a1c*/ 	.short	0x0100
        /*0a1e*/ 	.byte	0x06
	.zero		1


	//   ....[11]....
        /*0a20*/ 	.word	0x000005e0
        /*0a24*/ 	.word	0x000000ff
        /*0a28*/ 	.word	0x00034880
        /*0a2c*/ 	.short	0x0100
        /*0a2e*/ 	.byte	0x06
	.zero		1


	//   ....[12]....
        /*0a30*/ 	.word	0x000005f0
        /*0a34*/ 	.word	0x000000ff
        /*0a38*/ 	.word	0x00034878
        /*0a3c*/ 	.short	0x0100
        /*0a3e*/ 	.byte	0x06
	.zero		1


	//   ....[13]....
        /*0a40*/ 	.word	0x00000600
        /*0a44*/ 	.word	0x000000ff
        /*0a48*/ 	.word	0x00034888
        /*0a4c*/ 	.short	0x0100
        /*0a4e*/ 	.byte	0x06
	.zero		1


	//   ....[14]....
        /*0a50*/ 	.word	0x00000730
        /*0a54*/ 	.word	0x000000ff
        /*0a58*/ 	.word	0x00034890
        /*0a5c*/ 	.short	0x0100
        /*0a5e*/ 	.byte	0x08
	.zero		1


	//   ....[15]....
        /*0a60*/ 	.word	0x00000740
        /*0a64*/ 	.word	0x000000ff
        /*0a68*/ 	.word	0x000348a0
        /*0a6c*/ 	.short	0x0100
        /*0a6e*/ 	.byte	0x08
	.zero		1


	//   ....[16]....
        /*0a70*/ 	.word	0x00000750
        /*0a74*/ 	.word	0x000000ff
        /*0a78*/ 	.word	0x00034898
        /*0a7c*/ 	.short	0x0100
        /*0a7e*/ 	.byte	0x08
	.zero		1


	//   ....[17]....
        /*0a80*/ 	.word	0x00000760
        /*0a84*/ 	.word	0x000000ff
        /*0a88*/ 	.word	0x000348a8
        /*0a8c*/ 	.short	0x0100
        /*0a8e*/ 	.byte	0x08
	.zero		1


	//   ....[18]....
        /*0a90*/ 	.word	0x00000890
        /*0a94*/ 	.word	0x000000ff
        /*0a98*/ 	.word	0x000348b0
        /*0a9c*/ 	.short	0x0100
        /*0a9e*/ 	.byte	0x08
	.zero		1


	//   ....[19]....
        /*0aa0*/ 	.word	0x000008a0
        /*0aa4*/ 	.word	0x000000ff
        /*0aa8*/ 	.word	0x000348c0
        /*0aac*/ 	.short	0x0100
        /*0aae*/ 	.byte	0x08
	.zero		1


	//   ....[20]....
        /*0ab0*/ 	.word	0x000008b0
        /*0ab4*/ 	.word	0x000000ff
        /*0ab8*/ 	.word	0x000348b8
        /*0abc*/ 	.short	0x0100
        /*0abe*/ 	.byte	0x08
	.zero		1


	//   ....[21]....
        /*0ac0*/ 	.word	0x000008c0
        /*0ac4*/ 	.word	0x000000ff
        /*0ac8*/ 	.word	0x000348c8
        /*0acc*/ 	.short	0x0100
        /*0ace*/ 	.byte	0x08
	.zero		1


	//   ....[22]....
        /*0ad0*/ 	.word	0x00001b40
        /*0ad4*/ 	.word	0x000000ff
        /*0ad8*/ 	.word	0x00034800
        /*0adc*/ 	.short	0x010a
        /*0ade*/ 	.byte	0x25
	.zero		1


	//   ....[23]....
        /*0ae0*/ 	.word	0x00001bc0
        /*0ae4*/ 	.word	0x00000000
        /*0ae8*/ 	.word	0x00034830
        /*0aec*/ 	.short	0x010a
        /*0aee*/ 	.byte	0x3f
	.zero		1


	//   ....[24]....
        /*0af0*/ 	.word	0x00001c20
        /*0af4*/ 	.word	0x00000000
        /*0af8*/ 	.word	0x00034830
        /*0afc*/ 	.short	0x010a
        /*0afe*/ 	.byte	0x3f
	.zero		1


	//   ....[25]....
        /*0b00*/ 	.word	0x00002ac0
        /*0b04*/ 	.word	0x00000000
        /*0b08*/ 	.word	0x00000000
        /*0b0c*/ 	.short	0x0101
        /*0b0e*/ 	.byte	0x3f
	.zero		1


	//   ....[26]....
        /*0b10*/ 	.word	0x000049d0
        /*0b14*/ 	.word	0x000000ff
        /*0b18*/ 	.word	0x00034830
        /*0b1c*/ 	.short	0x010a
        /*0b1e*/ 	.byte	0x3b
	.zero		1


	//   ....[27]....
        /*0b20*/ 	.word	0x00004a10
        /*0b24*/ 	.word	0x000000ff
        /*0b28*/ 	.word	0x00034830
        /*0b2c*/ 	.short	0x010a
        /*0b2e*/ 	.byte	0x3b
	.zero		1


	//   ....[28]....
        /*0b30*/ 	.word	0x00005240
        /*0b34*/ 	.word	0x000000ff
        /*0b38*/ 	.word	0x00034850
        /*0b3c*/ 	.short	0x010a
        /*0b3e*/ 	.byte	0x07
	.zero		1


	//   ....[29]....
        /*0b40*/ 	.word	0x00005280
        /*0b44*/ 	.word	0x000000ff
        /*0b48*/ 	.word	0x00034850
        /*0b4c*/ 	.short	0x010a
        /*0b4e*/ 	.byte	0x07
	.zero		1


	//   ....[30]....
        /*0b50*/ 	.word	0x00007330
        /*0b54*/ 	.word	0x00000008
        /*0b58*/ 	.word	0x00000000
        /*0b5c*/ 	.short	0x0101
        /*0b5e*/ 	.byte	0x3f
	.zero		1


	//   ....[31]....
        /*0b60*/ 	.word	0x00007390
        /*0b64*/ 	.word	0x00000014
        /*0b68*/ 	.word	0x00000000
        /*0b6c*/ 	.short	0x0101
        /*0b6e*/ 	.byte	0x3f
	.zero		1


	//   ....[32]....
        /*0b70*/ 	.word	0x00007bb0
        /*0b74*/ 	.word	0x000000ff
        /*0b78*/ 	.word	0x00034830
        /*0b7c*/ 	.short	0x010a
        /*0b7e*/ 	.byte	0x06
	.zero		1


	//   ....[33]....
        /*0b80*/ 	.word	0x00007bf0
        /*0b84*/ 	.word	0x000000ff
        /*0b88*/ 	.word	0x00034830
        /*0b8c*/ 	.short	0x010a
        /*0b8e*/ 	.byte	0x06
	.zero		1


	//   ....[34]....
        /*0b90*/ 	.word	0x00008420
        /*0b94*/ 	.word	0x000000ff
        /*0b98*/ 	.word	0x00034850
        /*0b9c*/ 	.short	0x010a
        /*0b9e*/ 	.byte	0x07
	.zero		1


	//   ....[35]....
        /*0ba0*/ 	.word	0x00008460
        /*0ba4*/ 	.word	0x000000ff
        /*0ba8*/ 	.word	0x00034850
        /*0bac*/ 	.short	0x010a
        /*0bae*/ 	.byte	0x07
	.zero		1


	//   ....[36]....
        /*0bb0*/ 	.word	0x00009d70
        /*0bb4*/ 	.word	0x00000021
        /*0bb8*/ 	.word	0x00000000
        /*0bbc*/ 	.short	0x0101
        /*0bbe*/ 	.byte	0x3f
	.zero		1


	//   ....[37]....
        /*0bc0*/ 	.word	0x00009e00
        /*0bc4*/ 	.word	0x00000023
        /*0bc8*/ 	.word	0x00000000
        /*0bcc*/ 	.short	0x0101
        /*0bce*/ 	.byte	0x3f
	.zero		1


	//   ....[38]....
        /*0bd0*/ 	.word	0x0000a7c0
        /*0bd4*/ 	.word	0x000000ff
        /*0bd8*/ 	.word	0x00034850
        /*0bdc*/ 	.short	0x010a
        /*0bde*/ 	.byte	0x05
	.zero		1


	//   ....[39]....
        /*0be0*/ 	.word	0x0000a800
        /*0be4*/ 	.word	0x000000ff
        /*0be8*/ 	.word	0x00034850
        /*0bec*/ 	.short	0x010a
        /*0bee*/ 	.byte	0x05
	.zero		1


	//   ....[40]....
        /*0bf0*/ 	.word	0x0000ad20
        /*0bf4*/ 	.word	0x00000002
        /*0bf8*/ 	.word	0x00000000
        /*0bfc*/ 	.short	0x0101
        /*0bfe*/ 	.byte	0x3f
	.zero		1


	//   ....[41]....
        /*0c00*/ 	.word	0x0000c310
        /*0c04*/ 	.word	0x00000016
        /*0c08*/ 	.word	0x00000000
        /*0c0c*/ 	.short	0x0101
        /*0c0e*/ 	.byte	0x3f
	.zero		1


	//   ....[42]....
        /*0c10*/ 	.word	0x0000c7b0
        /*0c14*/ 	.word	0x00000016
        /*0c18*/ 	.word	0x00000000
        /*0c1c*/ 	.short	0x0101
        /*0c1e*/ 	.byte	0x3f
	.zero		1


	//   ....[43]....
        /*0c20*/ 	.word	0x00010190
        /*0c24*/ 	.word	0x00000000
        /*0c28*/ 	.word	0x00034840
        /*0c2c*/ 	.short	0x010a
        /*0c2e*/ 	.byte	0x3f
	.zero		1


	//   ....[44]....
        /*0c30*/ 	.word	0x00011150
        /*0c34*/ 	.word	0x00000012
        /*0c38*/ 	.word	0x00034800
        /*0c3c*/ 	.short	0x0107
        /*0c3e*/ 	.byte	0x3f
	.zero		1


	//   ....[45]....
        /*0c40*/ 	.word	0x00011260
        /*0c44*/ 	.word	0x00000012
        /*0c48*/ 	.word	0x00034800
        /*0c4c*/ 	.short	0x0101
        /*0c4e*/ 	.byte	0x3f
	.zero		1


	//   ....[46]....
        /*0c50*/ 	.word	0x00011280
        /*0c54*/ 	.word	0x00000012
        /*0c58*/ 	.word	0x00034820
        /*0c5c*/ 	.short	0x010a
        /*0c5e*/ 	.byte	0x3f
	.zero		1


	//   ....[47]....
        /*0c60*/ 	.word	0x00011640
        /*0c64*/ 	.word	0x00000003
        /*0c68*/ 	.word	0x00034840
        /*0c6c*/ 	.short	0x010a
        /*0c6e*/ 	.byte	0x3f
	.zero		1


	//   ....[48]....
        /*0c70*/ 	.word	0x00011ad0
        /*0c74*/ 	.word	0x00000003
        /*0c78*/ 	.word	0x00000060
        /*0c7c*/ 	.short	0x010a
        /*0c7e*/ 	.byte	0x3f
	.zero		1


	//   ....[49]....
        /*0c80*/ 	.word	0x00012160
        /*0c84*/ 	.word	0x00000003
        /*0c88*/ 	.word	0x00034840
        /*0c8c*/ 	.short	0x010a
        /*0c8e*/ 	.byte	0x3f
	.zero		1


	//   ....[50]....
        /*0c90*/ 	.word	0x000125f0
        /*0c94*/ 	.word	0x00000002
        /*0c98*/ 	.word	0x00000060
        /*0c9c*/ 	.short	0x010a
        /*0c9e*/ 	.byte	0x3f
	.zero		1


	//   ....[51]....
        /*0ca0*/ 	.word	0x00012bc0
        /*0ca4*/ 	.word	0x00000002
        /*0ca8*/ 	.word	0x00034840
        /*0cac*/ 	.short	0x010a
        /*0cae*/ 	.byte	0x3f
	.zero		1


	//   ....[52]....
        /*0cb0*/ 	.word	0x00013050
        /*0cb4*/ 	.word	0x00000002
        /*0cb8*/ 	.word	0x00000060
        /*0cbc*/ 	.short	0x010a
        /*0cbe*/ 	.byte	0x3f
	.zero		1


	//   ....[53]....
        /*0cc0*/ 	.word	0x000135d0
        /*0cc4*/ 	.word	0x00000000
        /*0cc8*/ 	.word	0x00034860
        /*0ccc*/ 	.short	0x010a
        /*0cce*/ 	.byte	0x3f
	.zero		1


	//   ....[54]....
        /*0cd0*/ 	.word	0x00014c10
        /*0cd4*/ 	.word	0x00000000
        /*0cd8*/ 	.word	0x00034820
        /*0cdc*/ 	.short	0x010a
        /*0cde*/ 	.byte	0x3f
	.zero		1


	//   ....[55]....
        /*0ce0*/ 	.word	0x00014e00
        /*0ce4*/ 	.word	0x00000006
        /*0ce8*/ 	.word	0x00000000
        /*0cec*/ 	.short	0x010a
        /*0cee*/ 	.byte	0x3f
	.zero		1


	//   ....[56]....
        /*0cf0*/ 	.word	0x00014e30
        /*0cf4*/ 	.word	0x00000007
        /*0cf8*/ 	.word	0x00000000
        /*0cfc*/ 	.short	0x010a
        /*0cfe*/ 	.byte	0x3f
	.zero		1


	//   ....[57]....
        /*0d00*/ 	.word	0x00014e90
        /*0d04*/ 	.word	0x00000004
        /*0d08*/ 	.word	0x00000000
        /*0d0c*/ 	.short	0x010a
        /*0d0e*/ 	.byte	0x3f
	.zero		1


	//   ....[58]....
        /*0d10*/ 	.word	0x00014ec0
        /*0d14*/ 	.word	0x00000003
        /*0d18*/ 	.word	0x00000000
        /*0d1c*/ 	.short	0x010a
        /*0d1e*/ 	.byte	0x3f
	.zero		1


	//   ....[59]....
        /*0d20*/ 	.word	0x00014f30
        /*0d24*/ 	.word	0x00000003
        /*0d28*/ 	.word	0x00034800
        /*0d2c*/ 	.short	0x010a
        /*0d2e*/ 	.byte	0x3f
	.zero		1


	//   ....[60]....
        /*0d30*/ 	.word	0x00014f80
        /*0d34*/ 	.word	0x00000000
        /*0d38*/ 	.word	0x00034830
        /*0d3c*/ 	.short	0x010a
        /*0d3e*/ 	.byte	0x3f
	.zero		1


	//   ....[61]....
        /*0d40*/ 	.word	0x00014fe0
        /*0d44*/ 	.word	0x00000006
        /*0d48*/ 	.word	0x00034830
        /*0d4c*/ 	.short	0x010a
        /*0d4e*/ 	.byte	0x3f
	.zero		1


	//   ....[62]....
        /*0d50*/ 	.word	0x00015040
        /*0d54*/ 	.word	0x00000005
        /*0d58*/ 	.word	0x00034850
        /*0d5c*/ 	.short	0x010a
        /*0d5e*/ 	.byte	0x3f
	.zero		1


	//   ....[63]....
        /*0d60*/ 	.word	0x000150a0
        /*0d64*/ 	.word	0x00000006
        /*0d68*/ 	.word	0x00034830
        /*0d6c*/ 	.short	0x010a
        /*0d6e*/ 	.byte	0x3f
	.zero		1


	//   ....[64]....
        /*0d70*/ 	.word	0x00015100
        /*0d74*/ 	.word	0x00000005
        /*0d78*/ 	.word	0x00034850
        /*0d7c*/ 	.short	0x010a
        /*0d7e*/ 	.byte	0x3f
	.zero		1


	//   ....[65]....
        /*0d80*/ 	.word	0x00015160
        /*0d84*/ 	.word	0x00000007
        /*0d88*/ 	.word	0x00034850
        /*0d8c*/ 	.short	0x010a
        /*0d8e*/ 	.byte	0x3f
	.zero		1


	//   ....[66]....
        /*0d90*/ 	.word	0x00015300
        /*0d94*/ 	.word	0x00000000
        /*0d98*/ 	.word	0x00034840
        /*0d9c*/ 	.short	0x010a
        /*0d9e*/ 	.byte	0x3f
	.zero		1


	//   ....[67]....
        /*0da0*/ 	.word	0x00015f50
        /*0da4*/ 	.word	0x00000012
        /*0da8*/ 	.word	0x00034820
        /*0dac*/ 	.short	0x010a
        /*0dae*/ 	.byte	0x3f
	.zero		1


	//   ....[68]....
        /*0db0*/ 	.word	0x00015fa0
        /*0db4*/ 	.word	0x00000003
        /*0db8*/ 	.word	0x00034840
        /*0dbc*/ 	.short	0x010a
        /*0dbe*/ 	.byte	0x3f
	.zero		1


	//   ....[69]....
        /*0dc0*/ 	.word	0x00015ff0
        /*0dc4*/ 	.word	0x00000003
        /*0dc8*/ 	.word	0x00000060
        /*0dcc*/ 	.short	0x010a
        /*0dce*/ 	.byte	0x3f
	.zero		1


	//   ....[70]....
        /*0dd0*/ 	.word	0x00016040
        /*0dd4*/ 	.word	0x00000003
        /*0dd8*/ 	.word	0x00034840
        /*0ddc*/ 	.short	0x010a
        /*0dde*/ 	.byte	0x3f
	.zero		1


	//   ....[71]....
        /*0de0*/ 	.word	0x00016090
        /*0de4*/ 	.word	0x00000002
        /*0de8*/ 	.word	0x00000060
        /*0dec*/ 	.short	0x010a
        /*0dee*/ 	.byte	0x3f
	.zero		1


	//   ....[72]....
        /*0df0*/ 	.word	0x000160e0
        /*0df4*/ 	.word	0x00000002
        /*0df8*/ 	.word	0x00034840
        /*0dfc*/ 	.short	0x010a
        /*0dfe*/ 	.byte	0x3f
	.zero		1


	//   ....[73]....
        /*0e00*/ 	.word	0x00016130
        /*0e04*/ 	.word	0x00000002
        /*0e08*/ 	.word	0x00000060
        /*0e0c*/ 	.short	0x010a
        /*0e0e*/ 	.byte	0x3f
	.zero		1


	//   ....[74]....
        /*0e10*/ 	.word	0x00016180
        /*0e14*/ 	.word	0x00000000
        /*0e18*/ 	.word	0x00034860
        /*0e1c*/ 	.short	0x010a
        /*0e1e*/ 	.byte	0x3f
	.zero		1


	//   ....[75]....
        /*0e20*/ 	.word	0x00016cf0
        /*0e24*/ 	.word	0x00000000
        /*0e28*/ 	.word	0x00034820
        /*0e2c*/ 	.short	0x010a
        /*0e2e*/ 	.byte	0x3f
	.zero		1


	//   ....[76]....
        /*0e30*/ 	.word	0x00016e90
        /*0e34*/ 	.word	0x00000006
        /*0e38*/ 	.word	0x00000000
        /*0e3c*/ 	.short	0x010a
        /*0e3e*/ 	.byte	0x3f
	.zero		1


	//   ....[77]....
        /*0e40*/ 	.word	0x00016ee0
        /*0e44*/ 	.word	0x00000007
        /*0e48*/ 	.word	0x00000000
        /*0e4c*/ 	.short	0x010a
        /*0e4e*/ 	.byte	0x3f
	.zero		1


	//   ....[78]....
        /*0e50*/ 	.word	0x00016f30
        /*0e54*/ 	.word	0x00000004
        /*0e58*/ 	.word	0x00000000
        /*0e5c*/ 	.short	0x010a
        /*0e5e*/ 	.byte	0x3f
	.zero		1


	//----- nvinfo : EIATTR_NUM_MBARRIERS
	.align		4
.L_301:
        /*0e60*/ 	.byte	0x03, 0x38
        /*0e62*/ 	.short	0x0016


	//----- nvinfo : EIATTR_EXIT_INSTR_OFFSETS
	.align		4
        /*0e64*/ 	.byte	0x04, 0x1c
        /*0e66*/ 	.short	(.L_303 - .L_302)


	//   ....[0]....
.L_302:
        /*0e68*/ 	.word	0x00000a30


	//   ....[1]....
        /*0e6c*/ 	.word	0x0000ddc0


	//   ....[2]....
        /*0e70*/ 	.word	0x00014f10


	//----- nvinfo : EIATTR_MAX_THREADS
	.align		4
.L_303:
        /*0e74*/ 	.byte	0x04, 0x05
        /*0e76*/ 	.short	(.L_305 - .L_304)
.L_304:
        /*0e78*/ 	.word	0x00000180
        /*0e7c*/ 	.word	0x00000001
        /*0e80*/ 	.word	0x00000001


	//----- nvinfo : EIATTR_CRS_STACK_SIZE
	.align		4
.L_305:
        /*0e84*/ 	.byte	0x04, 0x1e
        /*0e86*/ 	.short	(.L_307 - .L_306)
.L_306:
        /*0e88*/ 	.word	0x00000000


	//----- nvinfo : EIATTR_CBANK_PARAM_SIZE
	.align		4
.L_307:
        /*0e8c*/ 	.byte	0x03, 0x19
        /*0e8e*/ 	.short	0x0af0


	//----- nvinfo : EIATTR_PARAM_CBANK
	.align		4
        /*0e90*/ 	.byte	0x04, 0x0a
        /*0e92*/ 	.short	(.L_309 - .L_308)
	.align		4
.L_308:
        /*0e94*/ 	.word	index@(.nv.constant0._ZN7cutlass13device_kernelIN5flash11enable_sm90INS1_16FlashAttnFwdSm90INS1_25CollectiveMainloopFwdSm90ILi2EN4cute5tupleIJNS5_1CILi1EEES8_S8_EEENS6_IJNS7_ILi128EEESA_NS7_ILi192EEEEEELi128ENS_10bfloat16_tEfNS_4arch4Sm90ELb1ELb0ELb1ELb1ELb0ELb0ELb0ELb1ELb1ELb1ELb1ELb0EEENS1_21CollectiveEpilogueFwdINS6_IJSA_SA_SA_EEES9_SD_SF_Li256ELb1ELb1ELb1ELb0EEENS1_36VarlenDynamicPersistentTileSchedulerILi128ELi128ELi256ELi128ELb1ELb1ELb1ELb1ELb1ELb1EEEEEEEEEvNT_6ParamsE)
        /*0e98*/ 	.short	0x0210
        /*0e9a*/ 	.short	0x0af0


	//----- nvinfo : EIATTR_SW_WAR
	.align		4
.L_309:
        /*0e9c*/ 	.byte	0x04, 0x36
        /*0e9e*/ 	.short	(.L_311 - .L_310)
.L_310:
        /*0ea0*/ 	.word	0x00000008
.L_311:


//--------------------- .nv.info._ZN7cutlass13device_kernelIN5flash11enable_sm90INS1_16FlashAttnFwdSm90INS1_25CollectiveMainloopFwdSm90ILi2EN4cute5tupleIJNS5_1CILi1EEES8_S8_EEENS6_IJNS7_ILi128EEESA_NS7_ILi192EEEEEELi128ENS_10bfloat16_tEfNS_4arch4Sm90ELb1ELb0ELb1ELb1ELb0ELb1ELb0ELb1ELb1ELb1ELb1ELb0EEENS1_21CollectiveEpilogueFwdINS6_IJSA_SA_SA_EEES9_SD_SF_Li256ELb1ELb1ELb1ELb0EEENS1_36VarlenDynamicPersistentTileSchedulerILi128ELi128ELi256ELi128ELb1ELb1ELb1ELb1ELb1ELb1EEEEEEEEEvNT_6ParamsE --------------------------
	.section	.nv.info._ZN7cutlass13device_kernelIN5flash11enable_sm90INS1_16FlashAttnFwdSm90INS1_25CollectiveMainloopFwdSm90ILi2EN4cute5tupleIJNS5_1CILi1EEES8_S8_EEENS6_IJNS7_ILi128EEESA_NS7_ILi192EEEEEELi128ENS_10bfloat16_tEfNS_4arch4Sm90ELb1ELb0ELb1ELb1ELb0ELb1ELb0ELb1ELb1ELb1ELb1ELb0EEENS1_21CollectiveEpilogueFwdINS6_IJSA_SA_SA_EEES9_SD_SF_Li256ELb1ELb1ELb1ELb0EEENS1_36VarlenDynamicPersistentTileSchedulerILi128ELi128ELi256ELi128ELb1ELb1ELb1ELb1ELb1ELb1EEEEEEEEEvNT_6ParamsE,"",@"SHT_CUDA_INFO"
	.sectionflags	@""
	.align	4


	//----- nvinfo : EIATTR_CUDA_API_VERSION
	.align		4
        /*0000*/ 	.byte	0x04, 0x37
        /*0002*/ 	.short	(.L_313 - .L_312)
.L_312:
        /*0004*/ 	.word	0x00000082


	//----- nvinfo : EIATTR_KPARAM_INFO
	.align		4
.L_313:
        /*0008*/ 	.byte	0x04, 0x17
        /*000a*/ 	.short	(.L_315 - .L_314)
.L_314:
        /*000c*/ 	.word	0x00000000
        /*0010*/ 	.short	0x0000
        /*0012*/ 	.short	0x0070
        /*0014*/ 	.byte	0x00, 0xf0, 0x01, 0x2a


	//----- nvinfo : EIATTR_SPARSE_MMA_MASK
	.align		4
.L_315:
        /*0018*/ 	.byte	0x03, 0x50
        /*001a*/ 	.short	0x0000


	//----- nvinfo : EIATTR_MAXREG_COUNT
	.align		4
        /*001c*/ 	.byte	0x03, 0x1b
        /*001e*/ 	.short	0x00a8


	//----- nvinfo : EIATTR_NUM_BARRIERS
	.align		4
        /*0020*/ 	.byte	0x02, 0x4c
        /*0022*/ 	.byte	0x10
	.zero		1


	//----- nvinfo : EIATTR_EXTERNS
	.align		4
        /*0024*/ 	.byte	0x04, 0x0f
        /*0026*/ 	.short	(.L_317 - .L_316)


	//   ....[0]....
	.align		4
.L_316:
        /*0028*/ 	.word	index@(__assertfail)


	//----- nvinfo : EIATTR_ANNOTATIONS
	.align		4
.L_317:
        /*002c*/ 	.byte	0x04, 0x55
        /*002e*/ 	.short	(.L_319 - .L_318)


	//   ....[0]....
.L_318:
        /* <DEDUP_REMOVED lines=121> */


	//----- nvinfo : EIATTR_MERCURY_ISA_VERSION
	.align		4
.L_319:
        /*07b0*/ 	.byte	0x03, 0x5f
        /*07b2*/ 	.short	0x0101


	//----- nvinfo : EIATTR_UNUSED_LOAD_BYTE_OFFSET
	.align		4
        /*07b4*/ 	.byte	0x04, 0x44
        /*07b6*/ 	.short	(.L_321 - .L_320)


	//   ....[0]....
.L_320:
        /*07b8*/ 	.word	0x00000ab0
        /*07bc*/ 	.word	0x0000fff0


	//   ....[1]....
        /*07c0*/ 	.word	0x0001ce50
        /*07c4*/ 	.word	0x0000fff0


	//----- nvinfo : EIATTR_INT_WARP_WIDE_INSTR_OFFSETS
	.align		4
.L_321:
        /*07c8*/ 	.byte	0x04, 0x31
        /*07ca*/ 	.short	(.L_323 - .L_322)


	//   ....[0]....
.L_322:
        /*07cc*/ 	.word	0x00000190


	//   ....[1]....
        /*07d0*/ 	.word	0x000001d0


	//   ....[2]....
        /*07d4*/ 	.word	0x00000240


	//   ....[3]....
        /*07d8*/ 	.word	0x00023000


	//   ....[4]....
        /*07dc*/ 	.word	0x00023090


	//   ....[5]....
        /*07e0*/ 	.word	0x00026b50


	//   ....[6]....
        /*07e4*/ 	.word	0x00026bb0


	//----- nvinfo : EIATTR_COOP_GROUP_MASK_REGIDS
	.align		4
.L_323:
        /*07e8*/ 	.byte	0x04, 0x29
        /*07ea*/ 	.short	(.L_325 - .L_324)


	//   ....[0]....
.L_324:
        /*07ec*/ 	.word	0xffffffff


	//   ....[1]....
        /*07f0*/ 	.word	0xffffffff


	//   ....[2]....
        /*07f4*/ 	.word	0xffffffff


	//   ....[3]....
        /*07f8*/ 	.word	0xffffffff


	//   ....[4]....
        /*07fc*/ 	.word	0xffffffff


	//   ....[5]....
        /*0800*/ 	.word	0xffffffff


	//   ....[6]....
        /*0804*/ 	.word	0xffffffff


	//   ....[7]....
        /*0808*/ 	.word	0xffffffff


	//   ....[8]....
        /*080c*/ 	.word	0xffffffff


	//   ....[9]....
        /*0810*/ 	.word	0xffffffff


	//   ....[10]....
        /*0814*/ 	.word	0xffffffff


	//   ....[11]....
        /*0818*/ 	.word	0xffffffff


	//   ....[12]....
        /*081c*/ 	.word	0xffffffff


	//   ....[13]....
        /*0820*/ 	.word	0xffffffff


	//   ....[14]....
        /*0824*/ 	.word	0xffffffff


	//   ....[15]....
        /*0828*/ 	.word	0xffffffff


	//   ....[16]....
        /*082c*/ 	.word	0xffffffff


	//   ....[17]....
        /*0830*/ 	.word	0xffffffff


	//   ....[18]....
        /*0834*/ 	.word	0xffffffff


	//   ....[19]....
        /*0838*/ 	.word	0xffffffff


	//   ....[20]....
        /*083c*/ 	.word	0xffffffff


	//   ....[21]....
        /*0840*/ 	.word	0xffffffff


	//   ....[22]....
        /*0844*/ 	.word	0xffffffff


	//   ....[23]....
        /*0848*/ 	.word	0xffffffff


	//   ....[24]....
        /*084c*/ 	.word	0xffffffff


	//   ....[25]....
        /*0850*/ 	.word	0xffffffff


	//   ....[26]....
        /*0854*/ 	.word	0xffffffff


	//   ....[27]....
        /*0858*/ 	.word	0xffffffff


	//   ....[28]....
        /*085c*/ 	.word	0xffffffff


	//   ....[29]....
        /*0860*/ 	.word	0xffffffff


	//   ....[30]....
        /*0864*/ 	.word	0xffffffff


	//   ....[31]....
        /*0868*/ 	.word	0xffffffff


	//   ....[32]....
        /*086c*/ 	.word	0xffffffff


	//   ....[33]....
        /*0870*/ 	.word	0xffffffff


	//   ....[34]....
        /*0874*/ 	.word	0xffffffff


	//   ....[35]....
        /*0878*/ 	.word	0xffffffff


	//   ....[36]....
        /*087c*/ 	.word	0xffffffff


	//   ....[37]....
        /*0880*/ 	.word	0xffffffff


	//   ....[38]....
        /*0884*/ 	.word	0xffffffff


	//   ....[39]....
        /*0888*/ 	.word	0xffffffff


	//   ....[40]....
        /*088c*/ 	.word	0xffffffff


	//   ....[41]....
        /*0890*/ 	.word	0xffffffff


	//   ....[42]....
        /*0894*/ 	.word	0xffffffff


	//   ....[43]....
        /*0898*/ 	.word	0xffffffff


	//   ....[44]....
        /*089c*/ 	.word	0xffffffff


	//   ....[45]....
        /*08a0*/ 	.word	0xffffffff


	//   ....[46]....
        /*08a4*/ 	.word	0xffffffff


	//   ....[47]....
        /*08a8*/ 	.word	0xffffffff


	//   ....[48]....
        /*08ac*/ 	.word	0xffffffff


	//   ....[49]....
        /*08b0*/ 	.word	0xffffffff


	//   ....[50]....
        /*08b4*/ 	.word	0xffffffff


	//   ....[51]....
        /*08b8*/ 	.word	0xffffffff


	//   ....[52]....
        /*08bc*/ 	.word	0xffffffff


	//   ....[53]....
        /*08c0*/ 	.word	0xffffffff


	//   ....[54]....
        /*08c4*/ 	.word	0xffffffff


	//   ....[55]....
        /*08c8*/ 	.word	0xffffffff


	//   ....[56]....
        /*08cc*/ 	.word	0xffffffff


	//   ....[57]....
        /*08d0*/ 	.word	0xffffffff


	//   ....[58]....
        /*08d4*/ 	.word	0xffffffff


	//   ....[59]....
        /*08d8*/ 	.word	0xffffffff


	//   ....[60]....
        /*08dc*/ 	.word	0xffffffff


	//   ....[61]....
        /*08e0*/ 	.word	0xffffffff


	//   ....[62]....
        /*08e4*/ 	.word	0xffffffff


	//   ....[63]....
        /*08e8*/ 	.word	0xffffffff


	//   ....[64]....
        /*08ec*/ 	.word	0xffffffff


	//   ....[65]....
        /*08f0*/ 	.word	0xffffffff


	//   ....[66]....
        /*08f4*/ 	.word	0xffffffff


	//   ....[67]....
        /*08f8*/ 	.word	0xffffffff


	//   ....[68]....
        /*08fc*/ 	.word	0xffffffff


	//   ....[69]....
        /*0900*/ 	.word	0xffffffff


	//   ....[70]....
        /*0904*/ 	.word	0xffffffff


	//   ....[71]....
        /*0908*/ 	.word	0xffffffff


	//   ....[72]....
        /*090c*/ 	.word	0xffffffff


	//   ....[73]....
        /*0910*/ 	.word	0xffffffff


	//   ....[74]....
        /*0914*/ 	.word	0xffffffff


	//   ....[75]....
        /*0918*/ 	.word	0xffffffff


	//   ....[76]....
        /*091c*/ 	.word	0xffffffff


	//   ....[77]....
        /*0920*/ 	.word	0xffffffff


	//   ....[78]....
        /*0924*/ 	.word	0xffffffff


	//   ....[79]....
        /*0928*/ 	.word	0xffffffff


	//   ....[80]....
        /*092c*/ 	.word	0xffffffff


	//   ....[81]....
        /*0930*/ 	.word	0xffffffff


	//   ....[82]....
        /*0934*/ 	.word	0xffffffff


	//   ....[83]....
        /*0938*/ 	.word	0xffffffff


	//   ....[84]....
        /*093c*/ 	.word	0xffffffff


	//   ....[85]....
        /*0940*/ 	.word	0xffffffff


	//   ....[86]....
        /*0944*/ 	.word	0xffffffff


	//   ....[87]....
        /*0948*/ 	.word	0xffffffff


	//   ....[88]....
        /*094c*/ 	.word	0xffffffff


	//   ....[89]....
        /*0950*/ 	.word	0xffffffff


	//   ....[90]....
        /*0954*/ 	.word	0xffffffff


	//   ....[91]....
        /*0958*/ 	.word	0xffffffff


	//   ....[92]....
        /*095c*/ 	.word	0xffffffff


	//   ....[93]....
        /*0960*/ 	.word	0xffffffff


	//   ....[94]....
        /*0964*/ 	.word	0xffffffff


	//   ....[95]....
        /*0968*/ 	.word	0xffffffff


	//   ....[96]....
        /*096c*/ 	.word	0xffffffff


	//   ....[97]....
        /*0970*/ 	.word	0xffffffff


	//   ....[98]....
        /*0974*/ 	.word	0xffffffff


	//   ....[99]....
        /*0978*/ 	.word	0xffffffff


	//   ....[100]....
        /*097c*/ 	.word	0xffffffff


	//   ....[101]....
        /*0980*/ 	.word	0xffffffff


	//   ....[102]....
        /*0984*/ 	.word	0xffffffff


	//   ....[103]....
        /*0988*/ 	.word	0xffffffff


	//   ....[104]....
        /*098c*/ 	.word	0xffffffff


	//   ....[105]....
        /*0990*/ 	.word	0xffffffff


	//   ....[106]....
        /*0994*/ 	.word	0xffffffff


	//   ....[107]....
        /*0998*/ 	.word	0xffffffff


	//   ....[108]....
        /*099c*/ 	.word	0xffffffff


	//   ....[109]....
        /*09a0*/ 	.word	0xffffffff


	//   ....[110]....
        /*09a4*/ 	.word	0xffffffff


	//   ....[111]....
        /*09a8*/ 	.word	0xffffffff


	//   ....[112]....
        /*09ac*/ 	.word	0xffffffff


	//   ....[113]....
        /*09b0*/ 	.word	0xffffffff


	//   ....[114]....
        /*09b4*/ 	.word	0xffffffff


	//   ....[115]....
        /*09b8*/ 	.word	0xffffffff


	//   ....[116]....
        /*09bc*/ 	.word	0xffffffff


	//   ....[117]....
        /*09c0*/ 	.word	0xffffffff


	//   ....[118]....
        /*09c4*/ 	.word	0xffffffff


	//   ....[119]....
        /*09c8*/ 	.word	0xffffffff


	//   ....[120]....
        /*09cc*/ 	.word	0xffffffff


	//   ....[121]....
        /*09d0*/ 	.word	0xffffffff


	//   ....[122]....
        /*09d4*/ 	.word	0x0500000f


	//   ....[123]....
        /*09d8*/ 	.word	0x0500000f


	//   ....[124]....
        /*09dc*/ 	.word	0x0500000f


	//   ....[125]....
        /*09e0*/ 	.word	0x0500000f


	//   ....[126]....
        /*09e4*/ 	.word	0x0500000f


	//   ....[127]....
        /*09e8*/ 	.word	0x0500000f


	//   ....[128]....
        /*09ec*/ 	.word	0x0500000f


	//   ....[129]....
        /*09f0*/ 	.word	0x0500000f


	//   ....[130]....
        /*09f4*/ 	.word	0x0500000f


	//   ....[131]....
        /*09f8*/ 	.word	0x0500000f


	//   ....[132]....
        /*09fc*/ 	.word	0x0500000f


	//   ....[133]....
        /*0a00*/ 	.word	0x0500000f


	//   ....[134]....
        /*0a04*/ 	.word	0x0500000f


	//   ....[135]....
        /*0a08*/ 	.word	0x0500000f


	//   ....[136]....
        /*0a0c*/ 	.word	0x0500000f


	//   ....[137]....
        /*0a10*/ 	.word	0x0500000f


	//   ....[138]....
        /*0a14*/ 	.word	0x0500000f


	//   ....[139]....
        /*0a18*/ 	.word	0x0500000f


	//   ....[140]....
        /*0a1c*/ 	.word	0x0500000f


	//   ....[141]....
        /*0a20*/ 	.word	0x0500000f


	//   ....[142]....
        /*0a24*/ 	.word	0x0500000f


	//   ....[143]....
        /*0a28*/ 	.word	0x0500000f


	//   ....[144]....
        /*0a2c*/ 	.word	0x0500000f


	//   ....[145]....
        /*0a30*/ 	.word	0x0500000f


	//   ....[146]....
        /*0a34*/ 	.word	0x0500000f


	//   ....[147]....
        /*0a38*/ 	.word	0x0500000f


	//   ....[148]....
        /*0a3c*/ 	.word	0x0500000f


	//   ....[149]....
        /*0a40*/ 	.word	0x0500000f


	//   ....[150]....
        /*0a44*/ 	.word	0x0500000f


	//   ....[151]....
        /*0a48*/ 	.word	0x0500000f


	//   ....[152]....
        /*0a4c*/ 	.word	0x0500000f


	//   ....[153]....
        /*0a50*/ 	.word	0x0500000f


	//   ....[154]....
        /*0a54*/ 	.word	0x0500000f


	//   ....[155]....
        /*0a58*/ 	.word	0x0500000f


	//   ....[156]....
        /*0a5c*/ 	.word	0x0500000f


	//   ....[157]....
        /*0a60*/ 	.word	0x0500000f


	//   ....[158]....
        /*0a64*/ 	.word	0x0500000f


	//   ....[159]....
        /*0a68*/ 	.word	0x0500000f


	//   ....[160]....
        /*0a6c*/ 	.word	0x0500000f


	//   ....[161]....
        /*0a70*/ 	.word	0x0500000f


	//   ....[162]....
        /*0a74*/ 	.word	0x0500000f


	//   ....[163]....
        /*0a78*/ 	.word	0x0500000f


	//   ....[164]....
        /*0a7c*/ 	.word	0x0500000f


	//   ....[165]....
        /*0a80*/ 	.word	0x0500000f


	//   ....[166]....
        /*0a84*/ 	.word	0x0500000f


	//   ....[167]....
        /*0a88*/ 	.word	0x0500000f


	//   ....[168]....
        /*0a8c*/ 	.word	0x0500000f


	//   ....[169]....
        /*0a90*/ 	.word	0x0500000f


	//   ....[170]....
        /*0a94*/ 	.word	0x0500000f


	//   ....[171]....
        /*0a98*/ 	.word	0x0500000f


	//   ....[172]....
        /*0a9c*/ 	.word	0x0500000f


	//   ....[173]....
        /*0aa0*/ 	.word	0x0500000f


	//   ....[174]....
        /*0aa4*/ 	.word	0x0500000f


	//----- nvinfo : EIATTR_COOP_GROUP_INSTR_OFFSETS
	.align		4
.L_325:
        /*0aa8*/ 	.byte	0x04, 0x28
        /*0aaa*/ 	.short	(.L_327 - .L_326)


	//   ....[0]....
.L_326:
        /*0aac*/ 	.word	0x00000060


	//   ....[1]....
        /*0ab0*/ 	.word	0x000001a0


	//   ....[2]....
        /*0ab4*/ 	.word	0x000001f0


	//   ....[3]....
        /*0ab8*/ 	.word	0x00000420


	//   ....[4]....
        /*0abc*/ 	.word	0x00000580


	//   ....[5]....
        /*0ac0*/ 	.word	0x000006a0


	//   ....[6]....
        /*0ac4*/ 	.word	0x00000800


	//   ....[7]....
        /*0ac8*/ 	.word	0x0000b400


	//   ....[8]....
        /*0acc*/ 	.word	0x0000bb20


	//   ....[9]....
        /*0ad0*/ 	.word	0x0000bb30


	//   ....[10]....
        /*0ad4*/ 	.word	0x0000bb40


	//   ....[11]....
        /*0ad8*/ 	.word	0x0000bb50


	//   ....[12]....
        /*0adc*/ 	.word	0x0000c3a0


	//   ....[13]....
        /*0ae0*/ 	.word	0x0000c3b0


	//   ....[14]....
        /*0ae4*/ 	.word	0x0000c3c0


	//   ....[15]....
        /*0ae8*/ 	.word	0x0000c3d0


	//   ....[16]....
        /*0aec*/ 	.word	0x0000f4c0


	//   ....[17]....
        /*0af0*/ 	.word	0x0000f4d0


	//   ....[18]....
        /*0af4*/ 	.word	0x0000f4e0


	//   ....[19]....
        /*0af8*/ 	.word	0x0000f4f0


	//   ....[20]....
        /*0afc*/ 	.word	0x0000fb50


	//   ....[21]....
        /*0b00*/ 	.word	0x0000fb60


	//   ....[22]....
        /*0b04*/ 	.word	0x0000fb70


	//   ....[23]....
        /*0b08*/ 	.word	0x0000fb80


	//   ....[24]....
        /*0b0c*/ 	.word	0x000138a0


	//   ....[25]....
        /*0b10*/ 	.word	0x00013ab0


	//   ....[26]....
        /*0b14*/ 	.word	0x000143e0


	//   ....[27]....
        /*0b18*/ 	.word	0x00014460


	//   ....[28]....
        /*0b1c*/ 	.word	0x00014e60


	//   ....[29]....
        /*0b20*/ 	.word	0x00014eb0


	//   ....[30]....
        /*0b24*/ 	.word	0x00017350


	//   ....[31]....
        /*0b28*/ 	.word	0x00017980


	//   ....[32]....
        /*0b2c*/ 	.word	0x00017c00


	//   ....[33]....
        /*0b30*/ 	.word	0x00017cc0


	//   ....[34]....
        /*0b34*/ 	.word	0x00018510


	//   ....[35]....
        /*0b38*/ 	.word	0x00018570


	//   ....[36]....
        /*0b3c*/ 	.word	0x0001ac30


	//   ....[37]....
        /*0b40*/ 	.word	0x0001ac90


	//   ....[38]....
        /*0b44*/ 	.word	0x0001b250


	//   ....[39]....
        /*0b48*/ 	.word	0x0001b2d0


	//   ....[40]....
        /*0b4c*/ 	.word	0x0001c7a0


	//   ....[41]....
        /*0b50*/ 	.word	0x0001c820


	//   ....[42]....
        /*0b54*/ 	.word	0x0001c850


	//   ....[43]....
        /*0b58*/ 	.word	0x0001c870


	//   ....[44]....
        /*0b5c*/ 	.word	0x0001d8f0


	//   ....[45]....
        /*0b60*/ 	.word	0x0001d900


	//   ....[46]....
        /*0b64*/ 	.word	0x0001d910


	//   ....[47]....
        /*0b68*/ 	.word	0x0001d920


	//   ....[48]....
        /*0b6c*/ 	.word	0x0001dff0


	//   ....[49]....
        /*0b70*/ 	.word	0x0001e030


	//   ....[50]....
        /*0b74*/ 	.word	0x0001e100


	//   ....[51]....
        /*0b78*/ 	.word	0x0001e120


	//   ....[52]....
        /*0b7c*/ 	.word	0x0001e1e0


	//   ....[53]....
        /*0b80*/ 	.word	0x0001e200


	//   ....[54]....
        /*0b84*/ 	.word	0x0001e2d0


	//   ....[55]....
        /*0b88*/ 	.word	0x0001e2f0


	//   ....[56]....
        /*0b8c*/ 	.word	0x0001e770


	//   ....[57]....
        /*0b90*/ 	.word	0x0001e780


	//   ....[58]....
        /*0b94*/ 	.word	0x0001ebc0


	//   ....[59]....
        /*0b98*/ 	.word	0x0001ebd0


	//   ....[60]....
        /*0b9c*/ 	.word	0x0001f820


	//   ....[61]....
        /*0ba0*/ 	.word	0x0001f840


	//   ....[62]....
        /*0ba4*/ 	.word	0x0001f900


	//   ....[63]....
        /*0ba8*/ 	.word	0x0001f920


	//   ....[64]....
        /*0bac*/ 	.word	0x0001f9e0


	//   ....[65]....
        /*0bb0*/ 	.word	0x0001fa00


	//   ....[66]....
        /*0bb4*/ 	.word	0x0001fad0


	//   ....[67]....
        /*0bb8*/ 	.word	0x0001faf0


	//   ....[68]....
        /*0bbc*/ 	.word	0x0001fc40


	//   ....[69]....
        /*0bc0*/ 	.word	0x0001fe70


	//   ....[70]....
        /*0bc4*/ 	.word	0x0001fea0


	//   ....[71]....
        /*0bc8*/ 	.word	0x0001fed0


	//   ....[72]....
        /*0bcc*/ 	.word	0x0001ff00


	//   ....[73]....
        /*0bd0*/ 	.word	0x0001ff30


	//   ....[74]....
        /*0bd4*/ 	.word	0x0001ff60


	//   ....[75]....
        /*0bd8*/ 	.word	0x00020100


	//   ....[76]....
        /*0bdc*/ 	.word	0x00020130


	//   ....[77]....
        /*0be0*/ 	.word	0x00020160


	//   ....[78]....
        /*0be4*/ 	.word	0x00020190


	//   ....[79]....
        /*0be8*/ 	.word	0x000201c0


	//   ....[80]....
        /*0bec*/ 	.word	0x000201f0


	//   ....[81]....
        /*0bf0*/ 	.word	0x00020290


	//   ....[82]....
        /*0bf4*/ 	.word	0x000202c0


	//   ....[83]....
        /*0bf8*/ 	.word	0x000202d0


	//   ....[84]....
        /*0bfc*/ 	.word	0x00020300


	//   ....[85]....
        /*0c00*/ 	.word	0x000218f0


	//   ....[86]....
        /*0c04*/ 	.word	0x000235e0


	//   ....[87]....
        /*0c08*/ 	.word	0x00024240


	//   ....[88]....
        /*0c0c*/ 	.word	0x00024260


	//   ....[89]....
        /*0c10*/ 	.word	0x00024270


	//   ....[90]....
        /*0c14*/ 	.word	0x000242a0


	//   ....[91]....
        /*0c18*/ 	.word	0x000243c0


	//   ....[92]....
        /*0c1c*/ 	.word	0x000243d0


	//   ....[93]....
        /*0c20*/ 	.word	0x00024470


	//   ....[94]....
        /*0c24*/ 	.word	0x00024480


	//   ....[95]....
        /*0c28*/ 	.word	0x00024520


	//   ....[96]....
        /*0c2c*/ 	.word	0x00024530


	//   ....[97]....
        /*0c30*/ 	.word	0x000245d0


	//   ....[98]....
        /*0c34*/ 	.word	0x000245e0


	//   ....[99]....
        /*0c38*/ 	.word	0x00024660


	//   ....[100]....
        /*0c3c*/ 	.word	0x00024690


	//   ....[101]....
        /*0c40*/ 	.word	0x000246e0


	//   ....[102]....
        /*0c44*/ 	.word	0x00024720


	//   ....[103]....
        /*0c48*/ 	.word	0x00027290


	//   ....[104]....
        /*0c4c*/ 	.word	0x000272c0


	//   ....[105]....
        /*0c50*/ 	.word	0x00027320


	//   ....[106]....
        /*0c54*/ 	.word	0x00027350


	//   ....[107]....
        /*0c58*/ 	.word	0x00027380


	//   ....[108]....
        /*0c5c*/ 	.word	0x000273b0


	//   ....[109]....
        /*0c60*/ 	.word	0x000273e0


	//   ....[110]....
        /*0c64*/ 	.word	0x00027410


	//   ....[111]....
        /*0c68*/ 	.word	0x000275d0


	//   ....[112]....
        /*0c6c*/ 	.word	0x00027600


	//   ....[113]....
        /*0c70*/ 	.word	0x00027630


	//   ....[114]....
        /*0c74*/ 	.word	0x00027660


	//   ....[115]....
        /*0c78*/ 	.word	0x00027690


	//   ....[116]....
        /*0c7c*/ 	.word	0x000276c0


	//   ....[117]....
        /*0c80*/ 	.word	0x00027790


	//   ....[118]....
        /*0c84*/ 	.word	0x000277b0


	//   ....[119]....
        /*0c88*/ 	.word	0x000277c0


	//   ....[120]....
        /*0c8c*/ 	.word	0x00027840


	//   ....[121]....
        /*0c90*/ 	.word	0x00028380


	//   ....[122]....
        /*0c94*/ 	.word	0x000287c0


	//   ....[123]....
        /*0c98*/ 	.word	0x00028850


	//   ....[124]....
        /*0c9c*/ 	.word	0x000288a0


	//   ....[125]....
        /*0ca0*/ 	.word	0x000288f0


	//   ....[126]....
        /*0ca4*/ 	.word	0x00028990


	//   ....[127]....
        /*0ca8*/ 	.word	0x00028a20


	//   ....[128]....
        /*0cac*/ 	.word	0x00028a70


	//   ....[129]....
        /*0cb0*/ 	.word	0x00028ac0


	//   ....[130]....
        /*0cb4*/ 	.word	0x00028bb0


	//   ....[131]....
        /*0cb8*/ 	.word	0x00028c40


	//   ....[132]....
        /*0cbc*/ 	.word	0x00028ca0


	//   ....[133]....
        /*0cc0*/ 	.word	0x00028d00


	//   ....[134]....
        /*0cc4*/ 	.word	0x00028d90


	//   ....[135]....
        /*0cc8*/ 	.word	0x00028e20


	//   ....[136]....
        /*0ccc*/ 	.word	0x00028e70


	//   ....[137]....
        /*0cd0*/ 	.word	0x00028ec0


	//   ....[138]....
        /*0cd4*/ 	.word	0x000291c0


	//   ....[139]....
        /*0cd8*/ 	.word	0x000294a0


	//   ....[140]....
        /*0cdc*/ 	.word	0x00029680


	//   ....[141]....
        /*0ce0*/ 	.word	0x000296d0


	//   ....[142]....
        /*0ce4*/ 	.word	0x00029730


	//   ....[143]....
        /*0ce8*/ 	.word	0x000297d0


	//   ....[144]....
        /*0cec*/ 	.word	0x000298a0


	//   ....[145]....
        /*0cf0*/ 	.word	0x000299a0


	//   ....[146]....
        /*0cf4*/ 	.word	0x00029a70


	//   ....[147]....
        /*0cf8*/ 	.word	0x00029b80


	//   ....[148]....
        /*0cfc*/ 	.word	0x00029be0


	//   ....[149]....
        /*0d00*/ 	.word	0x00029cf0


	//   ....[150]....
        /*0d04*/ 	.word	0x00029d50


	//   ....[151]....
        /*0d08*/ 	.word	0x00029e60


	//   ....[152]....
        /*0d0c*/ 	.word	0x00029ec0


	//   ....[153]....
        /*0d10*/ 	.word	0x00029fb0


	//   ....[154]....
        /*0d14*/ 	.word	0x0002a030


	//   ....[155]....
        /*0d18*/ 	.word	0x0002a110


	//   ....[156]....
        /*0d1c*/ 	.word	0x0002a480


	//   ....[157]....
        /*0d20*/ 	.word	0x0002a520


	//   ....[158]....
        /*0d24*/ 	.word	0x0002a6c0


	//   ....[159]....
        /*0d28*/ 	.word	0x0002a740


	//   ....[160]....
        /*0d2c*/ 	.word	0x0002a7c0


	//   ....[161]....
        /*0d30*/ 	.word	0x0002a840


	//   ....[162]....
        /*0d34*/ 	.word	0x0002a8c0


	//   ....[163]....
        /*0d38*/ 	.word	0x0002a950


	//   ....[164]....
        /*0d3c*/ 	.word	0x0002a9f0


	//   ....[165]....
        /*0d40*/ 	.word	0x0002aaa0


	//   ....[166]....
        /*0d44*/ 	.word	0x0002ab20


	//   ....[167]....
        /*0d48*/ 	.word	0x0002aba0


	//   ....[168]....
        /*0d4c*/ 	.word	0x0002ac20


	//   ....[169]....
        /*0d50*/ 	.word	0x0002acb0


	//   ....[170]....
        /*0d54*/ 	.word	0x0002ad30


	//   ....[171]....
        /*0d58*/ 	.word	0x0002ade0


	//   ....[172]....
        /*0d5c*/ 	.word	0x0002ae30


	//   ....[173]....
        /*0d60*/ 	.word	0x0002aef0


	//   ....[174]....
        /*0d64*/ 	.word	0x0002b020


	//----- nvinfo : EIATTR_REG_RECONFIG
	.align		4
.L_327:
        /*0d68*/ 	.byte	0x01, 0x54
	.zero		2


	//----- nvinfo : EIATTR_SYSCALL_OFFSETS
	.align		4
        /*0d6c*/ 	.byte	0x04, 0x46
        /*0d6e*/ 	.short	(.L_329 - .L_328)


	//   ....[0]....
.L_328:
        /*0d70*/ 	.word	0x00001fe0


	//   ....[1]....
        /*0d74*/ 	.word	0x00002130


	//   ....[2]....
        /*0d78*/ 	.word	0x0000b5b0


	//   ....[3]....
        /*0d7c*/ 	.word	0x0000b8a0


	//   ....[4]....
        /*0d80*/ 	.word	0x00023200


	//   ....[5]....
        /*0d84*/ 	.word	0x00023350


	//   ....[6]....
        /*0d88*/ 	.word	0x00023440


	//   ....[7]....
        /*0d8c*/ 	.word	0x00023dc0


	//----- nvinfo : EIATTR_MBARRIER_INSTR_OFFSETS
	.align		4
.L_329:
        /*0d90*/ 	.byte	0x04, 0x39
        /*0d92*/ 	.short	(.L_331 - .L_330)


	//   ....[0]....
.L_330:
        /*0d94*/ 	.word	0x000002d0
        /*0d98*/ 	.word	0x000000ff
        /*0d9c*/ 	.word	0x00034800
        /*0da0*/ 	.short	0x0100
        /*0da2*/ 	.byte	0x08
	.zero		1


	//   ....[1]....
        /*0da4*/ 	.word	0x000002e0
        /*0da8*/ 	.word	0x000000ff
        /*0dac*/ 	.word	0x00034820
        /*0db0*/ 	.short	0x0100
        /*0db2*/ 	.byte	0x08
	.zero		1


	//   ....[2]....
        /*0db4*/ 	.word	0x000003d0
        /*0db8*/ 	.word	0x000000ff
        /*0dbc*/ 	.word	0x00034830
        /*0dc0*/ 	.short	0x0100
        /*0dc2*/ 	.byte	0x08
	.zero		1


	//   ....[3]....
        /*0dc4*/ 	.word	0x000003e0
        /*0dc8*/ 	.word	0x000000ff
        /*0dcc*/ 	.word	0x00034840
        /*0dd0*/ 	.short	0x0100
        /*0dd2*/ 	.byte	0x08
	.zero		1


	//   ....[4]....
        /*0dd4*/ 	.word	0x000003f0
        /*0dd8*/ 	.word	0x000000ff
        /*0ddc*/ 	.word	0x00034838
        /*0de0*/ 	.short	0x0100
        /*0de2*/ 	.byte	0x08
	.zero		1


	//   ....[5]....
        /*0de4*/ 	.word	0x00000400
        /*0de8*/ 	.word	0x000000ff
        /*0dec*/ 	.word	0x00034848
        /*0df0*/ 	.short	0x0100
        /*0df2*/ 	.byte	0x08
	.zero		1


	//   ....[6]....
        /*0df4*/ 	.word	0x00000530
        /*0df8*/ 	.word	0x000000ff
        /*0dfc*/ 	.word	0x00034850
        /*0e00*/ 	.short	0x0100
        /*0e02*/ 	.byte	0x08
	.zero		1


	//   ....[7]....
        /*0e04*/ 	.word	0x00000540
        /*0e08*/ 	.word	0x000000ff
        /*0e0c*/ 	.word	0x00034860
        /*0e10*/ 	.short	0x0100
        /*0e12*/ 	.byte	0x08
	.zero		1


	//   ....[8]....
        /*0e14*/ 	.word	0x00000550
        /*0e18*/ 	.word	0x000000ff
        /*0e1c*/ 	.word	0x00034858
        /*0e20*/ 	.short	0x0100
        /*0e22*/ 	.byte	0x08
	.zero		1


	//   ....[9]....
        /*0e24*/ 	.word	0x00000560
        /*0e28*/ 	.word	0x000000ff
        /*0e2c*/ 	.word	0x00034868
        /*0e30*/ 	.short	0x0100
        /*0e32*/ 	.byte	0x08
	.zero		1


	//   ....[10]....
        /*0e34*/ 	.word	0x00000650
        /*0e38*/ 	.word	0x000000ff
        /*0e3c*/ 	.word	0x00034870
        /*0e40*/ 	.short	0x0100
        /*0e42*/ 	.byte	0x06
	.zero		1


	//   ....[11]....
        /*0e44*/ 	.word	0x00000660
        /*0e48*/ 	.word	0x000000ff
        /*0e4c*/ 	.word	0x00034880
        /*0e50*/ 	.short	0x0100
        /*0e52*/ 	.byte	0x06
	.zero		1


	//   ....[12]....
        /*0e54*/ 	.word	0x00000670
        /*0e58*/ 	.word	0x000000ff
        /*0e5c*/ 	.word	0x00034878
        /*0e60*/ 	.short	0x0100
        /*0e62*/ 	.byte	0x06
	.zero		1


	//   ....[13]....
        /*0e64*/ 	.word	0x00000680
        /*0e68*/ 	.word	0x000000ff
        /*0e6c*/ 	.word	0x00034888
        /*0e70*/ 	.short	0x0100
        /*0e72*/ 	.byte	0x06
	.zero		1


	//   ....[14]....
        /*0e74*/ 	.word	0x000007b0
        /*0e78*/ 	.word	0x000000ff
        /*0e7c*/ 	.word	0x00034890
        /*0e80*/ 	.short	0x0100
        /*0e82*/ 	.byte	0x08
	.zero		1


	//   ....[15]....
        /*0e84*/ 	.word	0x000007c0
        /*0e88*/ 	.word	0x000000ff
        /*0e8c*/ 	.word	0x000348a0
        /*0e90*/ 	.short	0x0100
        /*0e92*/ 	.byte	0x08
	.zero		1


	//   ....[16]....
        /*0e94*/ 	.word	0x000007d0
        /*0e98*/ 	.word	0x000000ff
        /*0e9c*/ 	.word	0x00034898
        /*0ea0*/ 	.short	0x0100
        /*0ea2*/ 	.byte	0x08
	.zero		1


	//   ....[17]....
        /*0ea4*/ 	.word	0x000007e0
        /*0ea8*/ 	.word	0x000000ff
        /*0eac*/ 	.word	0x000348a8
        /*0eb0*/ 	.short	0x0100
        /*0eb2*/ 	.byte	0x08
	.zero		1


	//   ....[18]....
        /*0eb4*/ 	.word	0x00000910
        /*0eb8*/ 	.word	0x000000ff
        /*0ebc*/ 	.word	0x000348b0
        /*0ec0*/ 	.short	0x0100
        /*0ec2*/ 	.byte	0x08
	.zero		1


	//   ....[19]....
        /*0ec4*/ 	.word	0x00000920
        /*0ec8*/ 	.word	0x000000ff
        /*0ecc*/ 	.word	0x000348c0
        /*0ed0*/ 	.short	0x0100
        /*0ed2*/ 	.byte	0x08
	.zero		1


	//   ....[20]....
        /*0ed4*/ 	.word	0x00000930
        /*0ed8*/ 	.word	0x000000ff
        /*0edc*/ 	.word	0x000348b8
        /*0ee0*/ 	.short	0x0100
        /*0ee2*/ 	.byte	0x08
	.zero		1


	//   ....[21]....
        /*0ee4*/ 	.word	0x00000940
        /*0ee8*/ 	.word	0x000000ff
        /*0eec*/ 	.word	0x000348c8
        /*0ef0*/ 	.short	0x0100
        /*0ef2*/ 	.byte	0x08
	.zero		1


	//   ....[22]....
        /*0ef4*/ 	.word	0x00003c60
        /*0ef8*/ 	.word	0x00000003
        /*0efc*/ 	.word	0x00034890
        /*0f00*/ 	.short	0x010a
        /*0f02*/ 	.byte	0x3f
	.zero		1


	//   ....[23]....
        /*0f04*/ 	.word	0x00007250
        /*0f08*/ 	.word	0x00000003
        /*0f0c*/ 	.word	0x00034890
        /*0f10*/ 	.short	0x010a
        /*0f12*/ 	.byte	0x3f
	.zero		1


	//   ....[24]....
        /*0f14*/ 	.word	0x0000a520
        /*0f18*/ 	.word	0x00000003
        /*0f1c*/ 	.word	0x00034890
        /*0f20*/ 	.short	0x010a
        /*0f22*/ 	.byte	0x3f
	.zero		1


	//   ....[25]....
        /*0f24*/ 	.word	0x0000a8f0
        /*0f28*/ 	.word	0x00000020
        /*0f2c*/ 	.word	0x00000000
        /*0f30*/ 	.short	0x0101
        /*0f32*/ 	.byte	0x3f
	.zero		1


	//   ....[26]....
        /*0f34*/ 	.word	0x0000a930
        /*0f38*/ 	.word	0x00000003
        /*0f3c*/ 	.word	0x000348b0
        /*0f40*/ 	.short	0x010a
        /*0f42*/ 	.byte	0x3f
	.zero		1


	//   ....[27]....
        /*0f44*/ 	.word	0x0000add0
        /*0f48*/ 	.word	0x00000003
        /*0f4c*/ 	.word	0x00000000
        /*0f50*/ 	.short	0x0101
        /*0f52*/ 	.byte	0x3f
	.zero		1


	//   ....[28]....
        /*0f54*/ 	.word	0x0000b630
        /*0f58*/ 	.word	0x00000002
        /*0f5c*/ 	.word	0x00034800
        /*0f60*/ 	.short	0x010a
        /*0f62*/ 	.byte	0x3f
	.zero		1


	//   ....[29]....
        /*0f64*/ 	.word	0x0000b680
        /*0f68*/ 	.word	0x00000002
        /*0f6c*/ 	.word	0x00034800
        /*0f70*/ 	.short	0x010a
        /*0f72*/ 	.byte	0x3f
	.zero		1


	//   ....[30]....
        /*0f74*/ 	.word	0x0000ca70
        /*0f78*/ 	.word	0x00000002
        /*0f7c*/ 	.word	0x00034800
        /*0f80*/ 	.short	0x010a
        /*0f82*/ 	.byte	0x3f
	.zero		1


	//   ....[31]....
        /*0f84*/ 	.word	0x0000ff90
        /*0f88*/ 	.word	0x00000002
        /*0f8c*/ 	.word	0x00034800
        /*0f90*/ 	.short	0x010a
        /*0f92*/ 	.byte	0x3f
	.zero		1


	//   ....[32]....
        /*0f94*/ 	.word	0x00012be0
        /*0f98*/ 	.word	0x00000000
        /*0f9c*/ 	.word	0x00034830
        /*0fa0*/ 	.short	0x010a
        /*0fa2*/ 	.byte	0x3f
	.zero		1


	//   ....[33]....
        /*0fa4*/ 	.word	0x00012c50
        /*0fa8*/ 	.word	0x00000000
        /*0fac*/ 	.word	0x00034830
        /*0fb0*/ 	.short	0x010a
        /*0fb2*/ 	.byte	0x3f
	.zero		1


	//   ....[34]....
        /*0fb4*/ 	.word	0x00013d70
        /*0fb8*/ 	.word	0x00000000
        /*0fbc*/ 	.word	0x00000000
        /*0fc0*/ 	.short	0x0101
        /*0fc2*/ 	.byte	0x3f
	.zero		1


	//   ....[35]....
        /*0fc4*/ 	.word	0x00015d70
        /*0fc8*/ 	.word	0x0000000d
        /*0fcc*/ 	.word	0x00034830
        /*0fd0*/ 	.short	0x010a
        /*0fd2*/ 	.byte	0x3f
	.zero		1


	//   ....[36]....
        /*0fd4*/ 	.word	0x00015df0
        /*0fd8*/ 	.word	0x0000000d
        /*0fdc*/ 	.word	0x00034830
        /*0fe0*/ 	.short	0x010a
        /*0fe2*/ 	.byte	0x3f
	.zero		1


	//   ....[37]....
        /*0fe4*/ 	.word	0x000168f0
        /*0fe8*/ 	.word	0x0000000e
        /*0fec*/ 	.word	0x00034850
        /*0ff0*/ 	.short	0x010a
        /*0ff2*/ 	.byte	0x3f
	.zero		1


	//   ....[38]....
        /*0ff4*/ 	.word	0x00016940
        /*0ff8*/ 	.word	0x0000000e
        /*0ffc*/ 	.word	0x00034850
        /*1000*/ 	.short	0x010a
        /*1002*/ 	.byte	0x3f
	.zero		1


	//   ....[39]....
        /*1004*/ 	.word	0x00018dd0
        /*1008*/ 	.word	0x0000000d
        /*100c*/ 	.word	0x00000000
        /*1010*/ 	.short	0x0101
        /*1012*/ 	.byte	0x3f
	.zero		1


	//   ....[40]....
        /*1014*/ 	.word	0x00018e00
        /*1018*/ 	.word	0x0000000e
        /*101c*/ 	.word	0x00000000
        /*1020*/ 	.short	0x0101
        /*1022*/ 	.byte	0x3f
	.zero		1


	//   ....[41]....
        /*1024*/ 	.word	0x00019380
        /*1028*/ 	.word	0x00000008
        /*102c*/ 	.word	0x00034830
        /*1030*/ 	.short	0x010a
        /*1032*/ 	.byte	0x3f
	.zero		1


	//   ....[42]....
        /*1034*/ 	.word	0x00019400
        /*1038*/ 	.word	0x00000008
        /*103c*/ 	.word	0x00034830
        /*1040*/ 	.short	0x010a
        /*1042*/ 	.byte	0x3f
	.zero		1


	//   ....[43]....
        /*1044*/ 	.word	0x00019ee0
        /*1048*/ 	.word	0x0000000b
        /*104c*/ 	.word	0x00034850
        /*1050*/ 	.short	0x010a
        /*1052*/ 	.byte	0x3f
	.zero		1


	//   ....[44]....
        /*1054*/ 	.word	0x00019f30
        /*1058*/ 	.word	0x0000000b
        /*105c*/ 	.word	0x00034850
        /*1060*/ 	.short	0x010a
        /*1062*/ 	.byte	0x3f
	.zero		1


	//   ....[45]....
        /*1064*/ 	.word	0x0001b900
        /*1068*/ 	.word	0x0000000e
        /*106c*/ 	.word	0x00000000
        /*1070*/ 	.short	0x0101
        /*1072*/ 	.byte	0x3f
	.zero		1


	//   ....[46]....
        /*1074*/ 	.word	0x0001b950
        /*1078*/ 	.word	0x0000000b
        /*107c*/ 	.word	0x00000000
        /*1080*/ 	.short	0x0101
        /*1082*/ 	.byte	0x3f
	.zero		1


	//   ....[47]....
        /*1084*/ 	.word	0x0001c380
        /*1088*/ 	.word	0x00000006
        /*108c*/ 	.word	0x00034850
        /*1090*/ 	.short	0x010a
        /*1092*/ 	.byte	0x3f
	.zero		1


	//   ....[48]....
        /*1094*/ 	.word	0x0001c420
        /*1098*/ 	.word	0x00000006
        /*109c*/ 	.word	0x00034850
        /*10a0*/ 	.short	0x010a
        /*10a2*/ 	.byte	0x3f
	.zero		1


	//   ....[49]....
        /*10a4*/ 	.word	0x0001c9e0
        /*10a8*/ 	.word	0x00000006
        /*10ac*/ 	.word	0x00000000
        /*10b0*/ 	.short	0x0101
        /*10b2*/ 	.byte	0x3f
	.zero		1


	//   ....[50]....
        /*10b4*/ 	.word	0x0001dfe0
        /*10b8*/ 	.word	0x00000000
        /*10bc*/ 	.word	0x00000000
        /*10c0*/ 	.short	0x0101
        /*10c2*/ 	.byte	0x3f
	.zero		1


	//   ....[51]....
        /*10c4*/ 	.word	0x0001e4e0
        /*10c8*/ 	.word	0x00000004
        /*10cc*/ 	.word	0x00000000
        /*10d0*/ 	.short	0x0101
        /*10d2*/ 	.byte	0x3f
	.zero		1


	//   ....[52]....
        /*10d4*/ 	.word	0x000219d0
        /*10d8*/ 	.word	0x00000012
        /*10dc*/ 	.word	0x00034820
        /*10e0*/ 	.short	0x010a
        /*10e2*/ 	.byte	0x3f
	.zero		1


	//   ....[53]....
        /*10e4*/ 	.word	0x00021aa0
        /*10e8*/ 	.word	0x00000005
        /*10ec*/ 	.word	0x000348a0
        /*10f0*/ 	.short	0x010a
        /*10f2*/ 	.byte	0x3f
	.zero		1


	//   ....[54]....
        /*10f4*/ 	.word	0x00021ed0
        /*10f8*/ 	.word	0x00000005
        /*10fc*/ 	.word	0x000348c0
        /*1100*/ 	.short	0x010a
        /*1102*/ 	.byte	0x3f
	.zero		1


	//   ....[55]....
        /*1104*/ 	.word	0x000223d0
        /*1108*/ 	.word	0x00000007
        /*110c*/ 	.word	0x000348a0
        /*1110*/ 	.short	0x010a
        /*1112*/ 	.byte	0x3f
	.zero		1


	//   ....[56]....
        /*1114*/ 	.word	0x000227f0
        /*1118*/ 	.word	0x00000007
        /*111c*/ 	.word	0x000348c0
        /*1120*/ 	.short	0x010a
        /*1122*/ 	.byte	0x3f
	.zero		1


	//   ....[57]....
        /*1124*/ 	.word	0x00023850
        /*1128*/ 	.word	0x00000000
        /*112c*/ 	.word	0x00034840
        /*1130*/ 	.short	0x010a
        /*1132*/ 	.byte	0x3f
	.zero		1


	//   ....[58]....
        /*1134*/ 	.word	0x00024830
        /*1138*/ 	.word	0x00000012
        /*113c*/ 	.word	0x00034800
        /*1140*/ 	.short	0x0107
        /*1142*/ 	.byte	0x3f
	.zero		1


	//   ....[59]....
        /*1144*/ 	.word	0x00024940
        /*1148*/ 	.word	0x00000012
        /*114c*/ 	.word	0x00034800
        /*1150*/ 	.short	0x0101
        /*1152*/ 	.byte	0x3f
	.zero		1


	//   ....[60]....
        /*1154*/ 	.word	0x00024960
        /*1158*/ 	.word	0x00000012
        /*115c*/ 	.word	0x00034820
        /*1160*/ 	.short	0x010a
        /*1162*/ 	.byte	0x3f
	.zero		1


	//   ....[61]....
        /*1164*/ 	.word	0x00024d20
        /*1168*/ 	.word	0x00000003
        /*116c*/ 	.word	0x00034840
        /*1170*/ 	.short	0x010a
        /*1172*/ 	.byte	0x3f
	.zero		1


	//   ....[62]....
        /*1174*/ 	.word	0x000251b0
        /*1178*/ 	.word	0x00000003
        /*117c*/ 	.word	0x00000060
        /*1180*/ 	.short	0x010a
        /*1182*/ 	.byte	0x3f
	.zero		1


	//   ....[63]....
        /*1184*/ 	.word	0x00025840
        /*1188*/ 	.word	0x00000003
        /*118c*/ 	.word	0x00034840
        /*1190*/ 	.short	0x010a
        /*1192*/ 	.byte	0x3f
	.zero		1


	//   ....[64]....
        /*1194*/ 	.word	0x00025cd0
        /*1198*/ 	.word	0x00000002
        /*119c*/ 	.word	0x00000060
        /*11a0*/ 	.short	0x010a
        /*11a2*/ 	.byte	0x3f
	.zero		1


	//   ....[65]....
        /*11a4*/ 	.word	0x000262a0
        /*11a8*/ 	.word	0x00000002
        /*11ac*/ 	.word	0x00034840
        /*11b0*/ 	.short	0x010a
        /*11b2*/ 	.byte	0x3f
	.zero		1


	//   ....[66]....
        /*11b4*/ 	.word	0x00026730
        /*11b8*/ 	.word	0x00000002
        /*11bc*/ 	.word	0x00000060
        /*11c0*/ 	.short	0x010a
        /*11c2*/ 	.byte	0x3f
	.zero		1


	//   ....[67]....
        /*11c4*/ 	.word	0x00026cb0
        /*11c8*/ 	.word	0x00000000
        /*11cc*/ 	.word	0x00034860
        /*11d0*/ 	.short	0x010a
        /*11d2*/ 	.byte	0x3f
	.zero		1


	//   ....[68]....
        /*11d4*/ 	.word	0x00028300
        /*11d8*/ 	.word	0x00000000
        /*11dc*/ 	.word	0x00034820
        /*11e0*/ 	.short	0x010a
        /*11e2*/ 	.byte	0x3f
	.zero		1


	//   ....[69]....
        /*11e4*/ 	.word	0x00028500
        /*11e8*/ 	.word	0x00000006
        /*11ec*/ 	.word	0x00000000
        /*11f0*/ 	.short	0x010a
        /*11f2*/ 	.byte	0x3f
	.zero		1


	//   ....[70]....
        /*11f4*/ 	.word	0x00028530
        /*11f8*/ 	.word	0x00000007
        /*11fc*/ 	.word	0x00000000
        /*1200*/ 	.short	0x010a
        /*1202*/ 	.byte	0x3f
	.zero		1


	//   ....[71]....
        /*1204*/ 	.word	0x00028590
        /*1208*/ 	.word	0x00000004
        /*120c*/ 	.word	0x00000000
        /*1210*/ 	.short	0x010a
        /*1212*/ 	.byte	0x3f
	.zero		1


	//   ....[72]....
        /*1214*/ 	.word	0x000285c0
        /*1218*/ 	.word	0x00000003
        /*121c*/ 	.word	0x00000000
        /*1220*/ 	.short	0x010a
        /*1222*/ 	.byte	0x3f
	.zero		1


	//   ....[73]....
        /*1224*/ 	.word	0x00028620
        /*1228*/ 	.word	0x00000003
        /*122c*/ 	.word	0x00034890
        /*1230*/ 	.short	0x010a
        /*1232*/ 	.byte	0x3f
	.zero		1


	//   ....[74]....
        /*1234*/ 	.word	0x00028670
        /*1238*/ 	.word	0x00000003
        /*123c*/ 	.word	0x00034890
        /*1240*/ 	.short	0x010a
        /*1242*/ 	.byte	0x3f
	.zero		1


	//   ....[75]....
        /*1244*/ 	.word	0x000286c0
        /*1248*/ 	.word	0x00000003
        /*124c*/ 	.word	0x00034890
        /*1250*/ 	.short	0x010a
        /*1252*/ 	.byte	0x3f
	.zero		1


	//   ....[76]....
        /*1254*/ 	.word	0x00028710
        /*1258*/ 	.word	0x00000003
        /*125c*/ 	.word	0x000348b0
        /*1260*/ 	.short	0x010a
        /*1262*/ 	.byte	0x3f
	.zero		1


	//   ....[77]....
        /*1264*/ 	.word	0x00028b00
        /*1268*/ 	.word	0x00000002
        /*126c*/ 	.word	0x00034800
        /*1270*/ 	.short	0x010a
        /*1272*/ 	.byte	0x3f
	.zero		1


	//   ....[78]....
        /*1274*/ 	.word	0x00028f00
        /*1278*/ 	.word	0x00000002
        /*127c*/ 	.word	0x00034800
        /*1280*/ 	.short	0x010a
        /*1282*/ 	.byte	0x3f
	.zero		1


	//   ....[79]....
        /*1284*/ 	.word	0x00028f50
        /*1288*/ 	.word	0x00000000
        /*128c*/ 	.word	0x00034830
        /*1290*/ 	.short	0x010a
        /*1292*/ 	.byte	0x3f
	.zero		1


	//   ....[80]....
        /*1294*/ 	.word	0x00028fa0
        /*1298*/ 	.word	0x0000000d
        /*129c*/ 	.word	0x00034830
        /*12a0*/ 	.short	0x010a
        /*12a2*/ 	.byte	0x3f
	.zero		1


	//   ....[81]....
        /*12a4*/ 	.word	0x00028ff0
        /*12a8*/ 	.word	0x0000000e
        /*12ac*/ 	.word	0x00034850
        /*12b0*/ 	.short	0x010a
        /*12b2*/ 	.byte	0x3f
	.zero		1


	//   ....[82]....
        /*12b4*/ 	.word	0x00029040
        /*12b8*/ 	.word	0x00000008
        /*12bc*/ 	.word	0x00034830
        /*12c0*/ 	.short	0x010a
        /*12c2*/ 	.byte	0x3f
	.zero		1


	//   ....[83]....
        /*12c4*/ 	.word	0x00029090
        /*12c8*/ 	.word	0x0000000b
        /*12cc*/ 	.word	0x00034850
        /*12d0*/ 	.short	0x010a
        /*12d2*/ 	.byte	0x3f
	.zero		1


	//   ....[84]....
        /*12d4*/ 	.word	0x000290e0
        /*12d8*/ 	.word	0x00000006
        /*12dc*/ 	.word	0x00034850
        /*12e0*/ 	.short	0x010a
        /*12e2*/ 	.byte	0x3f
	.zero		1


	//   ....[85]....
        /*12e4*/ 	.word	0x00029280
        /*12e8*/ 	.word	0x00000012
        /*12ec*/ 	.word	0x00034820
        /*12f0*/ 	.short	0x010a
        /*12f2*/ 	.byte	0x3f
	.zero		1


	//   ....[86]....
        /*12f4*/ 	.word	0x000292d0
        /*12f8*/ 	.word	0x00000005
        /*12fc*/ 	.word	0x000348a0
        /*1300*/ 	.short	0x010a
        /*1302*/ 	.byte	0x3f
	.zero		1


	//   ....[87]....
        /*1304*/ 	.word	0x00029320
        /*1308*/ 	.word	0x00000005
        /*130c*/ 	.word	0x000348c0
        /*1310*/ 	.short	0x010a
        /*1312*/ 	.byte	0x3f
	.zero		1


	//   ....[88]....
        /*1314*/ 	.word	0x00029370
        /*1318*/ 	.word	0x00000007
        /*131c*/ 	.word	0x000348a0
        /*1320*/ 	.short	0x010a
        /*1322*/ 	.byte	0x3f
	.zero		1


	//   ....[89]....
        /*1324*/ 	.word	0x000293c0
        /*1328*/ 	.word	0x00000007
        /*132c*/ 	.word	0x000348c0
        /*1330*/ 	.short	0x010a
        /*1332*/ 	.byte	0x3f
	.zero		1


	//   ....[90]....
        /*1334*/ 	.word	0x00029560
        /*1338*/ 	.word	0x00000000
        /*133c*/ 	.word	0x00034840
        /*1340*/ 	.short	0x010a
        /*1342*/ 	.byte	0x3f
	.zero		1


	//   ....[91]....
        /*1344*/ 	.word	0x0002a190
        /*1348*/ 	.word	0x00000012
        /*134c*/ 	.word	0x00034820
        /*1350*/ 	.short	0x010a
        /*1352*/ 	.byte	0x3f
	.zero		1


	//   ....[92]....
        /*1354*/ 	.word	0x0002a1e0
        /*1358*/ 	.word	0x00000003
        /*135c*/ 	.word	0x00034840
        /*1360*/ 	.short	0x010a
        /*1362*/ 	.byte	0x3f
	.zero		1


	//   ....[93]....
        /*1364*/ 	.word	0x0002a230
        /*1368*/ 	.word	0x00000003
        /*136c*/ 	.word	0x00000060
        /*1370*/ 	.short	0x010a
        /*1372*/ 	.byte	0x3f
	.zero		1


	//   ....[94]....
        /*1374*/ 	.word	0x0002a280
        /*1378*/ 	.word	0x00000003
        /*137c*/ 	.word	0x00034840
        /*1380*/ 	.short	0x010a
        /*1382*/ 	.byte	0x3f
	.zero		1


	//   ....[95]....
        /*1384*/ 	.word	0x0002a2d0
        /*1388*/ 	.word	0x00000002
        /*138c*/ 	.word	0x00000060
        /*1390*/ 	.short	0x010a
        /*1392*/ 	.byte	0x3f
	.zero		1


	//   ....[96]....
        /*1394*/ 	.word	0x0002a320
        /*1398*/ 	.word	0x00000002
        /*139c*/ 	.word	0x00034840
        /*13a0*/ 	.short	0x010a
        /*13a2*/ 	.byte	0x3f
	.zero		1


	//   ....[97]....
        /*13a4*/ 	.word	0x0002a370
        /*13a8*/ 	.word	0x00000002
        /*13ac*/ 	.word	0x00000060
        /*13b0*/ 	.short	0x010a
        /*13b2*/ 	.byte	0x3f
	.zero		1


	//   ....[98]....
        /*13b4*/ 	.word	0x0002a3c0
        /*13b8*/ 	.word	0x00000000
        /*13bc*/ 	.word	0x00034860
        /*13c0*/ 	.short	0x010a
        /*13c2*/ 	.byte	0x3f
	.zero		1


	//   ....[99]....
        /*13c4*/ 	.word	0x0002af40
        /*13c8*/ 	.word	0x00000000
        /*13cc*/ 	.word	0x00034820
        /*13d0*/ 	.short	0x010a
        /*13d2*/ 	.byte	0x3f
	.zero		1


	//   ....[100]....
        /*13d4*/ 	.word	0x0002b0e0
        /*13d8*/ 	.word	0x00000006
        /*13dc*/ 	.word	0x00000000
        /*13e0*/ 	.short	0x010a
        /*13e2*/ 	.byte	0x3f
	.zero		1


	//   ....[101]....
        /*13e4*/ 	.word	0x0002b130
        /*13e8*/ 	.word	0x00000007
        /*13ec*/ 	.word	0x00000000
        /*13f0*/ 	.short	0x010a
        /*13f2*/ 	.byte	0x3f
	.zero		1


	//   ....[102]....
        /*13f4*/ 	.word	0x0002b180
        /*13f8*/ 	.word	0x00000004
        /*13fc*/ 	.word	0x00000000
        /*1400*/ 	.short	0x010a
        /*1402*/ 	.byte	0x3f
	.zero		1


	//----- nvinfo : EIATTR_NUM_MBARRIERS
	.align		4
.L_331:
        /*1404*/ 	.byte	0x03, 0x38
        /*1406*/ 	.short	0x0016


	//----- nvinfo : EIATTR_EXIT_INSTR_OFFSETS
	.align		4
        /*1408*/ 	.byte	0x04, 0x1c
        /*140a*/ 	.short	(.L_333 - .L_332)


	//   ....[0]....
.L_332:
        /*140c*/ 	.word	0x00028610


	//----- nvinfo : EIATTR_MAX_THREADS
	.align		4
.L_333:
        /*1410*/ 	.byte	0x04, 0x05
        /*1412*/ 	.short	(.L_335 - .L_334)
.L_334:
        /*1414*/ 	.word	0x00000180
        /*1418*/ 	.word	0x00000001
        /*141c*/ 	.word	0x00000001


	//----- nvinfo : EIATTR_CRS_STACK_SIZE
	.align		4
.L_335:
        /*1420*/ 	.byte	0x04, 0x1e
        /*1422*/ 	.short	(.L_337 - .L_336)
.L_336:
        /*1424*/ 	.word	0x00000000


	//----- nvinfo : EIATTR_CBANK_PARAM_SIZE
	.align		4
.L_337:
        /*1428*/ 	.byte	0x03, 0x19
        /*142a*/ 	.short	0x0af0


	//----- nvinfo : EIATTR_PARAM_CBANK
	.align		4
        /*142c*/ 	.byte	0x04, 0x0a
        /*142e*/ 	.short	(.L_339 - .L_338)
	.align		4
.L_338:
        /*1430*/ 	.word	index@(.nv.constant0._ZN7cutlass13device_kernelIN5flash11enable_sm90INS1_16FlashAttnFwdSm90INS1_25CollectiveMainloopFwdSm90ILi2EN4cute5tupleIJNS5_1CILi1EEES8_S8_EEENS6_IJNS7_ILi128EEESA_NS7_ILi192EEEEEELi128ENS_10bfloat16_tEfNS_4arch4Sm90ELb1ELb0ELb1ELb1ELb0ELb1ELb0ELb1ELb1ELb1ELb1ELb0EEENS1_21CollectiveEpilogueFwdINS6_IJSA_SA_SA_EEES9_SD_SF_Li256ELb1ELb1ELb1ELb0EEENS1_36VarlenDynamicPersistentTileSchedulerILi128ELi128ELi256ELi128ELb1ELb1ELb1ELb1ELb1ELb1EEEEEEEEEvNT_6ParamsE)
        /*1434*/ 	.short	0x0210
        /*1436*/ 	.short	0x0af0


	//----- nvinfo : EIATTR_SW_WAR
	.align		4
.L_339:
        /*1438*/ 	.byte	0x04, 0x36
        /*143a*/ 	.short	(.L_341 - .L_340)
.L_340:
        /*143c*/ 	.word	0x00000008
.L_341:


//--------------------- .nv.callgraph             --------------------------
	.section	.nv.callgraph,"",@"SHT_CUDA_CALLGRAPH"
	.align	4
	.sectionentsize	8
	.align		4
        /*0000*/ 	.word	0x00000000
	.align		4
        /*0004*/ 	.word	0xffffffff
	.align		4
        /*0008*/ 	.word	index@(_ZN7cutlass13device_kernelIN5flash11enable_sm90INS1_16FlashAttnFwdSm90INS1_25CollectiveMainloopFwdSm90ILi2EN4cute5tupleIJNS5_1CILi1EEES8_S8_EEENS6_IJNS7_ILi128EEESA_NS7_ILi192EEEEEELi128ENS_10bfloat16_tEfNS_4arch4Sm90ELb0ELb0ELb1ELb0ELb0ELb0ELb0ELb1ELb1ELb1ELb1ELb0EEENS1_21CollectiveEpilogueFwdINS6_IJSA_SA_SA_EEES9_SD_SF_Li256ELb0ELb1ELb1ELb0EEENS1_19SingleTileSchedulerILb0ELb1ELb1ELi128EEEEEEEEEvNT_6ParamsE)
	.align		4
        /*000c*/ 	.word	index@(__assertfail)
	.align		4
        /*0010*/ 	.word	index@(_ZN7cutlass13device_kernelIN5flash11enable_sm90INS1_16FlashAttnFwdSm90INS1_25CollectiveMainloopFwdSm90ILi2EN4cute5tupleIJNS5_1CILi1EEES8_S8_EEENS6_IJNS7_ILi128EEESA_NS7_ILi192EEEEEELi128ENS_10bfloat16_tEfNS_4arch4Sm90ELb0ELb0ELb1ELb1ELb0ELb0ELb0ELb1ELb1ELb1ELb1ELb0EEENS1_21CollectiveEpilogueFwdINS6_IJSA_SA_SA_EEES9_SD_SF_Li256ELb1ELb1ELb1ELb0EEENS1_36VarlenDynamicPersistentTileSchedulerILi128ELi128ELi256ELi128ELb1ELb1ELb1ELb0ELb1ELb1EEEEEEEEEvNT_6ParamsE)
	.align		4
        /*0014*/ 	.word	index@(__assertfail)
	.align		4
        /*0018*/ 	.word	index@(_ZN7cutlass13device_kernelIN5flash11enable_sm90INS1_16FlashAttnFwdSm90INS1_25CollectiveMainloopFwdSm90ILi2EN4cute5tupleIJNS5_1CILi1EEES8_S8_EEENS6_IJNS7_ILi128EEESA_NS7_ILi192EEEEEELi128ENS_10bfloat16_tEfNS_4arch4Sm90ELb0ELb0ELb1ELb1ELb0ELb1ELb0ELb1ELb1ELb1ELb1ELb0EEENS1_21CollectiveEpilogueFwdINS6_IJSA_SA_SA_EEES9_SD_SF_Li256ELb1ELb1ELb1ELb0EEENS1_36VarlenDynamicPersistentTileSchedulerILi128ELi128ELi256ELi128ELb1ELb1ELb1ELb0ELb1ELb1EEEEEEEEEvNT_6ParamsE)
	.align		4
        /*001c*/ 	.word	index@(__assertfail)
	.align		4
        /*0020*/ 	.word	index@(_ZN7cutlass13device_kernelIN5flash11enable_sm90INS1_16FlashAttnFwdSm90INS1_25CollectiveMainloopFwdSm90ILi2EN4cute5tupleIJNS5_1CILi1EEES8_S8_EEENS6_IJNS7_ILi128EEENS7_ILi96EEENS7_ILi192EEEEEELi128ENS_10bfloat16_tEfNS_4arch4Sm90ELb0ELb1ELb1ELb0ELb0ELb0ELb0ELb1ELb1ELb1ELb1ELb0EEENS1_21CollectiveEpilogueFwdINS6_IJSA_SA_SB_EEES9_SE_SG_Li256ELb0ELb1ELb1ELb0EEENS1_19SingleTileSchedulerILb0ELb1ELb1ELi128EEEEEEEEEvNT_6ParamsE)
	.align		4
        /*0024*/ 	.word	index@(__assertfail)
	.align		4
        /*0028*/ 	.word	index@(_ZN7cutlass13device_kernelIN5flash11enable_sm90INS1_16FlashAttnFwdSm90INS1_25CollectiveMainloopFwdSm90ILi2EN4cute5tupleIJNS5_1CILi1EEES8_S8_EEENS6_IJNS7_ILi128EEENS7_ILi96EEENS7_ILi192EEEEEELi128ENS_10bfloat16_tEfNS_4arch4Sm90ELb0ELb1ELb1ELb1ELb0ELb0ELb0ELb1ELb1ELb1ELb1ELb0EEENS1_21CollectiveEpilogueFwdINS6_IJSA_SA_SB_EEES9_SE_SG_Li256ELb1ELb1ELb1ELb0EEENS1_36VarlenDynamicPersistentTileSchedulerILi128ELi96ELi256ELi128ELb1ELb1ELb1ELb1ELb0ELb1EEEEEEEEEvNT_6ParamsE)
	.align		4
        /*002c*/ 	.word	index@(__assertfail)
	.align		4
        /*0030*/ 	.word	index@(_ZN7cutlass13device_kernelIN5flash11enable_sm90INS1_16FlashAttnFwdSm90INS1_25CollectiveMainloopFwdSm90ILi2EN4cute5tupleIJNS5_1CILi1EEES8_S8_EEENS6_IJNS7_ILi128EEENS7_ILi96EEENS7_ILi192EEEEEELi128ENS_10bfloat16_tEfNS_4arch4Sm90ELb0ELb1ELb1ELb1ELb0ELb1ELb0ELb1ELb1ELb1ELb1ELb0EEENS1_21CollectiveEpilogueFwdINS6_IJSA_SA_SB_EEES9_SE_SG_Li256ELb1ELb1ELb1ELb0EEENS1_36VarlenDynamicPersistentTileSchedulerILi128ELi96ELi256ELi128ELb1ELb1ELb1ELb1ELb0ELb1EEEEEEEEEvNT_6ParamsE)
	.align		4
        /*0034*/ 	.word	index@(__assertfail)
	.align		4
        /*0038*/ 	.word	index@(_ZN7cutlass13device_kernelIN5flash11enable_sm90INS1_16FlashAttnFwdSm90INS1_25CollectiveMainloopFwdSm90ILi2EN4cute5tupleIJNS5_1CILi1EEES8_S8_EEENS6_IJNS7_ILi128EEESA_NS7_ILi192EEEEEELi128ENS_10bfloat16_tEfNS_4arch4Sm90ELb1ELb0ELb1ELb0ELb0ELb0ELb0ELb1ELb1ELb1ELb1ELb0EEENS1_21CollectiveEpilogueFwdINS6_IJSA_SA_SA_EEES9_SD_SF_Li256ELb0ELb1ELb1ELb0EEENS1_19SingleTileSchedulerILb0ELb1ELb1ELi128EEEEEEEEEvNT_6ParamsE)
	.align		4
        /*003c*/ 	.word	index@(__assertfail)
	.align		4
        /*0040*/ 	.word	index@(_ZN7cutlass13device_kernelIN5flash11enable_sm90INS1_16FlashAttnFwdSm90INS1_25CollectiveMainloopFwdSm90ILi2EN4cute5tupleIJNS5_1CILi1EEES8_S8_EEENS6_IJNS7_ILi128EEESA_NS7_ILi192EEEEEELi128ENS_10bfloat16_tEfNS_4arch4Sm90ELb1ELb0ELb1ELb1ELb0ELb0ELb0ELb1ELb1ELb1ELb1ELb0EEENS1_21CollectiveEpilogueFwdINS6_IJSA_SA_SA_EEES9_SD_SF_Li256ELb1ELb1ELb1ELb0EEENS1_36VarlenDynamicPersistentTileSchedulerILi128ELi128ELi256ELi128ELb1ELb1ELb1ELb1ELb1ELb1EEEEEEEEEvNT_6ParamsE)
	.align		4
        /*0044*/ 	.word	index@(__assertfail)
	.align		4
        /*0048*/ 	.word	index@(_ZN7cutlass13device_kernelIN5flash11enable_sm90INS1_16FlashAttnFwdSm90INS1_25CollectiveMainloopFwdSm90ILi2EN4cute5tupleIJNS5_1CILi1EEES8_S8_EEENS6_IJNS7_ILi128EEESA_NS7_ILi192EEEEEELi128ENS_10bfloat16_tEfNS_4arch4Sm90ELb1ELb0ELb1ELb1ELb0ELb1ELb0ELb1ELb1ELb1ELb1ELb0EEENS1_21CollectiveEpilogueFwdINS6_IJSA_SA_SA_EEES9_SD_SF_Li256ELb1ELb1ELb1ELb0EEENS1_36VarlenDynamicPersistentTileSchedulerILi128ELi128ELi256ELi128ELb1ELb1ELb1ELb1ELb1ELb1EEEEEEEEEvNT_6ParamsE)
	.align		4
        /*004c*/ 	.word	index@(__assertfail)
	.align		4
        /*0050*/ 	.word	0x00000000
	.align		4
        /*0054*/ 	.word	0xfffffffe
	.align		4
        /*0058*/ 	.word	0x00000000
	.align		4
        /*005c*/ 	.word	0xfffffffd
	.align		4
        /*0060*/ 	.word	0x00000000
	.align		4
        /*0064*/ 	.word	0xfffffffc


//--------------------- .nv.constant4             --------------------------
	.section	.nv.constant4,"a",@progbits
	.align	8
	.align		8
.nv.constant4:
        /*0000*/ 	.dword	__assertfail
	.align		8
        /*0008*/ 	.dword	__unnamed_1
	.align		8
        /*0010*/ 	.dword	__unnamed_2
	.align		8
        /*0018*/ 	.dword	__unnamed_3
	.align		8
        /*0020*/ 	.dword	__unnamed_4
	.align		8
        /*0028*/ 	.dword	__unnamed_5
	.align		8
        /*0030*/ 	.dword	__unnamed_6
	.align		8
        /*0038*/ 	.dword	__unnamed_7
	.align		8
        /*0040*/ 	.dword	__unnamed_8
	.align		8
        /*0048*/ 	.dword	__unnamed_9
	.align		8
        /*0050*/ 	.dword	__unnamed_10
	.align		8
        /*0058*/ 	.dword	__unnamed_11
	.align		8
        /*0060*/ 	.dword	_ZN84_INTERNAL_650d7d4a_48_flash_fwd_hdim192_128_bf16_split_softcap_sm90_cu_a7f3af4d_38234cuda3std3__45__cpo5beginE
	.align		8
        /*0068*/ 	.dword	_ZN84_INTERNAL_650d7d4a_48_flash_fwd_hdim192_128_bf16_split_softcap_sm90_cu_a7f3af4d_38234cuda3std3__45__cpo3endE
	.align		8
        /*0070*/ 	.dword	_ZN84_INTERNAL_650d7d4a_48_flash_fwd_hdim192_128_bf16_split_softcap_sm90_cu_a7f3af4d_38234cuda3std3__45__cpo6cbeginE
	.align		8
        /*0078*/ 	.dword	_ZN84_INTERNAL_650d7d4a_48_flash_fwd_hdim192_128_bf16_split_softcap_sm90_cu_a7f3af4d_38234cuda3std3__45__cpo4cendE
	.align		8
        /*0080*/ 	.dword	_ZN84_INTERNAL_650d7d4a_48_flash_fwd_hdim192_128_bf16_split_softcap_sm90_cu_a7f3af4d_38234cuda3std3__486_GLOBAL__N__650d7d4a_48_flash_fwd_hdim192_128_bf16_split_softcap_sm90_cu_a7f3af4d_38236ignoreE
	.align		8
        /*0088*/ 	.dword	_ZN84_INTERNAL_650d7d4a_48_flash_fwd_hdim192_128_bf16_split_softcap_sm90_cu_a7f3af4d_38234cuda3std3__419piecewise_constructE
	.align		8
        /*0090*/ 	.dword	_ZN84_INTERNAL_650d7d4a_48_flash_fwd_hdim192_128_bf16_split_softcap_sm90_cu_a7f3af4d_38234cuda3std3__48in_placeE
	.align		8
        /*0098*/ 	.dword	_ZN84_INTERNAL_650d7d4a_48_flash_fwd_hdim192_128_bf16_split_softcap_sm90_cu_a7f3af4d_38234cuda3std6ranges3__45__cpo4swapE
	.align		8
        /*00a0*/ 	.dword	_ZN84_INTERNAL_650d7d4a_48_flash_fwd_hdim192_128_bf16_split_softcap_sm90_cu_a7f3af4d_38234cuda3std6ranges3__45__cpo9iter_moveE
	.align		8
        /*00a8*/ 	.dword	_ZN84_INTERNAL_650d7d4a_48_flash_fwd_hdim192_128_bf16_split_softcap_sm90_cu_a7f3af4d_38234cute7productE
	.align		8
        /*00b0*/ 	.dword	_ZN84_INTERNAL_650d7d4a_48_flash_fwd_hdim192_128_bf16_split_softcap_sm90_cu_a7f3af4d_38234cute1_E
	.align		8
        /*00b8*/ 	.dword	$str$20
	.align		8
        /*00c0*/ 	.dword	$str$21


//--------------------- .text._ZN7cutlass13device_kernelIN5flash11enable_sm90INS1_16FlashAttnFwdSm90INS1_25CollectiveMainloopFwdSm90ILi2EN4cute5tupleIJNS5_1CILi1EEES8_S8_EEENS6_IJNS7_ILi128EEESA_NS7_ILi192EEEEEELi128ENS_10bfloat16_tEfNS_4arch4Sm90ELb0ELb0ELb1ELb0ELb0ELb0ELb0ELb1ELb1ELb1ELb1ELb0EEENS1_21CollectiveEpilogueFwdINS6_IJSA_SA_SA_EEES9_SD_SF_Li256ELb0ELb1ELb1ELb0EEENS1_19SingleTileSchedulerILb0ELb1ELb1ELi128EEEEEEEEEvNT_6ParamsE --------------------------
	.section	.text._ZN7cutlass13device_kernelIN5flash11enable_sm90INS1_16FlashAttnFwdSm90INS1_25CollectiveMainloopFwdSm90ILi2EN4cute5tupleIJNS5_1CILi1EEES8_S8_EEENS6_IJNS7_ILi128EEESA_NS7_ILi192EEEEEELi128ENS_10bfloat16_tEfNS_4arch4Sm90ELb0ELb0ELb1ELb0ELb0ELb0ELb0ELb1ELb1ELb1ELb1ELb0EEENS1_21CollectiveEpilogueFwdINS6_IJSA_SA_SA_EEES9_SD_SF_Li256ELb0ELb1ELb1ELb0EEENS1_19SingleTileSchedulerILb0ELb1ELb1ELi128EEEEEEEEEvNT_6ParamsE,"ax",@progbits
	.align	128
.text._ZN7cutlass13device_kernelIN5flash11enable_sm90INS1_16FlashAttnFwdSm90INS1_25CollectiveMainloopFwdSm90ILi2EN4cute5tupleIJNS5_1CILi1EEES8_S8_EEENS6_IJNS7_ILi128EEESA_NS7_ILi192EEEEEELi128ENS_10bfloat16_tEfNS_4arch4Sm90ELb0ELb0ELb1ELb0ELb0ELb0ELb0ELb1ELb1ELb1ELb1ELb0EEENS1_21CollectiveEpilogueFwdINS6_IJSA_SA_SA_EEES9_SD_SF_Li256ELb0ELb1ELb1ELb0EEENS1_19SingleTileSchedulerILb0ELb1ELb1ELi128EEEEEEEEEvNT_6ParamsE:
        .type           _ZN7cutlass13device_kernelIN5flash11enable_sm90INS1_16FlashAttnFwdSm90INS1_25CollectiveMainloopFwdSm90ILi2EN4cute5tupleIJNS5_1CILi1EEES8_S8_EEENS6_IJNS7_ILi128EEESA_NS7_ILi192EEEEEELi128ENS_10bfloat16_tEfNS_4arch4Sm90ELb0ELb0ELb1ELb0ELb0ELb0ELb0ELb1ELb1ELb1ELb1ELb0EEENS1_21CollectiveEpilogueFwdINS6_IJSA_SA_SA_EEES9_SD_SF_Li256ELb0ELb1ELb1ELb0EEENS1_19SingleTileSchedulerILb0ELb1ELb1ELi128EEEEEEEEEvNT_6ParamsE,@function
        .size           _ZN7cutlass13device_kernelIN5flash11enable_sm90INS1_16FlashAttnFwdSm90INS1_25CollectiveMainloopFwdSm90ILi2EN4cute5tupleIJNS5_1CILi1EEES8_S8_EEENS6_IJNS7_ILi128EEESA_NS7_ILi192EEEEEELi128ENS_10bfloat16_tEfNS_4arch4Sm90ELb0ELb0ELb1ELb0ELb0ELb0ELb0ELb1ELb1ELb1ELb1ELb0EEENS1_21CollectiveEpilogueFwdINS6_IJSA_SA_SA_EEES9_SD_SF_Li256ELb0ELb1ELb1ELb0EEENS1_19SingleTileSchedulerILb0ELb1ELb1ELi128EEEEEEEEEvNT_6ParamsE,(.L_x_2980 - _ZN7cutlass13device_kernelIN5flash11enable_sm90INS1_16FlashAttnFwdSm90INS1_25CollectiveMainloopFwdSm90ILi2EN4cute5tupleIJNS5_1CILi1EEES8_S8_EEENS6_IJNS7_ILi128EEESA_NS7_ILi192EEEEEELi128ENS_10bfloat16_tEfNS_4arch4Sm90ELb0ELb0ELb1ELb0ELb0ELb0ELb0ELb1ELb1ELb1ELb1ELb0EEENS1_21CollectiveEpilogueFwdINS6_IJSA_SA_SA_EEES9_SD_SF_Li256ELb0ELb1ELb1ELb0EEENS1_19SingleTileSchedulerILb0ELb1ELb1ELi128EEEEEEEEEvNT_6ParamsE)
        .other          _ZN7cutlass13device_kernelIN5flash11enable_sm90INS1_16FlashAttnFwdSm90INS1_25CollectiveMainloopFwdSm90ILi2EN4cute5tupleIJNS5_1CILi1EEES8_S8_EEENS6_IJNS7_ILi128EEESA_NS7_ILi192EEEEEELi128ENS_10bfloat16_tEfNS_4arch4Sm90ELb0ELb0ELb1ELb0ELb0ELb0ELb0ELb1ELb1ELb1ELb1ELb0EEENS1_21CollectiveEpilogueFwdINS6_IJSA_SA_SA_EEES9_SD_SF_Li256ELb0ELb1ELb1ELb0EEENS1_19SingleTileSchedulerILb0ELb1ELb1ELi128EEEEEEEEEvNT_6ParamsE,@"STO_CUDA_ENTRY STV_DEFAULT"
_ZN7cutlass13device_kernelIN5flash11enable_sm90INS1_16FlashAttnFwdSm90INS1_25CollectiveMainloopFwdSm90ILi2EN4cute5tupleIJNS5_1CILi1EEES8_S8_EEENS6_IJNS7_ILi128EEESA_NS7_ILi192EEEEEELi128ENS_10bfloat16_tEfNS_4arch4Sm90ELb0ELb0ELb1ELb0ELb0ELb0ELb0ELb1ELb1ELb1ELb1ELb0EEENS1_21CollectiveEpilogueFwdINS6_IJSA_SA_SA_EEES9_SD_SF_Li256ELb0ELb1ELb1ELb0EEENS1_19SingleTileSchedulerILb0ELb1ELb1ELi128EEEEEEEEEvNT_6ParamsE:
[----:B------:R-:W0:Y:S02]  /*0000*/  LDC R1, c[0x0][0x28] ;  /* 0x00000a00ff017b82 */ /* 0x000e240000000800 */
[----:B0-----:R-:W-:Y:S01]  /*0010*/  VIADD R1, R1, 0xffffffe8 ;  /* 0xffffffe801017836 */ /* 0x001fe20000000000 */
[----:B------:R-:W0:Y:S01]  /*0020*/  S2R R3, SR_TID.X ;  /* 0x0000000000037919 */ /* 0x000e220000002100 */
[----:B------:R-:W-:Y:S01]  /*0030*/  ELECT P0, URZ, PT ;  /* 0x00000000003f782f */ /* 0x000fe20003800000 */
[----:B------:R-:W-:Y:S01]  /*0040*/  BSSY B0, `(.L_x_0) ;  /* 0x000000d000007945 */ /* 0x000fe20003800000 */
[----:B0-----:R-:W-:-:S05]  /*0050*/  SHF.R.U32.HI R0, RZ, 0x5, R3 ;  /* 0x00000005ff007819 */ /* 0x001fca0000011603 */
[----:B------:R-:W0:Y:S02]  /*0060*/  SHFL.IDX PT, R2, R0, RZ, 0x1f ;  /* 0x00001fff00027589 */ /* 0x000e2400000e0000 */
[----:B0-----:R-:W-:-:S13]  /*0070*/  ISETP.EQ.AND P0, PT, R2, RZ, P0 ;  /* 0x000000ff0200720c */ /* 0x001fda0000702270 */
[----:B------:R-:W-:Y:S05]  /*0080*/  @!P0 BRA `(.L_x_1) ;  /* 0x0000000000208947 */ /* 0x000fea0003800000 */
[----:B------:R-:W-:Y:S02]  /*0090*/  ULDC.64 UR4, c[0x0][0x198] ;  /* 0x0000660000047ab9 */ /* 0x000fe40000000a00 */
[----:B------:R-:W-:Y:S02]  /*00a0*/  UIADD3 UR6, UP0, UR4, 0x370, URZ ;  /* 0x0000037004067890 */ /* 0x000fe4000ff1e03f */
[----:B------:R-:W-:Y:S02]  /*00b0*/  UIADD3 UR4, UP1, UR4, 0x470, URZ ;  /* 0x0000047004047890 */ /* 0x000fe4000ff3e03f */
[----:B------:R-:W-:Y:S02]  /*00c0*/  UIADD3.X UR7, URZ, UR5, URZ, UP0, !UPT ;  /* 0x000000053f077290 */ /* 0x000fe400087fe43f */
[----:B------:R-:W-:-:S07]  /*00d0*/  UIADD3.X UR5, URZ, UR5, URZ, UP1, !UPT ;  /* 0x000000053f057290 */ /* 0x000fce0008ffe43f */
[----:B------:R0:W-:Y:S02]  /*00e0*/  UTMACCTL.PF [UR6] ;  /* 0x00000000060079b9 */ /* 0x0001e40008040000 */
[----:B------:R0:W-:Y:S02]  /*00f0*/  UTMACCTL.PF [UR4] ;  /* 0x00000000040079b9 */ /* 0x0001e40008040000 */
[----:B0-----:R-:W-:Y:S01]  /*0100*/  NOP ;  /* 0x0000000000007918 */ /* 0x001fe20000000000 */
.L_x_1:
[----:B------:R-:W-:Y:S05]  /*0110*/  BSYNC B0 ;  /* 0x0000000000007941 */ /* 0x000fea0003800000 */
.L_x_0:
[----:B------:R-:W-:Y:S01]  /*0120*/  VOTEU.ANY UP0, P0 ;  /* 0x00000000003f7886 */ /* 0x000fe20000000100 */
[----:B------:R-:W0:Y:S01]  /*0130*/  SHFL.IDX PT, R2, R0, RZ, 0x1f ;  /* 0x00001fff00027589 */ /* 0x000e2200000e0000 */
[----:B------:R-:W-:Y:S01]  /*0140*/  UMOV UR4, 0x80 ;  /* 0x0000008000047882 */ /* 0x000fe20000000000 */
[----:B------:R-:W-:Y:S01]  /*0150*/  UMOV UR7, 0x100 ;  /* 0x0000010000077882 */ /* 0x000fe20000000000 */
[----:B------:R-:W-:Y:S01]  /*0160*/  VOTEU.ANY UP1, P0 ;  /* 0x00000000003f7886 */ /* 0x000fe20000020100 */
[----:B------:R-:W1:Y:S01]  /*0170*/  @UP0 S2UR UR8, SR_CgaCtaId ;  /* 0x00000000000809c3 */ /* 0x000e620000008800 */
[----:B------:R-:W-:Y:S01]  /*0180*/  @UP0 UMOV UR6, 0x400 ;  /* 0x0000040000060882 */ /* 0x000fe20000000000 */
[----:B------:R-:W-:-:S04]  /*0190*/  @UP0 UIADD3 UR4, -UR4, 0x100000, URZ ;  /* 0x0010000004040890 */ /* 0x000fc8000fffe13f */
[----:B------:R-:W-:Y:S02]  /*01a0*/  @UP0 USHF.L.U32 UR5, UR4, 0xb, URZ ;  /* 0x0000000b04050899 */ /* 0x000fe4000800063f */
[----:B------:R-:W-:Y:S01]  /*01b0*/  @UP0 USHF.L.U32 UR4, UR4, 0x1, URZ ;  /* 0x0000000104040899 */ /* 0x000fe2000800063f */
[----:B0-----:R-:W-:Y:S02]  /*01c0*/  ISETP.NE.AND P1, PT, R2, RZ, PT ;  /* 0x000000ff0200720c */ /* 0x001fe40003f25270 */
[----:B------:R-:W-:Y:S01]  /*01d0*/  SHF.R.U32.HI R2, RZ, 0x7, R3 ;  /* 0x00000007ff027819 */ /* 0x000fe20000011603 */
[----:B-1----:R-:W-:Y:S02]  /*01e0*/  @UP0 ULEA UR8, UR8, UR6, 0x18 ;  /* 0x0000000608080291 */ /* 0x002fe4000f8ec03f */
[----:B------:R-:W-:-:S04]  /*01f0*/  @UP0 UIADD3 UR6, -UR7, 0x100000, URZ ;  /* 0x0010000007060890 */ /* 0x000fc8000fffe13f */
[----:B------:R-:W-:Y:S02]  /*0200*/  @UP0 USHF.L.U32 UR7, UR6, 0xb, URZ ;  /* 0x0000000b06070899 */ /* 0x000fe4000800063f */
[----:B------:R-:W-:Y:S01]  /*0210*/  @UP0 USHF.L.U32 UR6, UR6, 0x1, URZ ;  /* 0x0000000106060899 */ /* 0x000fe2000800063f */
[----:B------:R-:W-:Y:S01]  /*0220*/  VOTEU.ANY UP0, P0 ;  /* 0x00000000003f7886 */ /* 0x000fe20000000100 */
[----:B------:R-:W0:Y:S04]  /*0230*/  SHFL.IDX PT, R2, R2, RZ, 0x1f ;  /* 0x00001fff02027589 */ /* 0x000e2800000e0000 */
[----:B------:R-:W1:Y:S02]  /*0240*/  FENCE.VIEW.ASYNC.S ;  /* 0x00000000000073c6 */ /* 0x000e640000000000 */
[----:B-1----:R1:W2:Y:S04]  /*0250*/  @UP0 SYNCS.EXCH.64 URZ, [UR8+0x34800], UR4 ;  /* 0x03480004083f05b2 */ /* 0x0022a80008000100 */
[----:B------:R1:W3:Y:S01]  /*0260*/  @UP1 SYNCS.EXCH.64 URZ, [UR8+0x34820], UR6 ;  /* 0x03482006083f15b2 */ /* 0x0002e20008000100 */
[----:B------:R-:W-:Y:S05]  /*0270*/  @P1 BRA `(.L_x_2) ;  /* 0x0000000000481947 */ /* 0x000fea0003800000 */
[----:B-1----:R-:W1:Y:S01]  /*0280*/  S2UR UR5, SR_CgaCtaId ;  /* 0x00000000000579c3 */ /* 0x002e620000008800 */
[----:B------:R-:W-:Y:S01]  /*0290*/  UMOV UR4, 0x400 ;  /* 0x0000040000047882 */ /* 0x000fe20000000000 */
[----:B------:R-:W-:Y:S01]  /*02a0*/  UMOV UR6, 0x1 ;  /* 0x0000000100067882 */ /* 0x000fe20000000000 */
[----:B------:R-:W-:Y:S01]  /*02b0*/  UMOV UR7, 0x2 ;  /* 0x0000000200077882 */ /* 0x000fe20000000000 */
[----:B------:R-:W-:Y:S01]  /*02c0*/  ELECT P0, URZ, PT ;  /* 0x00000000003f782f */ /* 0x000fe20003800000 */
[----:B-1----:R-:W-:Y:S02]  /*02d0*/  ULEA UR8, UR5, UR4, 0x18 ;  /* 0x0000000405087291 */ /* 0x002fe4000f8ec03f */
[----:B------:R-:W-:-:S04]  /*02e0*/  UIADD3 UR4, -UR6, 0x100000, URZ ;  /* 0x0010000006047890 */ /* 0x000fc8000fffe13f */
[----:B------:R-:W-:Y:S02]  /*02f0*/  USHF.L.U32 UR5, UR4, 0xb, URZ ;  /* 0x0000000b04057899 */ /* 0x000fe4000800063f */
[----:B------:R-:W-:Y:S02]  /*0300*/  USHF.L.U32 UR4, UR4, 0x1, URZ ;  /* 0x0000000104047899 */ /* 0x000fe4000800063f */
[----:B------:R-:W-:-:S04]  /*0310*/  UIADD3 UR6, -UR7, 0x100000, URZ ;  /* 0x0010000007067890 */ /* 0x000fc8000fffe13f */
[----:B------:R-:W-:Y:S02]  /*0320*/  USHF.L.U32 UR7, UR6, 0xb, URZ ;  /* 0x0000000b06077899 */ /* 0x000fe4000800063f */
[----:B------:R-:W-:Y:S01]  /*0330*/  USHF.L.U32 UR6, UR6, 0x1, URZ ;  /* 0x0000000106067899 */ /* 0x000fe2000800063f */
[----:B------:R-:W1:Y:S03]  /*0340*/  FENCE.VIEW.ASYNC.S ;  /* 0x00000000000073c6 */ /* 0x000e660000000000 */
[----:B-1----:R4:W1:Y:S08]  /*0350*/  SYNCS.EXCH.64 URZ, [UR8+0x34830], UR4 ;  /* 0x03483004083f75b2 */ /* 0x0028700008000100 */
[----:B------:R4:W0:Y:S01]  /*0360*/  SYNCS.EXCH.64 URZ, [UR8+0x34840], UR6 ;  /* 0x03484006083f75b2 */ /* 0x0008220008000100 */
[----:B------:R4:W0:Y:S01]  /*0370*/  SYNCS.EXCH.64 URZ, [UR8+0x34838], UR4 ;  /* 0x03483804083f75b2 */ /* 0x0008220008000100 */
[----:B------:R4:W0:Y:S02]  /*0380*/  SYNCS.EXCH.64 URZ, [UR8+0x34848], UR6 ;  /* 0x03484806083f75b2 */ /* 0x0008240008000100 */
[----:B----4-:R-:W-:Y:S01]  /*0390*/  NOP ;  /* 0x0000000000007918 */ /* 0x010fe20000000000 */
.L_x_2:
[----:B------:R-:W4:Y:S01]  /*03a0*/  SHFL.IDX PT, R3, R0, RZ, 0x1f ;  /* 0x00001fff00037589 */ /* 0x000f2200000e0000 */
[----:B------:R-:W-:Y:S01]  /*03b0*/  NOP ;  /* 0x0000000000007918 */ /* 0x000fe20000000000 */
[----:B----4-:R-:W-:-:S13]  /*03c0*/  ISETP.NE.AND P0, PT, R3, RZ, PT ;  /* 0x000000ff0300720c */ /* 0x010fda0003f05270 */
        /* <DEDUP_REMOVED lines=19> */
.L_x_3:
[----:B------:R-:W4:Y:S01]  /*0500*/  SHFL.IDX PT, R3, R0, RZ, 0x1f ;  /* 0x00001fff00037589 */ /* 0x000f2200000e0000 */
[----:B------:R-:W-:Y:S01]  /*0510*/  NOP ;  /* 0x0000000000007918 */ /* 0x000fe20000000000 */
[----:B----4-:R-:W-:-:S13]  /*0520*/  ISETP.NE.AND P0, PT, R3, RZ, PT ;  /* 0x000000ff0300720c */ /* 0x010fda0003f05270 */
[----:B------:R-:W-:Y:S05]  /*0530*/  @P0 BRA `(.L_x_4) ;  /* 0x0000000000380947 */ /* 0x000fea0003800000 */
[----:B-1----:R-:W1:Y:S01]  /*0540*/  S2UR UR5, SR_CgaCtaId ;  /* 0x00000000000579c3 */ /* 0x002e620000008800 */
[----:B------:R-:W-:Y:S01]  /*0550*/  UMOV UR4, 0x400 ;  /* 0x0000040000047882 */ /* 0x000fe20000000000 */
[----:B------:R-:W-:Y:S01]  /*0560*/  UMOV UR7, 0x1 ;  /* 0x0000000100077882 */ /* 0x000fe20000000000 */
[----:B------:R-:W-:Y:S01]  /*0570*/  ELECT P0, URZ, PT ;  /* 0x00000000003f782f */ /* 0x000fe20003800000 */
[----:B-1----:R-:W-:Y:S02]  /*0580*/  ULEA UR6, UR5, UR4, 0x18 ;  /* 0x0000000405067291 */ /* 0x002fe4000f8ec03f */
[----:B------:R-:W-:-:S04]  /*0590*/  UIADD3 UR4, -UR7, 0x100000, URZ ;  /* 0x0010000007047890 */ /* 0x000fc8000fffe13f */
[----:B------:R-:W-:Y:S02]  /*05a0*/  USHF.L.U32 UR5, UR4, 0xb, URZ ;  /* 0x0000000b04057899 */ /* 0x000fe4000800063f */
[----:B------:R-:W-:Y:S01]  /*05b0*/  USHF.L.U32 UR4, UR4, 0x1, URZ ;  /* 0x0000000104047899 */ /* 0x000fe2000800063f */
[----:B------:R-:W1:Y:S11]  /*05c0*/  FENCE.VIEW.ASYNC.S ;  /* 0x00000000000073c6 */ /* 0x000e760000000000 */
[----:B-1----:R4:W1:Y:S01]  /*05d0*/  SYNCS.EXCH.64 URZ, [UR6+0x34870], UR4 ;  /* 0x03487004063f75b2 */ /* 0x0028620008000100 */
[----:B------:R4:W0:Y:S01]  /*05e0*/  SYNCS.EXCH.64 URZ, [UR6+0x34880], UR4 ;  /* 0x03488004063f75b2 */ /* 0x0008220008000100 */
[----:B------:R4:W0:Y:S01]  /*05f0*/  SYNCS.EXCH.64 URZ, [UR6+0x34878], UR4 ;  /* 0x03487804063f75b2 */ /* 0x0008220008000100 */
[----:B------:R4:W0:Y:S02]  /*0600*/  SYNCS.EXCH.64 URZ, [UR6+0x34888], UR4 ;  /* 0x03488804063f75b2 */ /* 0x0008240008000100 */
[----:B----4-:R-:W-:Y:S01]  /*0610*/  NOP ;  /* 0x0000000000007918 */ /* 0x010fe20000000000 */
.L_x_4:
        /* <DEDUP_REMOVED lines=22> */
.L_x_5:
        /* <DEDUP_REMOVED lines=22> */
.L_x_6:
[----:B0-----:R-:W-:Y:S01]  /*08e0*/  ISETP.NE.AND P0, PT, R2, RZ, PT ;  /* 0x000000ff0200720c */ /* 0x001fe20003f05270 */
[----:B------:R-:W-:Y:S01]  /*08f0*/  IMAD.MOV.U32 R2, RZ, RZ, 0x1 ;  /* 0x00000001ff027424 */ /* 0x000fe200078e00ff */
[----:B------:R-:W-:Y:S01]  /*0900*/  NOP ;  /* 0x0000000000007918 */ /* 0x000fe20000000000 */
[----:B------:R-:W-:Y:S01]  /*0910*/  ULDC.64 UR42, c[0x0][0x208] ;  /* 0x00008200002a7ab9 */ /* 0x000fe20000000a00 */
[----:B------:R-:W-:Y:S02]  /*0920*/  BSSY B6, `(.L_x_7) ;  /* 0x0000c47000067945 */ /* 0x000fe40003800000 */
[----:B------:R-:W-:-:S05]  /*0930*/  SEL R2, R2, 0x2, !P0 ;  /* 0x0000000202027807 */ /* 0x000fca0004000000 */
[----:B------:R0:W-:Y:S01]  /*0940*/  STL [R1+0x14], R2 ;  /* 0x0000140201007387 */ /* 0x0001e20000100800 */
[----:B-123--:R-:W-:Y:S06]  /*0950*/  BAR.SYNC.DEFER_BLOCKING 0x0 ;  /* 0x0000000000007b1d */ /* 0x00efec0000010000 */
[----:B------:R-:W-:Y:S05]  /*0960*/  @!P0 BRA `(.L_x_8) ;  /* 0x0000008400a08947 */ /* 0x000fea0003800000 */
.L_x_9:
[----:B------:R-:W-:-:S08]  /*0970*/  NOP ;  /* 0x0000000000007918 */ /* 0x000fd00000000000 */
[----:B------:R-:W1:Y:S02]  /*0980*/  USETMAXREG.TRY_ALLOC.CTAPOOL UP0, 0xf0 ;  /* 0x000000f0000079c8 */ /* 0x000e640008000600 */
[----:B-1----:R-:W-:-:S13]  /*0990*/  PLOP3.LUT P0, PT, PT, PT, UP0, 0x80, 0x0 ;  /* 0x000000000000781c */ /* 0x002fda0003f0f008 */
[----:B------:R-:W-:Y:S05]  /*09a0*/  @!P0 BRA `(.L_x_9) ;  /* 0xfffffffc00f08947 */ /* 0x000fea000383ffff */
[----:B0-----:R-:W0:Y:S08]  /*09b0*/  LDC R2, c[0x0][0xc50] ;  /* 0x00031400ff027b82 */ /* 0x001e300000000800 */
[----:B------:R-:W1:Y:S08]  /*09c0*/  S2UR UR4, SR_CTAID.Y ;  /* 0x00000000000479c3 */ /* 0x000e700000002600 */
[----:B------:R-:W2:Y:S08]  /*09d0*/  S2UR UR5, SR_CTAID.Z ;  /* 0x00000000000579c3 */ /* 0x000eb00000002700 */
[----:B------:R-:W-:Y:S06]  /*09e0*/  BAR.ARV 0x8, 0x180 ;  /* 0x0206000000007b1d */ /* 0x000fec0000002000 */
[----:B0-----:R-:W-:Y:S01]  /*09f0*/  ISETP.NE.AND P0, PT, R2, 0x1, PT ;  /* 0x000000010200780c */ /* 0x001fe20003f05270 */
[----:B-1----:R-:W-:-:S12]  /*0a00*/  IMAD.U32 R16, RZ, RZ, UR4 ;  /* 0x00000004ff107e24 */ /* 0x002fd8000f8e00ff */
[----:B------:R-:W0:Y:S08]  /*0a10*/  @P0 LDC R0, c[0x0][0xc54] ;  /* 0x00031500ff000b82 */ /* 0x000e300000000800 */
[----:B------:R-:W1:Y:S01]  /*0a20*/  @P0 LDC R3, c[0x0][0xc58] ;  /* 0x00031600ff030b82 */ /* 0x000e620000000800 */
[----:B0-----:R-:W-:-:S05]  /*0a30*/  @P0 IMAD.HI.U32 R0, R0, UR4, RZ ;  /* 0x0000000400000c27 */ /* 0x001fca000f8e00ff */
[----:B-1----:R-:W-:Y:S02]  /*0a40*/  @P0 SHF.R.U32.HI R16, RZ, R3, R0 ;  /* 0x00000003ff100219 */ /* 0x002fe40000011600 */
[----:B--2---:R-:W-:Y:S02]  /*0a50*/  ISETP.LE.AND P0, PT, RZ, UR5, PT ;  /* 0x00000005ff007c0c */ /* 0x004fe4000bf03270 */
[----:B------:R-:W-:-:S05]  /*0a60*/  IADD3 R3, -R16, RZ, RZ ;  /* 0x000000ff10037210 */ /* 0x000fca0007ffe1ff */
[----:B------:R-:W-:-:S06]  /*0a70*/  IMAD R2, R2, R3, UR4 ;  /* 0x0000000402027e24 */ /* 0x000fcc000f8e0203 */
[----:B------:R-:W-:Y:S05]  /*0a80*/  @!P0 BRA `(.L_x_10) ;  /* 0x000000c000c08947 */ /* 0x000fea0003800000 */
[----:B------:R-:W0:Y:S01]  /*0a90*/  LDC.64 R4, c[0x0][0x418] ;  /* 0x00010600ff047b82 */ /* 0x000e220000000a00 */
[----:B------:R-:W-:-:S07]  /*0aa0*/  LOP3.LUT R7, R2, 0xffff, RZ, 0xc0, !PT ;  /* 0x0000ffff02077812 */ /* 0x000fce00078ec0ff */
[----:B------:R-:W1:Y:S08]  /*0ab0*/  LDC R18, c[0x0][0x424] ;  /* 0x00010900ff127b82 */ /* 0x000e700000000800 */
[----:B------:R-:W2:Y:S01]  /*0ac0*/  LDC R3, c[0x0][0x2f0] ;  /* 0x0000bc00ff037b82 */ /* 0x000ea20000000800 */
[----:B0-----:R-:W-:-:S04]  /*0ad0*/  ISETP.NE.U32.AND P0, PT, R4, RZ, PT ;  /* 0x000000ff0400720c */ /* 0x001fc80003f05070 */
[----:B------:R-:W-:-:S04]  /*0ae0*/  ISETP.NE.AND.EX P0, PT, R5, RZ, PT, P0 ;  /* 0x000000ff0500720c */ /* 0x000fc80003f05300 */
[----:B-1----:R-:W-:-:S05]  /*0af0*/  SEL R18, R18, 0x1, P0 ;  /* 0x0000000112127807 */ /* 0x002fca0000000000 */
[----:B--2---:R-:W-:-:S04]  /*0b00*/  IMAD R18, R18, R3, RZ ;  /* 0x0000000312127224 */ /* 0x004fc800078e02ff */
[C---:B------:R-:W-:Y:S01]  /*0b10*/  VIADD R0, R18.reuse, 0x7f ;  /* 0x0000007f12007836 */ /* 0x040fe20000000000 */
[----:B------:R-:W-:-:S04]  /*0b20*/  ISETP.GE.AND P0, PT, R18, 0x1, PT ;  /* 0x000000011200780c */ /* 0x000fc80003f06270 */
[----:B------:R-:W-:-:S04]  /*0b30*/  SHF.R.S32.HI R3, RZ, 0x1f, R0 ;  /* 0x0000001fff037819 */ /* 0x000fc80000011400 */
[----:B------:R-:W-:Y:S01]  /*0b40*/  LEA.HI R3, R3, R0, RZ, 0x7 ;  /* 0x0000000003037211 */ /* 0x000fe200078f38ff */
[----:B------:R-:W-:-:S03]  /*0b50*/  IMAD.MOV.U32 R0, RZ, RZ, RZ ;  /* 0x000000ffff007224 */ /* 0x000fc600078e00ff */
[----:B------:R-:W-:Y:S01]  /*0b60*/  SHF.R.S32.HI R17, RZ, 0x7, R3 ;  /* 0x00000007ff117819 */ /* 0x000fe20000011403 */
[----:B------:R-:W-:Y:S06]  /*0b70*/  @!P0 BRA `(.L_x_11) ;  /* 0x0000000000788947 */ /* 0x000fec0003800000 */
[----:B------:R-:W-:-:S04]  /*0b80*/  SHF.R.U32.HI R0, RZ, 0x10, R2 ;  /* 0x00000010ff007819 */ /* 0x000fc80000011602 */
[----:B------:R-:W-:-:S13]  /*0b90*/  ISETP.NE.AND P0, PT, R0, RZ, PT ;  /* 0x000000ff0000720c */ /* 0x000fda0003f05270 */
[----:B------:R-:W0:Y:S02]  /*0ba0*/  @!P0 LDC R0, c[0x0][0x9f0] ;  /* 0x00027c00ff008b82 */ /* 0x000e240000000800 */
[-C--:B0-----:R-:W-:Y:S02]  /*0bb0*/  IABS R9, R0.reuse ;  /* 0x0000000000097213 */ /* 0x081fe40000000000 */
[----:B------:R-:W-:Y:S02]  /*0bc0*/  IADD3 R5, R17, -0x1, R0 ;  /* 0xffffffff11057810 */ /* 0x000fe40007ffe000 */
[----:B------:R-:W0:Y:S01]  /*0bd0*/  I2F.RP R4, R9 ;  /* 0x0000000900047306 */ /* 0x000e220000209400 */
[----:B------:R-:W-:-:S05]  /*0be0*/  IABS R8, R0 ;  /* 0x0000000000087213 */ /* 0x000fca0000000000 */
[----:B------:R-:W-:Y:S02]  /*0bf0*/  IMAD.MOV R8, RZ, RZ, -R8 ;  /* 0x000000ffff087224 */ /* 0x000fe400078e0a08 */
[----:B0-----:R-:W0:Y:S02]  /*0c00*/  MUFU.RCP R4, R4 ;  /* 0x0000000400047308 */ /* 0x001e240000001000 */
[----:B0-----:R-:W-:Y:S01]  /*0c10*/  VIADD R2, R4, 0xffffffe ;  /* 0x0ffffffe04027836 */ /* 0x001fe20000000000 */
[----:B------:R-:W-:Y:S02]  /*0c20*/  IABS R4, R5 ;  /* 0x0000000500047213 */ /* 0x000fe40000000000 */
[----:B------:R-:W-:-:S03]  /*0c30*/  LOP3.LUT R5, R5, R0, RZ, 0x3c, !PT ;  /* 0x0000000005057212 */ /* 0x000fc600078e3cff */
[----:B------:R0:W1:Y:S01]  /*0c40*/  F2I.FTZ.U32.TRUNC.NTZ R3, R2 ;  /* 0x0000000200037305 */ /* 0x000062000021f000 */
[----:B------:R-:W-:Y:S01]  /*0c50*/  ISETP.GE.AND P2, PT, R5, RZ, PT ;  /* 0x000000ff0500720c */ /* 0x000fe20003f46270 */
[----:B0-----:R-:W-:Y:S01]  /*0c60*/  IMAD.MOV.U32 R2, RZ, RZ, RZ ;  /* 0x000000ffff027224 */ /* 0x001fe200078e00ff */
[----:B-1----:R-:W-:-:S05]  /*0c70*/  IADD3 R6, RZ, -R3, RZ ;  /* 0x80000003ff067210 */ /* 0x002fca0007ffe0ff */
[----:B------:R-:W-:-:S04]  /*0c80*/  IMAD R11, R6, R9, RZ ;  /* 0x00000009060b7224 */ /* 0x000fc800078e02ff */
[----:B------:R-:W-:-:S04]  /*0c90*/  IMAD.HI.U32 R3, R3, R11, R2 ;  /* 0x0000000b03037227 */ /* 0x000fc800078e0002 */
[----:B------:R-:W-:Y:S02]  /*0ca0*/  IMAD.MOV.U32 R2, RZ, RZ, R8 ;  /* 0x000000ffff027224 */ /* 0x000fe400078e0008 */
[----:B------:R-:W-:-:S04]  /*0cb0*/  IMAD.HI.U32 R3, R3, R4, RZ ;  /* 0x0000000403037227 */ /* 0x000fc800078e00ff */
[----:B------:R-:W-:-:S05]  /*0cc0*/  IMAD R2, R3, R2, R4 ;  /* 0x0000000203027224 */ /* 0x000fca00078e0204 */
[----:B------:R-:W-:-:S13]  /*0cd0*/  ISETP.GT.U32.AND P1, PT, R9, R2, PT ;  /* 0x000000020900720c */ /* 0x000fda0003f24070 */
[-C--:B------:R-:W-:Y:S01]  /*0ce0*/  @!P1 IADD3 R2, R2, -R9.reuse, RZ ;  /* 0x8000000902029210 */ /* 0x080fe20007ffe0ff */
[----:B------:R-:W-:Y:S01]  /*0cf0*/  @!P1 VIADD R3, R3, 0x1 ;  /* 0x0000000103039836 */ /* 0x000fe20000000000 */
[----:B------:R-:W-:Y:S02]  /*0d00*/  ISETP.NE.AND P1, PT, R0, RZ, PT ;  /* 0x000000ff0000720c */ /* 0x000fe40003f25270 */
[----:B------:R-:W-:-:S13]  /*0d10*/  ISETP.GE.U32.AND P0, PT, R2, R9, PT ;  /* 0x000000090200720c */ /* 0x000fda0003f06070 */
[----:B------:R-:W-:-:S04]  /*0d20*/  @P0 VIADD R3, R3, 0x1 ;  /* 0x0000000103030836 */ /* 0x000fc80000000000 */
[----:B------:R-:W-:Y:S01]  /*0d30*/  @!P2 IMAD.MOV R3, RZ, RZ, -R3 ;  /* 0x000000ffff03a224 */ /* 0x000fe200078e0a03 */
[----:B------:R-:W-:-:S04]  /*0d40*/  @!P1 LOP3.LUT R3, RZ, R0, RZ, 0x33, !PT ;  /* 0x00000000ff039212 */ /* 0x000fc800078e33ff */
[----:B------:R-:W-:-:S07]  /*0d50*/  MOV R0, R3 ;  /* 0x0000000300007202 */ /* 0x000fce0000000f00 */
.L_x_11:
[----:B------:R-:W0:Y:S01]  /*0d60*/  S2R R3, SR_TID.X ;  /* 0x0000000000037919 */ /* 0x000e220000002100 */
[-C--:B------:R-:W-:Y:S01]  /*0d70*/  IMAD R2, R7, R0.reuse, RZ ;  /* 0x0000000007027224 */ /* 0x080fe200078e02ff */
[----:B------:R-:W-:Y:S02]  /*0d80*/  PLOP3.LUT P0, PT, PT, PT, PT, 0x80, 0x0 ;  /* 0x000000000000781c */ /* 0x000fe40003f0f070 */
[----:B------:R-:W-:Y:S02]  /*0d90*/  CS2R R86, SRZ ;  /* 0x0000000000567805 */ /* 0x000fe4000001ff00 */
[----:B------:R-:W-:Y:S02]  /*0da0*/  CS2R R84, SRZ ;  /* 0x0000000000547805 */ /* 0x000fe4000001ff00 */
[----:B------:R-:W-:Y:S02]  /*0db0*/  CS2R R82, SRZ ;  /* 0x0000000000527805 */ /* 0x000fe4000001ff00 */
[----:B------:R-:W-:Y:S01]  /*0dc0*/  VIADDMNMX R17, R2, R0, R17, PT ;  /* 0x0000000002117246 */ /* 0x000fe20003800111 */
[----:B------:R-:W-:Y:S01]  /*0dd0*/  IMAD.MOV.U32 R0, RZ, RZ, RZ ;  /* 0x000000ffff007224 */ /* 0x000fe200078e00ff */
[----:B------:R-:W-:-:S02]  /*0de0*/  CS2R R80, SRZ ;  /* 0x0000000000507805 */ /* 0x000fc4000001ff00 */
[----:B------:R-:W-:Y:S02]  /*0df0*/  CS2R R78, SRZ ;  /* 0x00000000004e7805 */ /* 0x000fe4000001ff00 */
[----:B------:R-:W-:Y:S02]  /*0e00*/  ISETP.GT.AND P1, PT, R17, R2, PT ;  /* 0x000000021100720c */ /* 0x000fe40003f24270 */
[----:B------:R-:W-:Y:S02]  /*0e10*/  CS2R R76, SRZ ;  /* 0x00000000004c7805 */ /* 0x000fe4000001ff00 */
[----:B------:R-:W-:Y:S02]  /*0e20*/  CS2R R74, SRZ ;  /* 0x00000000004a7805 */ /* 0x000fe4000001ff00 */
[----:B------:R-:W-:Y:S02]  /*0e30*/  CS2R R72, SRZ ;  /* 0x0000000000487805 */ /* 0x000fe4000001ff00 */
[----:B------:R-:W-:-:S02]  /*0e40*/  CS2R R70, SRZ ;  /* 0x0000000000467805 */ /* 0x000fc4000001ff00 */
[----:B------:R-:W-:Y:S02]  /*0e50*/  CS2R R68, SRZ ;  /* 0x0000000000447805 */ /* 0x000fe4000001ff00 */
[----:B------:R-:W-:Y:S02]  /*0e60*/  CS2R R66, SRZ ;  /* 0x0000000000427805 */ /* 0x000fe4000001ff00 */
        /* <DEDUP_REMOVED lines=14> */
[----:B------:R-:W-:Y:S01]  /*0f50*/  CS2R R36, SRZ ;  /* 0x0000000000247805 */ /* 0x000fe2000001ff00 */
[----:B0-----:R-:W-:Y:S01]  /*0f60*/  VIADD R19, R3, 0xffffff80 ;  /* 0xffffff8003137836 */ /* 0x001fe20000000000 */
[----:B------:R-:W-:Y:S01]  /*0f70*/  CS2R R34, SRZ ;  /* 0x0000000000227805 */ /* 0x000fe2000001ff00 */
[----:B------:R-:W-:Y:S01]  /*0f80*/  IMAD.MOV.U32 R3, RZ, RZ, RZ ;  /* 0x000000ffff037224 */ /* 0x000fe200078e00ff */
[----:B------:R-:W-:-:S02]  /*0f90*/  CS2R R32, SRZ ;  /* 0x0000000000207805 */ /* 0x000fc4000001ff00 */
[----:B------:R-:W-:Y:S02]  /*0fa0*/  CS2R R30, SRZ ;  /* 0x00000000001e7805 */ /* 0x000fe4000001ff00 */
[----:B------:R-:W-:Y:S02]  /*0fb0*/  CS2R R28, SRZ ;  /* 0x00000000001c7805 */ /* 0x000fe4000001ff00 */
[----:B------:R-:W-:Y:S02]  /*0fc0*/  CS2R R26, SRZ ;  /* 0x00000000001a7805 */ /* 0x000fe4000001ff00 */
[----:B------:R-:W-:Y:S01]  /*0fd0*/  CS2R R24, SRZ ;  /* 0x0000000000187805 */ /* 0x000fe2000001ff00 */
[----:B------:R-:W-:Y:S06]  /*0fe0*/  @!P1 BRA `(.L_x_12) ;  /* 0x0000006400e49947 */ /* 0x000fec0003800000 */
[----:B------:R-:W-:Y:S01]  /*0ff0*/  SHF.R.S32.HI R0, RZ, 0x1f, R19 ;  /* 0x0000001fff007819 */ /* 0x000fe20000011413 */
[----:B------:R-:W0:Y:S01]  /*1000*/  S2UR UR6, SR_CgaCtaId ;  /* 0x00000000000679c3 */ /* 0x000e220000008800 */
[----:B------:R-:W-:Y:S02]  /*1010*/  UMOV UR36, 0x400 ;  /* 0x0000040000247882 */ /* 0x000fe40000000000 */
[----:B------:R-:W-:-:S04]  /*1020*/  LEA.HI R22, R0, R19, RZ, 0x7 ;  /* 0x0000001300167211 */ /* 0x000fc800078f38ff */
[----:B------:R-:W-:-:S06]  /*1030*/  SHF.R.S32.HI R0, RZ, 0x7, R22 ;  /* 0x00000007ff007819 */ /* 0x000fcc0000011416 */
[----:B------:R-:W1:Y:S01]  /*1040*/  SHFL.IDX PT, R0, R0, RZ, 0x1f ;  /* 0x00001fff00007589 */ /* 0x000e6200000e0000 */
[----:B0-----:R-:W-:-:S04]  /*1050*/  ULEA UR36, UR6, UR36, 0x18 ;  /* 0x0000002406247291 */ /* 0x001fc8000f8ec03f */
[----:B------:R-:W-:-:S04]  /*1060*/  UIADD3 UR6, UR36, 0x10400, URZ ;  /* 0x0001040024067890 */ /* 0x000fc8000fffe03f */
[----:B------:R-:W-:Y:S01]  /*1070*/  ULOP3.LUT UP0, URZ, UR6, 0x3ff, URZ, 0xc0, !UPT ;  /* 0x000003ff063f7892 */ /* 0x000fe2000f80c03f */
[----:B-1----:R-:W-:-:S05]  /*1080*/  R2UR UR4, R0 ;  /* 0x00000000000472ca */ /* 0x002fca00000e0000 */
[----:B------:R-:W-:-:S08]  /*1090*/  PLOP3.LUT P0, PT, PT, PT, UP0, 0x80, 0x0 ;  /* 0x000000000000781c */ /* 0x000fd00003f0f008 */
[----:B------:R-:W-:-:S04]  /*10a0*/  ULEA.HI UR5, UR4, UR4, URZ, 0x1 ;  /* 0x0000000404057291 */ /* 0x000fc8000f8f083f */
[----:B------:R-:W-:-:S04]  /*10b0*/  ULOP3.LUT UR5, UR5, 0x1e, URZ, 0xc0, !UPT ;  /* 0x0000001e05057892 */ /* 0x000fc8000f8ec03f */
[----:B------:R-:W-:-:S04]  /*10c0*/  UIADD3 UR5, UR4, -UR5, URZ ;  /* 0x8000000504057290 */ /* 0x000fc8000fffe03f */
[----:B------:R-:W-:-:S04]  /*10d0*/  ULEA UR5, UR5, UR6, 0xd ;  /* 0x0000000605057291 */ /* 0x000fc8000f8e683f */
[----:B------:R-:W-:-:S04]  /*10e0*/  USHF.R.U32.HI UR5, URZ, 0x4, UR5 ;  /* 0x000000043f057899 */ /* 0x000fc80008011605 */
[----:B------:R-:W-:Y:S01]  /*10f0*/  ULOP3.LUT UR37, UR5, 0x3fff, URZ, 0xc0, !UPT ;  /* 0x00003fff05257892 */ /* 0x000fe2000f8ec03f */
[----:B------:R-:W-:Y:S11]  /*1100*/  @!P0 BRA `(.L_x_13) ;  /* 0x0000000000408947 */ /* 0x000ff60003800000 */
[----:B------:R-:W-:Y:S01]  /*1110*/  MOV R0, 0x0 ;  /* 0x0000000000007802 */ /* 0x000fe20000000f00 */
[----:B------:R-:W-:Y:S01]  /*1120*/  ULDC.64 UR4, c[0x4][0xb8] ;  /* 0x01002e0000047ab9 */ /* 0x000fe20000000a00 */
[----:B------:R-:W-:Y:S01]  /*1130*/  ULDC.64 UR6, c[0x4][0x30] ;  /* 0x01000c0000067ab9 */ /* 0x000fe20000000a00 */
[----:B------:R-:W-:Y:S01]  /*1140*/  MOV R4, UR4 ;  /* 0x0000000400047c02 */ /* 0x000fe20008000f00 */
[----:B------:R0:W1:Y:S01]  /*1150*/  LDC.64 R14, c[0x4][R0] ;  /* 0x01000000000e7b82 */ /* 0x0000620000000a00 */
[----:B------:R-:W-:Y:S01]  /*1160*/  IMAD.U32 R5, RZ, RZ, UR5 ;  /* 0x00000005ff057e24 */ /* 0x000fe2000f8e00ff */
[----:B------:R-:W-:Y:S01]  /*1170*/  ULDC.64 UR4, c[0x4][0xc0] ;  /* 0x0100300000047ab9 */ /* 0x000fe20000000a00 */
[----:B------:R-:W-:Y:S01]  /*1180*/  MOV R10, UR6 ;  /* 0x00000006000a7c02 */ /* 0x000fe20008000f00 */
[----:B------:R-:W-:Y:S01]  /*1190*/  IMAD.U32 R6, RZ, RZ, UR4 ;  /* 0x00000004ff067e24 */ /* 0x000fe2000f8e00ff */
[----:B------:R-:W-:Y:S01]  /*11a0*/  MOV R13, RZ ;  /* 0x000000ff000d7202 */ /* 0x000fe20000000f00 */
[----:B------:R-:W-:-:S02]  /*11b0*/  IMAD.U32 R7, RZ, RZ, UR5 ;  /* 0x00000005ff077e24 */ /* 0x000fc4000f8e00ff */
[----:B------:R-:W-:Y:S02]  /*11c0*/  IMAD.U32 R11, RZ, RZ, UR7 ;  /* 0x00000007ff0b7e24 */ /* 0x000fe4000f8e00ff */
[----:B------:R-:W-:Y:S02]  /*11d0*/  IMAD.MOV.U32 R8, RZ, RZ, 0x70 ;  /* 0x00000070ff087424 */ /* 0x000fe400078e00ff */
[----:B0-----:R-:W-:-:S07]  /*11e0*/  IMAD.MOV.U32 R12, RZ, RZ, 0x1 ;  /* 0x00000001ff0c7424 */ /* 0x001fce00078e00ff */
[----:B------:R-:W-:-:S07]  /*11f0*/  LEPC R20, `(.L_x_13) ;  /* 0x000000001014794e */ /* 0x000fce0000000000 */
[----:B-1----:R-:W-:Y:S05]  /*1200*/  CALL.ABS.NOINC R14 ;  /* 0x000000000e007343 */ /* 0x002fea0003c00000 */
.L_x_13:
[----:B------:R-:W2:Y:S01]  /*1210*/  LDL.LU R20, [R1+0x14] ;  /* 0x0000140001147983 */ /* 0x000ea20000300800 */
[----:B------:R-:W-:-:S04]  /*1220*/  SHF.L.U32 R3, RZ, 0x1f, RZ ;  /* 0x0000001fff037819 */ /* 0x000fc800000006ff */
[----:B------:R-:W0:Y:S01]  /*1230*/  SYNCS.PHASECHK.TRANS64.TRYWAIT P1, [UR36+0x34800], R3 ;  /* 0x03480003ff0075a7 */ /* 0x000e220008020164 */
[----:B--2---:R-:W-:-:S04]  /*1240*/  LOP3.LUT R0, R20, 0x1, RZ, 0xfc, !PT ;  /* 0x0000000114007812 */ /* 0x004fc800078efcff */
[----:B------:R-:W-:Y:S01]  /*1250*/  ISETP.NE.AND P0, PT, R0, 0x3, PT ;  /* 0x000000030000780c */ /* 0x000fe20003f05270 */
[----:B0-----:R-:W-:-:S12]  /*1260*/  @!P1 BRA `(.L_x_14) ;  /* 0x000000b800d09947 */ /* 0x001fd80003800000 */
.L_x_121:
[----:B------:R-:W-:Y:S05]  /*1270*/  @!P0 BRA `(.L_x_15) ;  /* 0x0000000000048947 */ /* 0x000fea0003800000 */
[----:B------:R-:W-:Y:S01]  /*1280*/  BPT.TRAP 0x1 ;  /* 0x000000040000795c */ /* 0x000fe20000300000 */
.L_x_15:
[----:B------:R1:W2:Y:S01]  /*1290*/  SYNCS.PHASECHK.TRANS64.TRYWAIT P2, [UR36+0x34830], R3 ;  /* 0x03483003ff0075a7 */ /* 0x0002a20008040164 */
[----:B------:R-:W-:Y:S05]  /*12a0*/  @!P0 BRA `(.L_x_16) ;  /* 0x0000000000048947 */ /* 0x000fea0003800000 */
[----:B------:R-:W-:Y:S01]  /*12b0*/  BPT.TRAP 0x1 ;  /* 0x000000040000795c */ /* 0x000fe20000300000 */
.L_x_16:
[----:B0-----:R-:W0:Y:S01]  /*12c0*/  S2R R0, SR_TID.X ;  /* 0x0000000000007919 */ /* 0x001e220000002100 */
[----:B------:R-:W-:Y:S01]  /*12d0*/  IMAD.U32 R4, RZ, RZ, UR37 ;  /* 0x00000025ff047e24 */ /* 0x000fe2000f8e00ff */
[----:B0-----:R-:W-:-:S04]  /*12e0*/  LOP3.LUT R0, R0, 0x7f, RZ, 0xc0, !PT ;  /* 0x0000007f00007812 */ /* 0x001fc800078ec0ff */
[----:B------:R-:W-:Y:S01]  /*12f0*/  ISETP.NE.AND P1, PT, R0, RZ, PT ;  /* 0x000000ff0000720c */ /* 0x000fe20003f25270 */
[----:B--2---:R-:W-:-:S12]  /*1300*/  @P2 BRA `(.L_x_17) ;  /* 0x0000000000082947 */ /* 0x004fd80003800000 */
[----:B------:R-:W0:Y:S02]  /*1310*/  SYNCS.PHASECHK.TRANS64.TRYWAIT P2, [UR36+0x34830], R3 ;  /* 0x03483003ff0075a7 */ /* 0x000e240008040164 */
[----:B0-----:R-:W-:Y:S05]  /*1320*/  @!P2 BRA `(.L_x_18) ;  /* 0x000000b800b8a947 */ /* 0x001fea0003800000 */
.L_x_17:
[----:B------:R-:W-:Y:S05]  /*1330*/  WARPSYNC.ALL ;  /* 0x0000000000007948 */ /* 0x000fea0003800000 */
[----:B0-----:R-:W-:Y:S01]  /*1340*/  IMAD.MOV.U32 R0, RZ, RZ, RZ ;  /* 0x000000ffff007224 */ /* 0x001fe200078e00ff */
[----:B------:R-:W-:Y:S01]  /*1350*/  LOP3.LUT R4, R4, 0x10000, RZ, 0xfc, !PT ;  /* 0x0001000004047812 */ /* 0x000fe200078efcff */
[----:B------:R-:W-:Y:S01]  /*1360*/  IMAD.MOV.U32 R151, RZ, RZ, RZ ;  /* 0x000000ffff977224 */ /* 0x000fe200078e00ff */
[----:B------:R-:W-:Y:S01]  /*1370*/  MOV R5, 0x40000040 ;  /* 0x4000004000057802 */ /* 0x000fe20000000f00 */
[----:B------:R-:W-:Y:S01]  /*1380*/  UIADD3 UR4, UR36, 0x1c400, URZ ;  /* 0x0001c40024047890 */ /* 0x000fe2000fffe03f */
[C---:B------:R-:W-:Y:S01]  /*1390*/  R2UR UR8, R4.reuse ;  /* 0x00000000040872ca */ /* 0x040fe200000e0000 */
[----:B------:R-:W-:Y:S01]  /*13a0*/  WARPGROUP.ARRIVE ;  /* 0x00000000000079c5 */ /* 0x000fe20000000000 */
[----:B------:R-:W-:Y:S01]  /*13b0*/  R2UR UR9, R5 ;  /* 0x00000000050972ca */ /* 0x000fe200000e0000 */
[----:B------:R-:W-:Y:S01]  /*13c0*/  USHF.R.U32.HI UR4, URZ, 0x4, UR4 ;  /* 0x000000043f047899 */ /* 0x000fe20008011604 */
[----:B------:R-:W-:Y:S01]  /*13d0*/  R2UR UR6, R4 ;  /* 0x00000000040672ca */ /* 0x000fe200000e0000 */
[----:B------:R-:W-:Y:S01]  /*13e0*/  UMOV UR11, 0x40000040 ;  /* 0x40000040000b7882 */ /* 0x000fe20000000000 */
[----:B------:R-:W-:Y:S01]  /*13f0*/  UMOV UR5, 0x40000040 ;  /* 0x4000004000057882 */ /* 0x000fe20000000000 */
[----:B------:R-:W-:Y:S01]  /*1400*/  ULOP3.LUT UR4, UR4, 0x3fff, URZ, 0xc0, !UPT ;  /* 0x00003fff04047892 */ /* 0x000fe2000f8ec03f */
[----:B------:R-:W-:Y:S01]  /*1410*/  LOP3.LUT R22, R22, 0xffffff80, RZ, 0xc0, !PT ;  /* 0xffffff8016167812 */ /* 0x000fe200078ec0ff */
[----:B------:R-:W-:Y:S01]  /*1420*/  UMOV UR13, 0x40000040 ;  /* 0x40000040000d7882 */ /* 0x000fe20000000000 */
[----:B------:R-:W-:Y:S01]  /*1430*/  UMOV UR15, 0x40000040 ;  /* 0x40000040000f7882 */ /* 0x000fe20000000000 */
[----:B------:R-:W-:Y:S01]  /*1440*/  ULOP3.LUT UR38, UR4, 0x10000, URZ, 0xfc, !UPT ;  /* 0x0001000004267892 */ /* 0x000fe2000f8efc3f */
[----:B------:R-:W-:Y:S01]  /*1450*/  IMAD.MOV.U32 R10, RZ, RZ, -0x2 ;  /* 0xfffffffeff0a7424 */ /* 0x000fe200078e00ff */
[----:B------:R-:W-:Y:S01]  /*1460*/  UMOV UR17, 0x40000040 ;  /* 0x4000004000117882 */ /* 0x000fe20000000000 */
[----:B------:R-:W-:Y:S01]  /*1470*/  UMOV UR19, 0x40000040 ;  /* 0x4000004000137882 */ /* 0x000fe20000000000 */
[----:B------:R-:W-:Y:S01]  /*1480*/  UIADD3 UR14, UR38, 0x6, URZ ;  /* 0x00000006260e7890 */ /* 0x000fe2000fffe03f */
[----:B------:R-:W-:Y:S01]  /*1490*/  IMAD.IADD R22, R19, 0x1, -R22 ;  /* 0x0000000113167824 */ /* 0x000fe200078e0a16 */
[----:B------:R-:W-:Y:S01]  /*14a0*/  UIADD3 UR4, UR6, 0x2, URZ ;  /* 0x0000000206047890 */ /* 0x000fe2000fffe03f */
[----:B------:R-:W-:Y:S01]  /*14b0*/  P2R R11, PR, RZ, 0x1 ;  /* 0x00000001ff0b7803 */ /* 0x000fe20000000000 */
[----:B------:R-:W-:Y:S01]  /*14c0*/  UMOV UR10, UR38 ;  /* 0x00000026000a7c82 */ /* 0x000fe20008000000 */
[----:B------:R-:W-:Y:S01]  /*14d0*/  UIADD3 UR12, UR6, 0x6, URZ ;  /* 0x00000006060c7890 */ /* 0x000fe2000fffe03f */
[----:B------:R-:W-:Y:S01]  /*14e0*/  HGMMA.64x128x16.F32.BF16 R24, gdesc[UR8], RZ, !UPT, gsb0 ;  /* 0x01e00000081879f0 */ /* 0x000fe2000c0018ff */
[----:B------:R-:W-:Y:S01]  /*14f0*/  UIADD3 UR10, UR38, 0x2, URZ ;  /* 0x00000002260a7890 */ /* 0x000fe2000fffe03f */
[----:B------:R-:W-:Y:S01]  /*1500*/  SHF.R.S32.HI R7, RZ, 0x1f, R22 ;  /* 0x0000001fff077819 */ /* 0x000fe20000011416 */
[----:B------:R-:W-:Y:S01]  /*1510*/  UMOV UR8, UR4 ;  /* 0x0000000400087c82 */ /* 0x000fe20008000000 */
[----:B------:R-:W-:Y:S01]  /*1520*/  UMOV UR9, UR5 ;  /* 0x0000000500097c82 */ /* 0x000fe20008000000 */
[----:B------:R-:W-:Y:S01]  /*1530*/  UMOV UR11, 0x40000040 ;  /* 0x40000040000b7882 */ /* 0x000fe20000000000 */
[----:B------:R-:W-:Y:S01]  /*1540*/  UIADD3 UR16, UR6, 0x400, URZ ;  /* 0x0000040006107890 */ /* 0x000fe2000fffe03f */
[----:B------:R-:W-:Y:S01]  /*1550*/  LEA.HI R7, R7, R22, RZ, 0x2 ;  /* 0x0000001607077211 */ /* 0x000fe200078f10ff */
[----:B------:R-:W-:Y:S01]  /*1560*/  UIADD3 UR18, UR38, 0x400, URZ ;  /* 0x0000040026127890 */ /* 0x000fe2000fffe03f */
[----:B------:R-:W-:Y:S01]  /*1570*/  MOV R150, R151 ;  /* 0x0000009700967202 */ /* 0x000fe20000000f00 */
[----:B------:R-:W-:Y:S01]  /*1580*/  UIADD3 UR20, UR6, 0x402, URZ ;  /* 0x0000040206147890 */ /* 0x000fe2000fffe03f */
[----:B------:R-:W-:Y:S01]  /*1590*/  LOP3.LUT R7, R7, 0x7ffffffc, RZ, 0xc0, !PT ;  /* 0x7ffffffc07077812 */ /* 0x000fe200078ec0ff */
[----:B------:R-:W-:Y:S01]  /*15a0*/  UIADD3 UR22, UR38, 0x402, URZ ;  /* 0x0000040226167890 */ /* 0x000fe2000fffe03f */
[----:B------:R-:W-:Y:S01]  /*15b0*/  IMAD.MOV.U32 R149, RZ, RZ, R151 ;  /* 0x000000ffff957224 */ /* 0x000fe200078e0097 */
[----:B------:R-:W-:Y:S01]  /*15c0*/  UMOV UR21, 0x40000040 ;  /* 0x4000004000157882 */ /* 0x000fe20000000000 */
[----:B------:R-:W-:Y:S01]  /*15d0*/  UMOV UR23, 0x40000040 ;  /* 0x4000004000177882 */ /* 0x000fe20000000000 */
[----:B------:R-:W-:Y:S01]  /*15e0*/  UIADD3 UR24, UR6, 0x404, URZ ;  /* 0x0000040406187890 */ /* 0x000fe2000fffe03f */
[----:B------:R-:W-:Y:S01]  /*15f0*/  IMAD.IADD R7, R22, 0x1, -R7 ;  /* 0x0000000116077824 */ /* 0x000fe200078e0a07 */
[----:B------:R-:W-:Y:S01]  /*1600*/  UIADD3 UR26, UR38, 0x404, URZ ;  /* 0x00000404261a7890 */ /* 0x000fe2000fffe03f */
[--C-:B------:R-:W-:Y:S01]  /*1610*/  IMAD.MOV.U32 R148, RZ, RZ, R151.reuse ;  /* 0x000000ffff947224 */ /* 0x100fe200078e0097 */
[----:B------:R-:W-:Y:S01]  /*1620*/  UMOV UR25, 0x40000040 ;  /* 0x4000004000197882 */ /* 0x000fe20000000000 */
[----:B------:R-:W-:Y:S01]  /*1630*/  UMOV UR27, 0x40000040 ;  /* 0x40000040001b7882 */ /* 0x000fe20000000000 */
[----:B------:R-:W-:Y:S01]  /*1640*/  UIADD3 UR28, UR6, 0x406, URZ ;  /* 0x00000406061c7890 */ /* 0x000fe2000fffe03f */
[----:B------:R-:W-:Y:S01]  /*1650*/  IMAD R7, R7, R10, 0x80 ;  /* 0x0000008007077424 */ /* 0x000fe200078e020a */
[----:B------:R-:W-:Y:S01]  /*1660*/  UIADD3 UR30, UR38, 0x406, URZ ;  /* 0x00000406261e7890 */ /* 0x000fe2000fffe03f */
[--C-:B------:R-:W-:Y:S01]  /*1670*/  IMAD.MOV.U32 R147, RZ, RZ, R151.reuse ;  /* 0x000000ffff937224 */ /* 0x100fe200078e0097 */
[----:B------:R-:W-:Y:S01]  /*1680*/  UMOV UR29, 0x40000040 ;  /* 0x40000040001d7882 */ /* 0x000fe20000000000 */
[----:B------:R-:W-:Y:S01]  /*1690*/  UMOV UR31, 0x40000040 ;  /* 0x40000040001f7882 */ /* 0x000fe20000000000 */
[----:B------:R-:W-:Y:S01]  /*16a0*/  UIADD3 UR32, UR6, 0x800, URZ ;  /* 0x0000080006207890 */ /* 0x000fe2000fffe03f */
[----:B------:R-:W-:Y:S01]  /*16b0*/  IADD3 R18, R18, R7, RZ ;  /* 0x0000000712127210 */ /* 0x000fe20007ffe0ff */
[----:B------:R-:W-:Y:S01]  /*16c0*/  UIADD3 UR34, UR38, 0x800, URZ ;  /* 0x0000080026227890 */ /* 0x000fe2000fffe03f */
[----:B------:R-:W-:Y:S01]  /*16d0*/  MOV R146, R151 ;  /* 0x0000009700927202 */ /* 0x000fe20000000f00 */
[----:B------:R-:W-:Y:S01]  /*16e0*/  UMOV UR33, 0x40000040 ;  /* 0x4000004000217882 */ /* 0x000fe20000000000 */
[----:B------:R-:W-:Y:S01]  /*16f0*/  UMOV UR35, 0x40000040 ;  /* 0x4000004000237882 */ /* 0x000fe20000000000 */
[----:B------:R-:W-:Y:S01]  /*1700*/  UIADD3 UR44, UR6, 0x802, URZ ;  /* 0x00000802062c7890 */ /* 0x000fe2000fffe03f */
[----:B------:R-:W-:Y:S01]  /*1710*/  IMAD R7, R17, -0x80, R18 ;  /* 0xffffff8011077824 */ /* 0x000fe200078e0212 */
[----:B------:R-:W-:Y:S01]  /*1720*/  UIADD3 UR46, UR38, 0x802, URZ ;  /* 0x00000802262e7890 */ /* 0x000fe2000fffe03f */
[--C-:B------:R-:W-:Y:S01]  /*1730*/  IMAD.MOV.U32 R145, RZ, RZ, R151.reuse ;  /* 0x000000ffff917224 */ /* 0x100fe200078e0097 */
[----:B------:R-:W-:Y:S01]  /*1740*/  UMOV UR45, 0x40000040 ;  /* 0x40000040002d7882 */ /* 0x000fe20000000000 */
[----:B------:R-:W-:Y:S01]  /*1750*/  UMOV UR47, 0x40000040 ;  /* 0x40000040002f7882 */ /* 0x000fe20000000000 */
[----:B------:R-:W-:Y:S01]  /*1760*/  UIADD3 UR48, UR6, 0x804, URZ ;  /* 0x0000080406307890 */ /* 0x000fe2000fffe03f */
[C---:B------:R-:W-:Y:S01]  /*1770*/  ISETP.GT.AND P2, PT, R7.reuse, RZ, PT ;  /* 0x000000ff0700720c */ /* 0x040fe20003f44270 */
[----:B------:R-:W-:Y:S01]  /*1780*/  UIADD3 UR50, UR38, 0x804, URZ ;  /* 0x0000080426327890 */ /* 0x000fe2000fffe03f */
[C---:B------:R-:W-:Y:S01]  /*1790*/  ISETP.GT.AND P3, PT, R7.reuse, 0x1, PT ;  /* 0x000000010700780c */ /* 0x040fe20003f64270 */
[----:B------:R-:W-:Y:S01]  /*17a0*/  UMOV UR49, 0x40000040 ;  /* 0x4000004000317882 */ /* 0x000fe20000000000 */
[----:B------:R-:W-:Y:S01]  /*17b0*/  UMOV UR51, 0x40000040 ;  /* 0x4000004000337882 */ /* 0x000fe20000000000 */
[----:B------:R-:W-:Y:S01]  /*17c0*/  UIADD3 UR52, UR6, 0x806, URZ ;  /* 0x0000080606347890 */ /* 0x000fe2000fffe03f */
[C---:B------:R-:W-:Y:S01]  /*17d0*/  ISETP.GT.AND P6, PT, R7.reuse, 0x8, PT ;  /* 0x000000080700780c */ /* 0x040fe20003fc4270 */
[----:B------:R-:W-:Y:S01]  /*17e0*/  UIADD3 UR54, UR38, 0x806, URZ ;  /* 0x0000080626367890 */ /* 0x000fe2000fffe03f */
[C---:B------:R-:W-:Y:S01]  /*17f0*/  ISETP.GT.AND P5, PT, R7.reuse, 0x9, PT ;  /* 0x000000090700780c */ /* 0x040fe20003fa4270 */
[----:B------:R-:W-:Y:S01]  /*1800*/  UMOV UR53, 0x40000040 ;  /* 0x4000004000357882 */ /* 0x000fe20000000000 */
[----:B------:R-:W-:Y:S01]  /*1810*/  UMOV UR55, 0x40000040 ;  /* 0x4000004000377882 */ /* 0x000fe20000000000 */
[----:B------:R-:W-:Y:S01]  /*1820*/  ISETP.GT.AND P4, PT, R7, 0x10, PT ;  /* 0x000000100700780c */ /* 0x000fe20003f84270 */
[----:B------:R-:W-:Y:S01]  /*1830*/  ULDC UR7, c[0x0][0x988] ;  /* 0x0002620000077ab9 */ /* 0x000fe20000000800 */
[----:B------:R-:W-:-:S02]  /*1840*/  IMAD.MOV.U32 R143, RZ, RZ, R151 ;  /* 0x000000ffff8f7224 */ /* 0x000fc400078e0097 */
[--C-:B------:R-:W-:Y:S02]  /*1850*/  IMAD.MOV.U32 R141, RZ, RZ, R151.reuse ;  /* 0x000000ffff8d7224 */ /* 0x100fe400078e0097 */
[--C-:B------:R-:W-:Y:S02]  /*1860*/  IMAD.MOV.U32 R139, RZ, RZ, R151.reuse ;  /* 0x000000ffff8b7224 */ /* 0x100fe400078e0097 */
[--C-:B------:R-:W-:Y:S02]  /*1870*/  IMAD.MOV.U32 R137, RZ, RZ, R151.reuse ;  /* 0x000000ffff897224 */ /* 0x100fe400078e0097 */
[--C-:B------:R-:W-:Y:S02]  /*1880*/  IMAD.MOV.U32 R135, RZ, RZ, R151.reuse ;  /* 0x000000ffff877224 */ /* 0x100fe400078e0097 */
[--C-:B------:R-:W-:Y:S02]  /*1890*/  IMAD.MOV.U32 R133, RZ, RZ, R151.reuse ;  /* 0x000000ffff857224 */ /* 0x100fe400078e0097 */
        /* <DEDUP_REMOVED lines=21> */
[----:B------:R-:W-:Y:S01]  /*19f0*/  IMAD.MOV.U32 R89, RZ, RZ, R151 ;  /* 0x000000ffff597224 */ /* 0x000fe200078e0097 */
[----:B------:R-:W-:Y:S02]  /*1a00*/  WARPGROUP.DEPBAR.LE gsb0, 0x0 ;  /* 0x00008000000079c5 */ /* 0x000fe40000010000 */
[----:B------:R-:W-:-:S06]  /*1a10*/  WARPGROUP.ARRIVE ;  /* 0x00000000000079c5 */ /* 0x000fcc0000000000 */
[----:B------:R-:W-:Y:S01]  /*1a20*/  HGMMA.64x128x16.F32.BF16 R24, gdesc[UR8], R24, gsb0 ;  /* 0x01e00000081879f0 */ /* 0x000fe20008001818 */
[----:B------:R-:W-:Y:S02]  /*1a30*/  UIADD3 UR8, UR6, 0x4, URZ ;  /* 0x0000000406087890 */ /* 0x000fe4000fffe03f */
[----:B------:R-:W-:Y:S01]  /*1a40*/  UIADD3 UR10, UR38, 0x4, URZ ;  /* 0x00000004260a7890 */ /* 0x000fe2000fffe03f */
[----:B------:R-:W-:Y:S01]  /*1a50*/  UMOV UR9, 0x40000040 ;  /* 0x4000004000097882 */ /* 0x000fe20000000000 */
[----:B------:R-:W-:Y:S01]  /*1a60*/  UMOV UR11, 0x40000040 ;  /* 0x40000040000b7882 */ /* 0x000fe20000000000 */
[----:B------:R-:W-:Y:S01]  /*1a70*/  ULDC UR6, c[0x0][0x9d8] ;  /* 0x0002760000067ab9 */ /* 0x000fe20000000800 */
[----:B------:R-:W-:Y:S02]  /*1a80*/  WARPGROUP.DEPBAR.LE gsb0, 0x0 ;  /* 0x00008000000079c5 */ /* 0x000fe40000010000 */
[----:B------:R-:W-:-:S06]  /*1a90*/  WARPGROUP.ARRIVE ;  /* 0x00000000000079c5 */ /* 0x000fcc0000000000 */
[----:B------:R-:W-:Y:S03]  /*1aa0*/  HGMMA.64x128x16.F32.BF16 R24, gdesc[UR8], R24, gsb0 ;  /* 0x01e00000081879f0 */ /* 0x000fe60008001818 */
[----:B------:R-:W-:Y:S02]  /*1ab0*/  WARPGROUP.DEPBAR.LE gsb0, 0x0 ;  /* 0x00008000000079c5 */ /* 0x000fe40000010000 */
[----:B------:R-:W-:-:S07]  /*1ac0*/  WARPGROUP.ARRIVE ;  /* 0x00000000000079c5 */ /* 0x000fce0000000000 */
        /* <DEDUP_REMOVED lines=26> */
[----:B------:R-:W-:Y:S01]  /*1c70*/  FMUL.FTZ R26, R26, UR6 ;  /* 0x000000061a1a7c20 */ /* 0x000fe20008410000 */
[----:B------:R-:W-:Y:S01]  /*1c80*/  FMUL.FTZ R27, R27, UR6 ;  /* 0x000000061b1b7c20 */ /* 0x000fe20008410000 */
[----:B------:R-:W-:Y:S01]  /*1c90*/  FMUL.FTZ R30, R30, UR6 ;  /* 0x000000061e1e7c20 */ /* 0x000fe20008410000 */
[----:B------:R-:W-:Y:S01]  /*1ca0*/  FMUL.FTZ R31, R31, UR6 ;  /* 0x000000061f1f7c20 */ /* 0x000fe20008410000 */
[----:B------:R-:W-:Y:S01]  /*1cb0*/  FMUL.FTZ R34, R34, UR6 ;  /* 0x0000000622227c20 */ /* 0x000fe20008410000 */
[----:B------:R-:W-:Y:S01]  /*1cc0*/  FMUL.FTZ R24, R24, UR6 ;  /* 0x0000000618187c20 */ /* 0x000fe20008410000 */
[----:B------:R-:W0:Y:S01]  /*1cd0*/  MUFU.TANH R26, R26 ;  /* 0x0000001a001a7308 */ /* 0x000e220000002400 */
[----:B------:R-:W-:Y:S01]  /*1ce0*/  FMUL.FTZ R35, R35, UR6 ;  /* 0x0000000623237c20 */ /* 0x000fe20008410000 */
[----:B------:R-:W-:Y:S01]  /*1cf0*/  FMUL.FTZ R25, R25, UR6 ;  /* 0x0000000619197c20 */ /* 0x000fe20008410000 */
[----:B------:R-:W-:Y:S01]  /*1d00*/  FMUL.FTZ R38, R38, UR6 ;  /* 0x0000000626267c20 */ /* 0x000fe20008410000 */
[----:B------:R-:W-:Y:S01]  /*1d10*/  FMUL.FTZ R28, R28, UR6 ;  /* 0x000000061c1c7c20 */ /* 0x000fe20008410000 */
[----:B------:R-:W-:Y:S01]  /*1d20*/  FMUL.FTZ R39, R39, UR6 ;  /* 0x0000000627277c20 */ /* 0x000fe20008410000 */
[----:B------:R-:W-:Y:S01]  /*1d30*/  FMUL.FTZ R29, R29, UR6 ;  /* 0x000000061d1d7c20 */ /* 0x000fe20008410000 */
[----:B------:R-:W-:Y:S01]  /*1d40*/  FMUL.FTZ R32, R32, UR6 ;  /* 0x0000000620207c20 */ /* 0x000fe20008410000 */
[----:B------:R-:W2:Y:S01]  /*1d50*/  MUFU.TANH R27, R27 ;  /* 0x0000001b001b7308 */ /* 0x000ea20000002400 */
[----:B------:R-:W-:Y:S01]  /*1d60*/  FMUL.FTZ R42, R42, UR6 ;  /* 0x000000062a2a7c20 */ /* 0x000fe20008410000 */
[----:B------:R-:W-:Y:S01]  /*1d70*/  FMUL.FTZ R43, R43, UR6 ;  /* 0x000000062b2b7c20 */ /* 0x000fe20008410000 */
[----:B------:R-:W-:Y:S01]  /*1d80*/  FMUL.FTZ R33, R33, UR6 ;  /* 0x0000000621217c20 */ /* 0x000fe20008410000 */
[----:B------:R-:W-:Y:S01]  /*1d90*/  FMUL.FTZ R36, R36, UR6 ;  /* 0x0000000624247c20 */ /* 0x000fe20008410000 */
[----:B------:R-:W-:Y:S01]  /*1da0*/  FMUL.FTZ R46, R46, UR6 ;  /* 0x000000062e2e7c20 */ /* 0x000fe20008410000 */
[----:B------:R-:W-:Y:S01]  /*1db0*/  FMUL.FTZ R47, R47, UR6 ;  /* 0x000000062f2f7c20 */ /* 0x000fe20008410000 */
[----:B------:R-:W-:Y:S01]  /*1dc0*/  FMUL.FTZ R37, R37, UR6 ;  /* 0x0000000625257c20 */ /* 0x000fe20008410000 */
[----:B------:R-:W3:Y:S01]  /*1dd0*/  MUFU.TANH R30, R30 ;  /* 0x0000001e001e7308 */ /* 0x000ee20000002400 */
[----:B0-----:R-:W-:Y:S01]  /*1de0*/  FSEL R12, R26, -INF , P2 ;  /* 0xff8000001a0c7808 */ /* 0x001fe20001000000 */
[----:B------:R-:W-:Y:S01]  /*1df0*/  FMUL.FTZ R40, R40, UR6 ;  /* 0x0000000628287c20 */ /* 0x000fe20008410000 */
[----:B------:R-:W-:Y:S01]  /*1e00*/  FMUL.FTZ R50, R50, UR6 ;  /* 0x0000000632327c20 */ /* 0x000fe20008410000 */
[----:B------:R-:W-:Y:S01]  /*1e10*/  FMUL.FTZ R51, R51, UR6 ;  /* 0x0000000633337c20 */ /* 0x000fe20008410000 */
[----:B------:R-:W-:Y:S01]  /*1e20*/  FMUL.FTZ R41, R41, UR6 ;  /* 0x0000000629297c20 */ /* 0x000fe20008410000 */
[----:B------:R-:W-:Y:S01]  /*1e30*/  FMUL.FTZ R44, R44, UR6 ;  /* 0x000000062c2c7c20 */ /* 0x000fe20008410000 */
[----:B------:R-:W-:Y:S01]  /*1e40*/  FMUL.FTZ R54, R54, UR6 ;  /* 0x0000000636367c20 */ /* 0x000fe20008410000 */
[----:B------:R-:W0:Y:S01]  /*1e50*/  MUFU.TANH R31, R31 ;  /* 0x0000001f001f7308 */ /* 0x000e220000002400 */
[----:B--2---:R-:W-:Y:S01]  /*1e60*/  FSEL R27, R27, -INF , P3 ;  /* 0xff8000001b1b7808 */ /* 0x004fe20001800000 */
[----:B------:R-:W-:Y:S01]  /*1e70*/  FMUL.FTZ R45, R45, UR6 ;  /* 0x000000062d2d7c20 */ /* 0x000fe20008410000 */
[----:B------:R-:W-:Y:S01]  /*1e80*/  FMUL.FTZ R55, R55, UR6 ;  /* 0x0000000637377c20 */ /* 0x000fe20008410000 */
[----:B------:R-:W-:Y:S01]  /*1e90*/  FMUL.FTZ R48, R48, UR6 ;  /* 0x0000000630307c20 */ /* 0x000fe20008410000 */
[----:B------:R-:W-:Y:S01]  /*1ea0*/  FMNMX.FTZ R9, R12, R27, !PT ;  /* 0x0000001b0c097209 */ /* 0x000fe20007810000 */
[----:B------:R-:W-:Y:S01]  /*1eb0*/  FMUL.FTZ R58, R58, UR6 ;  /* 0x000000063a3a7c20 */ /* 0x000fe20008410000 */
[----:B------:R-:W-:Y:S01]  /*1ec0*/  FMUL.FTZ R49, R49, UR6 ;  /* 0x0000000631317c20 */ /* 0x000fe20008410000 */
[----:B------:R-:W2:Y:S01]  /*1ed0*/  MUFU.TANH R6, R24 ;  /* 0x0000001800067308 */ /* 0x000ea20000002400 */
[----:B---3--:R-:W-:Y:S01]  /*1ee0*/  FSEL R88, R30, -INF , P6 ;  /* 0xff8000001e587808 */ /* 0x008fe20003000000 */
[----:B------:R-:W-:Y:S01]  /*1ef0*/  FMUL.FTZ R59, R59, UR6 ;  /* 0x000000063b3b7c20 */ /* 0x000fe20008410000 */
[----:B------:R-:W-:Y:S01]  /*1f00*/  FMUL.FTZ R52, R52, UR6 ;  /* 0x0000000634347c20 */ /* 0x000fe20008410000 */
[----:B------:R-:W-:Y:S01]  /*1f10*/  FMUL.FTZ R62, R62, UR6 ;  /* 0x000000063e3e7c20 */ /* 0x000fe20008410000 */
[----:B------:R-:W-:Y:S01]  /*1f20*/  FMNMX.FTZ R9, R88, R9, !PT ;  /* 0x0000000958097209 */ /* 0x000fe20007810000 */
[----:B------:R-:W-:Y:S01]  /*1f30*/  FMUL.FTZ R53, R53, UR6 ;  /* 0x0000000635357c20 */ /* 0x000fe20008410000 */
[----:B------:R-:W-:Y:S01]  /*1f40*/  FMUL.FTZ R63, R63, UR6 ;  /* 0x000000063f3f7c20 */ /* 0x000fe20008410000 */
[----:B------:R-:W3:Y:S01]  /*1f50*/  MUFU.TANH R34, R34 ;  /* 0x0000002200227308 */ /* 0x000ee20000002400 */
[----:B0-----:R-:W-:Y:S01]  /*1f60*/  FSEL R90, R31, -INF , P5 ;  /* 0xff8000001f5a7808 */ /* 0x001fe20002800000 */
[----:B------:R-:W-:Y:S01]  /*1f70*/  FMUL.FTZ R56, R56, UR6 ;  /* 0x0000000638387c20 */ /* 0x000fe20008410000 */
[----:B------:R-:W-:Y:S01]  /*1f80*/  FMUL.FTZ R66, R66, UR6 ;  /* 0x0000000642427c20 */ /* 0x000fe20008410000 */
[----:B------:R-:W-:Y:S01]  /*1f90*/  FMUL.FTZ R57, R57, UR6 ;  /* 0x0000000639397c20 */ /* 0x000fe20008410000 */
[----:B------:R-:W-:Y:S01]  /*1fa0*/  FMNMX.FTZ R9, R90, R9, !PT ;  /* 0x000000095a097209 */ /* 0x000fe20007810000 */
[----:B------:R-:W-:Y:S01]  /*1fb0*/  FMUL.FTZ R67, R67, UR6 ;  /* 0x0000000643437c20 */ /* 0x000fe20008410000 */
[----:B------:R-:W-:Y:S01]  /*1fc0*/  FMUL.FTZ R60, R60, UR6 ;  /* 0x000000063c3c7c20 */ /* 0x000fe20008410000 */
[----:B-1----:R-:W0:Y:S01]  /*1fd0*/  MUFU.TANH R3, R25 ;  /* 0x0000001900037308 */ /* 0x002e220000002400 */
[----:B--2---:R-:W-:Y:S01]  /*1fe0*/  FSEL R6, R6, -INF , P2 ;  /* 0xff80000006067808 */ /* 0x004fe20001000000 */
[----:B------:R-:W-:Y:S01]  /*1ff0*/  FMUL.FTZ R70, R70, UR6 ;  /* 0x0000000646467c20 */ /* 0x000fe20008410000 */
[----:B------:R-:W-:Y:S01]  /*2000*/  ISETP.GT.AND P2, PT, R7, 0x11, PT ;  /* 0x000000110700780c */ /* 0x000fe20003f44270 */
[----:B------:R-:W-:Y:S01]  /*2010*/  FMUL.FTZ R61, R61, UR6 ;  /* 0x000000063d3d7c20 */ /* 0x000fe20008410000 */
[----:B------:R-:W-:Y:S01]  /*2020*/  FMUL.FTZ R71, R71, UR6 ;  /* 0x0000000647477c20 */ /* 0x000fe20008410000 */
[----:B------:R-:W-:Y:S01]  /*2030*/  FMUL.FTZ R65, R65, UR6 ;  /* 0x0000000641417c20 */ /* 0x000fe20008410000 */
[----:B------:R-:W-:Y:S01]  /*2040*/  FMUL.FTZ R74, R74, UR6 ;  /* 0x000000064a4a7c20 */ /* 0x000fe20008410000 */
[----:B------:R-:W1:Y:S01]  /*2050*/  MUFU.TANH R35, R35 ;  /* 0x0000002300237308 */ /* 0x000e620000002400 */
[----:B---3--:R-:W-:Y:S01]  /*2060*/  FSEL R92, R34, -INF , P4 ;  /* 0xff800000225c7808 */ /* 0x008fe20002000000 */
[----:B------:R-:W-:Y:S01]  /*2070*/  FMUL.FTZ R64, R64, UR6 ;  /* 0x0000000640407c20 */ /* 0x000fe20008410000 */
[----:B------:R-:W-:Y:S01]  /*2080*/  FMUL.FTZ R75, R75, UR6 ;  /* 0x000000064b4b7c20 */ /* 0x000fe20008410000 */
[----:B------:R-:W-:Y:S01]  /*2090*/  FMUL.FTZ R68, R68, UR6 ;  /* 0x0000000644447c20 */ /* 0x000fe20008410000 */
[----:B------:R-:W-:Y:S01]  /*20a0*/  FMNMX.FTZ R9, R92, R9, !PT ;  /* 0x000000095c097209 */ /* 0x000fe20007810000 */
[----:B------:R-:W-:Y:S01]  /*20b0*/  FMUL.FTZ R78, R78, UR6 ;  /* 0x000000064e4e7c20 */ /* 0x000fe20008410000 */
[----:B------:R-:W-:Y:S01]  /*20c0*/  FMUL.FTZ R69, R69, UR6 ;  /* 0x0000000645457c20 */ /* 0x000fe20008410000 */
[----:B------:R-:W2:Y:S01]  /*20d0*/  MUFU.TANH R8, R28 ;  /* 0x0000001c00087308 */ /* 0x000ea20000002400 */
[----:B0-----:R-:W-:Y:S01]  /*20e0*/  FSEL R3, R3, -INF , P3 ;  /* 0xff80000003037808 */ /* 0x001fe20001800000 */
[----:B------:R-:W-:Y:S01]  /*20f0*/  FMUL.FTZ R79, R79, UR6 ;  /* 0x000000064f4f7c20 */ /* 0x000fe20008410000 */
[----:B------:R-:W-:Y:S01]  /*2100*/  ISETP.GT.AND P3, PT, R7, 0x18, PT ;  /* 0x000000180700780c */ /* 0x000fe20003f64270 */
[----:B------:R-:W-:Y:S01]  /*2110*/  FMUL.FTZ R72, R72, UR6 ;  /* 0x0000000648487c20 */ /* 0x000fe20008410000 */
[----:B------:R-:W-:Y:S01]  /*2120*/  FMUL.FTZ R82, R82, UR6 ;  /* 0x0000000652527c20 */ /* 0x000fe20008410000 */
[----:B------:R-:W-:Y:S01]  /*2130*/  FMUL.FTZ R73, R73, UR6 ;  /* 0x0000000649497c20 */ /* 0x000fe20008410000 */
[----:B------:R-:W-:Y:S01]  /*2140*/  FMUL.FTZ R83, R83, UR6 ;  /* 0x0000000653537c20 */ /* 0x000fe20008410000 */
[----:B------:R-:W0:Y:S01]  /*2150*/  MUFU.TANH R38, R38 ;  /* 0x0000002600267308 */ /* 0x000e220000002400 */
[----:B-1----:R-:W-:Y:S01]  /*2160*/  FSEL R94, R35, -INF , P2 ;  /* 0xff800000235e7808 */ /* 0x002fe20001000000 */
[----:B------:R-:W-:Y:S01]  /*2170*/  FMUL.FTZ R76, R76, UR6 ;  /* 0x000000064c4c7c20 */ /* 0x000fe20008410000 */
[----:B------:R-:W-:Y:S01]  /*2180*/  FMUL.FTZ R86, R86, UR6 ;  /* 0x0000000656567c20 */ /* 0x000fe20008410000 */
[----:B------:R-:W-:Y:S01]  /*2190*/  FMUL.FTZ R87, R87, UR6 ;  /* 0x0000000657577c20 */ /* 0x000fe20008410000 */
[----:B------:R-:W-:Y:S01]  /*21a0*/  FMNMX.FTZ R9, R94, R9, !PT ;  /* 0x000000095e097209 */ /* 0x000fe20007810000 */
[----:B------:R-:W-:Y:S01]  /*21b0*/  FMUL.FTZ R77, R77, UR6 ;  /* 0x000000064d4d7c20 */ /* 0x000fe20008410000 */
[----:B------:R-:W-:Y:S01]  /*21c0*/  FMUL.FTZ R80, R80, UR6 ;  /* 0x0000000650507c20 */ /* 0x000fe20008410000 */
[----:B------:R-:W1:Y:S01]  /*21d0*/  MUFU.TANH R14, R29 ;  /* 0x0000001d000e7308 */ /* 0x000e620000002400 */
[----:B--2---:R-:W-:Y:S01]  /*21e0*/  FSEL R8, R8, -INF , P6 ;  /* 0xff80000008087808 */ /* 0x004fe20003000000 */
[----:B------:R-:W-:Y:S01]  /*21f0*/  FMUL.FTZ R81, R81, UR6 ;  /* 0x0000000651517c20 */ /* 0x000fe20008410000 */
[----:B------:R-:W-:Y:S01]  /*2200*/  ISETP.GT.AND P6, PT, R7, 0x19, PT ;  /* 0x000000190700780c */ /* 0x000fe20003fc4270 */
[----:B------:R-:W-:Y:S01]  /*2210*/  FMUL.FTZ R84, R84, UR6 ;  /* 0x0000000654547c20 */ /* 0x000fe20008410000 */
[----:B------:R-:W-:-:S03]  /*2220*/  FMUL.FTZ R85, R85, UR6 ;  /* 0x0000000655557c20 */ /* 0x000fc60008410000 */
[----:B------:R-:W2:Y:S01]  /*2230*/  MUFU.TANH R39, R39 ;  /* 0x0000002700277308 */ /* 0x000ea20000002400 */
[----:B0-----:R-:W-:-:S04]  /*2240*/  FSEL R96, R38, -INF , P3 ;  /* 0xff80000026607808 */ /* 0x001fc80001800000 */
[----:B------:R-:W-:-:S03]  /*2250*/  FMNMX.FTZ R9, R96, R9, !PT ;  /* 0x0000000960097209 */ /* 0x000fc60007810000 */
[----:B------:R-:W0:Y:S01]  /*2260*/  MUFU.TANH R32, R32 ;  /* 0x0000002000207308 */ /* 0x000e220000002400 */
[----:B-1----:R-:W-:Y:S02]  /*2270*/  FSEL R14, R14, -INF , P5 ;  /* 0xff8000000e0e7808 */ /* 0x002fe40002800000 */
[----:B------:R-:W-:-:S05]  /*2280*/  ISETP.GT.AND P5, PT, R7, 0x20, PT ;  /* 0x000000200700780c */ /* 0x000fca0003fa4270 */
[----:B------:R-:W1:Y:S01]  /*2290*/  MUFU.TANH R42, R42 ;  /* 0x0000002a002a7308 */ /* 0x000e620000002400 */
[----:B--2---:R-:W-:-:S04]  /*22a0*/  FSEL R98, R39, -INF , P6 ;  /* 0xff80000027627808 */ /* 0x004fc80003000000 */
[----:B------:R-:W-:-:S03]  /*22b0*/  FMNMX.FTZ R9, R98, R9, !PT ;  /* 0x0000000962097209 */ /* 0x000fc60007810000 */
[----:B------:R-:W2:Y:S01]  /*22c0*/  MUFU.TANH R20, R33 ;  /* 0x0000002100147308 */ /* 0x000ea20000002400 */
[----:B0-----:R-:W-:Y:S02]  /*22d0*/  FSEL R18, R32, -INF , P4 ;  /* 0xff80000020127808 */ /* 0x001fe40002000000 */
[----:B------:R-:W-:-:S05]  /*22e0*/  ISETP.GT.AND P4, PT, R7, 0x21, PT ;  /* 0x000000210700780c */ /* 0x000fca0003f84270 */
[----:B------:R-:W0:Y:S01]  /*22f0*/  MUFU.TANH R43, R43 ;  /* 0x0000002b002b7308 */ /* 0x000e220000002400 */
[----:B-1----:R-:W-:-:S04]  /*2300*/  FSEL R100, R42, -INF , P5 ;  /* 0xff8000002a647808 */ /* 0x002fc80002800000 */
[----:B------:R-:W-:-:S03]  /*2310*/  FMNMX.FTZ R9, R100, R9, !PT ;  /* 0x0000000964097209 */ /* 0x000fc60007810000 */
[----:B------:R-:W1:Y:S01]  /*2320*/  MUFU.TANH R36, R36 ;  /* 0x0000002400247308 */ /* 0x000e620000002400 */
[----:B--2---:R-:W-:Y:S02]  /*2330*/  FSEL R20, R20, -INF , P2 ;  /* 0xff80000014147808 */ /* 0x004fe40001000000 */
[----:B------:R-:W-:-:S05]  /*2340*/  ISETP.GT.AND P2, PT, R7, 0x28, PT ;  /* 0x000000280700780c */ /* 0x000fca0003f44270 */
        /* <DEDUP_REMOVED lines=130> */
[----:B-1----:R-:W-:-:S04]  /*2b70*/  FSEL R144, R87, -INF , P2 ;  /* 0xff80000057907808 */ /* 0x002fc80001000000 */
[----:B------:R-:W-:Y:S01]  /*2b80*/  FMNMX.FTZ R7, R144, R9, !PT ;  /* 0x0000000990077209 */ /* 0x000fe20007810000 */
[----:B------:R-:W-:Y:S02]  /*2b90*/  IMAD.U32 R9, RZ, RZ, UR7 ;  /* 0x00000007ff097e24 */ /* 0x000fe4000f8e00ff */
[----:B------:R-:W1:Y:S01]  /*2ba0*/  MUFU.TANH R81, R81 ;  /* 0x0000005100517308 */ /* 0x000e620000002400 */
[----:B--2---:R-:W-:Y:S01]  /*2bb0*/  FSEL R82, R77, -INF , P6 ;  /* 0xff8000004d527808 */ /* 0x004fe20003000000 */
[----:B------:R-:W2:Y:S06]  /*2bc0*/  SHFL.BFLY PT, R10, R7, 0x2, 0x1f ;  /* 0x0c401f00070a7f89 */ /* 0x000eac00000e0000 */
[----:B------:R-:W3:Y:S01]  /*2bd0*/  MUFU.TANH R84, R84 ;  /* 0x0000005400547308 */ /* 0x000ee20000002400 */
[----:B0-----:R-:W-:-:S07]  /*2be0*/  FSEL R80, R80, -INF , P5 ;  /* 0xff80000050507808 */ /* 0x001fce0002800000 */
[----:B------:R-:W0:Y:S01]  /*2bf0*/  MUFU.TANH R85, R85 ;  /* 0x0000005500557308 */ /* 0x000e220000002400 */
[----:B-1----:R-:W-:Y:S02]  /*2c00*/  FSEL R86, R81, -INF , P4 ;  /* 0xff80000051567808 */ /* 0x002fe40002000000 */
[----:B---3--:R-:W-:Y:S02]  /*2c10*/  FSEL R84, R84, -INF , P3 ;  /* 0xff80000054547808 */ /* 0x008fe40001800000 */
[----:B--2---:R-:W-:Y:S02]  /*2c20*/  FMNMX.FTZ R13, R7, R10, !PT ;  /* 0x0000000a070d7209 */ /* 0x004fe40007810000 */
[----:B------:R-:W-:-:S03]  /*2c30*/  FMNMX.FTZ R7, R6, R3, !PT ;  /* 0x0000000306077209 */ /* 0x000fc60007810000 */
[----:B------:R-:W1:Y:S01]  /*2c40*/  SHFL.BFLY PT, R10, R13, 0x1, 0x1f ;  /* 0x0c201f000d0a7f89 */ /* 0x000e6200000e0000 */
[----:B------:R-:W-:-:S04]  /*2c50*/  FMNMX.FTZ R7, R8, R7, !PT ;  /* 0x0000000708077209 */ /* 0x000fc80007810000 */
[----:B------:R-:W-:-:S04]  /*2c60*/  FMNMX.FTZ R7, R14, R7, !PT ;  /* 0x000000070e077209 */ /* 0x000fc80007810000 */
[----:B------:R-:W-:-:S04]  /*2c70*/  FMNMX.FTZ R7, R18, R7, !PT ;  /* 0x0000000712077209 */ /* 0x000fc80007810000 */
[----:B------:R-:W-:-:S04]  /*2c80*/  FMNMX.FTZ R7, R20, R7, !PT ;  /* 0x0000000714077209 */ /* 0x000fc80007810000 */
[----:B------:R-:W-:-:S04]  /*2c90*/  FMNMX.FTZ R7, R22, R7, !PT ;  /* 0x0000000716077209 */ /* 0x000fc80007810000 */
[----:B------:R-:W-:Y:S02]  /*2ca0*/  FMNMX.FTZ R7, R24, R7, !PT ;  /* 0x0000000718077209 */ /* 0x000fe40007810000 */
[----:B-1----:R-:W-:Y:S02]  /*2cb0*/  FMNMX.FTZ R10, R13, R10, !PT ;  /* 0x0000000a0d0a7209 */ /* 0x002fe40007810000 */
[----:B------:R-:W-:Y:S02]  /*2cc0*/  FMNMX.FTZ R7, R26, R7, !PT ;  /* 0x000000071a077209 */ /* 0x000fe40007810000 */
[C---:B------:R-:W-:Y:S01]  /*2cd0*/  FSETP.NEU.FTZ.AND P0, PT, R10.reuse, -INF , PT ;  /* 0xff8000000a00780b */ /* 0x040fe20003f1d000 */
[----:B------:R-:W-:Y:S01]  /*2ce0*/  FMUL.FTZ R15, R10, R9 ;  /* 0x000000090a0f7220 */ /* 0x000fe20000410000 */
[----:B------:R-:W-:-:S04]  /*2cf0*/  FMNMX.FTZ R7, R28, R7, !PT ;  /* 0x000000071c077209 */ /* 0x000fc80007810000 */
[----:B------:R-:W-:Y:S02]  /*2d00*/  FMNMX.FTZ R7, R30, R7, !PT ;  /* 0x000000071e077209 */ /* 0x000fe40007810000 */
[----:B------:R-:W-:Y:S02]  /*2d10*/  FSEL R15, R15, RZ, P0 ;  /* 0x000000ff0f0f7208 */ /* 0x000fe40000000000 */
[----:B------:R-:W-:Y:S02]  /*2d20*/  FMNMX.FTZ R7, R32, R7, !PT ;  /* 0x0000000720077209 */ /* 0x000fe40007810000 */
[----:B------:R-:W-:Y:S01]  /*2d30*/  ISETP.NE.AND P0, PT, R11, RZ, PT ;  /* 0x000000ff0b00720c */ /* 0x000fe20003f05270 */
[--C-:B------:R-:W-:Y:S01]  /*2d40*/  FFMA.FTZ R183, R88, R9, -R15.reuse ;  /* 0x0000000958b77223 */ /* 0x100fe2000001080f */
[----:B------:R-:W-:Y:S01]  /*2d50*/  FMNMX.FTZ R7, R34, R7, !PT ;  /* 0x0000000722077209 */ /* 0x000fe20007810000 */
[-CC-:B------:R-:W-:Y:S01]  /*2d60*/  FFMA.FTZ R181, R12, R9.reuse, -R15.reuse ;  /* 0x000000090cb57223 */ /* 0x180fe2000001080f */
[----:B0-----:R-:W-:Y:S01]  /*2d70*/  FSEL R88, R85, -INF , P2 ;  /* 0xff80000055587808 */ /* 0x001fe20001000000 */
[--C-:B------:R-:W-:Y:S01]  /*2d80*/  FFMA.FTZ R64, R27, R9, -R15.reuse ;  /* 0x000000091b407223 */ /* 0x100fe2000001080f */
[----:B------:R-:W-:Y:S01]  /*2d90*/  FMNMX.FTZ R7, R36, R7, !PT ;  /* 0x0000000724077209 */ /* 0x000fe20007810000 */
[-CC-:B------:R-:W-:Y:S01]  /*2da0*/  FFMA.FTZ R66, R90, R9.reuse, -R15.reuse ;  /* 0x000000095a427223 */ /* 0x180fe2000001080f */
[----:B------:R-:W-:Y:S01]  /*2db0*/  MUFU.EX2 R183, R183 ;  /* 0x000000b700b77308 */ /* 0x000fe20000000800 */
[--C-:B------:R-:W-:Y:S01]  /*2dc0*/  FFMA.FTZ R177, R92, R9, -R15.reuse ;  /* 0x000000095cb17223 */ /* 0x100fe2000001080f */
[----:B------:R-:W-:Y:S01]  /*2dd0*/  FMNMX.FTZ R7, R38, R7, !PT ;  /* 0x0000000726077209 */ /* 0x000fe20007810000 */
[-CC-:B------:R-:W-:Y:S01]  /*2de0*/  FFMA.FTZ R68, R94, R9.reuse, -R15.reuse ;  /* 0x000000095e447223 */ /* 0x180fe2000001080f */
[-CC-:B------:R-:W-:Y:S01]  /*2df0*/  FFMA.FTZ R179, R96, R9.reuse, -R15.reuse ;  /* 0x0000000960b37223 */ /* 0x180fe2000001080f */
        /* <DEDUP_REMOVED lines=11> */
[----:B------:R-:W0:Y:S01]  /*2eb0*/  MUFU.EX2 R64, R64 ;  /* 0x0000004000407308 */ /* 0x000e220000000800 */
[--C-:B------:R-:W-:Y:S01]  /*2ec0*/  FFMA.FTZ R171, R112, R9, -R15.reuse ;  /* 0x0000000970ab7223 */ /* 0x100fe2000001080f */
[----:B------:R-:W-:Y:S01]  /*2ed0*/  FMNMX.FTZ R7, R46, R7, !PT ;  /* 0x000000072e077209 */ /* 0x000fe20007810000 */
[-CC-:B------:R-:W-:Y:S01]  /*2ee0*/  FFMA.FTZ R114, R114, R9.reuse, -R15.reuse ;  /* 0x0000000972727223 */ /* 0x180fe2000001080f */
[-CC-:B------:R-:W-:Y:S01]  /*2ef0*/  FFMA.FTZ R116, R116, R9.reuse, -R15.reuse ;  /* 0x0000000974747223 */ /* 0x180fe2000001080f */
[--C-:B------:R-:W-:Y:S01]  /*2f00*/  FFMA.FTZ R118, R118, R9, -R15.reuse ;  /* 0x0000000976767223 */ /* 0x100fe2000001080f */
[----:B------:R-:W-:Y:S01]  /*2f10*/  FMNMX.FTZ R7, R48, R7, !PT ;  /* 0x0000000730077209 */ /* 0x000fe20007810000 */
[-CC-:B------:R-:W-:Y:S01]  /*2f20*/  FFMA.FTZ R120, R120, R9.reuse, -R15.reuse ;  /* 0x0000000978787223 */ /* 0x180fe2000001080f */
[----:B------:R-:W1:Y:S01]  /*2f30*/  MUFU.EX2 R66, R66 ;  /* 0x0000004200427308 */ /* 0x000e620000000800 */
[--C-:B------:R-:W-:Y:S01]  /*2f40*/  FFMA.FTZ R122, R122, R9, -R15.reuse ;  /* 0x000000097a7a7223 */ /* 0x100fe2000001080f */
[----:B------:R-:W-:Y:S01]  /*2f50*/  FMNMX.FTZ R7, R50, R7, !PT ;  /* 0x0000000732077209 */ /* 0x000fe20007810000 */
[-CC-:B------:R-:W-:Y:S01]  /*2f60*/  FFMA.FTZ R124, R124, R9.reuse, -R15.reuse ;  /* 0x000000097c7c7223 */ /* 0x180fe2000001080f */
[-CC-:B------:R-:W-:Y:S01]  /*2f70*/  FFMA.FTZ R126, R126, R9.reuse, -R15.reuse ;  /* 0x000000097e7e7223 */ /* 0x180fe2000001080f */
[--C-:B------:R-:W-:Y:S01]  /*2f80*/  FFMA.FTZ R128, R128, R9, -R15.reuse ;  /* 0x0000000980807223 */ /* 0x100fe2000001080f */
[----:B------:R-:W-:Y:S01]  /*2f90*/  FMNMX.FTZ R7, R52, R7, !PT ;  /* 0x0000000734077209 */ /* 0x000fe20007810000 */
[-CC-:B------:R-:W-:Y:S01]  /*2fa0*/  FFMA.FTZ R130, R130, R9.reuse, -R15.reuse ;  /* 0x0000000982827223 */ /* 0x180fe2000001080f */
[----:B------:R-:W2:Y:S01]  /*2fb0*/  MUFU.EX2 R177, R177 ;  /* 0x000000b100b17308 */ /* 0x000ea20000000800 */
[--C-:B------:R-:W-:Y:S01]  /*2fc0*/  FFMA.FTZ R132, R132, R9, -R15.reuse ;  /* 0x0000000984847223 */ /* 0x100fe2000001080f */
[----:B------:R-:W-:Y:S01]  /*2fd0*/  FMNMX.FTZ R7, R54, R7, !PT ;  /* 0x0000000736077209 */ /* 0x000fe20007810000 */
[-CC-:B------:R-:W-:Y:S01]  /*2fe0*/  FFMA.FTZ R134, R134, R9.reuse, -R15.reuse ;  /* 0x0000000986867223 */ /* 0x180fe2000001080f */
[-CC-:B------:R-:W-:Y:S01]  /*2ff0*/  FFMA.FTZ R78, R78, R9.reuse, -R15.reuse ;  /* 0x000000094e4e7223 */ /* 0x180fe2000001080f */
[--C-:B------:R-:W-:Y:S01]  /*3000*/  FFMA.FTZ R136, R136, R9, -R15.reuse ;  /* 0x0000000988887223 */ /* 0x100fe2000001080f */
[----:B------:R-:W-:Y:S01]  /*3010*/  FMNMX.FTZ R7, R56, R7, !PT ;  /* 0x0000000738077209 */ /* 0x000fe20007810000 */
[-CC-:B------:R-:W-:Y:S01]  /*3020*/  FFMA.FTZ R138, R138, R9.reuse, -R15.reuse ;  /* 0x000000098a8a7223 */ /* 0x180fe2000001080f */
[----:B------:R-:W3:Y:S01]  /*3030*/  MUFU.EX2 R68, R68 ;  /* 0x0000004400447308 */ /* 0x000ee20000000800 */
[--C-:B------:R-:W-:Y:S01]  /*3040*/  FFMA.FTZ R140, R140, R9, -R15.reuse ;  /* 0x000000098c8c7223 */ /* 0x100fe2000001080f */
[----:B------:R-:W-:Y:S01]  /*3050*/  FMNMX.FTZ R7, R58, R7, !PT ;  /* 0x000000073a077209 */ /* 0x000fe20007810000 */
[-CC-:B------:R-:W-:Y:S01]  /*3060*/  FFMA.FTZ R142, R142, R9.reuse, -R15.reuse ;  /* 0x000000098e8e7223 */ /* 0x180fe2000001080f */
[----:B------:R-:W-:Y:S01]  /*3070*/  FFMA.FTZ R15, R144, R9, -R15 ;  /* 0x00000009900f7223 */ /* 0x000fe2000001080f */
[--C-:B------:R-:W-:Y:S01]  /*3080*/  IMAD.MOV.U32 R144, RZ, RZ, R151.reuse ;  /* 0x000000ffff907224 */ /* 0x100fe200078e0097 */
[----:B------:R-:W-:Y:S01]  /*3090*/  FMNMX.FTZ R7, R60, R7, !PT ;  /* 0x000000073c077209 */ /* 0x000fe20007810000 */
[--C-:B------:R-:W-:Y:S01]  /*30a0*/  IMAD.MOV.U32 R112, RZ, RZ, R151.reuse ;  /* 0x000000ffff707224 */ /* 0x100fe200078e0097 */
[----:B------:R-:W4:Y:S01]  /*30b0*/  MUFU.EX2 R179, R179 ;  /* 0x000000b300b37308 */ /* 0x000f220000000800 */
[----:B------:R-:W-:Y:S01]  /*30c0*/  MOV R110, R151 ;  /* 0x00000097006e7202 */ /* 0x000fe20000000f00 */
[--C-:B------:R-:W-:Y:S01]  /*30d0*/  IMAD.MOV.U32 R108, RZ, RZ, R151.reuse ;  /* 0x000000ffff6c7224 */ /* 0x100fe200078e0097 */
[----:B------:R-:W-:Y:S01]  /*30e0*/  FMNMX.FTZ R7, R62, R7, !PT ;  /* 0x000000073e077209 */ /* 0x000fe20007810000 */
[--C-:B------:R-:W-:Y:S01]  /*30f0*/  IMAD.MOV.U32 R104, RZ, RZ, R151.reuse ;  /* 0x000000ffff687224 */ /* 0x100fe200078e0097 */
[----:B------:R-:W-:Y:S01]  /*3100*/  MOV R106, R151 ;  /* 0x00000097006a7202 */ /* 0x000fe20000000f00 */
[--C-:B------:R-:W-:Y:S01]  /*3110*/  IMAD.MOV.U32 R100, RZ, RZ, R151.reuse ;  /* 0x000000ffff647224 */ /* 0x100fe200078e0097 */
[----:B------:R-:W-:Y:S01]  /*3120*/  FMNMX.FTZ R7, R82, R7, !PT ;  /* 0x0000000752077209 */ /* 0x000fe20007810000 */
[----:B------:R-:W-:Y:S01]  /*3130*/  MUFU.EX2 R70, R70 ;  /* 0x0000004600467308 */ /* 0x000fe20000000800 */
[----:B------:R-:W-:Y:S01]  /*3140*/  MOV R102, R151 ;  /* 0x0000009700667202 */ /* 0x000fe20000000f00 */
[--C-:B------:R-:W-:Y:S01]  /*3150*/  IMAD.MOV.U32 R96, RZ, RZ, R151.reuse ;  /* 0x000000ffff607224 */ /* 0x100fe200078e0097 */
[----:B------:R-:W-:Y:S01]  /*3160*/  FMNMX.FTZ R7, R80, R7, !PT ;  /* 0x0000000750077209 */ /* 0x000fe20007810000 */
[----:B------:R-:W-:Y:S01]  /*3170*/  IMAD.MOV.U32 R92, RZ, RZ, R151 ;  /* 0x000000ffff5c7224 */ /* 0x000fe200078e0097 */
[----:B------:R-:W-:-:S02]  /*3180*/  MOV R98, R151 ;  /* 0x0000009700627202 */ /* 0x000fc40000000f00 */
[----:B------:R-:W-:Y:S01]  /*3190*/  FMNMX.FTZ R7, R86, R7, !PT ;  /* 0x0000000756077209 */ /* 0x000fe20007810000 */
[----:B------:R-:W-:Y:S01]  /*31a0*/  MUFU.EX2 R173, R173 ;  /* 0x000000ad00ad7308 */ /* 0x000fe20000000800 */
[----:B------:R-:W-:Y:S02]  /*31b0*/  MOV R94, R151 ;  /* 0x00000097005e7202 */ /* 0x000fe40000000f00 */
[----:B------:R-:W-:Y:S02]  /*31c0*/  FMNMX.FTZ R7, R84, R7, !PT ;  /* 0x0000000754077209 */ /* 0x000fe40007810000 */
[----:B------:R-:W-:Y:S02]  /*31d0*/  MOV R90, R151 ;  /* 0x00000097005a7202 */ /* 0x000fe40000000f00 */
[----:B------:R-:W-:Y:S01]  /*31e0*/  FMNMX.FTZ R7, R88, R7, !PT ;  /* 0x0000000758077209 */ /* 0x000fe20007810000 */
[----:B------:R-:W-:Y:S04]  /*31f0*/  MUFU.EX2 R72, R72 ;  /* 0x0000004800487308 */ /* 0x000fe80000000800 */
[----:B------:R-:W5:Y:S04]  /*3200*/  SHFL.BFLY PT, R12, R7, 0x2, 0x1f ;  /* 0x0c401f00070c7f89 */ /* 0x000f6800000e0000 */
[----:B------:R-:W-:Y:S08]  /*3210*/  MUFU.EX2 R175, R175 ;  /* 0x000000af00af7308 */ /* 0x000ff00000000800 */
[----:B------:R-:W-:Y:S08]  /*3220*/  MUFU.EX2 R167, R15 ;  /* 0x0000000f00a77308 */ /* 0x000ff00000000800 */
[----:B------:R-:W-:Y:S01]  /*3230*/  MUFU.EX2 R74, R74 ;  /* 0x0000004a004a7308 */ /* 0x000fe20000000800 */
[----:B-----5:R-:W-:-:S07]  /*3240*/  FMNMX.FTZ R11, R7, R12, !PT ;  /* 0x0000000c070b7209 */ /* 0x020fce0007810000 */
[----:B------:R-:W-:Y:S01]  /*3250*/  MUFU.EX2 R169, R169 ;  /* 0x000000a900a97308 */ /* 0x000fe20000000800 */
[----:B------:R-:W5:Y:S07]  /*3260*/  SHFL.BFLY PT, R12, R11, 0x1, 0x1f ;  /* 0x0c201f000b0c7f89 */ /* 0x000f6e00000e0000 */
[----:B------:R-:W-:Y:S08]  /*3270*/  MUFU.EX2 R76, R76 ;  /* 0x0000004c004c7308 */ /* 0x000ff00000000800 */
[----:B------:R-:W-:Y:S08]  /*3280*/  MUFU.EX2 R171, R171 ;  /* 0x000000ab00ab7308 */ /* 0x000ff00000000800 */
[----:B------:R-:W-:Y:S01]  /*3290*/  MUFU.EX2 R114, R114 ;  /* 0x0000007200727308 */ /* 0x000fe20000000800 */
[----:B-----5:R-:W-:-:S04]  /*32a0*/  FMNMX.FTZ R12, R11, R12, !PT ;  /* 0x0000000c0b0c7209 */ /* 0x020fc80007810000 */
[C---:B------:R-:W-:Y:S01]  /*32b0*/  FSETP.NEU.FTZ.AND P2, PT, R12.reuse, -INF , PT ;  /* 0xff8000000c00780b */ /* 0x040fe20003f5d000 */
[----:B------:R-:W-:Y:S02]  /*32c0*/  FMUL.FTZ R7, R12, R9 ;  /* 0x000000090c077220 */ /* 0x000fe40000410000 */
[----:B------:R-:W-:Y:S03]  /*32d0*/  MUFU.EX2 R116, R116 ;  /* 0x0000007400747308 */ /* 0x000fe60000000800 */
[----:B------:R-:W-:-:S05]  /*32e0*/  FSEL R7, R7, RZ, P2 ;  /* 0x000000ff07077208 */ /* 0x000fca0001000000 */
[-CC-:B------:R-:W-:Y:S01]  /*32f0*/  FFMA.FTZ R14, R14, R9.reuse, -R7.reuse ;  /* 0x000000090e0e7223 */ /* 0x180fe20000010807 */
[-CC-:B------:R-:W-:Y:S01]  /*3300*/  FFMA.FTZ R6, R6, R9.reuse, -R7.reuse ;  /* 0x0000000906067223 */ /* 0x180fe20000010807 */
[-CC-:B------:R-:W-:Y:S01]  /*3310*/  FFMA.FTZ R3, R3, R9.reuse, -R7.reuse ;  /* 0x0000000903037223 */ /* 0x180fe20000010807 */
[-CC-:B------:R-:W-:Y:S01]  /*3320*/  FFMA.FTZ R8, R8, R9.reuse, -R7.reuse ;  /* 0x0000000908087223 */ /* 0x180fe20000010807 */
[----:B------:R0:W-:Y:S01]  /*3330*/  MUFU.EX2 R13, R14 ;  /* 0x0000000e000d7308 */ /* 0x0001e20000000800 */
[-CC-:B------:R-:W-:Y:S01]  /*3340*/  FFMA.FTZ R18, R18, R9.reuse, -R7.reuse ;  /* 0x0000000912127223 */ /* 0x180fe20000010807 */
[-CC-:B------:R-:W-:Y:S01]  /*3350*/  FFMA.FTZ R20, R20, R9.reuse, -R7.reuse ;  /* 0x0000000914147223 */ /* 0x180fe20000010807 */
[-CC-:B------:R-:W-:Y:S01]  /*3360*/  FFMA.FTZ R22, R22, R9.reuse, -R7.reuse ;  /* 0x0000000916167223 */ /* 0x180fe20000010807 */
[-CC-:B------:R-:W-:Y:S01]  /*3370*/  FFMA.FTZ R24, R24, R9.reuse, -R7.reuse ;  /* 0x0000000918187223 */ /* 0x180fe20000010807 */
[-CC-:B------:R-:W-:Y:S01]  /*3380*/  FFMA.FTZ R26, R26, R9.reuse, -R7.reuse ;  /* 0x000000091a1a7223 */ /* 0x180fe20000010807 */
[-CC-:B------:R-:W-:Y:S01]  /*3390*/  FFMA.FTZ R28, R28, R9.reuse, -R7.reuse ;  /* 0x000000091c1c7223 */ /* 0x180fe20000010807 */
[-CC-:B------:R-:W-:Y:S01]  /*33a0*/  FFMA.FTZ R30, R30, R9.reuse, -R7.reuse ;  /* 0x000000091e1e7223 */ /* 0x180fe20000010807 */
[----:B------:R5:W-:Y:S01]  /*33b0*/  MUFU.EX2 R11, R3 ;  /* 0x00000003000b7308 */ /* 0x000be20000000800 */
[----:B0-----:R-:W-:Y:S01]  /*33c0*/  FADD.FTZ R14, R181, R64 ;  /* 0x00000040b50e7221 */ /* 0x001fe20000010000 */
[-CC-:B------:R-:W-:Y:S01]  /*33d0*/  FFMA.FTZ R32, R32, R9.reuse, -R7.reuse ;  /* 0x0000000920207223 */ /* 0x180fe20000010807 */
[-CC-:B------:R-:W-:Y:S01]  /*33e0*/  FFMA.FTZ R34, R34, R9.reuse, -R7.reuse ;  /* 0x0000000922227223 */ /* 0x180fe20000010807 */
[-CC-:B------:R-:W-:Y:S01]  /*33f0*/  FFMA.FTZ R36, R36, R9.reuse, -R7.reuse ;  /* 0x0000000924247223 */ /* 0x180fe20000010807 */
[-CC-:B------:R-:W-:Y:S01]  /*3400*/  FFMA.FTZ R38, R38, R9.reuse, -R7.reuse ;  /* 0x0000000926267223 */ /* 0x180fe20000010807 */
[-CC-:B------:R-:W-:Y:S01]  /*3410*/  FFMA.FTZ R40, R40, R9.reuse, -R7.reuse ;  /* 0x0000000928287223 */ /* 0x180fe20000010807 */
[-CC-:B------:R-:W-:Y:S01]  /*3420*/  FFMA.FTZ R42, R42, R9.reuse, -R7.reuse ;  /* 0x000000092a2a7223 */ /* 0x180fe20000010807 */
[----:B------:R-:W0:Y:S01]  /*3430*/  MUFU.EX2 R6, R6 ;  /* 0x0000000600067308 */ /* 0x000e220000000800 */
[----:B-----5:R-:W-:Y:S01]  /*3440*/  FADD.FTZ R3, R183, R14 ;  /* 0x0000000eb7037221 */ /* 0x020fe20000010000 */
[-CC-:B------:R-:W-:Y:S01]  /*3450*/  FFMA.FTZ R44, R44, R9.reuse, -R7.reuse ;  /* 0x000000092c2c7223 */ /* 0x180fe20000010807 */
[-CC-:B------:R-:W-:Y:S01]  /*3460*/  FFMA.FTZ R46, R46, R9.reuse, -R7.reuse ;  /* 0x000000092e2e7223 */ /* 0x180fe20000010807 */
[-C--:B------:R-:W-:Y:S01]  /*3470*/  FFMA.FTZ R48, R48, R9.reuse, -R7 ;  /* 0x0000000930307223 */ /* 0x080fe20000010807 */
[----:B-1----:R-:W-:Y:S01]  /*3480*/  FADD.FTZ R14, R66, R3 ;  /* 0x00000003420e7221 */ /* 0x002fe20000010000 */
[-CC-:B------:R-:W-:Y:S01]  /*3490*/  FFMA.FTZ R50, R50, R9.reuse, -R7.reuse ;  /* 0x0000000932327223 */ /* 0x180fe20000010807 */
[-CC-:B------:R-:W-:Y:S01]  /*34a0*/  FFMA.FTZ R52, R52, R9.reuse, -R7.reuse ;  /* 0x0000000934347223 */ /* 0x180fe20000010807 */
[----:B------:R-:W1:Y:S01]  /*34b0*/  MUFU.EX2 R8, R8 ;  /* 0x0000000800087308 */ /* 0x000e620000000800 */
[----:B--2---:R-:W-:Y:S01]  /*34c0*/  FADD.FTZ R3, R177, R14 ;  /* 0x0000000eb1037221 */ /* 0x004fe20000010000 */
[-CC-:B------:R-:W-:Y:S01]  /*34d0*/  FFMA.FTZ R54, R54, R9.reuse, -R7.reuse ;  /* 0x0000000936367223 */ /* 0x180fe20000010807 */
[-CC-:B------:R-:W-:Y:S01]  /*34e0*/  FFMA.FTZ R56, R56, R9.reuse, -R7.reuse ;  /* 0x0000000938387223 */ /* 0x180fe20000010807 */
[-C--:B------:R-:W-:Y:S01]  /*34f0*/  FFMA.FTZ R58, R58, R9.reuse, -R7 ;  /* 0x000000093a3a7223 */ /* 0x080fe20000010807 */
[----:B---3--:R-:W-:Y:S01]  /*3500*/  FADD.FTZ R14, R68, R3 ;  /* 0x00000003440e7221 */ /* 0x008fe20000010000 */
[-CC-:B------:R-:W-:Y:S01]  /*3510*/  FFMA.FTZ R60, R60, R9.reuse, -R7.reuse ;  /* 0x000000093c3c7223 */ /* 0x180fe20000010807 */
[-C--:B------:R-:W-:Y:S01]  /*3520*/  FFMA.FTZ R62, R62, R9.reuse, -R7 ;  /* 0x000000093e3e7223 */ /* 0x080fe20000010807 */
[----:B------:R-:W2:Y:S01]  /*3530*/  MUFU.EX2 R18, R18 ;  /* 0x0000001200127308 */ /* 0x000ea20000000800 */
[----:B----4-:R-:W-:Y:S01]  /*3540*/  FADD.FTZ R31, R179, R14 ;  /* 0x0000000eb31f7221 */ /* 0x010fe20000010000 */
[----:B0-----:R-:W-:Y:S01]  /*3550*/  FADD.FTZ R3, R6, R11 ;  /* 0x0000000b06037221 */ /* 0x001fe20000010000 */
[-CC-:B------:R-:W-:Y:S01]  /*3560*/  FFMA.FTZ R82, R82, R9.reuse, -R7.reuse ;  /* 0x0000000952527223 */ /* 0x180fe20000010807 */
[-CC-:B------:R-:W-:Y:S01]  /*3570*/  FFMA.FTZ R80, R80, R9.reuse, -R7.reuse ;  /* 0x0000000950507223 */ /* 0x180fe20000010807 */
[-CC-:B------:R-:W-:Y:S01]  /*3580*/  FFMA.FTZ R86, R86, R9.reuse, -R7.reuse ;  /* 0x0000000956567223 */ /* 0x180fe20000010807 */
[-CC-:B------:R-:W-:Y:S01]  /*3590*/  FFMA.FTZ R84, R84, R9.reuse, -R7.reuse ;  /* 0x0000000954547223 */ /* 0x180fe20000010807 */
[----:B------:R-:W-:Y:S01]  /*35a0*/  FFMA.FTZ R88, R88, R9, -R7 ;  /* 0x0000000958587223 */ /* 0x000fe20000010807 */
[----:B------:R0:W3:Y:S01]  /*35b0*/  MUFU.EX2 R15, R20 ;  /* 0x00000014000f7308 */ /* 0x0000e20000000800 */
[----:B-1----:R-:W-:Y:S01]  /*35c0*/  FADD.FTZ R14, R8, R3 ;  /* 0x00000003080e7221 */ /* 0x002fe20000010000 */
[----:B------:R-:W-:-:S02]  /*35d0*/  F2FP.BF16.F32.PACK_AB R180, R11, R6 ;  /* 0x000000060bb4723e */ /* 0x000fc400000010ff */
[C---:B------:R-:W-:Y:S01]  /*35e0*/  F2FP.BF16.F32.PACK_AB R182, R13.reuse, R8 ;  /* 0x000000080db6723e */ /* 0x040fe200000010ff */
[----:B------:R-:W-:Y:S01]  /*35f0*/  FADD.FTZ R3, R13, R14 ;  /* 0x0000000e0d037221 */ /* 0x000fe20000010000 */
[----:B------:R-:W-:Y:S01]  /*3600*/  F2FP.BF16.F32.PACK_AB R181, R64, R181 ;  /* 0x000000b540b5723e */ /* 0x000fe200000010ff */
[----:B------:R-:W-:Y:S01]  /*3610*/  IMAD.MOV.U32 R8, RZ, RZ, 0x3f800000 ;  /* 0x3f800000ff087424 */ /* 0x000fe200078e00ff */
[----:B------:R-:W1:Y:S01]  /*3620*/  MUFU.EX2 R22, R22 ;  /* 0x0000001600167308 */ /* 0x000e620000000800 */
[----:B0-----:R-:W-:Y:S01]  /*3630*/  FADD.FTZ R20, R70, R31 ;  /* 0x0000001f46147221 */ /* 0x001fe20000010000 */
[----:B--2---:R-:W-:Y:S01]  /*3640*/  FADD.FTZ R14, R18, R3 ;  /* 0x00000003120e7221 */ /* 0x004fe20000010000 */
[----:B------:R-:W-:Y:S02]  /*3650*/  F2FP.BF16.F32.PACK_AB R183, R66, R183 ;  /* 0x000000b742b7723e */ /* 0x000fe400000010ff */
[----:B------:R-:W-:Y:S01]  /*3660*/  FADD.FTZ R33, R173, R20 ;  /* 0x00000014ad217221 */ /* 0x000fe20000010000 */
[----:B------:R-:W-:-:S02]  /*3670*/  F2FP.BF16.F32.PACK_AB R177, R68, R177 ;  /* 0x000000b144b1723e */ /* 0x000fc400000010ff */
[----:B------:R0:W2:Y:S01]  /*3680*/  MUFU.EX2 R19, R24 ;  /* 0x0000001800137308 */ /* 0x0000a20000000800 */
[----:B------:R-:W-:Y:S01]  /*3690*/  FADD.FTZ R20, R72, R33 ;  /* 0x0000002148147221 */ /* 0x000fe20000010000 */
[----:B---3--:R-:W-:Y:S01]  /*36a0*/  FADD.FTZ R3, R15, R14 ;  /* 0x0000000e0f037221 */ /* 0x008fe20000010000 */
[----:B------:R-:W-:Y:S02]  /*36b0*/  F2FP.BF16.F32.PACK_AB R179, R70, R179 ;  /* 0x000000b346b3723e */ /* 0x000fe400000010ff */
[----:B------:R-:W-:Y:S01]  /*36c0*/  FADD.FTZ R33, R175, R20 ;  /* 0x00000014af217221 */ /* 0x000fe20000010000 */
[----:B------:R-:W-:Y:S02]  /*36d0*/  F2FP.BF16.F32.PACK_AB R173, R72, R173 ;  /* 0x000000ad48ad723e */ /* 0x000fe400000010ff */
[----:B------:R-:W3:Y:S01]  /*36e0*/  MUFU.EX2 R26, R26 ;  /* 0x0000001a001a7308 */ /* 0x000ee20000000800 */
[----:B0-----:R-:W-:Y:S02]  /*36f0*/  IMAD.U32 R24, RZ, RZ, UR36 ;  /* 0x00000024ff187e24 */ /* 0x001fe4000f8e00ff */
[----:B------:R-:W-:Y:S01]  /*3700*/  FADD.FTZ R20, R74, R33 ;  /* 0x000000214a147221 */ /* 0x000fe20000010000 */
[----:B-1----:R-:W-:Y:S01]  /*3710*/  FADD.FTZ R14, R22, R3 ;  /* 0x00000003160e7221 */ /* 0x002fe20000010000 */
[----:B------:R-:W-:Y:S01]  /*3720*/  F2FP.BF16.F32.PACK_AB R175, R74, R175 ;  /* 0x000000af4aaf723e */ /* 0x000fe200000010ff */
[----:B------:R-:W-:-:S02]  /*3730*/  @!P1 VIADD R3, R24, 0x34840 ;  /* 0x0003484018039836 */ /* 0x000fc40000000000 */
[----:B------:R-:W-:Y:S01]  /*3740*/  FADD.FTZ R37, R169, R20 ;  /* 0x00000014a9257221 */ /* 0x000fe20000010000 */
[C---:B------:R-:W-:Y:S01]  /*3750*/  F2FP.BF16.F32.PACK_AB R169, R76.reuse, R169 ;  /* 0x000000a94ca9723e */ /* 0x040fe200000010ff */
[----:B------:R-:W0:Y:S01]  /*3760*/  MUFU.EX2 R21, R28 ;  /* 0x0000001c00157308 */ /* 0x000e220000000800 */
[----:B--2---:R-:W-:Y:S01]  /*3770*/  FADD.FTZ R35, R19, R14 ;  /* 0x0000000e13237221 */ /* 0x004fe20000010000 */
[----:B------:R-:W-:Y:S01]  /*3780*/  FADD.FTZ R20, R76, R37 ;  /* 0x000000254c147221 */ /* 0x000fe20000010000 */
[----:B------:R-:W-:Y:S02]  /*3790*/  @!P1 PRMT R3, RZ, 0x654, R3 ;  /* 0x00000654ff039816 */ /* 0x000fe40000000003 */
[----:B------:R-:W-:Y:S02]  /*37a0*/  F2FP.BF16.F32.PACK_AB R176, R15, R18 ;  /* 0x000000120fb0723e */ /* 0x000fe400000010ff */
[----:B------:R0:W-:Y:S01]  /*37b0*/  @!P1 SYNCS.ARRIVE.TRANS64.RED.A1T0 RZ, [R3+URZ], RZ ;  /* 0x000000ff03ff99a7 */ /* 0x0001e2000810043f */
[----:B------:R-:W1:Y:S01]  /*37c0*/  MUFU.EX2 R30, R30 ;  /* 0x0000001e001e7308 */ /* 0x000e620000000800 */
[----:B---3--:R-:W-:Y:S01]  /*37d0*/  FADD.FTZ R14, R26, R35 ;  /* 0x000000231a0e7221 */ /* 0x008fe20000010000 */
[----:B------:R-:W-:Y:S01]  /*37e0*/  FADD.FTZ R35, R171, R20 ;  /* 0x00000014ab237221 */ /* 0x000fe20000010000 */
[----:B------:R-:W-:-:S02]  /*37f0*/  F2FP.BF16.F32.PACK_AB R171, R114, R171 ;  /* 0x000000ab72ab723e */ /* 0x000fc400000010ff */
[----:B------:R-:W-:Y:S01]  /*3800*/  F2FP.BF16.F32.PACK_AB R178, R19, R22 ;  /* 0x0000001613b2723e */ /* 0x000fe200000010ff */
[----:B------:R-:W-:Y:S01]  /*3810*/  FADD.FTZ R35, R114, R35 ;  /* 0x0000002372237221 */ /* 0x000fe20000010000 */
[----:B------:R-:W-:Y:S01]  /*3820*/  MOV R114, R151 ;  /* 0x0000009700727202 */ /* 0x000fe20000000f00 */
[----:B------:R-:W2:Y:S01]  /*3830*/  MUFU.EX2 R23, R32 ;  /* 0x0000002000177308 */ /* 0x000ea20000000800 */
[C---:B0-----:R-:W-:Y:S01]  /*3840*/  FADD.FTZ R3, R21.reuse, R14 ;  /* 0x0000000e15037221 */ /* 0x041fe20000010000 */
[----:B------:R-:W-:Y:S01]  /*3850*/  FADD.FTZ R20, R116, R35 ;  /* 0x0000002374147221 */ /* 0x000fe20000010000 */
[----:B------:R-:W-:-:S05]  /*3860*/  F2FP.BF16.F32.PACK_AB R172, R21, R26 ;  /* 0x0000001a15ac723e */ /* 0x000fca00000010ff */
[----:B------:R0:W3:Y:S01]  /*3870*/  MUFU.EX2 R153, R118 ;  /* 0x0000007600997308 */ /* 0x0000e20000000800 */
[----:B-1----:R-:W-:-:S07]  /*3880*/  FADD.FTZ R14, R30, R3 ;  /* 0x000000031e0e7221 */ /* 0x002fce0000010000 */
[----:B------:R-:W1:Y:S01]  /*3890*/  MUFU.EX2 R34, R34 ;  /* 0x0000002200227308 */ /* 0x000e620000000800 */
[C---:B--2---:R-:W-:Y:S01]  /*38a0*/  FADD.FTZ R35, R23.reuse, R14 ;  /* 0x0000000e17237221 */ /* 0x044fe20000010000 */
[----:B------:R-:W-:Y:S02]  /*38b0*/  F2FP.BF16.F32.PACK_AB R174, R23, R30 ;  /* 0x0000001e17ae723e */ /* 0x000fe400000010ff */
[----:B0-----:R-:W-:-:S04]  /*38c0*/  MOV R118, R151 ;  /* 0x0000009700767202 */ /* 0x001fc80000000f00 */
[----:B------:R-:W0:Y:S01]  /*38d0*/  MUFU.EX2 R120, R120 ;  /* 0x0000007800787308 */ /* 0x000e220000000800 */
[C---:B---3--:R-:W-:Y:S01]  /*38e0*/  FADD.FTZ R37, R153.reuse, R20 ;  /* 0x0000001499257221 */ /* 0x048fe20000010000 */
[----:B------:R-:W-:Y:S01]  /*38f0*/  F2FP.BF16.F32.PACK_AB R153, R153, R116 ;  /* 0x000000749999723e */ /* 0x000fe200000010ff */
[----:B------:R-:W-:-:S05]  /*3900*/  IMAD.MOV.U32 R116, RZ, RZ, R151 ;  /* 0x000000ffff747224 */ /* 0x000fca00078e0097 */
[----:B------:R-:W2:Y:S01]  /*3910*/  MUFU.EX2 R25, R36 ;  /* 0x0000002400197308 */ /* 0x000ea20000000800 */
[----:B-1----:R-:W-:-:S07]  /*3920*/  FADD.FTZ R14, R34, R35 ;  /* 0x00000023220e7221 */ /* 0x002fce0000010000 */
[----:B------:R1:W3:Y:S01]  /*3930*/  MUFU.EX2 R155, R122 ;  /* 0x0000007a009b7308 */ /* 0x0002e20000000800 */
[----:B0-----:R-:W-:-:S07]  /*3940*/  FADD.FTZ R20, R120, R37 ;  /* 0x0000002578147221 */ /* 0x001fce0000010000 */
[----:B------:R-:W0:Y:S01]  /*3950*/  MUFU.EX2 R38, R38 ;  /* 0x0000002600267308 */ /* 0x000e220000000800 */
[C---:B--2---:R-:W-:Y:S01]  /*3960*/  FADD.FTZ R35, R25.reuse, R14 ;  /* 0x0000000e19237221 */ /* 0x044fe20000010000 */
[----:B------:R-:W-:Y:S02]  /*3970*/  F2FP.BF16.F32.PACK_AB R168, R25, R34 ;  /* 0x0000002219a8723e */ /* 0x000fe400000010ff */
[----:B-1----:R-:W-:-:S04]  /*3980*/  MOV R122, R151 ;  /* 0x00000097007a7202 */ /* 0x002fc80000000f00 */
[----:B------:R-:W1:Y:S01]  /*3990*/  MUFU.EX2 R124, R124 ;  /* 0x0000007c007c7308 */ /* 0x000e620000000800 */
[C---:B---3--:R-:W-:Y:S01]  /*39a0*/  FADD.FTZ R37, R155.reuse, R20 ;  /* 0x000000149b257221 */ /* 0x048fe20000010000 */
[----:B------:R-:W-:Y:S01]  /*39b0*/  F2FP.BF16.F32.PACK_AB R155, R155, R120 ;  /* 0x000000789b9b723e */ /* 0x000fe200000010ff */
[----:B------:R-:W-:-:S05]  /*39c0*/  IMAD.MOV.U32 R120, RZ, RZ, R151 ;  /* 0x000000ffff787224 */ /* 0x000fca00078e0097 */
[----:B------:R-:W2:Y:S01]  /*39d0*/  MUFU.EX2 R27, R40 ;  /* 0x00000028001b7308 */ /* 0x000ea20000000800 */
[----:B0-----:R-:W-:-:S07]  /*39e0*/  FADD.FTZ R14, R38, R35 ;  /* 0x00000023260e7221 */ /* 0x001fce0000010000 */
        /* <DEDUP_REMOVED lines=40> */
[----:B------:R-:W-:Y:S01]  /*3c70*/  F2FP.BF16.F32.PACK_AB R156, R33, R50 ;  /* 0x00000032219c723e */ /* 0x000fe200000010ff */
[----:B-1----:R-:W-:-:S05]  /*3c80*/  IMAD.MOV.U32 R136, RZ, RZ, R151 ;  /* 0x000000ffff887224 */ /* 0x002fca00078e0097 */
[----:B------:R-:W1:Y:S01]  /*3c90*/  MUFU.EX2 R138, R138 ;  /* 0x0000008a008a7308 */ /* 0x000e620000000800 */
[C---:B---3--:R-:W-:Y:S01]  /*3ca0*/  FADD.FTZ R39, R163.reuse, R20 ;  /* 0x00000014a3277221 */ /* 0x048fe20000010000 */
[----:B------:R-:W-:-:S06]  /*3cb0*/  F2FP.BF16.F32.PACK_AB R163, R163, R78 ;  /* 0x0000004ea3a3723e */ /* 0x000fcc00000010ff */
[----:B------:R-:W2:Y:S01]  /*3cc0*/  MUFU.EX2 R3, R56 ;  /* 0x0000003800037308 */ /* 0x000ea20000000800 */
[----:B0-----:R-:W-:-:S07]  /*3cd0*/  FADD.FTZ R14, R54, R7 ;  /* 0x00000007360e7221 */ /* 0x001fce0000010000 */
[----:B------:R0:W3:Y:S01]  /*3ce0*/  MUFU.EX2 R165, R140 ;  /* 0x0000008c00a57308 */ /* 0x0000e20000000800 */
[----:B-1----:R-:W-:-:S07]  /*3cf0*/  FADD.FTZ R20, R138, R39 ;  /* 0x000000278a147221 */ /* 0x002fce0000010000 */
[----:B------:R-:W1:Y:S01]  /*3d00*/  MUFU.EX2 R58, R58 ;  /* 0x0000003a003a7308 */ /* 0x000e620000000800 */
[C---:B--2---:R-:W-:Y:S01]  /*3d10*/  FADD.FTZ R7, R3.reuse, R14 ;  /* 0x0000000e03077221 */ /* 0x044fe20000010000 */
[----:B------:R-:W-:Y:S01]  /*3d20*/  F2FP.BF16.F32.PACK_AB R158, R3, R54 ;  /* 0x00000036039e723e */ /* 0x000fe200000010ff */
[----:B------:R-:W-:Y:S02]  /*3d30*/  IMAD.MOV.U32 R3, RZ, RZ, RZ ;  /* 0x000000ffff037224 */ /* 0x000fe400078e00ff */
[----:B0-----:R-:W-:-:S03]  /*3d40*/  IMAD.MOV.U32 R140, RZ, RZ, R151 ;  /* 0x000000ffff8c7224 */ /* 0x001fc600078e0097 */
[----:B------:R-:W0:Y:S01]  /*3d50*/  MUFU.EX2 R142, R142 ;  /* 0x0000008e008e7308 */ /* 0x000e220000000800 */
[C---:B---3--:R-:W-:Y:S01]  /*3d60*/  FADD.FTZ R41, R165.reuse, R20 ;  /* 0x00000014a5297221 */ /* 0x048fe20000010000 */
[----:B------:R-:W-:Y:S02]  /*3d70*/  F2FP.BF16.F32.PACK_AB R165, R165, R138 ;  /* 0x0000008aa5a5723e */ /* 0x000fe400000010ff */
[----:B------:R-:W-:-:S04]  /*3d80*/  MOV R138, R151 ;  /* 0x00000097008a7202 */ /* 0x000fc80000000f00 */
[----:B------:R-:W2:Y:S01]  /*3d90*/  MUFU.EX2 R35, R60 ;  /* 0x0000003c00237308 */ /* 0x000ea20000000800 */
[----:B-1----:R-:W-:-:S07]  /*3da0*/  FADD.FTZ R14, R58, R7 ;  /* 0x000000073a0e7221 */ /* 0x002fce0000010000 */
[----:B------:R-:W1:Y:S01]  /*3db0*/  MUFU.EX2 R62, R62 ;  /* 0x0000003e003e7308 */ /* 0x000e620000000800 */
[----:B0-----:R-:W-:-:S04]  /*3dc0*/  FADD.FTZ R20, R142, R41 ;  /* 0x000000298e147221 */ /* 0x001fc80000010000 */
[C---:B------:R-:W-:Y:S01]  /*3dd0*/  FADD.FTZ R7, R167.reuse, R20 ;  /* 0x00000014a7077221 */ /* 0x040fe20000010000 */
[----:B------:R-:W-:Y:S02]  /*3de0*/  F2FP.BF16.F32.PACK_AB R167, R167, R142 ;  /* 0x0000008ea7a7723e */ /* 0x000fe400000010ff */
[----:B------:R-:W0:Y:S01]  /*3df0*/  MUFU.EX2 R37, R82 ;  /* 0x0000005200257308 */ /* 0x000e220000000800 */
[C---:B--2---:R-:W-:Y:S01]  /*3e00*/  FADD.FTZ R41, R35.reuse, R14 ;  /* 0x0000000e23297221 */ /* 0x044fe20000010000 */
[----:B------:R-:W-:Y:S02]  /*3e10*/  F2FP.BF16.F32.PACK_AB R160, R35, R58 ;  /* 0x0000003a23a0723e */ /* 0x000fe400000010ff */
[----:B------:R-:W-:-:S04]  /*3e20*/  MOV R142, R151 ;  /* 0x00000097008e7202 */ /* 0x000fc80000000f00 */
[----:B------:R-:W2:Y:S01]  /*3e30*/  MUFU.EX2 R80, R80 ;  /* 0x0000005000507308 */ /* 0x000ea20000000800 */
[----:B-1----:R-:W-:-:S07]  /*3e40*/  FADD.FTZ R6, R62, R41 ;  /* 0x000000293e067221 */ /* 0x002fce0000010000 */
[----:B------:R-:W1:Y:S01]  /*3e50*/  MUFU.EX2 R39, R86 ;  /* 0x0000005600277308 */ /* 0x000e620000000800 */
[C---:B0-----:R-:W-:Y:S01]  /*3e60*/  FADD.FTZ R13, R37.reuse, R6 ;  /* 0x00000006250d7221 */ /* 0x041fe20000010000 */
[----:B------:R-:W-:-:S06]  /*3e70*/  F2FP.BF16.F32.PACK_AB R162, R37, R62 ;  /* 0x0000003e25a2723e */ /* 0x000fcc00000010ff */
[----:B------:R-:W0:Y:S01]  /*3e80*/  MUFU.EX2 R84, R84 ;  /* 0x0000005400547308 */ /* 0x000e220000000800 */
[----:B--2---:R-:W-:-:S07]  /*3e90*/  FADD.FTZ R6, R80, R13 ;  /* 0x0000000d50067221 */ /* 0x004fce0000010000 */
[----:B------:R2:W3:Y:S01]  /*3ea0*/  MUFU.EX2 R11, R88 ;  /* 0x00000058000b7308 */ /* 0x0004e20000000800 */
[C---:B-1----:R-:W-:Y:S01]  /*3eb0*/  FADD.FTZ R13, R39.reuse, R6 ;  /* 0x00000006270d7221 */ /* 0x042fe20000010000 */
[----:B------:R-:W-:-:S03]  /*3ec0*/  F2FP.BF16.F32.PACK_AB R164, R39, R80 ;  /* 0x0000005027a4723e */ /* 0x000fc600000010ff */
[----:B0-----:R-:W-:Y:S01]  /*3ed0*/  FADD.FTZ R6, R84, R13 ;  /* 0x0000000d54067221 */ /* 0x001fe20000010000 */
[----:B------:R-:W-:Y:S01]  /*3ee0*/  IADD3 R13, R17, -0x2, RZ ;  /* 0xfffffffe110d7810 */ /* 0x000fe20007ffe0ff */
[----:B--2---:R-:W-:-:S03]  /*3ef0*/  IMAD.MOV.U32 R88, RZ, RZ, R151 ;  /* 0x000000ffff587224 */ /* 0x004fc600078e0097 */
[----:B------:R-:W-:Y:S01]  /*3f00*/  ISETP.GE.AND P2, PT, R13, R2, PT ;  /* 0x000000020d00720c */ /* 0x000fe20003f46270 */
[C---:B---3--:R-:W-:Y:S01]  /*3f10*/  FADD.FTZ R6, R11.reuse, R6 ;  /* 0x000000060b067221 */ /* 0x048fe20000010000 */
[----:B------:R-:W-:Y:S01]  /*3f20*/  F2FP.BF16.F32.PACK_AB R166, R11, R84 ;  /* 0x000000540ba6723e */ /* 0x000fe200000010ff */
[----:B------:R-:W-:-:S10]  /*3f30*/  IMAD.MOV.U32 R11, RZ, RZ, 0x3f800000 ;  /* 0x3f800000ff0b7424 */ /* 0x000fd400078e00ff */
[----:B------:R-:W-:Y:S05]  /*3f40*/  @!P2 BRA `(.L_x_19) ;  /* 0x0000002800b4a947 */ /* 0x000fea0003800000 */
[----:B------:R-:W-:Y:S01]  /*3f50*/  IMAD.MOV.U32 R15, RZ, RZ, R10 ;  /* 0x000000ffff0f7224 */ /* 0x000fe200078e000a */
[----:B------:R-:W-:Y:S01]  /*3f60*/  MOV R17, R12 ;  /* 0x0000000c00117202 */ /* 0x000fe20000000f00 */
[----:B------:R-:W-:Y:S01]  /*3f70*/  IMAD.MOV.U32 R14, RZ, RZ, RZ ;  /* 0x000000ffff0e7224 */ /* 0x000fe200078e00ff */
[----:B------:R-:W-:Y:S01]  /*3f80*/  CS2R R150, SRZ ;  /* 0x0000000000967805 */ /* 0x000fe2000001ff00 */
[----:B------:R-:W-:Y:S01]  /*3f90*/  IMAD.MOV.U32 R8, RZ, RZ, 0x3f800000 ;  /* 0x3f800000ff087424 */ /* 0x000fe200078e00ff */
        /* <DEDUP_REMOVED lines=30> */
[----:B------:R-:W-:Y:S01]  /*4180*/  CS2R R88, SRZ ;  /* 0x0000000000587805 */ /* 0x000fe2000001ff00 */
[----:B------:R-:W-:Y:S01]  /*4190*/  UMOV UR37, URZ ;  /* 0x0000003f00257c82 */ /* 0x000fe20008000000 */
[----:B------:R-:W-:-:S05]  /*41a0*/  ULDC UR40, c[0x0][0x9d8] ;  /* 0x0002760000287ab9 */ /* 0x000fca0000000800 */
.L_x_28:
[----:B------:R-:W-:-:S04]  /*41b0*/  UIADD3 UR6, UR37, 0x1, URZ ;  /* 0x0000000125067890 */ /* 0x000fc8000fffe03f */
[----:B------:R-:W-:-:S04]  /*41c0*/  UISETP.NE.AND UP0, UPT, UR6, 0x2, UPT ;  /* 0x000000020600788c */ /* 0x000fc8000bf05270 */
[----:B------:R-:W-:Y:S02]  /*41d0*/  USEL UR7, URZ, 0x1, UP0 ;  /* 0x000000013f077887 */ /* 0x000fe40008000000 */
[----:B------:R-:W-:-:S04]  /*41e0*/  USEL UR6, UR6, URZ, UP0 ;  /* 0x0000003f06067287 */ /* 0x000fc80008000000 */
[----:B------:R-:W-:Y:S02]  /*41f0*/  LOP3.LUT R3, R14, UR7, RZ, 0x3c, !PT ;  /* 0x000000070e037c12 */ /* 0x000fe4000f8e3cff */
[----:B------:R-:W-:Y:S01]  /*4200*/  IMAD.U32 R0, RZ, RZ, UR6 ;  /* 0x00000006ff007e24 */ /* 0x000fe2000f8e00ff */
[----:B------:R-:W-:Y:S06]  /*4210*/  @!P0 BRA `(.L_x_20) ;  /* 0x0000000000048947 */ /* 0x000fec0003800000 */
[----:B------:R-:W-:Y:S01]  /*4220*/  BPT.TRAP 0x1 ;  /* 0x000000040000795c */ /* 0x000fe20000300000 */
.L_x_20:
[----:B------:R-:W-:Y:S01]  /*4230*/  ULEA UR39, UR6, UR36, 0x3 ;  /* 0x0000002406277291 */ /* 0x000fe2000f8e183f */
[----:B------:R-:W-:-:S08]  /*4240*/  SHF.L.U32 R9, R3, 0x1f, RZ ;  /* 0x0000001f03097819 */ /* 0x000fd000000006ff */
[----:B------:R0:W1:Y:S01]  /*4250*/  SYNCS.PHASECHK.TRANS64.TRYWAIT P2, [UR39+0x34830], R9 ;  /* 0x03483009ff0075a7 */ /* 0x0000620008040167 */
[----:B------:R-:W-:Y:S05]  /*4260*/  @!P0 BRA `(.L_x_21) ;  /* 0x0000000000048947 */ /* 0x000fea0003800000 */
[----:B------:R-:W-:Y:S01]  /*4270*/  BPT.TRAP 0x1 ;  /* 0x000000040000795c */ /* 0x000fe20000300000 */
.L_x_21:
[----:B-1----:R-:W-:Y:S05]  /*4280*/  @P2 BRA `(.L_x_22) ;  /* 0x0000000000082947 */ /* 0x002fea0003800000 */
[----:B------:R-:W1:Y:S02]  /*4290*/  SYNCS.PHASECHK.TRANS64.TRYWAIT P2, [UR39+0x34830], R9 ;  /* 0x03483009ff0075a7 */ /* 0x000e640008040167 */
[----:B-1----:R-:W-:Y:S05]  /*42a0*/  @!P2 BRA `(.L_x_23) ;  /* 0x0000008800f0a947 */ /* 0x002fea0003800000 */
.L_x_22:
[----:B------:R-:W-:Y:S01]  /*42b0*/  R2UR UR58, R0 ;  /* 0x00000000003a72ca */ /* 0x000fe200000e0000 */
[----:B------:R-:W-:Y:S01]  /*42c0*/  WARPGROUP.ARRIVE ;  /* 0x00000000000079c5 */ /* 0x000fe20000000000 */
[----:B------:R-:W-:Y:S01]  /*42d0*/  R2UR UR56, R4 ;  /* 0x00000000043872ca */ /* 0x000fe200000e0000 */
[----:B------:R-:W-:Y:S01]  /*42e0*/  UMOV UR59, 0x40000040 ;  /* 0x40000040003b7882 */ /* 0x000fe20000000000 */
[----:B------:R-:W-:Y:S01]  /*42f0*/  R2UR UR57, R5 ;  /* 0x00000000053972ca */ /* 0x000fe200000e0000 */
[----:B------:R-:W-:Y:S01]  /*4300*/  UMOV UR7, 0x40000040 ;  /* 0x4000004000077882 */ /* 0x000fe20000000000 */
[----:B------:R-:W-:Y:S01]  /*4310*/  UMOV UR11, 0x40000040 ;  /* 0x40000040000b7882 */ /* 0x000fe20000000000 */
[----:B------:R-:W-:Y:S01]  /*4320*/  UMOV UR15, 0x40000040 ;  /* 0x40000040000f7882 */ /* 0x000fe20000000000 */
[----:B------:R-:W-:Y:S01]  /*4330*/  UMOV UR19, 0x40000040 ;  /* 0x4000004000137882 */ /* 0x000fe20000000000 */
[----:B------:R-:W-:Y:S01]  /*4340*/  UMOV UR23, 0x40000040 ;  /* 0x4000004000177882 */ /* 0x000fe20000000000 */
[----:B------:R-:W-:Y:S01]  /*4350*/  UMOV UR27, 0x40000040 ;  /* 0x40000040001b7882 */ /* 0x000fe20000000000 */
[----:B------:R-:W-:Y:S01]  /*4360*/  UMOV UR31, 0x40000040 ;  /* 0x40000040001f7882 */ /* 0x000fe20000000000 */
[----:B------:R-:W-:Y:S01]  /*4370*/  UMOV UR35, 0x40000040 ;  /* 0x4000004000237882 */ /* 0x000fe20000000000 */
[----:B------:R-:W-:Y:S01]  /*4380*/  UIMAD UR58, UR58, 0xc00, UR38 ;  /* 0x00000c003a3a78a4 */ /* 0x000fe2000f8e0226 */
[-C--:B------:R-:W-:Y:S01]  /*4390*/  FMUL.FTZ R88, R88, R11.reuse ;  /* 0x0000000b58587220 */ /* 0x080fe20000410000 */
[----:B------:R-:W-:Y:S01]  /*43a0*/  UMOV UR47, 0x40000040 ;  /* 0x40000040002f7882 */ /* 0x000fe20000000000 */
[----:B------:R-:W-:Y:S01]  /*43b0*/  UMOV UR51, 0x40000040 ;  /* 0x4000004000337882 */ /* 0x000fe20000000000 */
[----:B------:R-:W-:Y:S01]  /*43c0*/  UIADD3 UR6, UR58, 0x2, URZ ;  /* 0x000000023a067890 */ /* 0x000fe2000fffe03f */
[-C--:B------:R-:W-:Y:S01]  /*43d0*/  FMUL.FTZ R89, R89, R11.reuse ;  /* 0x0000000b59597220 */ /* 0x080fe20000410000 */
[----:B------:R-:W-:Y:S01]  /*43e0*/  UIADD3 UR10, UR58, 0x4, URZ ;  /* 0x000000043a0a7890 */ /* 0x000fe2000fffe03f */
[----:B------:R-:W-:Y:S01]  /*43f0*/  FMUL.FTZ R92, R92, R11 ;  /* 0x0000000b5c5c7220 */ /* 0x000fe20000410000 */
[----:B------:R-:W-:-:S02]  /*4400*/  UIADD3 UR14, UR58, 0x6, URZ ;  /* 0x000000063a0e7890 */ /* 0x000fc4000fffe03f */
[----:B------:R-:W-:Y:S01]  /*4410*/  HGMMA.64x128x16.F32.BF16 R24, gdesc[UR56], RZ, !UPT, gsb0 ;  /* 0x01e00000381879f0 */ /* 0x000fe2000c0018ff */
[----:B------:R-:W-:Y:S01]  /*4420*/  UIADD3 UR18, UR58, 0x400, URZ ;  /* 0x000004003a127890 */ /* 0x000fe2000fffe03f */
[-C--:B------:R-:W-:Y:S01]  /*4430*/  FMUL.FTZ R93, R93, R11.reuse ;  /* 0x0000000b5d5d7220 */ /* 0x080fe20000410000 */
        /* <DEDUP_REMOVED lines=14> */
[----:B------:R-:W-:Y:S01]  /*4520*/  UMOV UR55, 0x40000040 ;  /* 0x4000004000377882 */ /* 0x000fe20000000000 */
[-C--:B------:R-:W-:Y:S01]  /*4530*/  FMUL.FTZ R109, R109, R11.reuse ;  /* 0x0000000b6d6d7220 */ /* 0x080fe20000410000 */
        /* <DEDUP_REMOVED lines=19> */
[----:B------:R-:W-:Y:S01]  /*4670*/  FMUL.FTZ R149, R149, R11 ;  /* 0x0000000b95957220 */ /* 0x000fe20000410000 */
        /* <DEDUP_REMOVED lines=32> */
[----:B------:R-:W-:-:S02]  /*4880*/  WARPGROUP.DEPBAR.LE gsb0, 0x0 ;  /* 0x00008000000079c5 */ /* 0x000fc40000010000 */
        /* <DEDUP_REMOVED lines=33> */
[----:B------:R-:W-:Y:S05]  /*4aa0*/  @!P0 BRA `(.L_x_24) ;  /* 0x0000000000048947 */ /* 0x000fea0003800000 */
[----:B------:R-:W-:Y:S01]  /*4ab0*/  BPT.TRAP 0x1 ;  /* 0x000000040000795c */ /* 0x000fe20000300000 */
.L_x_24:
[----:B------:R-:W-:Y:S01]  /*4ac0*/  ULEA UR7, UR37, UR36, 0x3 ;  /* 0x0000002425077291 */ /* 0x000fe2000f8e183f */
[----:B------:R-:W-:-:S08]  /*4ad0*/  SHF.L.U32 R8, R14, 0x1f, RZ ;  /* 0x0000001f0e087819 */ /* 0x000fd000000006ff */
[----:B------:R2:W3:Y:S01]  /*4ae0*/  SYNCS.PHASECHK.TRANS64.TRYWAIT P2, [UR7+0x34850], R8 ;  /* 0x03485008ff0075a7 */ /* 0x0004e20008040147 */
[----:B------:R-:W-:Y:S05]  /*4af0*/  @!P0 BRA `(.L_x_25) ;  /* 0x0000000000048947 */ /* 0x000fea0003800000 */
[----:B------:R-:W-:Y:S01]  /*4b00*/  BPT.TRAP 0x1 ;  /* 0x000000040000795c */ /* 0x000fe20000300000 */
.L_x_25:
[----:B---3--:R-:W-:Y:S05]  /*4b10*/  @P2 BRA `(.L_x_26) ;  /* 0x0000000000082947 */ /* 0x008fea0003800000 */
[----:B------:R-:W3:Y:S02]  /*4b20*/  SYNCS.PHASECHK.TRANS64.TRYWAIT P2, [UR7+0x34850], R8 ;  /* 0x03485008ff0075a7 */ /* 0x000ee40008040147 */
[----:B---3--:R-:W-:Y:S05]  /*4b30*/  @!P2 BRA `(.L_x_27) ;  /* 0x0000008000e4a947 */ /* 0x008fea0003800000 */
.L_x_26:
[----:B------:R-:W-:Y:S01]  /*4b40*/  UIADD3 UR6, UR36, 0x400, URZ ;  /* 0x0000040024067890 */ /* 0x000fe2000fffe03f */
[----:B------:R-:W-:Y:S01]  /*4b50*/  WARPGROUP.ARRIVE ;  /* 0x00000000000079c5 */ /* 0x000fe20000000000 */
[----:B------:R-:W-:Y:S01]  /*4b60*/  UMOV UR11, 0x40000040 ;  /* 0x40000040000b7882 */ /* 0x000fe20000000000 */
[----:B0-2---:R-:W-:Y:S01]  /*4b70*/  FMUL.FTZ R8, R24, UR40 ;  /* 0x0000002818087c20 */ /* 0x005fe20008410000 */
[----:B------:R-:W-:Y:S01]  /*4b80*/  USHF.R.U32.HI UR6, URZ, 0x4, UR6 ;  /* 0x000000043f067899 */ /* 0x000fe20008011606 */
[----:B-1----:R-:W-:Y:S01]  /*4b90*/  FMUL.FTZ R10, R25, UR40 ;  /* 0x00000028190a7c20 */ /* 0x002fe20008410000 */
[----:B------:R-:W-:Y:S01]  /*4ba0*/  FMUL.FTZ R184, R32, UR40 ;  /* 0x0000002820b87c20 */ /* 0x000fe20008410000 */
[----:B------:R-:W-:Y:S01]  /*4bb0*/  FMUL.FTZ R186, R33, UR40 ;  /* 0x0000002821ba7c20 */ /* 0x000fe20008410000 */
[----:B------:R-:W-:Y:S01]  /*4bc0*/  ULOP3.LUT UR6, UR6, 0x3fff, URZ, 0xc0, !UPT ;  /* 0x00003fff06067892 */ /* 0x000fe2000f8ec03f */
[----:B------:R-:W0:Y:S01]  /*4bd0*/  MUFU.TANH R8, R8 ;  /* 0x0000000800087308 */ /* 0x000e220000002400 */
[----:B------:R-:W-:Y:S01]  /*4be0*/  FMUL.FTZ R188, R36, UR40 ;  /* 0x0000002824bc7c20 */ /* 0x000fe20008410000 */
[----:B------:R-:W-:Y:S01]  /*4bf0*/  FMUL.FTZ R190, R37, UR40 ;  /* 0x0000002825be7c20 */ /* 0x000fe20008410000 */
[----:B------:R-:W-:Y:S01]  /*4c00*/  ULOP3.LUT UR6, UR6, 0x4000000, URZ, 0xfc, !UPT ;  /* 0x0400000006067892 */ /* 0x000fe2000f8efc3f */
[----:B------:R-:W-:Y:S01]  /*4c10*/  FMUL.FTZ R192, R40, UR40 ;  /* 0x0000002828c07c20 */ /* 0x000fe20008410000 */
[----:B------:R-:W-:Y:S01]  /*4c20*/  FMUL.FTZ R194, R41, UR40 ;  /* 0x0000002829c27c20 */ /* 0x000fe20008410000 */
[----:B------:R-:W-:Y:S01]  /*4c30*/  FMUL.FTZ R196, R44, UR40 ;  /* 0x000000282cc47c20 */ /* 0x000fe20008410000 */
[----:B------:R-:W-:Y:S01]  /*4c40*/  ULEA UR6, UR37, UR6, 0xb ;  /* 0x0000000625067291 */ /* 0x000fe2000f8e583f */
[----:B------:R-:W1:Y:S01]  /*4c50*/  MUFU.TANH R10, R10 ;  /* 0x0000000a000a7308 */ /* 0x000e620000002400 */
[----:B------:R-:W-:Y:S01]  /*4c60*/  FMUL.FTZ R198, R49, UR40 ;  /* 0x0000002831c67c20 */ /* 0x000fe20008410000 */
[----:B------:R-:W-:Y:S01]  /*4c70*/  FMUL.FTZ R200, R52, UR40 ;  /* 0x0000002834c87c20 */ /* 0x000fe20008410000 */
[----:B------:R-:W-:Y:S01]  /*4c80*/  FMUL.FTZ R202, R53, UR40 ;  /* 0x0000002835ca7c20 */ /* 0x000fe20008410000 */
[----:B------:R-:W-:Y:S01]  /*4c90*/  FMUL.FTZ R44, R54, UR40 ;  /* 0x00000028362c7c20 */ /* 0x000fe20008410000 */
[----:B------:R-:W-:Y:S01]  /*4ca0*/  FMUL.FTZ R54, R56, UR40 ;  /* 0x0000002838367c20 */ /* 0x000fe20008410000 */
[----:B------:R-:W-:Y:S01]  /*4cb0*/  UMOV UR10, UR6 ;  /* 0x00000006000a7c82 */ /* 0x000fe20008000000 */
[----:B------:R-:W-:Y:S01]  /*4cc0*/  FMUL.FTZ R56, R57, UR40 ;  /* 0x0000002839387c20 */ /* 0x000fe20008410000 */
[----:B------:R-:W-:Y:S01]  /*4cd0*/  HGMMA.64x128x16.F32.BF16 R88, R180, gdesc[UR8].tnspB, R88, gsb0 ;  /* 0x41e00008b4587df0 */ /* 0x000fe20008001858 */
[----:B------:R-:W-:Y:S01]  /*4ce0*/  UIADD3 UR10, UR6, 0x80, URZ ;  /* 0x00000080060a7890 */ /* 0x000fe2000fffe03f */
[----:B------:R-:W-:Y:S01]  /*4cf0*/  MUFU.TANH R184, R184 ;  /* 0x000000b800b87308 */ /* 0x000fe20000002400 */
[----:B------:R-:W-:Y:S01]  /*4d00*/  UMOV UR11, 0x40000040 ;  /* 0x40000040000b7882 */ /* 0x000fe20000000000 */
[----:B0-----:R-:W-:Y:S01]  /*4d10*/  FMNMX.FTZ R9, R8, R17, !PT ;  /* 0x0000001108097209 */ /* 0x001fe20007810000 */
[----:B------:R-:W-:Y:S01]  /*4d20*/  FMUL.FTZ R40, R50, UR40 ;  /* 0x0000002832287c20 */ /* 0x000fe20008410000 */
[----:B------:R-:W-:Y:S01]  /*4d30*/  FMUL.FTZ R50, R58, UR40 ;  /* 0x000000283a327c20 */ /* 0x000fe20008410000 */
[----:B------:R-:W-:Y:S01]  /*4d40*/  FMUL.FTZ R58, R60, UR40 ;  /* 0x000000283c3a7c20 */ /* 0x000fe20008410000 */
[----:B------:R-:W-:Y:S01]  /*4d50*/  FMUL.FTZ R14, R26, UR40 ;  /* 0x000000281a0e7c20 */ /* 0x000fe20008410000 */
[----:B-1----:R-:W-:Y:S01]  /*4d60*/  FMNMX.FTZ R9, R10, R9, !PT ;  /* 0x000000090a097209 */ /* 0x002fe20007810000 */
[----:B------:R-:W-:Y:S01]  /*4d70*/  MUFU.TANH R186, R186 ;  /* 0x000000ba00ba7308 */ /* 0x000fe20000002400 */
[----:B------:R-:W-:Y:S01]  /*4d80*/  FMUL.FTZ R60, R61, UR40 ;  /* 0x000000283d3c7c20 */ /* 0x000fe20008410000 */
[----:B------:R-:W-:Y:S01]  /*4d90*/  FMUL.FTZ R18, R27, UR40 ;  /* 0x000000281b127c20 */ /* 0x000fe20008410000 */
[----:B------:R-:W-:Y:S01]  /*4da0*/  FMUL.FTZ R52, R62, UR40 ;  /* 0x000000283e347c20 */ /* 0x000fe20008410000 */
[----:B------:R-:W-:Y:S01]  /*4db0*/  FMUL.FTZ R62, R64, UR40 ;  /* 0x00000028403e7c20 */ /* 0x000fe20008410000 */
[----:B------:R-:W-:Y:S01]  /*4dc0*/  FMUL.FTZ R20, R30, UR40 ;  /* 0x000000281e147c20 */ /* 0x000fe20008410000 */
[----:B------:R-:W-:Y:S01]  /*4dd0*/  FMUL.FTZ R64, R65, UR40 ;  /* 0x0000002841407c20 */ /* 0x000fe20008410000 */
[----:B------:R-:W-:Y:S01]  /*4de0*/  FMUL.FTZ R22, R31, UR40 ;  /* 0x000000281f167c20 */ /* 0x000fe20008410000 */
        /* <DEDUP_REMOVED lines=31> */
[C---:B------:R-:W-:Y:S01]  /*4fe0*/  ISETP.GT.AND P2, PT, R13.reuse, R2, PT ;  /* 0x000000020d00720c */ /* 0x040fe20003f44270 */
[----:B------:R-:W-:Y:S01]  /*4ff0*/  MUFU.TANH R196, R196 ;  /* 0x000000c400c47308 */ /* 0x000fe20000002400 */
[----:B------:R-:W-:Y:S01]  /*5000*/  R2UR UR37, R0 ;  /* 0x00000000002572ca */ /* 0x000fe200000e0000 */
[----:B------:R-:W-:-:S06]  /*5010*/  VIADD R13, R13, 0xffffffff ;  /* 0xffffffff0d0d7836 */ /* 0x000fcc0000000000 */
[----:B------:R-:W-:Y:S08]  /*5020*/  MUFU.TANH R198, R198 ;  /* 0x000000c600c67308 */ /* 0x000ff00000002400 */
[----:B------:R-:W-:Y:S08]  /*5030*/  MUFU.TANH R200, R200 ;  /* 0x000000c800c87308 */ /* 0x000ff00000002400 */
[----:B------:R-:W-:Y:S08]  /*5040*/  MUFU.TANH R202, R202 ;  /* 0x000000ca00ca7308 */ /* 0x000ff00000002400 */
[----:B------:R-:W-:Y:S08]  /*5050*/  MUFU.TANH R54, R54 ;  /* 0x0000003600367308 */ /* 0x000ff00000002400 */
[----:B------:R-:W-:Y:S08]  /*5060*/  MUFU.TANH R56, R56 ;  /* 0x0000003800387308 */ /* 0x000ff00000002400 */
[----:B------:R-:W-:Y:S08]  /*5070*/  MUFU.TANH R58, R58 ;  /* 0x0000003a003a7308 */ /* 0x000ff00000002400 */
[----:B------:R-:W0:Y:S08]  /*5080*/  MUFU.TANH R14, R14 ;  /* 0x0000000e000e7308 */ /* 0x000e300000002400 */
[----:B------:R-:W-:Y:S08]  /*5090*/  MUFU.TANH R60, R60 ;  /* 0x0000003c003c7308 */ /* 0x000ff00000002400 */
[----:B------:R-:W1:Y:S01]  /*50a0*/  MUFU.TANH R18, R18 ;  /* 0x0000001200127308 */ /* 0x000e620000002400 */
[----:B0-----:R-:W-:-:S07]  /*50b0*/  FMNMX.FTZ R23, R14, R15, !PT ;  /* 0x0000000f0e177209 */ /* 0x001fce0007810000 */
[----:B------:R-:W-:Y:S08]  /*50c0*/  MUFU.TANH R62, R62 ;  /* 0x0000003e003e7308 */ /* 0x000ff00000002400 */
[----:B------:R-:W0:Y:S01]  /*50d0*/  MUFU.TANH R20, R20 ;  /* 0x0000001400147308 */ /* 0x000e220000002400 */
[----:B-1----:R-:W-:Y:S01]  /*50e0*/  FMNMX.FTZ R25, R18, R23, !PT ;  /* 0x0000001712197209 */ /* 0x002fe20007810000 */
[----:B------:R-:W-:-:S02]  /*50f0*/  WARPGROUP.DEPBAR.LE gsb0, 0x0 ;  /* 0x00008000000079c5 */ /* 0x000fc40000010000 */
[----:B------:R-:W-:Y:S01]  /*5100*/  WARPGROUP.ARRIVE ;  /* 0x00000000000079c5 */ /* 0x000fe20000000000 */
[----:B------:R-:W-:Y:S01]  /*5110*/  FMUL.FTZ R180, R28, UR40 ;  /* 0x000000281cb47c20 */ /* 0x000fe20008410000 */
[----:B------:R-:W-:Y:S02]  /*5120*/  FMUL.FTZ R182, R29, UR40 ;  /* 0x000000281db67c20 */ /* 0x000fe40008410000 */
[----:B------:R-:W-:Y:S01]  /*5130*/  MUFU.TANH R64, R64 ;  /* 0x0000004000407308 */ /* 0x000fe20000002400 */
[----:B------:R-:W-:Y:S01]  /*5140*/  FMUL.FTZ R28, R38, UR40 ;  /* 0x00000028261c7c20 */ /* 0x000fe20008410000 */
[----:B------:R-:W-:Y:S01]  /*5150*/  FMUL.FTZ R38, R47, UR40 ;  /* 0x000000282f267c20 */ /* 0x000fe20008410000 */
[----:B------:R-:W-:Y:S01]  /*5160*/  HGMMA.64x128x16.F32.BF16 R88, R176, gdesc[UR8].tnspB, R88, gsb0 ;  /* 0x41e00008b0587df0 */ /* 0x000fe20008001858 */
[----:B------:R-:W-:Y:S01]  /*5170*/  UIADD3 UR10, UR6, 0x100, URZ ;  /* 0x00000100060a7890 */ /* 0x000fe2000fffe03f */
[----:B------:R-:W-:-:S03]  /*5180*/  UMOV UR11, 0x40000040 ;  /* 0x40000040000b7882 */ /* 0x000fc60000000000 */
[----:B------:R-:W1:Y:S01]  /*5190*/  MUFU.TANH R180, R180 ;  /* 0x000000b400b47308 */ /* 0x000e620000002400 */
[----:B0-----:R-:W-:-:S07]  /*51a0*/  FMNMX.FTZ R25, R20, R25, !PT ;  /* 0x0000001914197209 */ /* 0x001fce0007810000 */
[----:B------:R-:W0:Y:S08]  /*51b0*/  MUFU.TANH R182, R182 ;  /* 0x000000b600b67308 */ /* 0x000e300000002400 */
[----:B------:R-:W2:Y:S01]  /*51c0*/  MUFU.TANH R22, R22 ;  /* 0x0000001600167308 */ /* 0x000ea20000002400 */
[----:B-1----:R-:W-:-:S07]  /*51d0*/  FMNMX.FTZ R9, R180, R9, !PT ;  /* 0x00000009b4097209 */ /* 0x002fce0007810000 */
[----:B------:R-:W-:Y:S01]  /*51e0*/  MUFU.TANH R68, R68 ;  /* 0x0000004400447308 */ /* 0x000fe20000002400 */
[----:B0-----:R-:W-:-:S04]  /*51f0*/  FMNMX.FTZ R9, R182, R9, !PT ;  /* 0x00000009b6097209 */ /* 0x001fc80007810000 */
[----:B------:R-:W-:-:S03]  /*5200*/  FMNMX.FTZ R9, R184, R9, !PT ;  /* 0x00000009b8097209 */ /* 0x000fc60007810000 */
[----:B------:R-:W0:Y:S01]  /*5210*/  MUFU.TANH R24, R24 ;  /* 0x0000001800187308 */ /* 0x000e220000002400 */
[----:B------:R-:W-:Y:S02]  /*5220*/  FMNMX.FTZ R9, R186, R9, !PT ;  /* 0x00000009ba097209 */ /* 0x000fe40007810000 */
[----:B--2---:R-:W-:Y:S02]  /*5230*/  FMNMX.FTZ R25, R22, R25, !PT ;  /* 0x0000001916197209 */ /* 0x004fe40007810000 */
[----:B------:R-:W-:-:S03]  /*5240*/  FMNMX.FTZ R9, R188, R9, !PT ;  /* 0x00000009bc097209 */ /* 0x000fc60007810000 */
[----:B------:R-:W1:Y:S01]  /*5250*/  MUFU.TANH R26, R26 ;  /* 0x0000001a001a7308 */ /* 0x000e620000002400 */
[----:B------:R-:W-:-:S04]  /*5260*/  FMNMX.FTZ R9, R190, R9, !PT ;  /* 0x00000009be097209 */ /* 0x000fc80007810000 */
[----:B------:R-:W-:-:S03]  /*5270*/  FMNMX.FTZ R9, R192, R9, !PT ;  /* 0x00000009c0097209 */ /* 0x000fc60007810000 */
[----:B------:R-:W-:Y:S01]  /*5280*/  MUFU.TANH R72, R72 ;  /* 0x0000004800487308 */ /* 0x000fe20000002400 */
[----:B------:R-:W-:Y:S02]  /*5290*/  FMNMX.FTZ R9, R194, R9, !PT ;  /* 0x00000009c2097209 */ /* 0x000fe40007810000 */
[----:B0-----:R-:W-:Y:S02]  /*52a0*/  FMNMX.FTZ R25, R24, R25, !PT ;  /* 0x0000001918197209 */ /* 0x001fe40007810000 */
[----:B------:R-:W-:-:S03]  /*52b0*/  FMNMX.FTZ R9, R196, R9, !PT ;  /* 0x00000009c4097209 */ /* 0x000fc60007810000 */
[----:B------:R-:W0:Y:S01]  /*52c0*/  MUFU.TANH R28, R28 ;  /* 0x0000001c001c7308 */ /* 0x000e220000002400 */
[----:B-1----:R-:W-:-:S07]  /*52d0*/  FMNMX.FTZ R27, R26, R25, !PT ;  /* 0x000000191a1b7209 */ /* 0x002fce0007810000 */
[----:B------:R-:W1:Y:S08]  /*52e0*/  MUFU.TANH R30, R30 ;  /* 0x0000001e001e7308 */ /* 0x000e700000002400 */
[----:B------:R-:W-:Y:S01]  /*52f0*/  MUFU.TANH R76, R76 ;  /* 0x0000004c004c7308 */ /* 0x000fe20000002400 */
[----:B0-----:R-:W-:-:S07]  /*5300*/  FMNMX.FTZ R27, R28, R27, !PT ;  /* 0x0000001b1c1b7209 */ /* 0x001fce0007810000 */
[----:B------:R-:W0:Y:S01]  /*5310*/  MUFU.TANH R32, R32 ;  /* 0x0000002000207308 */ /* 0x000e220000002400 */
[----:B-1----:R-:W-:-:S07]  /*5320*/  FMNMX.FTZ R27, R30, R27, !PT ;  /* 0x0000001b1e1b7209 */ /* 0x002fce0007810000 */
[----:B------:R-:W-:Y:S08]  /*5330*/  MUFU.TANH R204, R204 ;  /* 0x000000cc00cc7308 */ /* 0x000ff00000002400 */
[----:B------:R-:W1:Y:S01]  /*5340*/  MUFU.TANH R34, R34 ;  /* 0x0000002200227308 */ /* 0x000e620000002400 */
[----:B0-----:R-:W-:-:S07]  /*5350*/  FMNMX.FTZ R27, R32, R27, !PT ;  /* 0x0000001b201b7209 */ /* 0x001fce0007810000 */
[----:B------:R-:W-:Y:S08]  /*5360*/  MUFU.TANH R206, R206 ;  /* 0x000000ce00ce7308 */ /* 0x000ff00000002400 */
[----:B------:R-:W0:Y:S01]  /*5370*/  MUFU.TANH R36, R36 ;  /* 0x0000002400247308 */ /* 0x000e220000002400 */
[----:B-1----:R-:W-:-:S07]  /*5380*/  FMNMX.FTZ R29, R34, R27, !PT ;  /* 0x0000001b221d7209 */ /* 0x002fce0007810000 */
[----:B------:R-:W-:Y:S08]  /*5390*/  MUFU.TANH R208, R208 ;  /* 0x000000d000d07308 */ /* 0x000ff00000002400 */
[----:B------:R-:W1:Y:S01]  /*53a0*/  MUFU.TANH R38, R38 ;  /* 0x0000002600267308 */ /* 0x000e620000002400 */
[----:B0-----:R-:W-:-:S07]  /*53b0*/  FMNMX.FTZ R29, R36, R29, !PT ;  /* 0x0000001d241d7209 */ /* 0x001fce0007810000 */
[----:B------:R-:W-:Y:S01]  /*53c0*/  MUFU.TANH R84, R84 ;  /* 0x0000005400547308 */ /* 0x000fe20000002400 */
[----:B------:R-:W-:Y:S02]  /*53d0*/  WARPGROUP.DEPBAR.LE gsb0, 0x0 ;  /* 0x00008000000079c5 */ /* 0x000fe40000010000 */
[----:B------:R-:W-:Y:S01]  /*53e0*/  WARPGROUP.ARRIVE ;  /* 0x00000000000079c5 */ /* 0x000fe20000000000 */
[----:B------:R-:W-:Y:S01]  /*53f0*/  FMUL.FTZ R176, R45, UR40 ;  /* 0x000000282db07c20 */ /* 0x000fe20008410000 */
[----:B------:R-:W-:Y:S01]  /*5400*/  FMUL.FTZ R178, R48, UR40 ;  /* 0x0000002830b27c20 */ /* 0x000fe20008410000 */
[----:B------:R-:W-:Y:S02]  /*5410*/  FMUL.FTZ R48, R59, UR40 ;  /* 0x000000283b307c20 */ /* 0x000fe40008410000 */
[----:B------:R-:W0:Y:S01]  /*5420*/  MUFU.TANH R40, R40 ;  /* 0x0000002800287308 */ /* 0x000e220000002400 */
[----:B------:R-:W-:Y:S01]  /*5430*/  HGMMA.64x128x16.F32.BF16 R88, R172, gdesc[UR8].tnspB, R88, gsb0 ;  /* 0x41e00008ac587df0 */ /* 0x000fe20008001858 */
[----:B------:R-:W-:Y:S01]  /*5440*/  UIADD3 UR10, UR6, 0x180, URZ ;  /* 0x00000180060a7890 */ /* 0x000fe2000fffe03f */
[----:B-1----:R-:W-:Y:S01]  /*5450*/  FMNMX.FTZ R29, R38, R29, !PT ;  /* 0x0000001d261d7209 */ /* 0x002fe20007810000 */
[----:B------:R-:W-:-:S04]  /*5460*/  UMOV UR11, 0x40000040 ;  /* 0x40000040000b7882 */ /* 0x000fc80000000000 */
[----:B------:R-:W1:Y:S08]  /*5470*/  MUFU.TANH R176, R176 ;  /* 0x000000b000b07308 */ /* 0x000e700000002400 */
[----:B------:R-:W2:Y:S01]  /*5480*/  MUFU.TANH R178, R178 ;  /* 0x000000b200b27308 */ /* 0x000ea20000002400 */
[----:B0-----:R-:W-:-:S07]  /*5490*/  FMNMX.FTZ R29, R40, R29, !PT ;  /* 0x0000001d281d7209 */ /* 0x001fce0007810000 */
[----:B------:R-:W-:Y:S01]  /*54a0*/  MUFU.TANH R210, R210 ;  /* 0x000000d200d27308 */ /* 0x000fe20000002400 */
[----:B-1----:R-:W-:-:S07]  /*54b0*/  FMNMX.FTZ R9, R176, R9, !PT ;  /* 0x00000009b0097209 */ /* 0x002fce0007810000 */
[----:B------:R-:W0:Y:S01]  /*54c0*/  MUFU.TANH R42, R42 ;  /* 0x0000002a002a7308 */ /* 0x000e220000002400 */
[----:B--2---:R-:W-:-:S04]  /*54d0*/  FMNMX.FTZ R9, R178, R9, !PT ;  /* 0x00000009b2097209 */ /* 0x004fc80007810000 */
[----:B------:R-:W-:-:S03]  /*54e0*/  FMNMX.FTZ R9, R198, R9, !PT ;  /* 0x00000009c6097209 */ /* 0x000fc60007810000 */
[----:B------:R-:W1:Y:S01]  /*54f0*/  MUFU.TANH R44, R44 ;  /* 0x0000002c002c7308 */ /* 0x000e620000002400 */
[----:B------:R-:W-:-:S04]  /*5500*/  FMNMX.FTZ R9, R200, R9, !PT ;  /* 0x00000009c8097209 */ /* 0x000fc80007810000 */
[----:B------:R-:W-:-:S03]  /*5510*/  FMNMX.FTZ R9, R202, R9, !PT ;  /* 0x00000009ca097209 */ /* 0x000fc60007810000 */
[----:B------:R-:W2:Y:S01]  /*5520*/  MUFU.TANH R46, R46 ;  /* 0x0000002e002e7308 */ /* 0x000ea20000002400 */
[----:B------:R-:W-:Y:S02]  /*5530*/  FMNMX.FTZ R9, R54, R9, !PT ;  /* 0x0000000936097209 */ /* 0x000fe40007810000 */
[----:B0-----:R-:W-:Y:S02]  /*5540*/  FMNMX.FTZ R31, R42, R29, !PT ;  /* 0x0000001d2a1f7209 */ /* 0x001fe40007810000 */
[----:B------:R-:W-:-:S03]  /*5550*/  FMNMX.FTZ R9, R56, R9, !PT ;  /* 0x0000000938097209 */ /* 0x000fc60007810000 */
[----:B------:R-:W0:Y:S01]  /*5560*/  MUFU.TANH R50, R50 ;  /* 0x0000003200327308 */ /* 0x000e220000002400 */
[----:B------:R-:W-:Y:S02]  /*5570*/  FMNMX.FTZ R9, R58, R9, !PT ;  /* 0x000000093a097209 */ /* 0x000fe40007810000 */
[----:B-1----:R-:W-:Y:S02]  /*5580*/  FMNMX.FTZ R31, R44, R31, !PT ;  /* 0x0000001f2c1f7209 */ /* 0x002fe40007810000 */
[----:B------:R-:W-:-:S03]  /*5590*/  FMNMX.FTZ R9, R60, R9, !PT ;  /* 0x000000093c097209 */ /* 0x000fc60007810000 */
[----:B------:R-:W1:Y:S01]  /*55a0*/  MUFU.TANH R48, R48 ;  /* 0x0000003000307308 */ /* 0x000e620000002400 */
[----:B------:R-:W-:Y:S02]  /*55b0*/  FMNMX.FTZ R9, R62, R9, !PT ;  /* 0x000000093e097209 */ /* 0x000fe40007810000 */
[----:B--2---:R-:W-:Y:S02]  /*55c0*/  FMNMX.FTZ R31, R46, R31, !PT ;  /* 0x0000001f2e1f7209 */ /* 0x004fe40007810000 */
[----:B------:R-:W-:-:S03]  /*55d0*/  FMNMX.FTZ R9, R64, R9, !PT ;  /* 0x0000000940097209 */ /* 0x000fc60007810000 */
[----:B------:R-:W2:Y:S01]  /*55e0*/  MUFU.TANH R52, R52 ;  /* 0x0000003400347308 */ /* 0x000ea20000002400 */
[----:B------:R-:W-:Y:S02]  /*55f0*/  FMNMX.FTZ R9, R68, R9, !PT ;  /* 0x0000000944097209 */ /* 0x000fe40007810000 */
[----:B0-----:R-:W-:-:S05]  /*5600*/  FMNMX.FTZ R31, R50, R31, !PT ;  /* 0x0000001f321f7209 */ /* 0x001fca0007810000 */
[----:B------:R-:W0:Y:S01]  /*5610*/  MUFU.TANH R80, R80 ;  /* 0x0000005000507308 */ /* 0x000e220000002400 */
[----:B-1----:R-:W-:-:S07]  /*5620*/  FMNMX.FTZ R33, R48, R31, !PT ;  /* 0x0000001f30217209 */ /* 0x002fce0007810000 */
[----:B------:R-:W1:Y:S01]  /*5630*/  MUFU.TANH R66, R66 ;  /* 0x0000004200427308 */ /* 0x000e620000002400 */
[----:B--2---:R-:W-:-:S07]  /*5640*/  FMNMX.FTZ R33, R52, R33, !PT ;  /* 0x0000002134217209 */ /* 0x004fce0007810000 */
[----:B------:R-:W-:Y:S01]  /*5650*/  MUFU.TANH R70, R70 ;  /* 0x0000004600467308 */ /* 0x000fe20000002400 */
[----:B0-----:R-:W-:-:S07]  /*5660*/  FMNMX.FTZ R33, R80, R33, !PT ;  /* 0x0000002150217209 */ /* 0x001fce0007810000 */
[----:B------:R-:W-:Y:S01]  /*5670*/  MUFU.TANH R74, R74 ;  /* 0x0000004a004a7308 */ /* 0x000fe20000002400 */
[----:B-1----:R-:W-:-:S07]  /*5680*/  FMNMX.FTZ R33, R66, R33, !PT ;  /* 0x0000002142217209 */ /* 0x002fce0007810000 */
[----:B------:R-:W-:Y:S08]  /*5690*/  MUFU.TANH R212, R212 ;  /* 0x000000d400d47308 */ /* 0x000ff00000002400 */
[----:B------:R-:W-:Y:S08]  /*56a0*/  MUFU.TANH R78, R78 ;  /* 0x0000004e004e7308 */ /* 0x000ff00000002400 */
[----:B------:R-:W-:Y:S08]  /*56b0*/  MUFU.TANH R214, R214 ;  /* 0x000000d600d67308 */ /* 0x000ff00000002400 */
[----:B------:R-:W-:Y:S01]  /*56c0*/  MUFU.TANH R82, R82 ;  /* 0x0000005200527308 */ /* 0x000fe20000002400 */
[----:B------:R-:W-:-:S02]  /*56d0*/  WARPGROUP.DEPBAR.LE gsb0, 0x0 ;  /* 0x00008000000079c5 */ /* 0x000fc40000010000 */
[----:B------:R-:W-:Y:S01]  /*56e0*/  WARPGROUP.ARRIVE ;  /* 0x00000000000079c5 */ /* 0x000fe20000000000 */
[----:B------:R-:W-:Y:S01]  /*56f0*/  FMUL.FTZ R172, R69, UR40 ;  /* 0x0000002845ac7c20 */ /* 0x000fe20008410000 */
[----:B------:R-:W-:-:S03]  /*5700*/  FMUL.FTZ R174, R73, UR40 ;  /* 0x0000002849ae7c20 */ /* 0x000fc60008410000 */
[----:B------:R-:W-:Y:S01]  /*5710*/  MUFU.TANH R216, R216 ;  /* 0x000000d800d87308 */ /* 0x000fe20000002400 */
[----:B------:R-:W-:Y:S01]  /*5720*/  HGMMA.64x128x16.F32.BF16 R88, R168, gdesc[UR8].tnspB, R88, gsb0 ;  /* 0x41e00008a8587df0 */ /* 0x000fe20008001858 */
[----:B------:R-:W-:Y:S01]  /*5730*/  UIADD3 UR10, UR6, 0x200, URZ ;  /* 0x00000200060a7890 */ /* 0x000fe2000fffe03f */
[----:B------:R-:W-:-:S05]  /*5740*/  UMOV UR11, 0x40000040 ;  /* 0x40000040000b7882 */ /* 0x000fca0000000000 */
[----:B------:R-:W0:Y:S08]  /*5750*/  MUFU.TANH R172, R172 ;  /* 0x000000ac00ac7308 */ /* 0x000e300000002400 */
[----:B------:R-:W1:Y:S08]  /*5760*/  MUFU.TANH R174, R174 ;  /* 0x000000ae00ae7308 */ /* 0x000e700000002400 */
[----:B------:R-:W-:Y:S01]  /*5770*/  MUFU.TANH R86, R86 ;  /* 0x0000005600567308 */ /* 0x000fe20000002400 */
[----:B0-----:R-:W-:-:S04]  /*5780*/  FMNMX.FTZ R9, R172, R9, !PT ;  /* 0x00000009ac097209 */ /* 0x001fc80007810000 */
[----:B------:R-:W-:-:S03]  /*5790*/  FMNMX.FTZ R9, R72, R9, !PT ;  /* 0x0000000948097209 */ /* 0x000fc60007810000 */
[----:B------:R-:W-:Y:S01]  /*57a0*/  MUFU.TANH R218, R218 ;  /* 0x000000da00da7308 */ /* 0x000fe20000002400 */
[----:B-1----:R-:W-:-:S04]  /*57b0*/  FMNMX.FTZ R9, R174, R9, !PT ;  /* 0x00000009ae097209 */ /* 0x002fc80007810000 */
[----:B------:R-:W-:-:S04]  /*57c0*/  FMNMX.FTZ R9, R76, R9, !PT ;  /* 0x000000094c097209 */ /* 0x000fc80007810000 */
[----:B------:R-:W-:-:S04]  /*57d0*/  FMNMX.FTZ R9, R204, R9, !PT ;  /* 0x00000009cc097209 */ /* 0x000fc80007810000 */
[----:B------:R-:W-:-:S04]  /*57e0*/  FMNMX.FTZ R9, R206, R9, !PT ;  /* 0x00000009ce097209 */ /* 0x000fc80007810000 */
[----:B------:R-:W-:-:S04]  /*57f0*/  FMNMX.FTZ R9, R208, R9, !PT ;  /* 0x00000009d0097209 */ /* 0x000fc80007810000 */
[----:B------:R-:W-:-:S04]  /*5800*/  FMNMX.FTZ R9, R84, R9, !PT ;  /* 0x0000000954097209 */ /* 0x000fc80007810000 */
[----:B------:R-:W-:-:S05]  /*5810*/  FMNMX.FTZ R9, R210, R9, !PT ;  /* 0x00000009d2097209 */ /* 0x000fca0007810000 */
[----:B------:R-:W0:Y:S02]  /*5820*/  SHFL.BFLY PT, R12, R9, 0x2, 0x1f ;  /* 0x0c401f00090c7f89 */ /* 0x000e2400000e0000 */
[----:B0-----:R-:W-:Y:S02]  /*5830*/  FMNMX.FTZ R12, R9, R12, !PT ;  /* 0x0000000c090c7209 */ /* 0x001fe40007810000 */
[----:B------:R-:W0:Y:S03]  /*5840*/  LDC R9, c[0x0][0x988] ;  /* 0x00026200ff097b82 */ /* 0x000e260000000800 */
[----:B------:R-:W1:Y:S02]  /*5850*/  SHFL.BFLY PT, R11, R12, 0x1, 0x1f ;  /* 0x0c201f000c0b7f89 */ /* 0x000e6400000e0000 */
[----:B-1----:R-:W-:-:S05]  /*5860*/  FMNMX.FTZ R12, R12, R11, !PT ;  /* 0x0000000b0c0c7209 */ /* 0x002fca0007810000 */
[C---:B------:R-:W-:Y:S01]  /*5870*/  FADD.FTZ R220, -R12.reuse, R17 ;  /* 0x000000110cdc7221 */ /* 0x040fe20000010100 */
[----:B0-----:R-:W-:-:S03]  /*5880*/  FMUL.FTZ R21, R12, R9 ;  /* 0x000000090c157220 */ /* 0x001fc60000410000 */
[-C--:B------:R-:W-:Y:S01]  /*5890*/  FMUL.FTZ R11, R220, R9.reuse ;  /* 0x00000009dc0b7220 */ /* 0x080fe20000410000 */
[-CC-:B------:R-:W-:Y:S01]  /*58a0*/  FFMA.FTZ R220, R8, R9.reuse, -R21.reuse ;  /* 0x0000000908dc7223 */ /* 0x180fe20000010815 */
        /* <DEDUP_REMOVED lines=16> */
[-CC-:B0-----:R-:W-:Y:S01]  /*59b0*/  FFMA.FTZ R184, R194, R9.reuse, -R21.reuse ;  /* 0x00000009c2b87223 */ /* 0x181fe20000010815 */
[-CC-:B------:R-:W-:Y:S01]  /*59c0*/  FFMA.FTZ R41, R172, R9.reuse, -R21.reuse ;  /* 0x00000009ac297223 */ /* 0x180fe20000010815 */
[----:B------:R-:W-:Y:S01]  /*59d0*/  FFMA.FTZ R43, R72, R9, -R21 ;  /* 0x00000009482b7223 */ /* 0x000fe20000010815 */
[----:B------:R-:W-:-:S02]  /*59e0*/  WARPGROUP.DEPBAR.LE gsb0, 0x0 ;  /* 0x00008000000079c5 */ /* 0x000fc40000010000 */
[----:B------:R-:W-:Y:S01]  /*59f0*/  WARPGROUP.ARRIVE ;  /* 0x00000000000079c5 */ /* 0x000fe20000000000 */
[----:B------:R-:W-:Y:S01]  /*5a00*/  FMUL.FTZ R168, R67, UR40 ;  /* 0x0000002843a87c20 */ /* 0x000fe20008410000 */
[----:B------:R-:W-:Y:S01]  /*5a10*/  FMUL.FTZ R170, R71, UR40 ;  /* 0x0000002847aa7c20 */ /* 0x000fe20008410000 */
[-CC-:B-1----:R-:W-:Y:S01]  /*5a20*/  FFMA.FTZ R188, R198, R9.reuse, -R21.reuse ;  /* 0x00000009c6bc7223 */ /* 0x182fe20000010815 */
[-CC-:B------:R-:W-:Y:S01]  /*5a30*/  FFMA.FTZ R60, R174, R9.reuse, -R21.reuse ;  /* 0x00000009ae3c7223 */ /* 0x180fe20000010815 */
[-CC-:B------:R-:W-:Y:S01]  /*5a40*/  FFMA.FTZ R47, R206, R9.reuse, -R21.reuse ;  /* 0x00000009ce2f7223 */ /* 0x180fe20000010815 */
[----:B------:R-:W-:Y:S01]  /*5a50*/  HGMMA.64x128x16.F32.BF16 R88, R152, gdesc[UR8].tnspB, R88, gsb0 ;  /* 0x41e0000898587df0 */ /* 0x000fe20008001858 */
[----:B------:R-:W-:Y:S01]  /*5a60*/  UIADD3 UR10, UR6, 0x280, URZ ;  /* 0x00000280060a7890 */ /* 0x000fe2000fffe03f */
[----:B------:R-:W0:Y:S01]  /*5a70*/  MUFU.TANH R168, R168 ;  /* 0x000000a800a87308 */ /* 0x000e220000002400 */
[----:B------:R-:W-:Y:S01]  /*5a80*/  UMOV UR11, 0x40000040 ;  /* 0x40000040000b7882 */ /* 0x000fe20000000000 */
[-CC-:B------:R-:W-:Y:S01]  /*5a90*/  FFMA.FTZ R64, R208, R9.reuse, -R21.reuse ;  /* 0x00000009d0407223 */ /* 0x180fe20000010815 */
[----:B------:R-:W-:-:S05]  /*5aa0*/  FFMA.FTZ R84, R84, R9, -R21 ;  /* 0x0000000954547223 */ /* 0x000fca0000010815 */
[----:B------:R-:W1:Y:S08]  /*5ab0*/  MUFU.TANH R170, R170 ;  /* 0x000000aa00aa7308 */ /* 0x000e700000002400 */
[----:B------:R-:W-:Y:S01]  /*5ac0*/  MUFU.EX2 R11, R11 ;  /* 0x0000000b000b7308 */ /* 0x000fe20000000800 */
[----:B0-----:R-:W-:-:S04]  /*5ad0*/  FMNMX.FTZ R35, R168, R33, !PT ;  /* 0x00000021a8237209 */ /* 0x001fc80007810000 */
[----:B------:R-:W-:-:S03]  /*5ae0*/  FMNMX.FTZ R35, R70, R35, !PT ;  /* 0x0000002346237209 */ /* 0x000fc60007810000 */
[----:B------:R-:W0:Y:S01]  /*5af0*/  MUFU.EX2 R220, R220 ;  /* 0x000000dc00dc7308 */ /* 0x000e220000000800 */
[----:B-1----:R-:W-:-:S04]  /*5b00*/  FMNMX.FTZ R35, R170, R35, !PT ;  /* 0x00000023aa237209 */ /* 0x002fc80007810000 */
[----:B------:R-:W-:-:S03]  /*5b10*/  FMNMX.FTZ R35, R74, R35, !PT ;  /* 0x000000234a237209 */ /* 0x000fc60007810000 */
[----:B------:R-:W1:Y:S01]  /*5b20*/  MUFU.EX2 R17, R17 ;  /* 0x0000001100117308 */ /* 0x000e620000000800 */
[----:B------:R-:W-:-:S04]  /*5b30*/  FMNMX.FTZ R37, R212, R35, !PT ;  /* 0x00000023d4257209 */ /* 0x000fc80007810000 */
[----:B------:R-:W-:-:S03]  /*5b40*/  FMNMX.FTZ R37, R78, R37, !PT ;  /* 0x000000254e257209 */ /* 0x000fc60007810000 */
[----:B------:R2:W-:Y:S01]  /*5b50*/  MUFU.EX2 R35, R8 ;  /* 0x0000000800237308 */ /* 0x0005e20000000800 */
[----:B------:R-:W-:Y:S01]  /*5b60*/  FMNMX.FTZ R37, R214, R37, !PT ;  /* 0x00000025d6257209 */ /* 0x000fe20007810000 */
[----:B0-----:R-:W-:-:S03]  /*5b70*/  FFMA.FTZ R6, R11, R6, R220 ;  /* 0x000000060b067223 */ /* 0x001fc600000100dc */
[----:B------:R-:W-:-:S03]  /*5b80*/  FMNMX.FTZ R37, R82, R37, !PT ;  /* 0x0000002552257209 */ /* 0x000fc60007810000 */
[----:B------:R-:W-:Y:S01]  /*5b90*/  MUFU.EX2 R19, R19 ;  /* 0x0000001300137308 */ /* 0x000fe20000000800 */
[----:B------:R-:W-:Y:S01]  /*5ba0*/  FMNMX.FTZ R39, R216, R37, !PT ;  /* 0x00000025d8277209 */ /* 0x000fe20007810000 */
[C---:B-1----:R-:W-:Y:S01]  /*5bb0*/  FADD.FTZ R6, R17.reuse, R6 ;  /* 0x0000000611067221 */ /* 0x042fe20000010000 */
[----:B------:R-:W-:Y:S02]  /*5bc0*/  F2FP.BF16.F32.PACK_AB R180, R17, R220 ;  /* 0x000000dc11b4723e */ /* 0x000fe400000010ff */
[----:B------:R-:W-:-:S03]  /*5bd0*/  FMNMX.FTZ R39, R86, R39, !PT ;  /* 0x0000002756277209 */ /* 0x000fc60007810000 */
[----:B------:R0:W-:Y:S01]  /*5be0*/  MUFU.EX2 R37, R10 ;  /* 0x0000000a00257308 */ /* 0x0001e20000000800 */
[----:B--2---:R-:W-:Y:S01]  /*5bf0*/  FMNMX.FTZ R8, R218, R39, !PT ;  /* 0x00000027da087209 */ /* 0x004fe20007810000 */
[-CC-:B------:R-:W-:Y:S01]  /*5c00*/  FFMA.FTZ R39, R62, R9.reuse, -R21.reuse ;  /* 0x000000093e277223 */ /* 0x180fe20000010815 */
[----:B------:R-:W-:-:S03]  /*5c10*/  FFMA.FTZ R62, R204, R9, -R21 ;  /* 0x00000009cc3e7223 */ /* 0x000fc60000010815 */
[----:B------:R-:W0:Y:S02]  /*5c20*/  SHFL.BFLY PT, R45, R8, 0x2, 0x1f ;  /* 0x0c401f00082d7f89 */ /* 0x000e2400000e0000 */
[----:B------:R-:W-:Y:S08]  /*5c30*/  MUFU.EX2 R182, R182 ;  /* 0x000000b600b67308 */ /* 0x000ff00000000800 */
[----:B------:R-:W-:Y:S08]  /*5c40*/  MUFU.EX2 R27, R192 ;  /* 0x000000c0001b7308 */ /* 0x000ff00000000800 */
[----:B------:R-:W1:Y:S01]  /*5c50*/  MUFU.EX2 R184, R184 ;  /* 0x000000b800b87308 */ /* 0x000e620000000800 */
[----:B0-----:R-:W-:Y:S01]  /*5c60*/  FMNMX.FTZ R10, R8, R45, !PT ;  /* 0x0000002d080a7209 */ /* 0x001fe20007810000 */
[----:B------:R-:W-:-:S06]  /*5c70*/  FFMA.FTZ R45, R76, R9, -R21 ;  /* 0x000000094c2d7223 */ /* 0x000fcc0000010815 */
[----:B------:R-:W-:Y:S01]  /*5c80*/  MUFU.EX2 R29, R196 ;  /* 0x000000c4001d7308 */ /* 0x000fe20000000800 */
[----:B------:R-:W0:Y:S07]  /*5c90*/  SHFL.BFLY PT, R49, R10, 0x1, 0x1f ;  /* 0x0c201f000a317f89 */ /* 0x000e2e00000e0000 */
[----:B------:R-:W-:Y:S01]  /*5ca0*/  MUFU.EX2 R31, R178 ;  /* 0x000000b2001f7308 */ /* 0x000fe20000000800 */
[----:B-1----:R-:W-:-:S07]  /*5cb0*/  F2FP.BF16.F32.PACK_AB R172, R184, R27 ;  /* 0x0000001bb8ac723e */ /* 0x002fce00000010ff */
[----:B------:R-:W-:Y:S08]  /*5cc0*/  MUFU.EX2 R188, R188 ;  /* 0x000000bc00bc7308 */ /* 0x000ff00000000800 */
[----:B------:R-:W-:Y:S01]  /*5cd0*/  MUFU.EX2 R33, R200 ;  /* 0x000000c800217308 */ /* 0x000fe20000000800 */
[----:B0-----:R-:W-:-:S05]  /*5ce0*/  FMNMX.FTZ R10, R10, R49, !PT ;  /* 0x000000310a0a7209 */ /* 0x001fca0007810000 */
[----:B------:R-:W-:Y:S01]  /*5cf0*/  FADD.FTZ R8, -R10, R15 ;  /* 0x0000000f0a087221 */ /* 0x000fe20000010100 */
[----:B------:R-:W-:Y:S01]  /*5d00*/  MOV R15, UR39 ;  /* 0x00000027000f7c02 */ /* 0x000fe20008000f00 */
[----:B------:R-:W-:Y:S02]  /*5d10*/  MUFU.EX2 R54, R54 ;  /* 0x0000003600367308 */ /* 0x000fe40000000800 */
[----:B------:R-:W-:Y:S02]  /*5d20*/  FMUL.FTZ R8, R8, R9 ;  /* 0x0000000908087220 */ /* 0x000fe40000410000 */
[----:B------:R-:W-:-:S04]  /*5d30*/  @!P1 VIADD R15, R15, 0x34840 ;  /* 0x000348400f0f9836 */ /* 0x000fc80000000000 */
[----:B------:R-:W-:Y:S01]  /*5d40*/  MUFU.EX2 R8, R8 ;  /* 0x0000000800087308 */ /* 0x000fe20000000800 */
[----:B------:R-:W-:-:S07]  /*5d50*/  @!P1 PRMT R15, RZ, 0x654, R15 ;  /* 0x00000654ff0f9816 */ /* 0x000fce000000000f */
[----:B------:R-:W-:Y:S01]  /*5d60*/  MUFU.EX2 R56, R56 ;  /* 0x0000003800387308 */ /* 0x000fe20000000800 */
[----:B------:R-:W-:Y:S02]  /*5d70*/  WARPGROUP.DEPBAR.LE gsb0, 0x0 ;  /* 0x00008000000079c5 */ /* 0x000fe40000010000 */
[----:B------:R-:W-:Y:S01]  /*5d80*/  WARPGROUP.ARRIVE ;  /* 0x00000000000079c5 */ /* 0x000fe20000000000 */
[-CC-:B------:R-:W-:Y:S01]  /*5d90*/  FFMA.FTZ R152, R186, R9.reuse, -R21.reuse ;  /* 0x00000009ba987223 */ /* 0x180fe20000010815 */
[-CC-:B------:R-:W-:Y:S01]  /*5da0*/  FFMA.FTZ R154, R190, R9.reuse, -R21.reuse ;  /* 0x00000009be9a7223 */ /* 0x180fe20000010815 */
[----:B------:R-:W-:Y:S02]  /*5db0*/  FFMA.FTZ R186, R176, R9, -R21 ;  /* 0x00000009b0ba7223 */ /* 0x000fe40000010815 */
[----:B------:R-:W-:Y:S01]  /*5dc0*/  MUFU.EX2 R39, R39 ;  /* 0x0000002700277308 */ /* 0x000fe20000000800 */
[----:B------:R-:W-:Y:S01]  /*5dd0*/  HGMMA.64x128x16.F32.BF16 R88, R156, gdesc[UR8].tnspB, R88, gsb0 ;  /* 0x41e000089c587df0 */ /* 0x000fe20008001858 */
[----:B------:R-:W-:Y:S01]  /*5de0*/  UIADD3 UR10, UR6, 0x300, URZ ;  /* 0x00000300060a7890 */ /* 0x000fe2000fffe03f */
[----:B------:R-:W-:Y:S01]  /*5df0*/  UMOV UR11, 0x40000040 ;  /* 0x40000040000b7882 */ /* 0x000fe20000000000 */
[----:B------:R-:W-:-:S04]  /*5e00*/  UIADD3 UR6, UR6, 0x380, URZ ;  /* 0x0000038006067890 */ /* 0x000fc8000fffe03f */
[----:B------:R-:W0:Y:S08]  /*5e10*/  MUFU.EX2 R152, R152 ;  /* 0x0000009800987308 */ /* 0x000e300000000800 */
[----:B------:R-:W1:Y:S08]  /*5e20*/  MUFU.EX2 R154, R154 ;  /* 0x0000009a009a7308 */ /* 0x000e700000000800 */
[----:B------:R-:W2:Y:S01]  /*5e30*/  MUFU.EX2 R186, R186 ;  /* 0x000000ba00ba7308 */ /* 0x000ea20000000800 */
[----:B0-----:R-:W-:-:S07]  /*5e40*/  F2FP.BF16.F32.PACK_AB R176, R152, R23 ;  /* 0x0000001798b0723e */ /* 0x001fce00000010ff */
[----:B------:R-:W-:Y:S01]  /*5e50*/  MUFU.EX2 R58, R58 ;  /* 0x0000003a003a7308 */ /* 0x000fe20000000800 */
[----:B-1----:R-:W-:-:S07]  /*5e60*/  F2FP.BF16.F32.PACK_AB R178, R154, R25 ;  /* 0x000000199ab2723e */ /* 0x002fce00000010ff */
[----:B------:R-:W-:Y:S01]  /*5e70*/  MUFU.EX2 R41, R41 ;  /* 0x0000002900297308 */ /* 0x000fe20000000800 */
[----:B--2---:R-:W-:-:S07]  /*5e80*/  F2FP.BF16.F32.PACK_AB R174, R186, R29 ;  /* 0x0000001dbaae723e */ /* 0x004fce00000010ff */
[----:B------:R-:W-:Y:S08]  /*5e90*/  MUFU.EX2 R43, R43 ;  /* 0x0000002b002b7308 */ /* 0x000ff00000000800 */
[----:B------:R-:W-:Y:S08]  /*5ea0*/  MUFU.EX2 R60, R60 ;  /* 0x0000003c003c7308 */ /* 0x000ff00000000800 */
[----:B------:R-:W-:Y:S08]  /*5eb0*/  MUFU.EX2 R45, R45 ;  /* 0x0000002d002d7308 */ /* 0x000ff00000000800 */
[----:B------:R-:W-:Y:S08]  /*5ec0*/  MUFU.EX2 R62, R62 ;  /* 0x0000003e003e7308 */ /* 0x000ff00000000800 */
[----:B------:R-:W-:Y:S08]  /*5ed0*/  MUFU.EX2 R47, R47 ;  /* 0x0000002f002f7308 */ /* 0x000ff00000000800 */
[----:B------:R-:W-:Y:S08]  /*5ee0*/  MUFU.EX2 R64, R64 ;  /* 0x0000004000407308 */ /* 0x000ff00000000800 */
[----:B------:R-:W-:Y:S01]  /*5ef0*/  MUFU.EX2 R49, R84 ;  /* 0x0000005400317308 */ /* 0x000fe20000000800 */
[----:B------:R-:W-:-:S02]  /*5f00*/  WARPGROUP.DEPBAR.LE gsb0, 0x0 ;  /* 0x00008000000079c5 */ /* 0x000fc40000010000 */
[----:B------:R-:W-:Y:S01]  /*5f10*/  WARPGROUP.ARRIVE ;  /* 0x00000000000079c5 */ /* 0x000fe20000000000 */
[-CC-:B------:R-:W-:Y:S01]  /*5f20*/  FFMA.FTZ R158, R68, R9.reuse, -R21.reuse ;  /* 0x00000009449e7223 */ /* 0x180fe20000010815 */
[-CC-:B------:R-:W-:Y:S01]  /*5f30*/  FFMA.FTZ R156, R202, R9.reuse, -R21.reuse ;  /* 0x00000009ca9c7223 */ /* 0x180fe20000010815 */
[-C--:B------:R-:W-:Y:S01]  /*5f40*/  FFMA.FTZ R68, R210, R9.reuse, -R21 ;  /* 0x00000009d2447223 */ /* 0x080fe20000010815 */
[-C--:B------:R-:W-:Y:S02]  /*5f50*/  FMUL.FTZ R21, R10, R9.reuse ;  /* 0x000000090a157220 */ /* 0x080fe40000410000 */
[----:B------:R-:W-:Y:S01]  /*5f60*/  HGMMA.64x128x16.F32.BF16 R88, R160, gdesc[UR8].tnspB, R88, gsb0 ;  /* 0x41e00008a0587df0 */ /* 0x000fe20008001858 */
[----:B------:R-:W-:Y:S01]  /*5f70*/  UMOV UR10, UR6 ;  /* 0x00000006000a7c82 */ /* 0x000fe20008000000 */
[----:B------:R-:W-:Y:S01]  /*5f80*/  UMOV UR11, 0x40000040 ;  /* 0x40000040000b7882 */ /* 0x000fe20000000000 */
[-CC-:B------:R-:W-:Y:S01]  /*5f90*/  FFMA.FTZ R14, R14, R9.reuse, -R21.reuse ;  /* 0x000000090e0e7223 */ /* 0x180fe20000010815 */
[-CC-:B------:R-:W-:Y:S01]  /*5fa0*/  FFMA.FTZ R18, R18, R9.reuse, -R21.reuse ;  /* 0x0000000912127223 */ /* 0x180fe20000010815 */
[-CC-:B------:R-:W-:Y:S01]  /*5fb0*/  FFMA.FTZ R20, R20, R9.reuse, -R21.reuse ;  /* 0x0000000914147223 */ /* 0x180fe20000010815 */
[-CC-:B------:R-:W-:Y:S01]  /*5fc0*/  FFMA.FTZ R22, R22, R9.reuse, -R21.reuse ;  /* 0x0000000916167223 */ /* 0x180fe20000010815 */
[----:B------:R0:W1:Y:S01]  /*5fd0*/  MUFU.EX2 R181, R14 ;  /* 0x0000000e00b57308 */ /* 0x0000620000000800 */
[-CC-:B------:R-:W-:Y:S01]  /*5fe0*/  FFMA.FTZ R24, R24, R9.reuse, -R21.reuse ;  /* 0x0000000918187223 */ /* 0x180fe20000010815 */
[-CC-:B------:R-:W-:Y:S01]  /*5ff0*/  FFMA.FTZ R26, R26, R9.reuse, -R21.reuse ;  /* 0x000000091a1a7223 */ /* 0x180fe20000010815 */
[-CC-:B------:R-:W-:Y:S01]  /*6000*/  FFMA.FTZ R28, R28, R9.reuse, -R21.reuse ;  /* 0x000000091c1c7223 */ /* 0x180fe20000010815 */
[-CC-:B------:R-:W-:Y:S01]  /*6010*/  FFMA.FTZ R30, R30, R9.reuse, -R21.reuse ;  /* 0x000000091e1e7223 */ /* 0x180fe20000010815 */
[-CC-:B------:R-:W-:Y:S01]  /*6020*/  FFMA.FTZ R32, R32, R9.reuse, -R21.reuse ;  /* 0x0000000920207223 */ /* 0x180fe20000010815 */
[-CC-:B------:R-:W-:Y:S01]  /*6030*/  FFMA.FTZ R34, R34, R9.reuse, -R21.reuse ;  /* 0x0000000922227223 */ /* 0x180fe20000010815 */
[-CC-:B------:R-:W-:Y:S01]  /*6040*/  FFMA.FTZ R175, R36, R9.reuse, -R21.reuse ;  /* 0x0000000924af7223 */ /* 0x180fe20000010815 */
[----:B------:R2:W3:Y:S01]  /*6050*/  MUFU.EX2 R72, R18 ;  /* 0x0000001200487308 */ /* 0x0004e20000000800 */
[-CC-:B------:R-:W-:Y:S01]  /*6060*/  FFMA.FTZ R38, R38, R9.reuse, -R21.reuse ;  /* 0x0000000926267223 */ /* 0x180fe20000010815 */
[-CC-:B------:R-:W-:Y:S01]  /*6070*/  FFMA.FTZ R169, R40, R9.reuse, -R21.reuse ;  /* 0x0000000928a97223 */ /* 0x180fe20000010815 */
[-CC-:B0-----:R-:W-:Y:S01]  /*6080*/  FFMA.FTZ R14, R42, R9.reuse, -R21.reuse ;  /* 0x000000092a0e7223 */ /* 0x181fe20000010815 */
[-CC-:B------:R-:W-:Y:S01]  /*6090*/  FFMA.FTZ R171, R44, R9.reuse, -R21.reuse ;  /* 0x000000092cab7223 */ /* 0x180fe20000010815 */
[-CC-:B------:R-:W-:Y:S01]  /*60a0*/  FFMA.FTZ R153, R50, R9.reuse, -R21.reuse ;  /* 0x0000000932997223 */ /* 0x180fe20000010815 */
[-CC-:B------:R-:W-:Y:S01]  /*60b0*/  FFMA.FTZ R48, R48, R9.reuse, -R21.reuse ;  /* 0x0000000930307223 */ /* 0x180fe20000010815 */
[----:B------:R-:W-:Y:S01]  /*60c0*/  FFMA.FTZ R52, R52, R9, -R21 ;  /* 0x0000000934347223 */ /* 0x000fe20000010815 */
[----:B------:R0:W4:Y:S01]  /*60d0*/  MUFU.EX2 R76, R20 ;  /* 0x00000014004c7308 */ /* 0x0001220000000800 */
[----:B-1----:R-:W-:Y:S01]  /*60e0*/  FFMA.FTZ R7, R8, R7, R181 ;  /* 0x0000000708077223 */ /* 0x002fe200000100b5 */
[-CC-:B--2---:R-:W-:Y:S01]  /*60f0*/  FFMA.FTZ R18, R46, R9.reuse, -R21.reuse ;  /* 0x000000092e127223 */ /* 0x184fe20000010815 */
[-CC-:B------:R-:W-:Y:S01]  /*6100*/  FFMA.FTZ R80, R80, R9.reuse, -R21.reuse ;  /* 0x0000000950507223 */ /* 0x180fe20000010815 */
[-CC-:B------:R-:W-:Y:S01]  /*6110*/  FFMA.FTZ R66, R66, R9.reuse, -R21.reuse ;  /* 0x0000000942427223 */ /* 0x180fe20000010815 */
[-CC-:B------:R-:W-:Y:S01]  /*6120*/  FFMA.FTZ R168, R168, R9.reuse, -R21.reuse ;  /* 0x00000009a8a87223 */ /* 0x180fe20000010815 */
[-CC-:B------:R-:W-:Y:S01]  /*6130*/  FFMA.FTZ R70, R70, R9.reuse, -R21.reuse ;  /* 0x0000000946467223 */ /* 0x180fe20000010815 */
[----:B------:R-:W-:Y:S01]  /*6140*/  FFMA.FTZ R170, R170, R9, -R21 ;  /* 0x00000009aaaa7223 */ /* 0x000fe20000010815 */
[----:B------:R-:W1:Y:S01]  /*6150*/  MUFU.EX2 R22, R22 ;  /* 0x0000001600167308 */ /* 0x000e620000000800 */
[----:B0-----:R-:W-:-:S02]  /*6160*/  IMAD.U32 R20, RZ, RZ, UR7 ;  /* 0x00000007ff147e24 */ /* 0x001fc4000f8e00ff */
[----:B---3--:R-:W-:Y:S01]  /*6170*/  FADD.FTZ R7, R72, R7 ;  /* 0x0000000748077221 */ /* 0x008fe20000010000 */
[-CC-:B------:R-:W-:Y:S01]  /*6180*/  FFMA.FTZ R74, R74, R9.reuse, -R21.reuse ;  /* 0x000000094a4a7223 */ /* 0x180fe20000010815 */
[-CC-:B------:R-:W-:Y:S01]  /*6190*/  FFMA.FTZ R212, R212, R9.reuse, -R21.reuse ;  /* 0x00000009d4d47223 */ /* 0x180fe20000010815 */
[-CC-:B------:R-:W-:Y:S01]  /*61a0*/  FFMA.FTZ R78, R78, R9.reuse, -R21.reuse ;  /* 0x000000094e4e7223 */ /* 0x180fe20000010815 */
[-CC-:B------:R-:W-:Y:S01]  /*61b0*/  FFMA.FTZ R214, R214, R9.reuse, -R21.reuse ;  /* 0x00000009d6d67223 */ /* 0x180fe20000010815 */
[-C--:B------:R-:W-:Y:S01]  /*61c0*/  FFMA.FTZ R82, R82, R9.reuse, -R21 ;  /* 0x0000000952527223 */ /* 0x080fe20000010815 */
[----:B------:R-:W0:Y:S01]  /*61d0*/  MUFU.EX2 R24, R24 ;  /* 0x0000001800187308 */ /* 0x000e220000000800 */
[----:B----4-:R-:W-:Y:S01]  /*61e0*/  FADD.FTZ R7, R76, R7 ;  /* 0x000000074c077221 */ /* 0x010fe20000010000 */
[-CC-:B------:R-:W-:Y:S01]  /*61f0*/  FFMA.FTZ R216, R216, R9.reuse, -R21.reuse ;  /* 0x00000009d8d87223 */ /* 0x180fe20000010815 */
[-CC-:B------:R-:W-:Y:S01]  /*6200*/  FFMA.FTZ R86, R86, R9.reuse, -R21.reuse ;  /* 0x0000000956567223 */ /* 0x180fe20000010815 */
[----:B------:R-:W-:Y:S01]  /*6210*/  FFMA.FTZ R21, R218, R9, -R21 ;  /* 0x00000009da157223 */ /* 0x000fe20000010815 */
[----:B------:R-:W-:-:S03]  /*6220*/  F2FP.BF16.F32.PACK_AB R181, R72, R181 ;  /* 0x000000b548b5723e */ /* 0x000fc600000010ff */
[----:B------:R-:W2:Y:S01]  /*6230*/  MUFU.EX2 R26, R26 ;  /* 0x0000001a001a7308 */ /* 0x000ea20000000800 */
[C---:B-1----:R-:W-:Y:S01]  /*6240*/  FADD.FTZ R7, R22.reuse, R7 ;  /* 0x0000000716077221 */ /* 0x042fe20000010000 */
[----:B------:R-:W-:-:S06]  /*6250*/  F2FP.BF16.F32.PACK_AB R183, R22, R76 ;  /* 0x0000004c16b7723e */ /* 0x000fcc00000010ff */
[----:B------:R-:W1:Y:S01]  /*6260*/  MUFU.EX2 R28, R28 ;  /* 0x0000001c001c7308 */ /* 0x000e620000000800 */
[----:B0-----:R-:W-:-:S07]  /*6270*/  FADD.FTZ R7, R24, R7 ;  /* 0x0000000718077221 */ /* 0x001fce0000010000 */
[----:B------:R-:W0:Y:S01]  /*6280*/  MUFU.EX2 R30, R30 ;  /* 0x0000001e001e7308 */ /* 0x000e220000000800 */
[C---:B--2---:R-:W-:Y:S01]  /*6290*/  FADD.FTZ R7, R26.reuse, R7 ;  /* 0x000000071a077221 */ /* 0x044fe20000010000 */
[----:B------:R-:W-:-:S06]  /*62a0*/  F2FP.BF16.F32.PACK_AB R177, R26, R24 ;  /* 0x000000181ab1723e */ /* 0x000fcc00000010ff */
[----:B------:R-:W2:Y:S01]  /*62b0*/  MUFU.EX2 R32, R32 ;  /* 0x0000002000207308 */ /* 0x000ea20000000800 */
[----:B-1----:R-:W-:-:S07]  /*62c0*/  FADD.FTZ R7, R28, R7 ;  /* 0x000000071c077221 */ /* 0x002fce0000010000 */
[----:B------:R-:W1:Y:S01]  /*62d0*/  MUFU.EX2 R34, R34 ;  /* 0x0000002200227308 */ /* 0x000e620000000800 */
[C---:B0-----:R-:W-:Y:S01]  /*62e0*/  FADD.FTZ R7, R30.reuse, R7 ;  /* 0x000000071e077221 */ /* 0x041fe20000010000 */
[----:B------:R-:W-:-:S06]  /*62f0*/  F2FP.BF16.F32.PACK_AB R179, R30, R28 ;  /* 0x0000001c1eb3723e */ /* 0x000fcc00000010ff */
[----:B------:R-:W-:Y:S01]  /*6300*/  MUFU.EX2 R175, R175 ;  /* 0x000000af00af7308 */ /* 0x000fe20000000800 */
[----:B--2---:R-:W-:-:S07]  /*6310*/  FADD.FTZ R7, R32, R7 ;  /* 0x0000000720077221 */ /* 0x004fce0000010000 */
[----:B------:R-:W-:Y:S01]  /*6320*/  MUFU.EX2 R38, R38 ;  /* 0x0000002600267308 */ /* 0x000fe20000000800 */
[----:B-1----:R-:W-:-:S07]  /*6330*/  F2FP.BF16.F32.PACK_AB R173, R34, R32 ;  /* 0x0000002022ad723e */ /* 0x002fce00000010ff */
[----:B------:R-:W-:Y:S08]  /*6340*/  MUFU.EX2 R169, R169 ;  /* 0x000000a900a97308 */ /* 0x000ff00000000800 */
[----:B------:R-:W-:Y:S08]  /*6350*/  MUFU.EX2 R14, R14 ;  /* 0x0000000e000e7308 */ /* 0x000ff00000000800 */
[----:B------:R-:W-:Y:S08]  /*6360*/  MUFU.EX2 R171, R171 ;  /* 0x000000ab00ab7308 */ /* 0x000ff00000000800 */
[----:B------:R-:W0:Y:S08]  /*6370*/  MUFU.EX2 R156, R156 ;  /* 0x0000009c009c7308 */ /* 0x000e300000000800 */
[----:B------:R-:W-:Y:S01]  /*6380*/  MUFU.EX2 R18, R18 ;  /* 0x0000001200127308 */ /* 0x000fe20000000800 */
[----:B------:R-:W-:-:S02]  /*6390*/  WARPGROUP.DEPBAR.LE gsb0, 0x0 ;  /* 0x00008000000079c5 */ /* 0x000fc40000010000 */
[----:B------:R-:W-:-:S05]  /*63a0*/  WARPGROUP.ARRIVE ;  /* 0x00000000000079c5 */ /* 0x000fca0000000000 */
[----:B------:R-:W-:Y:S01]  /*63b0*/  MUFU.EX2 R153, R153 ;  /* 0x0000009900997308 */ /* 0x000fe20000000800 */
[----:B------:R-:W-:Y:S02]  /*63c0*/  F2FP.BF16.F32.PACK_AB R160, R60, R43 ;  /* 0x0000002b3ca0723e */ /* 0x000fe400000010ff */
[----:B------:R-:W-:Y:S01]  /*63d0*/  F2FP.BF16.F32.PACK_AB R162, R62, R45 ;  /* 0x0000002d3ea2723e */ /* 0x000fe200000010ff */
[----:B------:R-:W-:Y:S04]  /*63e0*/  HGMMA.64x128x16.F32.BF16 R88, R164, gdesc[UR8].tnspB, R88, gsb0 ;  /* 0x41e00008a4587df0 */ /* 0x000fe80008001858 */
[----:B------:R-:W-:Y:S08]  /*63f0*/  MUFU.EX2 R48, R48 ;  /* 0x0000003000307308 */ /* 0x000ff00000000800 */
[----:B------:R-:W-:Y:S08]  /*6400*/  MUFU.EX2 R155, R52 ;  /* 0x00000034009b7308 */ /* 0x000ff00000000800 */
[----:B------:R-:W-:Y:S08]  /*6410*/  MUFU.EX2 R80, R80 ;  /* 0x0000005000507308 */ /* 0x000ff00000000800 */
[----:B------:R-:W-:Y:S08]  /*6420*/  MUFU.EX2 R157, R66 ;  /* 0x00000042009d7308 */ /* 0x000ff00000000800 */
[----:B------:R1:W-:Y:S08]  /*6430*/  MUFU.EX2 R36, R168 ;  /* 0x000000a800247308 */ /* 0x0003f00000000800 */
[----:B------:R-:W-:Y:S01]  /*6440*/  MUFU.EX2 R158, R158 ;  /* 0x0000009e009e7308 */ /* 0x000fe20000000800 */
[----:B-1----:R-:W-:-:S07]  /*6450*/  F2FP.BF16.F32.PACK_AB R168, R188, R31 ;  /* 0x0000001fbca8723e */ /* 0x002fce00000010ff */
[----:B------:R-:W-:Y:S08]  /*6460*/  MUFU.EX2 R159, R70 ;  /* 0x00000046009f7308 */ /* 0x000ff00000000800 */
[----:B------:R0:W-:Y:S08]  /*6470*/  MUFU.EX2 R17, R170 ;  /* 0x000000aa00117308 */ /* 0x0001f00000000800 */
[----:B------:R-:W-:Y:S01]  /*6480*/  MUFU.EX2 R161, R74 ;  /* 0x0000004a00a17308 */ /* 0x000fe20000000800 */
[----:B0-----:R-:W-:-:S07]  /*6490*/  F2FP.BF16.F32.PACK_AB R170, R156, R33 ;  /* 0x000000219caa723e */ /* 0x001fce00000010ff */
[----:B------:R-:W-:Y:S08]  /*64a0*/  MUFU.EX2 R212, R212 ;  /* 0x000000d400d47308 */ /* 0x000ff00000000800 */
[----:B------:R-:W-:Y:S08]  /*64b0*/  MUFU.EX2 R163, R78 ;  /* 0x0000004e00a37308 */ /* 0x000ff00000000800 */
[----:B------:R-:W-:Y:S08]  /*64c0*/  MUFU.EX2 R214, R214 ;  /* 0x000000d600d67308 */ /* 0x000ff00000000800 */
[----:B------:R-:W-:Y:S08]  /*64d0*/  MUFU.EX2 R216, R216 ;  /* 0x000000d800d87308 */ /* 0x000ff00000000800 */
[----:B------:R-:W-:Y:S08]  /*64e0*/  MUFU.EX2 R86, R86 ;  /* 0x0000005600567308 */ /* 0x000ff00000000800 */
[----:B------:R-:W0:Y:S08]  /*64f0*/  MUFU.EX2 R68, R68 ;  /* 0x0000004400447308 */ /* 0x000e300000000800 */
[----:B------:R-:W1:Y:S01]  /*6500*/  MUFU.EX2 R21, R21 ;  /* 0x0000001500157308 */ /* 0x000e620000000800 */
[----:B------:R-:W-:-:S02]  /*6510*/  WARPGROUP.DEPBAR.LE gsb0, 0x0 ;  /* 0x00008000000079c5 */ /* 0x000fc40000010000 */
[----:B------:R2:W-:Y:S05]  /*6520*/  @!P1 SYNCS.ARRIVE.TRANS64.RED.A1T0 RZ, [R15+URZ], RZ ;  /* 0x000000ff0fff99a7 */ /* 0x0005ea000810043f */
[----:B------:R-:W3:Y:S01]  /*6530*/  MUFU.EX2 R165, R82 ;  /* 0x0000005200a57308 */ /* 0x000ee20000000800 */
[----:B------:R-:W-:Y:S02]  /*6540*/  F2FP.BF16.F32.PACK_AB R164, R64, R47 ;  /* 0x0000002f40a4723e */ /* 0x000fe400000010ff */
[----:B0-----:R-:W-:Y:S02]  /*6550*/  F2FP.BF16.F32.PACK_AB R166, R68, R49 ;  /* 0x0000003144a6723e */ /* 0x001fe400000010ff */
[----:B-1----:R-:W-:-:S02]  /*6560*/  F2FP.BF16.F32.PACK_AB R167, R21, R86 ;  /* 0x0000005615a7723e */ /* 0x002fc400000010ff */
[----:B--2---:R-:W-:-:S04]  /*6570*/  @!P1 IADD3 R15, R20, 0x34860, RZ ;  /* 0x00034860140f9810 */ /* 0x004fc80007ffe0ff */
[----:B------:R-:W-:Y:S01]  /*6580*/  @!P1 PRMT R20, RZ, 0x654, R15 ;  /* 0x00000654ff149816 */ /* 0x000fe2000000000f */
[----:B------:R-:W-:-:S03]  /*6590*/  FADD.FTZ R15, R19, R6 ;  /* 0x00000006130f7221 */ /* 0x000fc60000010000 */
[----:B------:R0:W-:Y:S01]  /*65a0*/  @!P1 SYNCS.ARRIVE.TRANS64.RED.A1T0 RZ, [R20+URZ], RZ ;  /* 0x000000ff14ff99a7 */ /* 0x0001e2000810043f */
[C---:B------:R-:W-:Y:S01]  /*65b0*/  FADD.FTZ R6, R182.reuse, R15 ;  /* 0x0000000fb6067221 */ /* 0x040fe20000010000 */
[----:B------:R-:W-:-:S03]  /*65c0*/  F2FP.BF16.F32.PACK_AB R182, R182, R19 ;  /* 0x00000013b6b6723e */ /* 0x000fc600000010ff */
[----:B------:R-:W-:-:S04]  /*65d0*/  FADD.FTZ R15, R23, R6 ;  /* 0x00000006170f7221 */ /* 0x000fc80000010000 */
[----:B------:R-:W-:Y:S01]  /*65e0*/  FADD.FTZ R6, R152, R15 ;  /* 0x0000000f98067221 */ /* 0x000fe20000010000 */
[----:B------:R-:W-:-:S03]  /*65f0*/  F2FP.BF16.F32.PACK_AB R152, R54, R35 ;  /* 0x000000233698723e */ /* 0x000fc600000010ff */
[----:B------:R-:W-:-:S04]  /*6600*/  FADD.FTZ R15, R25, R6 ;  /* 0x00000006190f7221 */ /* 0x000fc80000010000 */
[----:B------:R-:W-:Y:S01]  /*6610*/  FADD.FTZ R6, R154, R15 ;  /* 0x0000000f9a067221 */ /* 0x000fe20000010000 */
[----:B------:R-:W-:-:S03]  /*6620*/  F2FP.BF16.F32.PACK_AB R154, R56, R37 ;  /* 0x00000025389a723e */ /* 0x000fc600000010ff */
[----:B------:R-:W-:-:S04]  /*6630*/  FADD.FTZ R15, R27, R6 ;  /* 0x000000061b0f7221 */ /* 0x000fc80000010000 */
[----:B------:R-:W-:-:S04]  /*6640*/  FADD.FTZ R6, R184, R15 ;  /* 0x0000000fb8067221 */ /* 0x000fc80000010000 */
[----:B------:R-:W-:Y:S01]  /*6650*/  FADD.FTZ R15, R29, R6 ;  /* 0x000000061d0f7221 */ /* 0x000fe20000010000 */
[----:B------:R-:W-:-:S03]  /*6660*/  FADD.FTZ R6, R34, R7 ;  /* 0x0000000722067221 */ /* 0x000fc60000010000 */
[----:B0-----:R-:W-:Y:S01]  /*6670*/  FADD.FTZ R20, R186, R15 ;  /* 0x0000000fba147221 */ /* 0x001fe20000010000 */
[----:B------:R-:W-:Y:S01]  /*6680*/  FADD.FTZ R6, R175, R6 ;  /* 0x00000006af067221 */ /* 0x000fe20000010000 */
[C---:B------:R-:W-:Y:S02]  /*6690*/  F2FP.BF16.F32.PACK_AB R175, R38.reuse, R175 ;  /* 0x000000af26af723e */ /* 0x040fe400000010ff */
[----:B------:R-:W-:Y:S01]  /*66a0*/  FADD.FTZ R7, R31, R20 ;  /* 0x000000141f077221 */ /* 0x000fe20000010000 */
[----:B------:R-:W-:-:S03]  /*66b0*/  FADD.FTZ R6, R38, R6 ;  /* 0x0000000626067221 */ /* 0x000fc60000010000 */
[----:B------:R-:W-:Y:S01]  /*66c0*/  FADD.FTZ R20, R188, R7 ;  /* 0x00000007bc147221 */ /* 0x000fe20000010000 */
        /* <DEDUP_REMOVED lines=8> */
[----:B------:R-:W-:Y:S01]  /*6750*/  FADD.FTZ R6, R18, R7 ;  /* 0x0000000712067221 */ /* 0x000fe20000010000 */
[----:B------:R-:W-:Y:S02]  /*6760*/  F2FP.BF16.F32.PACK_AB R156, R58, R39 ;  /* 0x000000273a9c723e */ /* 0x000fe400000010ff */
[----:B------:R-:W-:Y:S01]  /*6770*/  FADD.FTZ R20, R54, R15 ;  /* 0x0000000f36147221 */ /* 0x000fe20000010000 */
[----:B------:R-:W-:Y:S01]  /*6780*/  FADD.FTZ R6, R153, R6 ;  /* 0x0000000699067221 */ /* 0x000fe20000010000 */
[----:B------:R-:W-:-:S02]  /*6790*/  F2FP.BF16.F32.PACK_AB R153, R48, R153 ;  /* 0x000000993099723e */ /* 0x000fc400000010ff */
        /* <DEDUP_REMOVED lines=9> */
[----:B------:R-:W-:Y:S02]  /*6830*/  F2FP.BF16.F32.PACK_AB R157, R36, R157 ;  /* 0x0000009d249d723e */ /* 0x000fe400000010ff */
[----:B------:R-:W-:Y:S01]  /*6840*/  FADD.FTZ R14, R158, R7 ;  /* 0x000000079e0e7221 */ /* 0x000fe20000010000 */
[----:B------:R-:W-:Y:S01]  /*6850*/  FADD.FTZ R6, R36, R6 ;  /* 0x0000000624067221 */ /* 0x000fe20000010000 */
[C---:B------:R-:W-:Y:S02]  /*6860*/  F2FP.BF16.F32.PACK_AB R158, R41.reuse, R158 ;  /* 0x0000009e299e723e */ /* 0x040fe400000010ff */
[----:B------:R-:W-:Y:S01]  /*6870*/  FADD.FTZ R14, R41, R14 ;  /* 0x0000000e290e7221 */ /* 0x000fe20000010000 */
[----:B------:R-:W-:Y:S01]  /*6880*/  FADD.FTZ R6, R159, R6 ;  /* 0x000000069f067221 */ /* 0x000fe20000010000 */
[----:B------:R-:W-:-:S02]  /*6890*/  F2FP.BF16.F32.PACK_AB R159, R17, R159 ;  /* 0x0000009f119f723e */ /* 0x000fc400000010ff */
[----:B------:R-:W-:Y:S01]  /*68a0*/  FADD.FTZ R7, R43, R14 ;  /* 0x0000000e2b077221 */ /* 0x000fe20000010000 */
[----:B------:R-:W-:Y:S01]  /*68b0*/  FADD.FTZ R6, R17, R6 ;  /* 0x0000000611067221 */ /* 0x000fe20000010000 */
[----:B------:R-:W-:Y:S02]  /*68c0*/  IMAD.MOV.U32 R17, RZ, RZ, R12 ;  /* 0x000000ffff117224 */ /* 0x000fe400078e000c */
        /* <DEDUP_REMOVED lines=11> */
[----:B---3--:R-:W-:Y:S01]  /*6980*/  FADD.FTZ R6, R165, R6 ;  /* 0x00000006a5067221 */ /* 0x008fe20000010000 */
[C---:B------:R-:W-:Y:S02]  /*6990*/  F2FP.BF16.F32.PACK_AB R165, R216.reuse, R165 ;  /* 0x000000a5d8a5723e */ /* 0x040fe400000010ff */
[----:B------:R-:W-:Y:S01]  /*69a0*/  FADD.FTZ R15, R49, R14 ;  /* 0x0000000e310f7221 */ /* 0x000fe20000010000 */
[----:B------:R-:W-:Y:S01]  /*69b0*/  FADD.FTZ R7, R216, R6 ;  /* 0x00000006d8077221 */ /* 0x000fe20000010000 */
[----:B------:R-:W-:Y:S02]  /*69c0*/  IMAD.MOV.U32 R14, RZ, RZ, R3 ;  /* 0x000000ffff0e7224 */ /* 0x000fe400078e0003 */
[----:B------:R-:W-:Y:S01]  /*69d0*/  FADD.FTZ R6, R68, R15 ;  /* 0x0000000f44067221 */ /* 0x000fe20000010000 */
[----:B------:R-:W-:Y:S01]  /*69e0*/  FADD.FTZ R7, R86, R7 ;  /* 0x0000000756077221 */ /* 0x000fe20000010000 */
[----:B------:R-:W-:-:S03]  /*69f0*/  MOV R15, R10 ;  /* 0x0000000a000f7202 */ /* 0x000fc60000000f00 */
[----:B------:R-:W-:Y:S01]  /*6a00*/  FADD.FTZ R7, R21, R7 ;  /* 0x0000000715077221 */ /* 0x000fe20000010000 */
[----:B------:R-:W-:Y:S06]  /*6a10*/  @P2 BRA `(.L_x_28) ;  /* 0xffffffd400e42947 */ /* 0x000fec000383ffff */
.L_x_19:
[----:B------:R-:W-:Y:S06]  /*6a20*/  BAR.ARV 0x8, 0x180 ;  /* 0x0206000000007b1d */ /* 0x000fec0000002000 */
        /* <DEDUP_REMOVED lines=64> */
[----:B------:R-:W-:Y:S06]  /*6e30*/  @!P0 BRA `(.L_x_29) ;  /* 0x0000000000048947 */ /* 0x000fec0003800000 */
[----:B------:R-:W-:Y:S01]  /*6e40*/  BPT.TRAP 0x1 ;  /* 0x000000040000795c */ /* 0x000fe20000300000 */
.L_x_29:
[----:B------:R-:W-:Y:S02]  /*6e50*/  SHF.L.U32 R3, R3, 0x1f, RZ ;  /* 0x0000001f03037819 */ /* 0x000fe400000006ff */
[----:B------:R-:W-:-:S04]  /*6e60*/  LEA R14, R0, UR36, 0x3 ;  /* 0x00000024000e7c11 */ /* 0x000fc8000f8e18ff */
[----:B------:R0:W1:Y:S01]  /*6e70*/  SYNCS.PHASECHK.TRANS64.TRYWAIT P2, [R14+URZ+0x34850], R3 ;  /* 0x034850030e0075a7 */ /* 0x000062000804017f */
[----:B------:R-:W-:Y:S05]  /*6e80*/  @!P0 BRA `(.L_x_30) ;  /* 0x0000000000048947 */ /* 0x000fea0003800000 */
[----:B------:R-:W-:Y:S01]  /*6e90*/  BPT.TRAP 0x1 ;  /* 0x000000040000795c */ /* 0x000fe20000300000 */
.L_x_30:
[----:B-1----:R-:W-:Y:S05]  /*6ea0*/  @P2 BRA `(.L_x_31) ;  /* 0x0000000000082947 */ /* 0x002fea0003800000 */
[----:B------:R-:W1:Y:S02]  /*6eb0*/  SYNCS.PHASECHK.TRANS64.TRYWAIT P0, [R14+URZ+0x34850], R3 ;  /* 0x034850030e0075a7 */ /* 0x000e64000800017f */
[----:B-1----:R-:W-:Y:S05]  /*6ec0*/  @!P0 BRA `(.L_x_32) ;  /* 0x0000006000188947 */ /* 0x002fea0003800000 */
.L_x_31:
[----:B------:R-:W-:Y:S01]  /*6ed0*/  UIADD3 UR36, UR36, 0x400, URZ ;  /* 0x0000040024247890 */ /* 0x000fe2000fffe03f */
[----:B------:R-:W-:Y:S01]  /*6ee0*/  R2UR UR5, R0 ;  /* 0x00000000000572ca */ /* 0x000fe200000e0000 */
[----:B------:R-:W-:Y:S01]  /*6ef0*/  WARPGROUP.ARRIVE ;  /* 0x00000000000079c5 */ /* 0x000fe20000000000 */
[----:B------:R-:W-:Y:S01]  /*6f00*/  UMOV UR7, 0x40000040 ;  /* 0x4000004000077882 */ /* 0x000fe20000000000 */
[----:B------:R-:W-:Y:S01]  /*6f10*/  USHF.R.U32.HI UR36, URZ, 0x4, UR36 ;  /* 0x000000043f247899 */ /* 0x000fe20008011624 */
[----:B01----:R-:W0:Y:S01]  /*6f20*/  SHFL.BFLY PT, R3, R6, 0x2, 0x1f ;  /* 0x0c401f0006037f89 */ /* 0x003e2200000e0000 */
[----:B------:R-:W-:Y:S01]  /*6f30*/  @!P1 IADD3 R11, R14, 0x34860, RZ ;  /* 0x000348600e0b9810 */ /* 0x000fe20007ffe0ff */
[----:B------:R-:W-:Y:S01]  /*6f40*/  IMAD.MOV.U32 R4, RZ, RZ, RZ ;  /* 0x000000ffff047224 */ /* 0x000fe200078e00ff */
[----:B------:R-:W-:Y:S01]  /*6f50*/  ULOP3.LUT UR36, UR36, 0x3fff, URZ, 0xc0, !UPT ;  /* 0x00003fff24247892 */ /* 0x000fe2000f8ec03f */
[----:B------:R-:W1:Y:S01]  /*6f60*/  SHFL.BFLY PT, R0, R7, 0x2, 0x1f ;  /* 0x0c401f0007007f89 */ /* 0x000e6200000e0000 */
[----:B------:R-:W-:-:S02]  /*6f70*/  @!P1 PRMT R11, RZ, 0x654, R11 ;  /* 0x00000654ff0b9816 */ /* 0x000fc4000000000b */
[----:B------:R-:W-:-:S04]  /*6f80*/  ULOP3.LUT UR4, UR36, 0x4000000, URZ, 0xfc, !UPT ;  /* 0x0400000024047892 */ /* 0x000fc8000f8efc3f */
[----:B------:R-:W-:-:S07]  /*6f90*/  ULEA UR4, UR5, UR4, 0xb ;  /* 0x0000000405047291 */ /* 0x000fce000f8e583f */
[----:B------:R-:W-:Y:S02]  /*6fa0*/  UMOV UR6, UR4 ;  /* 0x0000000400067c82 */ /* 0x000fe40008000000 */
[----:B------:R-:W-:Y:S01]  /*6fb0*/  HGMMA.64x128x16.F32.BF16 R24, R180, gdesc[UR4].tnspB, R24, gsb0 ;  /* 0x41e00004b4187df0 */ /* 0x000fe20008001818 */
[----:B------:R-:W-:Y:S01]  /*6fc0*/  UIADD3 UR6, UR4, 0x80, URZ ;  /* 0x0000008004067890 */ /* 0x000fe2000fffe03f */
[----:B------:R-:W-:Y:S01]  /*6fd0*/  UMOV UR7, 0x40000040 ;  /* 0x4000004000077882 */ /* 0x000fe20000000000 */
[----:B0-----:R-:W-:Y:S01]  /*6fe0*/  FADD.FTZ R3, R3, R6 ;  /* 0x0000000603037221 */ /* 0x001fe20000010000 */
[----:B-1----:R-:W-:-:S04]  /*6ff0*/  FADD.FTZ R2, R0, R7 ;  /* 0x0000000700027221 */ /* 0x002fc80000010000 */
[----:B------:R-:W0:Y:S04]  /*7000*/  SHFL.BFLY PT, R0, R3, 0x1, 0x1f ;  /* 0x0c201f0003007f89 */ /* 0x000e2800000e0000 */
[----:B------:R-:W1:Y:S01]  /*7010*/  SHFL.BFLY PT, R5, R2, 0x1, 0x1f ;  /* 0x0c201f0002057f89 */ /* 0x000e6200000e0000 */
[----:B0-----:R-:W-:Y:S01]  /*7020*/  FADD.FTZ R13, R3, R0 ;  /* 0x00000000030d7221 */ /* 0x001fe20000010000 */
[----:B------:R-:W-:Y:S01]  /*7030*/  IMAD.MOV.U32 R3, RZ, RZ, -0x800000 ;  /* 0xff800000ff037424 */ /* 0x000fe200078e00ff */
[----:B------:R-:W-:Y:S01]  /*7040*/  MOV R0, 0xff800000 ;  /* 0xff80000000007802 */ /* 0x000fe20000000f00 */
[----:B-1----:R-:W-:Y:S02]  /*7050*/  FADD.FTZ R15, R2, R5 ;  /* 0x00000005020f7221 */ /* 0x002fe40000010000 */
[----:B------:R-:W-:Y:S01]  /*7060*/  FSETP.NE.FTZ.AND P0, PT, R13, RZ, PT ;  /* 0x000000ff0d00720b */ /* 0x000fe20003f15000 */
[----:B------:R-:W-:-:S02]  /*7070*/  IMAD.MOV.U32 R2, RZ, RZ, RZ ;  /* 0x000000ffff027224 */ /* 0x000fc400078e00ff */
[----:B------:R-:W-:-:S10]  /*7080*/  FSETP.NE.FTZ.AND P2, PT, R15, RZ, PT ;  /* 0x000000ff0f00720b */ /* 0x000fd40003f55000 */
[----:B------:R-:W0:Y:S01]  /*7090*/  @P0 MUFU.LG2 R8, R13 ;  /* 0x0000000d00080308 */ /* 0x000e220000000c00 */
[C---:B------:R-:W-:Y:S02]  /*70a0*/  @P0 FMUL.FTZ R5, R9.reuse, 0.69314718246459960938 ;  /* 0x3f31721809050820 */ /* 0x040fe40000410000 */
[----:B------:R-:W-:-:S05]  /*70b0*/  @P2 FMUL.FTZ R14, R9, 0.69314718246459960938 ;  /* 0x3f317218090e2820 */ /* 0x000fca0000410000 */
[----:B------:R-:W1:Y:S08]  /*70c0*/  @P2 MUFU.LG2 R6, R15 ;  /* 0x0000000f00062308 */ /* 0x000e700000000c00 */
[----:B------:R-:W2:Y:S01]  /*70d0*/  @P0 MUFU.RCP R4, R13 ;  /* 0x0000000d00040308 */ /* 0x000ea20000001000 */
[----:B0-----:R-:W-:-:S04]  /*70e0*/  @P0 FMUL.FTZ R8, R8, 0.69314718246459960938 ;  /* 0x3f31721808080820 */ /* 0x001fc80000410000 */
[----:B------:R-:W-:Y:S01]  /*70f0*/  @P0 FFMA.FTZ R3, R5, R12, R8 ;  /* 0x0000000c05030223 */ /* 0x000fe20000010008 */
[----:B------:R-:W-:Y:S02]  /*7100*/  PLOP3.LUT P0, PT, PT, PT, PT, 0x8, 0x0 ;  /* 0x000000000000781c */ /* 0x000fe40003f0e170 */
[----:B------:R-:W0:Y:S01]  /*7110*/  @P2 MUFU.RCP R2, R15 ;  /* 0x0000000f00022308 */ /* 0x000e220000001000 */
[----:B-1----:R-:W-:-:S04]  /*7120*/  @P2 FMUL.FTZ R7, R6, 0.69314718246459960938 ;  /* 0x3f31721806072820 */ /* 0x002fc80000410000 */
[----:B------:R-:W-:Y:S01]  /*7130*/  @P2 FFMA.FTZ R0, R14, R10, R7 ;  /* 0x0000000a0e002223 */ /* 0x000fe20000010007 */
[----:B------:R-:W-:Y:S02]  /*7140*/  WARPGROUP.DEPBAR.LE gsb0, 0x0 ;  /* 0x00008000000079c5 */ /* 0x000fe40000010000 */
[----:B------:R-:W-:-:S06]  /*7150*/  WARPGROUP.ARRIVE ;  /* 0x00000000000079c5 */ /* 0x000fcc0000000000 */
[----:B------:R-:W-:Y:S01]  /*7160*/  HGMMA.64x128x16.F32.BF16 R24, R176, gdesc[UR4].tnspB, R24, gsb0 ;  /* 0x41e00004b0187df0 */ /* 0x000fe20008001818 */
[----:B------:R-:W-:Y:S01]  /*7170*/  UIADD3 UR6, UR4, 0x100, URZ ;  /* 0x0000010004067890 */ /* 0x000fe2000fffe03f */
[----:B------:R-:W-:Y:S01]  /*7180*/  UMOV UR7, 0x40000040 ;  /* 0x4000004000077882 */ /* 0x000fe20000000000 */
[----:B------:R-:W-:Y:S02]  /*7190*/  WARPGROUP.DEPBAR.LE gsb0, 0x0 ;  /* 0x00008000000079c5 */ /* 0x000fe40000010000 */
[----:B------:R-:W-:-:S07]  /*71a0*/  WARPGROUP.ARRIVE ;  /* 0x00000000000079c5 */ /* 0x000fce0000000000 */
        /* <DEDUP_REMOVED lines=18> */
[----:B------:R-:W-:Y:S01]  /*72d0*/  UIADD3 UR4, UR4, 0x380, URZ ;  /* 0x0000038004047890 */ /* 0x000fe2000fffe03f */
[----:B------:R-:W-:Y:S02]  /*72e0*/  WARPGROUP.DEPBAR.LE gsb0, 0x0 ;  /* 0x00008000000079c5 */ /* 0x000fe40000010000 */
[----:B------:R-:W-:-:S06]  /*72f0*/  WARPGROUP.ARRIVE ;  /* 0x00000000000079c5 */ /* 0x000fcc0000000000 */
[----:B------:R-:W-:Y:S01]  /*7300*/  HGMMA.64x128x16.F32.BF16 R24, R160, gdesc[UR4].tnspB, R24, gsb0 ;  /* 0x41e00004a0187df0 */ /* 0x000fe20008001818 */
[----:B------:R-:W-:Y:S01]  /*7310*/  UMOV UR6, UR4 ;  /* 0x0000000400067c82 */ /* 0x000fe20008000000 */
[----:B------:R-:W-:Y:S01]  /*7320*/  UMOV UR7, 0x40000040 ;  /* 0x4000004000077882 */ /* 0x000fe20000000000 */
[----:B------:R-:W-:Y:S02]  /*7330*/  WARPGROUP.DEPBAR.LE gsb0, 0x0 ;  /* 0x00008000000079c5 */ /* 0x000fe40000010000 */
[----:B------:R-:W-:-:S07]  /*7340*/  WARPGROUP.ARRIVE ;  /* 0x00000000000079c5 */ /* 0x000fce0000000000 */
[----:B------:R-:W-:Y:S03]  /*7350*/  HGMMA.64x128x16.F32.BF16 R24, R164, gdesc[UR4].tnspB, R24, gsb0 ;  /* 0x41e00004a4187df0 */ /* 0x000fe60008001818 */
[----:B------:R-:W-:Y:S02]  /*7360*/  WARPGROUP.DEPBAR.LE gsb0, 0x0 ;  /* 0x00008000000079c5 */ /* 0x000fe40000010000 */
[----:B------:R1:W-:Y:S01]  /*7370*/  @!P1 SYNCS.ARRIVE.TRANS64.RED.A1T0 RZ, [R11+URZ], RZ ;  /* 0x000000ff0bff99a7 */ /* 0x0003e2000810043f */
[-C--:B--2---:R-:W-:Y:S01]  /*7380*/  FMUL.FTZ R24, R24, R4.reuse ;  /* 0x0000000418187220 */ /* 0x084fe20000410000 */
        /* <DEDUP_REMOVED lines=31> */
[-C--:B0-----:R-:W-:Y:S01]  /*7580*/  FMUL.FTZ R26, R26, R2.reuse ;  /* 0x000000021a1a7220 */ /* 0x081fe20000410000 */
        /* <DEDUP_REMOVED lines=30> */
[----:B-1----:R-:W-:-:S07]  /*7770*/  FMUL.FTZ R87, R87, R2 ;  /* 0x0000000257577220 */ /* 0x002fce0000410000 */
.L_x_12:
[----:B------:R-:W-:Y:S05]  /*7780*/  @P0 BRA `(.L_x_33) ;  /* 0x0000001400340947 */ /* 0x000fea0003800000 */
[----:B------:R-:W0:Y:S01]  /*7790*/  S2R R2, SR_TID.X ;  /* 0x0000000000027919 */ /* 0x000e220000002100 */
[----:B------:R-:W1:Y:S01]  /*77a0*/  LDC R18, c[0x0][0xbe8] ;  /* 0x0002fa00ff127b82 */ /* 0x000e620000000800 */
[----:B------:R-:W-:Y:S01]  /*77b0*/  SHF.R.S32.HI R13, RZ, 0x1f, R16 ;  /* 0x0000001fff0d7819 */ /* 0x000fe20000011410 */
[----:B------:R-:W-:Y:S01]  /*77c0*/  ULDC.64 UR4, c[0x0][0xbd0] ;  /* 0x0002f40000047ab9 */ /* 0x000fe20000000a00 */
[----:B------:R-:W2:Y:S01]  /*77d0*/  S2R R10, SR_CTAID.X ;  /* 0x00000000000a7919 */ /* 0x000ea20000002500 */
[----:B------:R-:W-:Y:S01]  /*77e0*/  ULDC.64 UR6, c[0x0][0xb38] ;  /* 0x0002ce0000067ab9 */ /* 0x000fe20000000a00 */
[----:B------:R-:W-:Y:S03]  /*77f0*/  BSSY B0, `(.L_x_34) ;  /* 0x00000e2000007945 */ /* 0x000fe60003800000 */
[----:B------:R-:W3:Y:S08]  /*7800*/  S2UR UR9, SR_CTAID.Z ;  /* 0x00000000000979c3 */ /* 0x000ef00000002700 */
[----:B------:R-:W4:Y:S08]  /*7810*/  LDC.64 R20, c[0x0][0xbd8] ;  /* 0x0002f600ff147b82 */ /* 0x000f300000000a00 */
[----:B------:R-:W-:Y:S01]  /*7820*/  BAR.SYNC.DEFER_BLOCKING 0x1, 0x100 ;  /* 0x0044000000007b1d */ /* 0x000fe20000010000 */
[----:B-1----:R-:W-:-:S07]  /*7830*/  ISETP.NE.AND P0, PT, R18, 0x1, PT ;  /* 0x000000011200780c */ /* 0x002fce0003f05270 */
[----:B------:R-:W1:Y:S01]  /*7840*/  S2UR UR8, SR_CTAID.Y ;  /* 0x00000000000879c3 */ /* 0x000e620000002600 */
[----:B0-----:R-:W-:-:S07]  /*7850*/  VIADD R7, R2, 0xffffff80 ;  /* 0xffffff8002077836 */ /* 0x001fce0000000000 */
[----:B------:R-:W1:Y:S01]  /*7860*/  LDC R17, c[0x0][0xc50] ;  /* 0x00031400ff117b82 */ /* 0x000e620000000800 */
[----:B------:R-:W-:-:S04]  /*7870*/  SHF.R.S32.HI R4, RZ, 0x1f, R7 ;  /* 0x0000001fff047819 */ /* 0x000fc80000011407 */
[----:B------:R-:W-:-:S03]  /*7880*/  LEA.HI R8, R4, R7, RZ, 0x7 ;  /* 0x0000000704087211 */ /* 0x000fc600078f38ff */
[----:B------:R-:W0:Y:S01]  /*7890*/  @P0 LDC R12, c[0x0][0xbec] ;  /* 0x0002fb00ff0c0b82 */ /* 0x000e220000000800 */
[----:B------:R-:W-:Y:S02]  /*78a0*/  LEA.HI R4, R4, R7, RZ, 0x2 ;  /* 0x0000000704047211 */ /* 0x000fe400078f10ff */
[----:B------:R-:W-:Y:S02]  /*78b0*/  LOP3.LUT R2, R8, 0xffffff80, RZ, 0xc0, !PT ;  /* 0xffffff8008027812 */ /* 0x000fe400078ec0ff */
[----:B------:R-:W-:Y:S02]  /*78c0*/  LOP3.LUT R4, R4, 0xfffffffc, RZ, 0xc0, !PT ;  /* 0xfffffffc04047812 */ /* 0x000fe400078ec0ff */
[----:B------:R-:W-:Y:S01]  /*78d0*/  SHF.R.S32.HI R9, RZ, 0x7, R8 ;  /* 0x00000007ff097819 */ /* 0x000fe20000011408 */
[C---:B------:R-:W-:Y:S01]  /*78e0*/  IMAD.IADD R88, R7.reuse, 0x1, -R2 ;  /* 0x0000000107587824 */ /* 0x040fe200078e0a02 */
[----:B------:R-:W-:Y:S01]  /*78f0*/  IADD3 R6, R7, -R4, RZ ;  /* 0x8000000407067210 */ /* 0x000fe20007ffe0ff */
[----:B------:R-:W5:Y:S03]  /*7900*/  LDC.64 R22, c[0x0][0xb40] ;  /* 0x0002d000ff167b82 */ /* 0x000f660000000a00 */
[----:B------:R-:W-:-:S02]  /*7910*/  SHF.R.S32.HI R11, RZ, 0x1f, R88 ;  /* 0x0000001fff0b7819 */ /* 0x000fc40000011458 */
[----:B------:R-:W-:Y:S02]  /*7920*/  LEA.HI R7, R6, R6, RZ, 0x1 ;  /* 0x0000000606077211 */ /* 0x000fe400078f08ff */
[CC--:B------:R-:W-:Y:S01]  /*7930*/  LEA.HI R89, R11.reuse, R88.reuse, RZ, 0x2 ;  /* 0x000000580b597211 */ /* 0x0c0fe200078f10ff */
[----:B------:R-:W5:Y:S01]  /*7940*/  @P0 LDC R90, c[0x0][0xbec] ;  /* 0x0002fb00ff5a0b82 */ /* 0x000f620000000800 */
[----:B------:R-:W-:Y:S02]  /*7950*/  LEA.HI R4, R11, R88, RZ, 0x5 ;  /* 0x000000580b047211 */ /* 0x000fe400078f28ff */
[--C-:B------:R-:W-:Y:S02]  /*7960*/  SHF.R.S32.HI R2, RZ, 0x2, R89.reuse ;  /* 0x00000002ff027819 */ /* 0x100fe40000011459 */
[----:B------:R-:W-:Y:S02]  /*7970*/  SHF.R.S32.HI R5, RZ, 0x1f, R89 ;  /* 0x0000001fff057819 */ /* 0x000fe40000011459 */
[----:B------:R-:W-:Y:S01]  /*7980*/  SHF.R.S32.HI R4, RZ, 0x5, R4 ;  /* 0x00000005ff047819 */ /* 0x000fe20000011404 */
[----:B------:R-:W5:Y:S01]  /*7990*/  @P0 LDC R15, c[0x0][0xbf0] ;  /* 0x0002fc00ff0f0b82 */ /* 0x000f620000000800 */
[----:B------:R-:W-:-:S02]  /*79a0*/  LEA.HI R5, R5, R2, RZ, 0x3 ;  /* 0x0000000205057211 */ /* 0x000fc400078f18ff */
[----:B------:R-:W-:Y:S02]  /*79b0*/  LOP3.LUT R7, R7, 0x1ffffffe, RZ, 0xc0, !PT ;  /* 0x1ffffffe07077812 */ /* 0x000fe400078ec0ff */
[----:B------:R-:W-:Y:S02]  /*79c0*/  LOP3.LUT R5, R5, 0xfffffff8, RZ, 0xc0, !PT ;  /* 0xfffffff805057812 */ /* 0x000fe400078ec0ff */
[----:B------:R-:W-:Y:S01]  /*79d0*/  LOP3.LUT R89, R89, 0x7ffffffc, RZ, 0xc0, !PT ;  /* 0x7ffffffc59597812 */ /* 0x000fe200078ec0ff */
[----:B------:R-:W5:Y:S02]  /*79e0*/  @P0 LDC R91, c[0x0][0xbf0] ;  /* 0x0002fc00ff5b0b82 */ /* 0x000f640000000800 */
[----:B------:R-:W-:Y:S01]  /*79f0*/  IMAD.IADD R5, R2, 0x1, -R5 ;  /* 0x0000000102057824 */ /* 0x000fe200078e0a05 */
[----:B------:R-:W-:-:S04]  /*7a00*/  LEA.HI R2, R8, R9, RZ, 0x1 ;  /* 0x0000000908027211 */ /* 0x000fc800078f08ff */
[----:B------:R-:W-:Y:S02]  /*7a10*/  LOP3.LUT R2, R2, 0x3fffffe, RZ, 0xc0, !PT ;  /* 0x03fffffe02027812 */ /* 0x000fe400078ec0ff */
[----:B------:R-:W-:-:S03]  /*7a20*/  LEA R5, R4, R5, 0x4 ;  /* 0x0000000504057211 */ /* 0x000fc600078e20ff */
[----:B------:R-:W-:Y:S02]  /*7a30*/  IMAD.IADD R2, R9, 0x1, -R2 ;  /* 0x0000000109027824 */ /* 0x000fe400078e0a02 */
[----:B------:R-:W-:Y:S02]  /*7a40*/  IMAD.IADD R9, R6, 0x1, -R7 ;  /* 0x0000000106097824 */ /* 0x000fe400078e0a07 */
[----:B------:R-:W-:Y:S02]  /*7a50*/  IMAD R7, R13, UR4, RZ ;  /* 0x000000040d077c24 */ /* 0x000fe4000f8e02ff */
[----:B------:R-:W-:Y:S02]  /*7a60*/  IMAD R2, R2, 0x40, R5 ;  /* 0x0000004002027824 */ /* 0x000fe400078e0205 */
[----:B------:R-:W-:Y:S01]  /*7a70*/  IMAD.WIDE.U32 R4, R16, UR4, RZ ;  /* 0x0000000410047c25 */ /* 0x000fe2000f8e00ff */
[----:B---3--:R-:W-:-:S03]  /*7a80*/  USHF.R.S32.HI UR4, URZ, 0x1f, UR9 ;  /* 0x0000001f3f047899 */ /* 0x008fc60008011409 */
[C---:B------:R-:W-:Y:S02]  /*7a90*/  IMAD R11, R16.reuse, UR5, R7 ;  /* 0x00000005100b7c24 */ /* 0x040fe4000f8e0207 */
[----:B------:R-:W-:Y:S02]  /*7aa0*/  IMAD R13, R13, UR6, RZ ;  /* 0x000000060d0d7c24 */ /* 0x000fe4000f8e02ff */
[----:B------:R-:W-:Y:S01]  /*7ab0*/  IMAD.WIDE.U32 R6, R16, UR6, RZ ;  /* 0x0000000610067c25 */ /* 0x000fe2000f8e00ff */
[----:B------:R-:W-:-:S03]  /*7ac0*/  IADD3 R5, R5, R11, RZ ;  /* 0x0000000b05057210 */ /* 0x000fc60007ffe0ff */
[----:B------:R-:W-:Y:S01]  /*7ad0*/  IMAD R11, R16, UR7, R13 ;  /* 0x00000007100b7c24 */ /* 0x000fe2000f8e020d */
[----:B------:R-:W-:Y:S01]  /*7ae0*/  ULDC.64 UR6, c[0x0][0xb48] ;  /* 0x0002d20000067ab9 */ /* 0x000fe20000000a00 */
[----:B------:R-:W-:Y:S01]  /*7af0*/  IMAD R9, R9, 0x8, R2 ;  /* 0x0000000809097824 */ /* 0x000fe200078e0202 */
[----:B--2---:R-:W-:Y:S01]  /*7b00*/  LEA R2, R10, R2, 0x7 ;  /* 0x000000020a027211 */ /* 0x004fe200078e38ff */
[----:B----4-:R-:W-:Y:S01]  /*7b10*/  IMAD R8, R20, UR4, RZ ;  /* 0x0000000414087c24 */ /* 0x010fe2000f8e02ff */
[----:B------:R-:W-:Y:S01]  /*7b20*/  IADD3 R7, R7, R11, RZ ;  /* 0x0000000b07077210 */ /* 0x000fe20007ffe0ff */
[----:B------:R-:W-:Y:S02]  /*7b30*/  IMAD.MOV R16, RZ, RZ, -R16 ;  /* 0x000000ffff107224 */ /* 0x000fe400078e0a10 */
[----:B------:R-:W-:Y:S02]  /*7b40*/  IMAD R9, R10, 0x80, R9 ;  /* 0x000000800a097824 */ /* 0x000fe400078e0209 */
[----:B------:R-:W-:-:S02]  /*7b50*/  IMAD R13, R21, UR9, R8 ;  /* 0x00000009150d7c24 */ /* 0x000fc4000f8e0208 */
[----:B------:R-:W-:-:S04]  /*7b60*/  IMAD.WIDE.U32 R4, R20, UR9, R4 ;  /* 0x0000000914047c25 */ /* 0x000fc8000f8e0004 */
[----:B-1----:R-:W-:Y:S01]  /*7b70*/  IMAD R19, R17, R16, UR8 ;  /* 0x0000000811137e24 */ /* 0x002fe2000f8e0210 */
[----:B------:R-:W-:Y:S01]  /*7b80*/  IADD3 R5, R5, R13, RZ ;  /* 0x0000000d05057210 */ /* 0x000fe20007ffe0ff */
[----:B0-----:R-:W-:-:S03]  /*7b90*/  @P0 IMAD.HI.U32 R8, R9, R12, RZ ;  /* 0x0000000c09080227 */ /* 0x001fc600078e00ff */
[----:B------:R-:W-:Y:S01]  /*7ba0*/  SHF.R.S32.HI R14, RZ, 0x1f, R19 ;  /* 0x0000001fff0e7819 */ /* 0x000fe20000011413 */
[----:B-----5:R-:W-:Y:S01]  /*7bb0*/  IMAD R12, R22, UR4, RZ ;  /* 0x00000004160c7c24 */ /* 0x020fe2000f8e02ff */
[----:B------:R-:W-:Y:S01]  /*7bc0*/  ULDC.64 UR4, c[0x0][0xbe0] ;  /* 0x0002f80000047ab9 */ /* 0x000fe20000000a00 */
[----:B------:R-:W-:-:S04]  /*7bd0*/  @P0 IMAD.HI.U32 R90, R9, R90, RZ ;  /* 0x0000005a095a0227 */ /* 0x000fc800078e00ff */
[----:B------:R-:W-:Y:S01]  /*7be0*/  IMAD.MOV.U32 R11, RZ, RZ, R9 ;  /* 0x000000ffff0b7224 */ /* 0x000fe200078e0009 */
[----:B------:R-:W-:Y:S01]  /*7bf0*/  @P0 SHF.R.U32.HI R11, RZ, R15, R8 ;  /* 0x0000000fff0b0219 */ /* 0x000fe20000011608 */
[----:B------:R-:W-:Y:S02]  /*7c00*/  IMAD R15, R23, UR9, R12 ;  /* 0x00000009170f7c24 */ /* 0x000fe4000f8e020c */
[----:B------:R-:W-:Y:S01]  /*7c10*/  IMAD.WIDE.U32 R6, R22, UR9, R6 ;  /* 0x0000000916067c25 */ /* 0x000fe2000f8e0006 */
[----:B------:R-:W-:-:S03]  /*7c20*/  ULDC.64 UR8, c[0x0][0xb28] ;  /* 0x0002ca0000087ab9 */ /* 0x000fc60000000a00 */
[----:B------:R-:W-:-:S04]  /*7c30*/  IMAD.WIDE.U32 R4, R19, UR4, R4 ;  /* 0x0000000413047c25 */ /* 0x000fc8000f8e0004 */
[----:B------:R-:W-:Y:S01]  /*7c40*/  IMAD.MOV.U32 R13, RZ, RZ, R9 ;  /* 0x000000ffff0d7224 */ /* 0x000fe200078e0009 */
[----:B------:R-:W-:Y:S01]  /*7c50*/  @P0 SHF.R.U32.HI R13, RZ, R91, R90 ;  /* 0x0000005bff0d0219 */ /* 0x000fe2000001165a */
[C---:B------:R-:W-:Y:S01]  /*7c60*/  IMAD R8, R14.reuse, UR4, RZ ;  /* 0x000000040e087c24 */ /* 0x040fe2000f8e02ff */
[----:B------:R-:W-:Y:S01]  /*7c70*/  IADD3 R4, P0, R11, R4, RZ ;  /* 0x000000040b047210 */ /* 0x000fe20007f1e0ff */
[----:B------:R-:W-:Y:S01]  /*7c80*/  IMAD.IADD R7, R7, 0x1, R15 ;  /* 0x0000000107077824 */ /* 0x000fe200078e020f */
[----:B------:R-:W-:Y:S01]  /*7c90*/  SHF.R.S32.HI R15, RZ, 0x1f, R11 ;  /* 0x0000001fff0f7819 */ /* 0x000fe2000001140b */
[----:B------:R-:W-:Y:S01]  /*7ca0*/  IMAD R14, R14, UR6, RZ ;  /* 0x000000060e0e7c24 */ /* 0x000fe2000f8e02ff */
[----:B------:R-:W-:Y:S01]  /*7cb0*/  IADD3 R11, -R11, RZ, RZ ;  /* 0x000000ff0b0b7210 */ /* 0x000fe20007ffe1ff */
[C---:B------:R-:W-:Y:S01]  /*7cc0*/  IMAD R12, R19.reuse, UR5, R8 ;  /* 0x00000005130c7c24 */ /* 0x040fe2000f8e0208 */
[----:B------:R-:W-:Y:S01]  /*7cd0*/  SHF.R.S32.HI R8, RZ, 0x1f, R13 ;  /* 0x0000001fff087819 */ /* 0x000fe2000001140d */
[C---:B------:R-:W-:Y:S01]  /*7ce0*/  IMAD R17, R19.reuse, UR7, R14 ;  /* 0x0000000713117c24 */ /* 0x040fe2000f8e020e */
[----:B------:R-:W-:Y:S01]  /*7cf0*/  ULDC.64 UR4, c[0x0][0xb30] ;  /* 0x0002cc0000047ab9 */ /* 0x000fe20000000a00 */
[----:B------:R-:W-:Y:S01]  /*7d00*/  IMAD.WIDE.U32 R6, R19, UR6, R6 ;  /* 0x0000000613067c25 */ /* 0x000fe2000f8e0006 */
[----:B------:R-:W-:Y:S01]  /*7d10*/  IADD3.X R5, R15, R5, R12, P0, !PT ;  /* 0x000000050f057210 */ /* 0x000fe200007fe40c */
[----:B------:R-:W-:-:S02]  /*7d20*/  ULDC.64 UR6, c[0x0][0xbc8] ;  /* 0x0002f20000067ab9 */ /* 0x000fc40000000a00 */
[----:B------:R-:W-:Y:S02]  /*7d30*/  IMAD.MOV R14, RZ, RZ, -R13 ;  /* 0x000000ffff0e7224 */ /* 0x000fe400078e0a0d */
[----:B------:R-:W-:Y:S02]  /*7d40*/  IMAD R8, R8, UR4, RZ ;  /* 0x0000000408087c24 */ /* 0x000fe4000f8e02ff */
[C---:B------:R-:W-:Y:S02]  /*7d50*/  IMAD R11, R18.reuse, R11, R9 ;  /* 0x0000000b120b7224 */ /* 0x040fe400078e0209 */
[----:B------:R-:W-:Y:S02]  /*7d60*/  IMAD.IADD R7, R7, 0x1, R17 ;  /* 0x0000000107077824 */ /* 0x000fe400078e0211 */
[----:B------:R-:W-:Y:S02]  /*7d70*/  IMAD R9, R18, R14, R9 ;  /* 0x0000000e12097224 */ /* 0x000fe400078e0209 */
[C---:B------:R-:W-:Y:S01]  /*7d80*/  IMAD R15, R13.reuse, UR5, R8 ;  /* 0x000000050d0f7c24 */ /* 0x040fe2000f8e0208 */
[----:B------:R-:W-:Y:S01]  /*7d90*/  SHF.R.S32.HI R8, RZ, 0x1f, R11 ;  /* 0x0000001fff087819 */ /* 0x000fe2000001140b */
[----:B------:R-:W-:Y:S01]  /*7da0*/  IMAD.WIDE.U32 R6, R13, UR4, R6 ;  /* 0x000000040d067c25 */ /* 0x000fe2000f8e0006 */
[----:B------:R-:W-:Y:S01]  /*7db0*/  SHF.R.S32.HI R12, RZ, 0x1f, R9 ;  /* 0x0000001fff0c7819 */ /* 0x000fe20000011409 */
[----:B------:R-:W0:Y:S01]  /*7dc0*/  S2UR UR5, SR_CgaCtaId ;  /* 0x00000000000579c3 */ /* 0x000e220000008800 */
[----:B------:R-:W-:Y:S01]  /*7dd0*/  UMOV UR4, 0x400 ;  /* 0x0000040000047882 */ /* 0x000fe20000000000 */
[----:B------:R-:W-:Y:S01]  /*7de0*/  IMAD R8, R8, UR6, RZ ;  /* 0x0000000608087c24 */ /* 0x000fe2000f8e02ff */
[----:B------:R-:W-:Y:S01]  /*7df0*/  IADD3 R7, R7, R15, RZ ;  /* 0x0000000f07077210 */ /* 0x000fe20007ffe0ff */
[----:B------:R-:W-:-:S02]  /*7e00*/  IMAD R12, R12, UR8, RZ ;  /* 0x000000080c0c7c24 */ /* 0x000fc4000f8e02ff */
[C---:B------:R-:W-:Y:S02]  /*7e10*/  IMAD R13, R11.reuse, UR7, R8 ;  /* 0x000000070b0d7c24 */ /* 0x040fe4000f8e0208 */
[----:B------:R-:W-:Y:S01]  /*7e20*/  IMAD.WIDE.U32 R4, R11, UR6, R4 ;  /* 0x000000060b047c25 */ /* 0x000fe2000f8e0004 */
[----:B------:R-:W-:-:S03]  /*7e30*/  ULDC.64 UR6, c[0x0][0xba8] ;  /* 0x0002ea0000067ab9 */ /* 0x000fc60000000a00 */
[C---:B------:R-:W-:Y:S01]  /*7e40*/  IMAD R11, R9.reuse, UR9, R12 ;  /* 0x00000009090b7c24 */ /* 0x040fe2000f8e020c */
[----:B------:R-:W-:Y:S01]  /*7e50*/  LEA R8, P0, R4, UR6, 0x2 ;  /* 0x0000000604087c11 */ /* 0x000fe2000f8010ff */
[----:B------:R-:W-:Y:S01]  /*7e60*/  IMAD.WIDE.U32 R6, R9, UR8, R6 ;  /* 0x0000000809067c25 */ /* 0x000fe2000f8e0006 */
[----:B------:R-:W-:Y:S01]  /*7e70*/  ULDC.64 UR8, c[0x0][0xb00] ;  /* 0x0002c00000087ab9 */ /* 0x000fe20000000a00 */
[----:B------:R-:W-:Y:S02]  /*7e80*/  ULDC UR6, c[0x0][0xa88] ;  /* 0x0002a20000067ab9 */ /* 0x000fe40000000800 */
[----:B------:R-:W-:Y:S01]  /*7e90*/  IMAD.IADD R9, R5, 0x1, R13 ;  /* 0x0000000105097824 */ /* 0x000fe200078e020d */
[----:B------:R-:W-:Y:S01]  /*7ea0*/  LEA R20, P1, R6, UR8, 0x2 ;  /* 0x0000000806147c11 */ /* 0x000fe2000f8210ff */
[----:B------:R-:W-:Y:S02]  /*7eb0*/  IMAD.IADD R5, R7, 0x1, R11 ;  /* 0x0000000107057824 */ /* 0x000fe400078e020b */
[----:B------:R-:W-:Y:S01]  /*7ec0*/  IMAD R17, R18, UR6, RZ ;  /* 0x0000000612117c24 */ /* 0x000fe2000f8e02ff */
[----:B------:R-:W-:Y:S01]  /*7ed0*/  LEA.HI.X R9, R4, UR7, R9, 0x2, P0 ;  /* 0x0000000704097c11 */ /* 0x000fe200080f1409 */
[----:B0-----:R-:W-:Y:S01]  /*7ee0*/  ULEA UR4, UR5, UR4, 0x18 ;  /* 0x0000000405047291 */ /* 0x001fe2000f8ec03f */
[----:B------:R-:W-:Y:S01]  /*7ef0*/  LEA.HI.X R22, R6, UR9, R5, 0x2, P1 ;  /* 0x0000000906167c11 */ /* 0x000fe200088f1405 */
[----:B------:R-:W-:Y:S01]  /*7f00*/  SHFL.IDX PT, R4, R8, RZ, 0x1c1f ;  /* 0x001c1fff08047589 */ /* 0x000fe200000e0000 */
[----:B------:R-:W-:Y:S01]  /*7f10*/  LOP3.LUT P0, RZ, R88, 0x3, RZ, 0xc0, !PT ;  /* 0x0000000358ff7812 */ /* 0x000fe2000780c0ff */
[C---:B------:R-:W-:Y:S01]  /*7f20*/  VIADD R16, R2.reuse, 0x8 ;  /* 0x0000000802107836 */ /* 0x040fe20000000000 */
[----:B------:R-:W-:Y:S01]  /*7f30*/  UIADD3 UR4, UR4, 0x34820, URZ ;  /* 0x0003482004047890 */ /* 0x000fe2000fffe03f */
[----:B------:R-:W0:Y:S01]  /*7f40*/  SHFL.IDX PT, R5, R9, RZ, 0x1c1f ;  /* 0x001c1fff09057589 */ /* 0x000e2200000e0000 */
[-C--:B------:R-:W-:Y:S01]  /*7f50*/  ISETP.GE.OR P1, PT, R2, R17.reuse, P0 ;  /* 0x000000110200720c */ /* 0x080fe20000726670 */
[----:B------:R-:W-:Y:S01]  /*7f60*/  IMAD.IADD R19, R88, 0x1, -R89 ;  /* 0x0000000158137824 */ /* 0x000fe200078e0a59 */
[-C--:B------:R-:W-:Y:S01]  /*7f70*/  ISETP.GE.OR P0, PT, R16, R17.reuse, P0 ;  /* 0x000000111000720c */ /* 0x080fe20000706670 */
[----:B------:R-:W-:Y:S01]  /*7f80*/  SHFL.IDX PT, R6, R8, 0x1, 0x1c1f ;  /* 0x003c1f0008067f89 */ /* 0x000fe200000e0000 */
[----:B------:R-:W-:Y:S01]  /*7f90*/  UPRMT UR4, URZ, 0x654, UR4 ;  /* 0x000006543f047896 */ /* 0x000fe20008000004 */
[----:B------:R-:W-:-:S02]  /*7fa0*/  ISETP.GE.AND P2, PT, R2, R17, PT ;  /* 0x000000110200720c */ /* 0x000fc40003f46270 */
[----:B------:R-:W1:Y:S01]  /*7fb0*/  SHFL.IDX PT, R7, R9, 0x1, 0x1c1f ;  /* 0x003c1f0009077f89 */ /* 0x000e6200000e0000 */
[----:B------:R-:W-:-:S03]  /*7fc0*/  SHF.L.U32 R19, R19, 0x1, RZ ;  /* 0x0000000113137819 */ /* 0x000fc600000006ff */
[----:B------:R2:W3:Y:S02]  /*7fd0*/  SHFL.IDX PT, R14, R20, RZ, 0x1c1f ;  /* 0x001c1fff140e7589 */ /* 0x0004e400000e0000 */
[----:B------:R-:W-:Y:S02]  /*7fe0*/  SYNCS.ARRIVE.TRANS64.RED.A1T0 RZ, [UR4], RZ ;  /* 0x000000ffffff79a7 */ /* 0x000fe40008100404 */
[----:B------:R2:W4:Y:S04]  /*7ff0*/  SHFL.IDX PT, R15, R22, RZ, 0x1c1f ;  /* 0x001c1fff160f7589 */ /* 0x00052800000e0000 */
[----:B0-----:R2:W-:Y:S04]  /*8000*/  @!P1 ST.E desc[UR42][R4.64], R3 ;  /* 0x0000000304009985 */ /* 0x0015e8000c10192a */
[----:B-1----:R2:W-:Y:S01]  /*8010*/  @!P0 ST.E desc[UR42][R6.64], R0 ;  /* 0x0000000006008985 */ /* 0x0025e2000c10192a */
[----:B------:R-:W-:Y:S05]  /*8020*/  @P2 BRA `(.L_x_35) ;  /* 0x0000000400782947 */ /* 0x000fea0003800000 */
[C---:B--2---:R-:W-:Y:S01]  /*8030*/  VIADD R0, R19.reuse, 0x8 ;  /* 0x0000000813007836 */ /* 0x044fe20000000000 */
[----:B------:R-:W-:Y:S01]  /*8040*/  ULDC UR4, c[0x0][0xac8] ;  /* 0x0002b20000047ab9 */ /* 0x000fe20000000800 */
[C---:B------:R-:W-:Y:S01]  /*8050*/  VIADD R6, R19.reuse, 0x10 ;  /* 0x0000001013067836 */ /* 0x040fe20000000000 */
[C---:B------:R-:W-:Y:S01]  /*8060*/  ISETP.GE.AND P2, PT, R19.reuse, UR4, PT ;  /* 0x0000000413007c0c */ /* 0x040fe2000bf46270 */
[C---:B------:R-:W-:Y:S01]  /*8070*/  VIADD R8, R19.reuse, 0x28 ;  /* 0x0000002813087836 */ /* 0x040fe20000000000 */
[----:B------:R-:W-:Y:S01]  /*8080*/  ISETP.GE.AND P3, PT, R0, UR4, PT ;  /* 0x0000000400007c0c */ /* 0x000fe2000bf66270 */
[C---:B------:R-:W-:Y:S01]  /*8090*/  VIADD R10, R19.reuse, 0x38 ;  /* 0x00000038130a7836 */ /* 0x040fe20000000000 */
[C---:B------:R-:W-:Y:S01]  /*80a0*/  IADD3 R7, R19.reuse, 0x18, RZ ;  /* 0x0000001813077810 */ /* 0x040fe20007ffe0ff */
[C---:B------:R-:W-:Y:S01]  /*80b0*/  VIADD R11, R19.reuse, 0x40 ;  /* 0x00000040130b7836 */ /* 0x040fe20000000000 */
[----:B------:R-:W-:Y:S01]  /*80c0*/  ISETP.GE.AND P0, PT, R6, UR4, PT ;  /* 0x0000000406007c0c */ /* 0x000fe2000bf06270 */
[----:B------:R-:W-:Y:S01]  /*80d0*/  VIADD R12, R19, 0x50 ;  /* 0x00000050130c7836 */ /* 0x000fe20000000000 */
[----:B------:R-:W-:-:S02]  /*80e0*/  ISETP.GE.AND P1, PT, R7, UR4, PT ;  /* 0x0000000407007c0c */ /* 0x000fc4000bf26270 */
[C---:B------:R-:W-:Y:S02]  /*80f0*/  IADD3 R9, R19.reuse, 0x30, RZ ;  /* 0x0000003013097810 */ /* 0x040fe40007ffe0ff */
[----:B------:R-:W-:Y:S01]  /*8100*/  ISETP.GE.AND P5, PT, R10, UR4, PT ;  /* 0x000000040a007c0c */ /* 0x000fe2000bfa6270 */
[----:B---34-:R-:W-:Y:S01]  /*8110*/  @!P2 IMAD.WIDE R2, R19, 0x4, R14 ;  /* 0x000000041302a825 */ /* 0x018fe200078e020e */
[----:B------:R-:W-:Y:S02]  /*8120*/  ISETP.GE.AND P4, PT, R9, UR4, PT ;  /* 0x0000000409007c0c */ /* 0x000fe4000bf86270 */
[----:B------:R-:W-:Y:S02]  /*8130*/  @!P3 LEA.HI R0, R0, R0, RZ, 0x1 ;  /* 0x000000000000b211 */ /* 0x000fe400078f08ff */
[----:B------:R0:W-:Y:S01]  /*8140*/  @!P2 ST.E.64 desc[UR42][R2.64], R24 ;  /* 0x000000180200a985 */ /* 0x0001e2000c101b2a */
[----:B------:R-:W-:Y:S02]  /*8150*/  ISETP.GE.AND P6, PT, R11, UR4, PT ;  /* 0x000000040b007c0c */ /* 0x000fe4000bfc6270 */
[----:B------:R-:W-:Y:S01]  /*8160*/  @!P3 LOP3.LUT R5, R0, 0xfffffffe, RZ, 0xc0, !PT ;  /* 0xfffffffe0005b812 */ /* 0x000fe200078ec0ff */
[----:B------:R-:W-:Y:S01]  /*8170*/  VIADD R0, R19, 0x20 ;  /* 0x0000002013007836 */ /* 0x000fe20000000000 */
[----:B------:R-:W-:-:S02]  /*8180*/  @!P0 LEA.HI R6, R6, R6, RZ, 0x1 ;  /* 0x0000000606068211 */ /* 0x000fc400078f08ff */
[----:B------:R-:W-:Y:S01]  /*8190*/  @!P1 LEA.HI R7, R7, R7, RZ, 0x1 ;  /* 0x0000000707079211 */ /* 0x000fe200078f08ff */
[----:B------:R-:W-:Y:S01]  /*81a0*/  @!P3 IMAD.WIDE R4, R5, 0x4, R14 ;  /* 0x000000040504b825 */ /* 0x000fe200078e020e */
[----:B------:R-:W-:Y:S02]  /*81b0*/  ISETP.GE.AND P2, PT, R0, UR4, PT ;  /* 0x0000000400007c0c */ /* 0x000fe4000bf46270 */
[----:B------:R-:W-:Y:S02]  /*81c0*/  @!P5 LEA.HI R10, R10, R10, RZ, 0x1 ;  /* 0x0000000a0a0ad211 */ /* 0x000fe400078f08ff */
[----:B------:R1:W-:Y:S01]  /*81d0*/  @!P3 ST.E.64 desc[UR42][R4.64], R28 ;  /* 0x0000001c0400b985 */ /* 0x0003e2000c101b2a */
[----:B------:R-:W-:Y:S02]  /*81e0*/  ISETP.GE.AND P3, PT, R8, UR4, PT ;  /* 0x0000000408007c0c */ /* 0x000fe4000bf66270 */
[----:B0-----:R-:W-:Y:S02]  /*81f0*/  @!P0 LOP3.LUT R3, R6, 0xfffffffe, RZ, 0xc0, !PT ;  /* 0xfffffffe06038812 */ /* 0x001fe400078ec0ff */
[----:B------:R-:W-:-:S02]  /*8200*/  @!P4 LEA.HI R6, R9, R9, RZ, 0x1 ;  /* 0x000000090906c211 */ /* 0x000fc400078f08ff */
[----:B------:R-:W-:Y:S01]  /*8210*/  @!P5 LOP3.LUT R13, R10, 0xfffffffe, RZ, 0xc0, !PT ;  /* 0xfffffffe0a0dd812 */ /* 0x000fe200078ec0ff */
[--C-:B------:R-:W-:Y:S01]  /*8220*/  @!P0 IMAD.WIDE R2, R3, 0x4, R14.reuse ;  /* 0x0000000403028825 */ /* 0x100fe200078e020e */
[----:B------:R-:W-:Y:S02]  /*8230*/  @!P2 LEA.HI R0, R0, R0, RZ, 0x1 ;  /* 0x000000000000a211 */ /* 0x000fe400078f08ff */
[----:B------:R-:W-:Y:S02]  /*8240*/  IADD3 R18, R19, 0x60, RZ ;  /* 0x0000006013127810 */ /* 0x000fe40007ffe0ff */
[----:B------:R0:W-:Y:S01]  /*8250*/  @!P0 ST.E.64 desc[UR42][R2.64], R32 ;  /* 0x0000002002008985 */ /* 0x0001e2000c101b2a */
[----:B-1----:R-:W-:Y:S02]  /*8260*/  @!P1 LOP3.LUT R5, R7, 0xfffffffe, RZ, 0xc0, !PT ;  /* 0xfffffffe07059812 */ /* 0x002fe400078ec0ff */
[----:B------:R-:W-:Y:S02]  /*8270*/  @!P3 LEA.HI R8, R8, R8, RZ, 0x1 ;  /* 0x000000080808b211 */ /* 0x000fe400078f08ff */
[----:B------:R-:W-:Y:S01]  /*8280*/  @!P2 LOP3.LUT R7, R0, 0xfffffffe, RZ, 0xc0, !PT ;  /* 0xfffffffe0007a812 */ /* 0x000fe200078ec0ff */
[----:B------:R-:W-:Y:S01]  /*8290*/  @!P1 IMAD.WIDE R4, R5, 0x4, R14 ;  /* 0x0000000405049825 */ /* 0x000fe200078e020e */
[----:B------:R-:W-:-:S02]  /*82a0*/  @!P3 LOP3.LUT R9, R8, 0xfffffffe, RZ, 0xc0, !PT ;  /* 0xfffffffe0809b812 */ /* 0x000fc400078ec0ff */
[----:B------:R-:W-:Y:S02]  /*82b0*/  @!P6 LEA.HI R0, R11, R11, RZ, 0x1 ;  /* 0x0000000b0b00e211 */ /* 0x000fe400078f08ff */
[----:B------:R-:W-:Y:S01]  /*82c0*/  @!P4 LOP3.LUT R11, R6, 0xfffffffe, RZ, 0xc0, !PT ;  /* 0xfffffffe060bc812 */ /* 0x000fe200078ec0ff */
[--C-:B------:R-:W-:Y:S01]  /*82d0*/  @!P2 IMAD.WIDE R6, R7, 0x4, R14.reuse ;  /* 0x000000040706a825 */ /* 0x100fe200078e020e */
[----:B------:R-:W-:Y:S01]  /*82e0*/  @!P6 LOP3.LUT R21, R0, 0xfffffffe, RZ, 0xc0, !PT ;  /* 0xfffffffe0015e812 */ /* 0x000fe200078ec0ff */
[----:B------:R1:W-:Y:S01]  /*82f0*/  @!P1 ST.E.64 desc[UR42][R4.64], R36 ;  /* 0x0000002404009985 */ /* 0x0003e2000c101b2a */
[----:B------:R-:W-:Y:S01]  /*8300*/  IADD3 R0, R19, 0x48, RZ ;  /* 0x0000004813007810 */ /* 0x000fe20007ffe0ff */
[--C-:B0-----:R-:W-:Y:S01]  /*8310*/  @!P3 IMAD.WIDE R2, R9, 0x4, R14.reuse ;  /* 0x000000040902b825 */ /* 0x101fe200078e020e */
[----:B------:R-:W-:Y:S01]  /*8320*/  ISETP.GE.AND P1, PT, R12, UR4, PT ;  /* 0x000000040c007c0c */ /* 0x000fe2000bf26270 */
[----:B------:R0:W-:Y:S01]  /*8330*/  @!P2 ST.E.64 desc[UR42][R6.64], R40 ;  /* 0x000000280600a985 */ /* 0x0001e2000c101b2a */
[----:B------:R-:W-:Y:S01]  /*8340*/  ISETP.GE.AND P0, PT, R0, UR4, PT ;  /* 0x0000000400007c0c */ /* 0x000fe2000bf06270 */
[----:B------:R-:W-:-:S02]  /*8350*/  @!P5 IMAD.WIDE R8, R13, 0x4, R14 ;  /* 0x000000040d08d825 */ /* 0x000fc400078e020e */
[----:B------:R2:W-:Y:S01]  /*8360*/  @!P3 ST.E.64 desc[UR42][R2.64], R44 ;  /* 0x0000002c0200b985 */ /* 0x0005e2000c101b2a */
[----:B------:R-:W-:Y:S01]  /*8370*/  ISETP.GE.AND P3, PT, R18, UR4, PT ;  /* 0x0000000412007c0c */ /* 0x000fe2000bf66270 */
[----:B------:R-:W-:Y:S02]  /*8380*/  VIADD R13, R19, 0x58 ;  /* 0x00000058130d7836 */ /* 0x000fe40000000000 */
[----:B-1----:R-:W-:-:S03]  /*8390*/  @!P4 IMAD.WIDE R4, R11, 0x4, R14 ;  /* 0x000000040b04c825 */ /* 0x002fc600078e020e */
[----:B------:R-:W-:Y:S02]  /*83a0*/  ISETP.GE.AND P2, PT, R13, UR4, PT ;  /* 0x000000040d007c0c */ /* 0x000fe4000bf46270 */
[----:B------:R-:W-:Y:S01]  /*83b0*/  @!P1 LEA.HI R12, R12, R12, RZ, 0x1 ;  /* 0x0000000c0c0c9211 */ /* 0x000fe200078f08ff */
[----:B------:R-:W-:Y:S01]  /*83c0*/  @!P6 IMAD.WIDE R10, R21, 0x4, R14 ;  /* 0x00000004150ae825 */ /* 0x000fe200078e020e */
[----:B------:R1:W-:Y:S01]  /*83d0*/  @!P4 ST.E.64 desc[UR42][R4.64], R48 ;  /* 0x000000300400c985 */ /* 0x0003e2000c101b2a */
[----:B------:R-:W-:Y:S02]  /*83e0*/  @!P0 LEA.HI R0, R0, R0, RZ, 0x1 ;  /* 0x0000000000008211 */ /* 0x000fe400078f08ff */
[C---:B0-----:R-:W-:Y:S01]  /*83f0*/  VIADD R6, R19.reuse, 0x68 ;  /* 0x0000006813067836 */ /* 0x041fe20000000000 */
[C---:B--2---:R-:W-:Y:S01]  /*8400*/  IADD3 R3, R19.reuse, 0x78, RZ ;  /* 0x0000007813037810 */ /* 0x044fe20007ffe0ff */
[----:B------:R-:W-:Y:S01]  /*8410*/  VIADD R7, R19, 0x70 ;  /* 0x0000007013077836 */ /* 0x000fe20000000000 */
[----:B------:R0:W-:Y:S01]  /*8420*/  @!P5 ST.E.64 desc[UR42][R8.64], R52 ;  /* 0x000000340800d985 */ /* 0x0001e2000c101b2a */
[----:B------:R-:W-:-:S02]  /*8430*/  @!P3 LEA.HI R18, R18, R18, RZ, 0x1 ;  /* 0x000000121212b211 */ /* 0x000fc400078f08ff */
[----:B------:R-:W-:Y:S01]  /*8440*/  ISETP.GE.AND P4, PT, R6, UR4, PT ;  /* 0x0000000406007c0c */ /* 0x000fe2000bf86270 */
[----:B------:R2:W-:Y:S01]  /*8450*/  @!P6 ST.E.64 desc[UR42][R10.64], R56 ;  /* 0x000000380a00e985 */ /* 0x0005e2000c101b2a */
[----:B------:R-:W-:Y:S02]  /*8460*/  ISETP.GE.AND P6, PT, R3, UR4, PT ;  /* 0x0000000403007c0c */ /* 0x000fe4000bfc6270 */
[----:B------:R-:W-:Y:S02]  /*8470*/  ISETP.GE.AND P5, PT, R7, UR4, PT ;  /* 0x0000000407007c0c */ /* 0x000fe4000bfa6270 */
[----:B------:R-:W-:Y:S02]  /*8480*/  @!P2 LEA.HI R13, R13, R13, RZ, 0x1 ;  /* 0x0000000d0d0da211 */ /* 0x000fe400078f08ff */
[----:B-1----:R-:W-:Y:S02]  /*8490*/  @!P1 LOP3.LUT R5, R12, 0xfffffffe, RZ, 0xc0, !PT ;  /* 0xfffffffe0c059812 */ /* 0x002fe400078ec0ff */
[----:B0-----:R-:W-:-:S03]  /*84a0*/  @!P3 LOP3.LUT R9, R18, 0xfffffffe, RZ, 0xc0, !PT ;  /* 0xfffffffe1209b812 */ /* 0x001fc600078ec0ff */
[----:B------:R-:W-:Y:S02]  /*84b0*/  @!P4 LEA.HI R6, R6, R6, RZ, 0x1 ;  /* 0x000000060606c211 */ /* 0x000fe400078f08ff */
[----:B------:R-:W-:Y:S01]  /*84c0*/  @!P6 LEA.HI R4, R3, R3, RZ, 0x1 ;  /* 0x000000030304e211 */ /* 0x000fe200078f08ff */
[----:B------:R-:W-:Y:S01]  /*84d0*/  @!P3 IMAD.WIDE R8, R9, 0x4, R14 ;  /* 0x000000040908b825 */ /* 0x000fe200078e020e */
[----:B------:R-:W-:Y:S02]  /*84e0*/  @!P5 LEA.HI R2, R7, R7, RZ, 0x1 ;  /* 0x000000070702d211 */ /* 0x000fe400078f08ff */
[----:B------:R-:W-:Y:S02]  /*84f0*/  @!P0 LOP3.LUT R3, R0, 0xfffffffe, RZ, 0xc0, !PT ;  /* 0xfffffffe00038812 */ /* 0x000fe400078ec0ff */
[----:B------:R-:W-:Y:S02]  /*8500*/  @!P2 LOP3.LUT R7, R13, 0xfffffffe, RZ, 0xc0, !PT ;  /* 0xfffffffe0d07a812 */ /* 0x000fe400078ec0ff */
[----:B--2---:R-:W-:-:S02]  /*8510*/  @!P4 LOP3.LUT R11, R6, 0xfffffffe, RZ, 0xc0, !PT ;  /* 0xfffffffe060bc812 */ /* 0x004fc400078ec0ff */
[----:B------:R-:W-:Y:S01]  /*8520*/  @!P5 LOP3.LUT R13, R2, 0xfffffffe, RZ, 0xc0, !PT ;  /* 0xfffffffe020dd812 */ /* 0x000fe200078ec0ff */
[----:B------:R-:W-:Y:S01]  /*8530*/  @!P0 IMAD.WIDE R2, R3, 0x4, R14 ;  /* 0x0000000403028825 */ /* 0x000fe200078e020e */
[----:B------:R-:W-:-:S03]  /*8540*/  @!P6 LOP3.LUT R21, R4, 0xfffffffe, RZ, 0xc0, !PT ;  /* 0xfffffffe0415e812 */ /* 0x000fc600078ec0ff */
[--C-:B------:R-:W-:Y:S01]  /*8550*/  @!P1 IMAD.WIDE R4, R5, 0x4, R14.reuse ;  /* 0x0000000405049825 */ /* 0x100fe200078e020e */
[----:B------:R0:W-:Y:S03]  /*8560*/  @!P0 ST.E.64 desc[UR42][R2.64], R60 ;  /* 0x0000003c02008985 */ /* 0x0001e6000c101b2a */
[--C-:B------:R-:W-:Y:S01]  /*8570*/  @!P2 IMAD.WIDE R6, R7, 0x4, R14.reuse ;  /* 0x000000040706a825 */ /* 0x100fe200078e020e */
[----:B------:R0:W-:Y:S03]  /*8580*/  @!P1 ST.E.64 desc[UR42][R4.64], R64 ;  /* 0x0000004004009985 */ /* 0x0001e6000c101b2a */
[--C-:B------:R-:W-:Y:S01]  /*8590*/  @!P4 IMAD.WIDE R10, R11, 0x4, R14.reuse ;  /* 0x000000040b0ac825 */ /* 0x100fe200078e020e */
[----:B------:R0:W-:Y:S03]  /*85a0*/  @!P2 ST.E.64 desc[UR42][R6.64], R68 ;  /* 0x000000440600a985 */ /* 0x0001e6000c101b2a */
[--C-:B------:R-:W-:Y:S01]  /*85b0*/  @!P5 IMAD.WIDE R12, R13, 0x4, R14.reuse ;  /* 0x000000040d0cd825 */ /* 0x100fe200078e020e */
[----:B------:R0:W-:Y:S03]  /*85c0*/  @!P3 ST.E.64 desc[UR42][R8.64], R72 ;  /* 0x000000480800b985 */ /* 0x0001e6000c101b2a */
[----:B------:R-:W-:Y:S01]  /*85d0*/  @!P6 IMAD.WIDE R14, R21, 0x4, R14 ;  /* 0x00000004150ee825 */ /* 0x000fe200078e020e */
[----:B------:R0:W-:Y:S04]  /*85e0*/  @!P4 ST.E.64 desc[UR42][R10.64], R76 ;  /* 0x0000004c0a00c985 */ /* 0x0001e8000c101b2a */
[----:B------:R0:W-:Y:S04]  /*85f0*/  @!P5 ST.E.64 desc[UR42][R12.64], R80 ;  /* 0x000000500c00d985 */ /* 0x0001e8000c101b2a */
[----:B------:R0:W-:Y:S02]  /*8600*/  @!P6 ST.E.64 desc[UR42][R14.64], R84 ;  /* 0x000000540e00e985 */ /* 0x0001e4000c101b2a */
.L_x_35:
[----:B------:R-:W-:Y:S05]  /*8610*/  BSYNC B0 ;  /* 0x0000000000007941 */ /* 0x000fea0003800000 */
.L_x_34:
[----:B------:R-:W-:Y:S01]  /*8620*/  ISETP.GE.AND P0, PT, R16, R17, PT ;  /* 0x000000111000720c */ /* 0x000fe20003f06270 */
[----:B0-----:R0:W1:Y:S04]  /*8630*/  SHFL.IDX PT, R13, R22, 0x1, 0x1c1f ;  /* 0x003c1f00160d7f89 */ /* 0x00106800000e0000 */
[----:B------:R0:W0:Y:S08]  /*8640*/  SHFL.IDX PT, R12, R20, 0x1, 0x1c1f ;  /* 0x003c1f00140c7f89 */ /* 0x00003000000e0000 */
[----:B------:R-:W-:Y:S05]  /*8650*/  @P0 BRA `(.L_x_10) ;  /* 0x0000004400cc0947 */ /* 0x000fea0003800000 */
[----:B------:R-:W-:Y:S01]  /*8660*/  ULDC UR4, c[0x0][0xac8] ;  /* 0x0002b20000047ab9 */ /* 0x000fe20000000800 */
[C---:B--2---:R-:W-:Y:S01]  /*8670*/  VIADD R0, R19.reuse, 0x8 ;  /* 0x0000000813007836 */ /* 0x044fe20000000000 */
[C---:B------:R-:W-:Y:S01]  /*8680*/  ISETP.GE.AND P0, PT, R19.reuse, UR4, PT ;  /* 0x0000000413007c0c */ /* 0x040fe2000bf06270 */
[C---:B------:R-:W-:Y:S01]  /*8690*/  VIADD R4, R19.reuse, 0x10 ;  /* 0x0000001013047836 */ /* 0x040fe20000000000 */
[C---:B------:R-:W-:Y:S01]  /*86a0*/  IADD3 R6, R19.reuse, 0x18, RZ ;  /* 0x0000001813067810 */ /* 0x040fe20007ffe0ff */
[C---:B------:R-:W-:Y:S01]  /*86b0*/  VIADD R8, R19.reuse, 0x20 ;  /* 0x0000002013087836 */ /* 0x040fe20000000000 */
[----:B------:R-:W-:Y:S01]  /*86c0*/  ISETP.GE.AND P5, PT, R0, UR4, PT ;  /* 0x0000000400007c0c */ /* 0x000fe2000bfa6270 */
[C---:B------:R-:W-:Y:S01]  /*86d0*/  VIADD R9, R19.reuse, 0x28 ;  /* 0x0000002813097836 */ /* 0x040fe20000000000 */
[----:B------:R-:W-:Y:S01]  /*86e0*/  ISETP.GE.AND P6, PT, R4, UR4, PT ;  /* 0x0000000404007c0c */ /* 0x000fe2000bfc6270 */
[C---:B------:R-:W-:Y:S01]  /*86f0*/  VIADD R11, R19.reuse, 0x38 ;  /* 0x00000038130b7836 */ /* 0x040fe20000000000 */
[C---:B------:R-:W-:Y:S01]  /*8700*/  IADD3 R10, R19.reuse, 0x30, RZ ;  /* 0x00000030130a7810 */ /* 0x040fe20007ffe0ff */
[C---:B------:R-:W-:Y:S01]  /*8710*/  VIADD R16, R19.reuse, 0x40 ;  /* 0x0000004013107836 */ /* 0x040fe20000000000 */
[----:B------:R-:W-:Y:S01]  /*8720*/  ISETP.GE.AND P4, PT, R8, UR4, PT ;  /* 0x0000000408007c0c */ /* 0x000fe2000bf86270 */
[----:B0-----:R-:W-:Y:S01]  /*8730*/  VIADD R20, R19, 0x70 ;  /* 0x0000007013147836 */ /* 0x001fe20000000000 */
[----:B------:R-:W-:Y:S01]  /*8740*/  ISETP.GE.AND P3, PT, R9, UR4, PT ;  /* 0x0000000409007c0c */ /* 0x000fe2000bf66270 */
[----:B-1----:R-:W-:Y:S01]  /*8750*/  @!P0 IMAD.WIDE R2, R19, 0x4, R12 ;  /* 0x0000000413028825 */ /* 0x002fe200078e020c */
[----:B------:R-:W-:-:S02]  /*8760*/  ISETP.GE.AND P2, PT, R10, UR4, PT ;  /* 0x000000040a007c0c */ /* 0x000fc4000bf46270 */
[----:B------:R-:W-:Y:S02]  /*8770*/  ISETP.GE.AND P1, PT, R11, UR4, PT ;  /* 0x000000040b007c0c */ /* 0x000fe4000bf26270 */
[----:B------:R0:W-:Y:S01]  /*8780*/  @!P0 ST.E.64 desc[UR42][R2.64], R26 ;  /* 0x0000001a02008985 */ /* 0x0001e2000c101b2a */
[----:B------:R-:W-:Y:S02]  /*8790*/  ISETP.GE.AND P0, PT, R6, UR4, PT ;  /* 0x0000000406007c0c */ /* 0x000fe4000bf06270 */
[----:B------:R-:W-:Y:S02]  /*87a0*/  @!P5 LEA.HI R0, R0, R0, RZ, 0x1 ;  /* 0x000000000000d211 */ /* 0x000fe400078f08ff */
[----:B------:R-:W-:Y:S02]  /*87b0*/  @!P6 LEA.HI R4, R4, R4, RZ, 0x1 ;  /* 0x000000040404e211 */ /* 0x000fe400078f08ff */
[----:B------:R-:W-:Y:S02]  /*87c0*/  @!P5 LOP3.LUT R5, R0, 0xfffffffe, RZ, 0xc0, !PT ;  /* 0xfffffffe0005d812 */ /* 0x000fe400078ec0ff */
[----:B------:R-:W-:-:S02]  /*87d0*/  @!P6 LOP3.LUT R7, R4, 0xfffffffe, RZ, 0xc0, !PT ;  /* 0xfffffffe0407e812 */ /* 0x000fc400078ec0ff */
[----:B------:R-:W-:Y:S02]  /*87e0*/  @!P4 LEA.HI R8, R8, R8, RZ, 0x1 ;  /* 0x000000080808c211 */ /* 0x000fe400078f08ff */
[----:B------:R-:W-:Y:S01]  /*87f0*/  @!P3 LEA.HI R0, R9, R9, RZ, 0x1 ;  /* 0x000000090900b211 */ /* 0x000fe200078f08ff */
[--C-:B0-----:R-:W-:Y:S01]  /*8800*/  @!P5 IMAD.WIDE R2, R5, 0x4, R12.reuse ;  /* 0x000000040502d825 */ /* 0x101fe200078e020c */
[----:B------:R-:W-:Y:S02]  /*8810*/  @!P0 LEA.HI R6, R6, R6, RZ, 0x1 ;  /* 0x0000000606068211 */ /* 0x000fe400078f08ff */
[----:B------:R-:W-:Y:S01]  /*8820*/  @!P2 LEA.HI R10, R10, R10, RZ, 0x1 ;  /* 0x0000000a0a0aa211 */ /* 0x000fe200078f08ff */
[----:B------:R-:W-:Y:S01]  /*8830*/  @!P6 IMAD.WIDE R4, R7, 0x4, R12 ;  /* 0x000000040704e825 */ /* 0x000fe200078e020c */
[----:B---3--:R-:W-:Y:S01]  /*8840*/  @!P1 LEA.HI R14, R11, R11, RZ, 0x1 ;  /* 0x0000000b0b0e9211 */ /* 0x008fe200078f08ff */
[----:B------:R0:W-:Y:S01]  /*8850*/  @!P5 ST.E.64 desc[UR42][R2.64], R30 ;  /* 0x0000001e0200d985 */ /* 0x0001e2000c101b2a */
[----:B------:R-:W-:-:S02]  /*8860*/  @!P0 LOP3.LUT R7, R6, 0xfffffffe, RZ, 0xc0, !PT ;  /* 0xfffffffe06078812 */ /* 0x000fc400078ec0ff */
[----:B------:R-:W-:Y:S01]  /*8870*/  @!P4 LOP3.LUT R9, R8, 0xfffffffe, RZ, 0xc0, !PT ;  /* 0xfffffffe0809c812 */ /* 0x000fe200078ec0ff */
[----:B------:R1:W-:Y:S01]  /*8880*/  @!P6 ST.E.64 desc[UR42][R4.64], R34 ;  /* 0x000000220400e985 */ /* 0x0003e2000c101b2a */
[----:B------:R-:W-:Y:S01]  /*8890*/  @!P3 LOP3.LUT R11, R0, 0xfffffffe, RZ, 0xc0, !PT ;  /* 0xfffffffe000bb812 */ /* 0x000fe200078ec0ff */
[C---:B------:R-:W-:Y:S01]  /*88a0*/  VIADD R0, R19.reuse, 0x50 ;  /* 0x0000005013007836 */ /* 0x040fe20000000000 */
[----:B----4-:R-:W-:Y:S02]  /*88b0*/  @!P2 LOP3.LUT R15, R10, 0xfffffffe, RZ, 0xc0, !PT ;  /* 0xfffffffe0a0fa812 */ /* 0x010fe400078ec0ff */
[----:B------:R-:W-:Y:S01]  /*88c0*/  @!P1 LOP3.LUT R17, R14, 0xfffffffe, RZ, 0xc0, !PT ;  /* 0xfffffffe0e119812 */ /* 0x000fe200078ec0ff */
[C---:B------:R-:W-:Y:S01]  /*88d0*/  VIADD R14, R19.reuse, 0x58 ;  /* 0x00000058130e7836 */ /* 0x040fe20000000000 */
[----:B------:R-:W-:Y:S02]  /*88e0*/  IADD3 R18, R19, 0x48, RZ ;  /* 0x0000004813127810 */ /* 0x000fe40007ffe0ff */
[----:B------:R-:W-:Y:S01]  /*88f0*/  ISETP.GE.AND P5, PT, R16, UR4, PT ;  /* 0x0000000410007c0c */ /* 0x000fe2000bfa6270 */
[----:B0-----:R-:W-:Y:S01]  /*8900*/  @!P0 IMAD.WIDE R2, R7, 0x4, R12 ;  /* 0x0000000407028825 */ /* 0x001fe200078e020c */
[----:B------:R-:W-:-:S03]  /*8910*/  ISETP.GE.AND P6, PT, R18, UR4, PT ;  /* 0x0000000412007c0c */ /* 0x000fc6000bfc6270 */
[--C-:B-1----:R-:W-:Y:S01]  /*8920*/  @!P4 IMAD.WIDE R4, R9, 0x4, R12.reuse ;  /* 0x000000040904c825 */ /* 0x102fe200078e020c */
[----:B------:R0:W-:Y:S01]  /*8930*/  @!P0 ST.E.64 desc[UR42][R2.64], R38 ;  /* 0x0000002602008985 */ /* 0x0001e2000c101b2a */
[----:B------:R-:W-:Y:S02]  /*8940*/  ISETP.GE.AND P0, PT, R0, UR4, PT ;  /* 0x0000000400007c0c */ /* 0x000fe4000bf06270 */
[--C-:B------:R-:W-:Y:S01]  /*8950*/  @!P3 IMAD.WIDE R6, R11, 0x4, R12.reuse ;  /* 0x000000040b06b825 */ /* 0x100fe200078e020c */
[----:B------:R1:W-:Y:S01]  /*8960*/  @!P4 ST.E.64 desc[UR42][R4.64], R42 ;  /* 0x0000002a0400c985 */ /* 0x0003e2000c101b2a */
[----:B------:R-:W-:Y:S02]  /*8970*/  ISETP.GE.AND P4, PT, R20, UR4, PT ;  /* 0x0000000414007c0c */ /* 0x000fe4000bf86270 */
[----:B------:R-:W-:Y:S01]  /*8980*/  @!P2 IMAD.WIDE R8, R15, 0x4, R12 ;  /* 0x000000040f08a825 */ /* 0x000fe200078e020c */
[----:B------:R2:W-:Y:S01]  /*8990*/  @!P3 ST.E.64 desc[UR42][R6.64], R46 ;  /* 0x0000002e0600b985 */ /* 0x0005e2000c101b2a */
[----:B------:R-:W-:-:S02]  /*89a0*/  IADD3 R15, R19, 0x60, RZ ;  /* 0x00000060130f7810 */ /* 0x000fc40007ffe0ff */
[----:B------:R-:W-:Y:S01]  /*89b0*/  @!P1 IMAD.WIDE R10, R17, 0x4, R12 ;  /* 0x00000004110a9825 */ /* 0x000fe200078e020c */
[----:B------:R3:W-:Y:S01]  /*89c0*/  @!P2 ST.E.64 desc[UR42][R8.64], R50 ;  /* 0x000000320800a985 */ /* 0x0007e2000c101b2a */
[----:B------:R-:W-:Y:S02]  /*89d0*/  ISETP.GE.AND P2, PT, R15, UR4, PT ;  /* 0x000000040f007c0c */ /* 0x000fe4000bf46270 */
[----:B------:R-:W-:Y:S01]  /*89e0*/  VIADD R17, R19, 0x68 ;  /* 0x0000006813117836 */ /* 0x000fe20000000000 */
[----:B------:R4:W-:Y:S01]  /*89f0*/  @!P1 ST.E.64 desc[UR42][R10.64], R54 ;  /* 0x000000360a009985 */ /* 0x0009e2000c101b2a */
[----:B------:R-:W-:Y:S02]  /*8a00*/  ISETP.GE.AND P1, PT, R14, UR4, PT ;  /* 0x000000040e007c0c */ /* 0x000fe4000bf26270 */
[----:B------:R-:W-:Y:S02]  /*8a10*/  @!P5 LEA.HI R16, R16, R16, RZ, 0x1 ;  /* 0x000000101010d211 */ /* 0x000fe400078f08ff */
[----:B------:R-:W-:-:S02]  /*8a20*/  ISETP.GE.AND P3, PT, R17, UR4, PT ;  /* 0x0000000411007c0c */ /* 0x000fc4000bf66270 */
[----:B------:R-:W-:Y:S02]  /*8a30*/  @!P6 LEA.HI R18, R18, R18, RZ, 0x1 ;  /* 0x000000121212e211 */ /* 0x000fe400078f08ff */
[----:B0-----:R-:W-:Y:S02]  /*8a40*/  @!P5 LOP3.LUT R3, R16, 0xfffffffe, RZ, 0xc0, !PT ;  /* 0xfffffffe1003d812 */ /* 0x001fe400078ec0ff */
[----:B-1----:R-:W-:Y:S02]  /*8a50*/  @!P6 LOP3.LUT R5, R18, 0xfffffffe, RZ, 0xc0, !PT ;  /* 0xfffffffe1205e812 */ /* 0x002fe400078ec0ff */
[----:B------:R-:W-:Y:S01]  /*8a60*/  @!P0 LEA.HI R0, R0, R0, RZ, 0x1 ;  /* 0x0000000000008211 */ /* 0x000fe200078f08ff */
[--C-:B------:R-:W-:Y:S01]  /*8a70*/  @!P5 IMAD.WIDE R2, R3, 0x4, R12.reuse ;  /* 0x000000040302d825 */ /* 0x100fe200078e020c */
[----:B------:R-:W-:Y:S02]  /*8a80*/  @!P1 LEA.HI R14, R14, R14, RZ, 0x1 ;  /* 0x0000000e0e0e9211 */ /* 0x000fe400078f08ff */
[----:B------:R-:W-:Y:S01]  /*8a90*/  @!P2 LEA.HI R15, R15, R15, RZ, 0x1 ;  /* 0x0000000f0f0fa211 */ /* 0x000fe200078f08ff */
[----:B------:R-:W-:Y:S01]  /*8aa0*/  @!P6 IMAD.WIDE R4, R5, 0x4, R12 ;  /* 0x000000040504e825 */ /* 0x000fe200078e020c */
[----:B------:R-:W-:Y:S01]  /*8ab0*/  @!P3 LEA.HI R17, R17, R17, RZ, 0x1 ;  /* 0x000000111111b211 */ /* 0x000fe200078f08ff */
[----:B------:R0:W-:Y:S01]  /*8ac0*/  @!P5 ST.E.64 desc[UR42][R2.64], R58 ;  /* 0x0000003a0200d985 */ /* 0x0001e2000c101b2a */
[----:B------:R-:W-:-:S02]  /*8ad0*/  @!P4 LEA.HI R20, R20, R20, RZ, 0x1 ;  /* 0x000000141414c211 */ /* 0x000fc400078f08ff */
[----:B--2---:R-:W-:Y:S01]  /*8ae0*/  @!P0 LOP3.LUT R7, R0, 0xfffffffe, RZ, 0xc0, !PT ;  /* 0xfffffffe00078812 */ /* 0x004fe200078ec0ff */
[----:B------:R1:W-:Y:S01]  /*8af0*/  @!P6 ST.E.64 desc[UR42][R4.64], R62 ;  /* 0x0000003e0400e985 */ /* 0x0003e2000c101b2a */
[----:B---3--:R-:W-:Y:S02]  /*8b00*/  @!P1 LOP3.LUT R9, R14, 0xfffffffe, RZ, 0xc0, !PT ;  /* 0xfffffffe0e099812 */ /* 0x008fe400078ec0ff */
[----:B------:R-:W-:Y:S02]  /*8b10*/  @!P2 LOP3.LUT R15, R15, 0xfffffffe, RZ, 0xc0, !PT ;  /* 0xfffffffe0f0fa812 */ /* 0x000fe400078ec0ff */
[----:B------:R-:W-:Y:S02]  /*8b20*/  @!P3 LOP3.LUT R17, R17, 0xfffffffe, RZ, 0xc0, !PT ;  /* 0xfffffffe1111b812 */ /* 0x000fe400078ec0ff */
[----:B----4-:R-:W-:Y:S02]  /*8b30*/  @!P4 LOP3.LUT R11, R20, 0xfffffffe, RZ, 0xc0, !PT ;  /* 0xfffffffe140bc812 */ /* 0x010fe400078ec0ff */
[----:B------:R-:W-:Y:S01]  /*8b40*/  IADD3 R19, R19, 0x78, RZ ;  /* 0x0000007813137810 */ /* 0x000fe20007ffe0ff */
[----:B0-----:R-:W-:-:S04]  /*8b50*/  @!P0 IMAD.WIDE R2, R7, 0x4, R12 ;  /* 0x0000000407028825 */ /* 0x001fc800078e020c */
[--C-:B-1----:R-:W-:Y:S01]  /*8b60*/  @!P1 IMAD.WIDE R4, R9, 0x4, R12.reuse ;  /* 0x0000000409049825 */ /* 0x102fe200078e020c */
[----:B------:R0:W-:Y:S01]  /*8b70*/  @!P0 ST.E.64 desc[UR42][R2.64], R66 ;  /* 0x0000004202008985 */ /* 0x0001e2000c101b2a */
[----:B------:R-:W-:Y:S02]  /*8b80*/  ISETP.GE.AND P0, PT, R19, UR4, PT ;  /* 0x0000000413007c0c */ /* 0x000fe4000bf06270 */
[--C-:B------:R-:W-:Y:S01]  /*8b90*/  @!P2 IMAD.WIDE R6, R15, 0x4, R12.reuse ;  /* 0x000000040f06a825 */ /* 0x100fe200078e020c */
[----:B------:R0:W-:Y:S03]  /*8ba0*/  @!P1 ST.E.64 desc[UR42][R4.64], R70 ;  /* 0x0000004604009985 */ /* 0x0001e6000c101b2a */
[--C-:B------:R-:W-:Y:S01]  /*8bb0*/  @!P3 IMAD.WIDE R8, R17, 0x4, R12.reuse ;  /* 0x000000041108b825 */ /* 0x100fe200078e020c */
[----:B------:R0:W-:Y:S03]  /*8bc0*/  @!P2 ST.E.64 desc[UR42][R6.64], R74 ;  /* 0x0000004a0600a985 */ /* 0x0001e6000c101b2a */
[----:B------:R-:W-:Y:S01]  /*8bd0*/  @!P4 IMAD.WIDE R10, R11, 0x4, R12 ;  /* 0x000000040b0ac825 */ /* 0x000fe200078e020c */
[----:B------:R0:W-:Y:S04]  /*8be0*/  @!P3 ST.E.64 desc[UR42][R8.64], R78 ;  /* 0x0000004e0800b985 */ /* 0x0001e8000c101b2a */
[----:B------:R0:W-:Y:S01]  /*8bf0*/  @!P4 ST.E.64 desc[UR42][R10.64], R82 ;  /* 0x000000520a00c985 */ /* 0x0001e2000c101b2a */
[----:B------:R-:W-:Y:S05]  /*8c00*/  @P0 BRA `(.L_x_10) ;  /* 0x0000004000600947 */ /* 0x000fea0003800000 */
[----:B------:R-:W-:-:S04]  /*8c10*/  LEA.HI R19, R19, R19, RZ, 0x1 ;  /* 0x0000001313137211 */ /* 0x000fc800078f08ff */
[----:B0-----:R-:W-:-:S05]  /*8c20*/  LOP3.LUT R3, R19, 0xfffffffe, RZ, 0xc0, !PT ;  /* 0xfffffffe13037812 */ /* 0x001fca00078ec0ff */
[----:B------:R-:W-:-:S05]  /*8c30*/  IMAD.WIDE R2, R3, 0x4, R12 ;  /* 0x0000000403027825 */ /* 0x000fca00078e020c */
[----:B------:R0:W-:Y:S01]  /*8c40*/  ST.E.64 desc[UR42][R2.64], R86 ;  /* 0x0000005602007985 */ /* 0x0001e2000c101b2a */
[----:B------:R-:W-:Y:S05]  /*8c50*/  BRA `(.L_x_10) ;  /* 0x00000040004c7947 */ /* 0x000fea0003800000 */
.L_x_33:
[----:B------:R-:W0:Y:S02]  /*8c60*/  S2R R0, SR_TID.X ;  /* 0x0000000000007919 */ /* 0x000e240000002100 */
[----:B0-----:R-:W-:-:S05]  /*8c70*/  VIADD R2, R0, 0xffffff80 ;  /* 0xffffff8000027836 */ /* 0x001fca0000000000 */
[----:B------:R-:W-:-:S13]  /*8c80*/  ISETP.GT.AND P0, PT, R2, 0x7f, PT ;  /* 0x0000007f0200780c */ /* 0x000fda0003f04270 */
[----:B------:R-:W-:Y:S05]  /*8c90*/  @P0 BRA `(.L_x_10) ;  /* 0x00000040003c0947 */ /* 0x000fea0003800000 */
[----:B------:R-:W0:Y:S01]  /*8ca0*/  S2R R3, SR_CTAID.X ;  /* 0x0000000000037919 */ /* 0x000e220000002500 */
[----:B------:R-:W1:Y:S01]  /*8cb0*/  LDC R6, c[0x0][0xbe8] ;  /* 0x0002fa00ff067b82 */ /* 0x000e620000000800 */
[----:B------:R-:W-:Y:S01]  /*8cc0*/  ULDC UR4, c[0x0][0xa88] ;  /* 0x0002a20000047ab9 */ /* 0x000fe20000000800 */
[----:B0-----:R-:W-:Y:S02]  /*8cd0*/  IMAD R0, R3, 0x80, R0 ;  /* 0x0000008003007824 */ /* 0x001fe400078e0200 */
[----:B-1----:R-:W-:-:S03]  /*8ce0*/  IMAD R3, R6, UR4, RZ ;  /* 0x0000000406037c24 */ /* 0x002fc6000f8e02ff */
[----:B------:R-:W-:-:S04]  /*8cf0*/  IADD3 R0, R0, -0x80, RZ ;  /* 0xffffff8000007810 */ /* 0x000fc80007ffe0ff */
[----:B------:R-:W-:-:S13]  /*8d00*/  ISETP.GE.AND P0, PT, R0, R3, PT ;  /* 0x000000030000720c */ /* 0x000fda0003f06270 */
[----:B------:R-:W-:Y:S05]  /*8d10*/  @P0 BRA `(.L_x_10) ;  /* 0x00000040001c0947 */ /* 0x000fea0003800000 */
[----:B------:R-:W-:Y:S01]  /*8d20*/  ISETP.NE.AND P0, PT, R6, 0x1, PT ;  /* 0x000000010600780c */ /* 0x000fe20003f05270 */
[----:B------:R-:W0:Y:S01]  /*8d30*/  S2UR UR4, SR_CTAID.Z ;  /* 0x00000000000479c3 */ /* 0x000e220000002700 */
[----:B------:R-:W-:Y:S01]  /*8d40*/  SHF.R.S32.HI R5, RZ, 0x1f, R16 ;  /* 0x0000001fff057819 */ /* 0x000fe20000011410 */
[----:B------:R-:W-:Y:S02]  /*8d50*/  ULDC.64 UR6, c[0x0][0xbd0] ;  /* 0x0002f40000067ab9 */ /* 0x000fe40000000a00 */
[----:B------:R-:W-:-:S04]  /*8d60*/  IMAD.WIDE.U32 R2, R16, UR6, RZ ;  /* 0x0000000610027c25 */ /* 0x000fc8000f8e00ff */
[----:B------:R-:W1:Y:S01]  /*8d70*/  LDC.64 R12, c[0x0][0xbd8] ;  /* 0x0002f600ff0c7b82 */ /* 0x000e620000000a00 */
[----:B------:R-:W-:-:S04]  /*8d80*/  IMAD R5, R5, UR6, RZ ;  /* 0x0000000605057c24 */ /* 0x000fc8000f8e02ff */
[----:B------:R-:W-:Y:S02]  /*8d90*/  IMAD R5, R16, UR7, R5 ;  /* 0x0000000710057c24 */ /* 0x000fe4000f8e0205 */
[----:B------:R-:W-:Y:S01]  /*8da0*/  IMAD.MOV R16, RZ, RZ, -R16 ;  /* 0x000000ffff107224 */ /* 0x000fe200078e0a10 */
[----:B------:R-:W2:Y:S01]  /*8db0*/  @P0 LDC R9, c[0x0][0xbec] ;  /* 0x0002fb00ff090b82 */ /* 0x000ea20000000800 */
[----:B------:R-:W-:Y:S01]  /*8dc0*/  IMAD.IADD R3, R3, 0x1, R5 ;  /* 0x0000000103037824 */ /* 0x000fe200078e0205 */
[----:B------:R-:W-:-:S06]  /*8dd0*/  MOV R5, R0 ;  /* 0x0000000000057202 */ /* 0x000fcc0000000f00 */
[----:B------:R-:W3:Y:S01]  /*8de0*/  S2UR UR8, SR_CTAID.Y ;  /* 0x00000000000879c3 */ /* 0x000ee20000002600 */
[----:B0-----:R-:W-:-:S07]  /*8df0*/  USHF.R.S32.HI UR5, URZ, 0x1f, UR4 ;  /* 0x0000001f3f057899 */ /* 0x001fce0008011404 */
[----:B------:R-:W3:Y:S01]  /*8e00*/  LDC R7, c[0x0][0xc50] ;  /* 0x00031400ff077b82 */ /* 0x000ee20000000800 */
[C---:B-1----:R-:W-:Y:S02]  /*8e10*/  IMAD R8, R12.reuse, UR5, RZ ;  /* 0x000000050c087c24 */ /* 0x042fe4000f8e02ff */
[----:B------:R-:W-:-:S04]  /*8e20*/  IMAD.WIDE.U32 R2, R12, UR4, R2 ;  /* 0x000000040c027c25 */ /* 0x000fc8000f8e0002 */
[----:B------:R-:W-:Y:S01]  /*8e30*/  IMAD R13, R13, UR4, R8 ;  /* 0x000000040d0d7c24 */ /* 0x000fe2000f8e0208 */
[----:B------:R-:W0:Y:S01]  /*8e40*/  @P0 LDC R11, c[0x0][0xbf0] ;  /* 0x0002fc00ff0b0b82 */ /* 0x000e220000000800 */
[----:B--2---:R-:W-:Y:S01]  /*8e50*/  @P0 IMAD.HI.U32 R4, R0, R9, RZ ;  /* 0x0000000900040227 */ /* 0x004fe200078e00ff */
[----:B------:R-:W-:-:S03]  /*8e60*/  ULDC.64 UR4, c[0x0][0xbe0] ;  /* 0x0002f80000047ab9 */ /* 0x000fc60000000a00 */
[----:B------:R-:W-:Y:S02]  /*8e70*/  IMAD.IADD R3, R13, 0x1, R3 ;  /* 0x000000010d037824 */ /* 0x000fe400078e0203 */
[----:B---3--:R-:W-:-:S04]  /*8e80*/  IMAD R9, R7, R16, UR8 ;  /* 0x0000000807097e24 */ /* 0x008fc8000f8e0210 */
[----:B------:R-:W-:Y:S01]  /*8e90*/  IMAD.WIDE.U32 R2, R9, UR4, R2 ;  /* 0x0000000409027c25 */ /* 0x000fe2000f8e0002 */
[----:B0-----:R-:W-:Y:S02]  /*8ea0*/  @P0 SHF.R.U32.HI R5, RZ, R11, R4 ;  /* 0x0000000bff050219 */ /* 0x001fe40000011604 */
[----:B------:R-:W-:Y:S02]  /*8eb0*/  SHF.R.S32.HI R4, RZ, 0x1f, R9 ;  /* 0x0000001fff047819 */ /* 0x000fe40000011409 */
[----:B------:R-:W-:Y:S01]  /*8ec0*/  IADD3 R2, P0, R5, R2, RZ ;  /* 0x0000000205027210 */ /* 0x000fe20007f1e0ff */
[----:B------:R-:W-:Y:S02]  /*8ed0*/  IMAD.MOV R7, RZ, RZ, -R5 ;  /* 0x000000ffff077224 */ /* 0x000fe400078e0a05 */
[----:B------:R-:W-:Y:S02]  /*8ee0*/  IMAD R4, R4, UR4, RZ ;  /* 0x0000000404047c24 */ /* 0x000fe4000f8e02ff */
[----:B------:R-:W-:-:S02]  /*8ef0*/  IMAD R7, R6, R7, R0 ;  /* 0x0000000706077224 */ /* 0x000fc400078e0200 */
[----:B------:R-:W-:Y:S01]  /*8f00*/  IMAD R4, R9, UR5, R4 ;  /* 0x0000000509047c24 */ /* 0x000fe2000f8e0204 */
[----:B------:R-:W-:Y:S01]  /*8f10*/  SHF.R.S32.HI R9, RZ, 0x1f, R5 ;  /* 0x0000001fff097819 */ /* 0x000fe20000011405 */
[----:B------:R-:W-:Y:S01]  /*8f20*/  ULDC.64 UR4, c[0x0][0xbc8] ;  /* 0x0002f20000047ab9 */ /* 0x000fe20000000a00 */
[----:B------:R-:W-:Y:S02]  /*8f30*/  SHF.R.S32.HI R0, RZ, 0x1f, R7 ;  /* 0x0000001fff007819 */ /* 0x000fe40000011407 */
[----:B------:R-:W-:-:S03]  /*8f40*/  IADD3.X R3, R9, R3, R4, P0, !PT ;  /* 0x0000000309037210 */ /* 0x000fc600007fe404 */
[----:B------:R-:W-:Y:S02]  /*8f50*/  IMAD R0, R0, UR4, RZ ;  /* 0x0000000400007c24 */ /* 0x000fe4000f8e02ff */
[----:B------:R-:W-:-:S04]  /*8f60*/  IMAD.WIDE.U32 R2, R7, UR4, R2 ;  /* 0x0000000407027c25 */ /* 0x000fc8000f8e0002 */
[----:B------:R-:W-:Y:S01]  /*8f70*/  IMAD R5, R7, UR5, R0 ;  /* 0x0000000507057c24 */ /* 0x000fe2000f8e0200 */
[----:B------:R-:W-:Y:S02]  /*8f80*/  ULDC.64 UR4, c[0x0][0xba8] ;  /* 0x0002ea0000047ab9 */ /* 0x000fe40000000a00 */
[----:B------:R-:W-:Y:S02]  /*8f90*/  LEA R4, P0, R2, UR4, 0x2 ;  /* 0x0000000402047c11 */ /* 0x000fe4000f8010ff */
[----:B------:R-:W-:-:S04]  /*8fa0*/  IADD3 R3, R3, R5, RZ ;  /* 0x0000000503037210 */ /* 0x000fc80007ffe0ff */
[----:B------:R-:W-:Y:S01]  /*8fb0*/  LEA.HI.X R5, R2, UR5, R3, 0x2, P0 ;  /* 0x0000000502057c11 */ /* 0x000fe200080f1403 */
[----:B------:R-:W-:-:S05]  /*8fc0*/  IMAD.MOV.U32 R3, RZ, RZ, -0x800000 ;  /* 0xff800000ff037424 */ /* 0x000fca00078e00ff */
[----:B------:R3:W-:Y:S01]  /*8fd0*/  STG.E desc[UR42][R4.64], R3 ;  /* 0x0000000304007986 */ /* 0x0007e2000c10192a */
[----:B------:R-:W-:Y:S05]  /*8fe0*/  BRA `(.L_x_10) ;  /* 0x0000003c00687947 */ /* 0x000fea0003800000 */
.L_x_8:
[----:B------:R-:W-:-:S08]  /*8ff0*/  NOP ;  /* 0x0000000000007918 */ /* 0x000fd00000000000 */
[----:B0-----:R-:W0:-:S00]  /*9000*/  USETMAXREG.DEALLOC.CTAPOOL 0x18 ;  /* 0x00000018000079c8 */ /* 0x001e0000080e0500 */
[----:B0-----:R-:W-:Y:S01]  /*9010*/  LOP3.LUT R0, R0, 0x3, RZ, 0xc0, !PT ;  /* 0x0000000300007812 */ /* 0x001fe200078ec0ff */
[----:B------:R-:W0:Y:S05]  /*9020*/  S2R R18, SR_CTAID.Z ;  /* 0x0000000000127919 */ /* 0x000e2a0000002700 */
[----:B------:R-:W1:Y:S01]  /*9030*/  S2UR UR6, SR_CTAID.Y ;  /* 0x00000000000679c3 */ /* 0x000e620000002600 */
[----:B------:R-:W2:Y:S02]  /*9040*/  SHFL.IDX PT, R0, R0, RZ, 0x1f ;  /* 0x00001fff00007589 */ /* 0x000ea400000e0000 */
[----:B--2---:R-:W-:-:S13]  /*9050*/  ISETP.NE.AND P0, PT, R0, RZ, PT ;  /* 0x000000ff0000720c */ /* 0x004fda0003f05270 */
[----:B01----:R-:W-:Y:S05]  /*9060*/  @!P0 BRA `(.L_x_36) ;  /* 0x0000000000288947 */ /* 0x003fea0003800000 */
[----:B------:R-:W-:Y:S01]  /*9070*/  ULDC UR7, c[0x0][0xc50] ;  /* 0x0003140000077ab9 */ /* 0x000fe20000000800 */
[----:B------:R-:W-:Y:S01]  /*9080*/  UMOV UR36, UR6 ;  /* 0x0000000600247c82 */ /* 0x000fe20008000000 */
[----:B------:R-:W-:-:S06]  /*9090*/  UISETP.NE.AND UP0, UPT, UR7, 0x1, UPT ;  /* 0x000000010700788c */ /* 0x000fcc000bf05270 */
[----:B------:R-:W-:-:S13]  /*90a0*/  PLOP3.LUT P0, PT, PT, PT, UP0, 0x80, 0x0 ;  /* 0x000000000000781c */ /* 0x000fda0003f0f008 */
[----:B------:R-:W-:Y:S05]  /*90b0*/  @!P0 BRA `(.L_x_37) ;  /* 0x0000000000308947 */ /* 0x000fea0003800000 */
[----:B------:R-:W-:Y:S01]  /*90c0*/  ULDC UR4, c[0x0][0xc54] ;  /* 0x0003150000047ab9 */ /* 0x000fe20000000800 */
[----:B------:R-:W-:Y:S01]  /*90d0*/  ULDC UR36, c[0x0][0xc58] ;  /* 0x0003160000247ab9 */ /* 0x000fe20000000800 */
[----:B------:R-:W-:-:S04]  /*90e0*/  UIMAD.WIDE.U32 UR4, UR6, UR4, URZ ;  /* 0x00000004060472a5 */ /* 0x000fc8000f8e003f */
[----:B------:R-:W-:Y:S01]  /*90f0*/  USHF.R.U32.HI UR36, URZ, UR36, UR5 ;  /* 0x000000243f247299 */ /* 0x000fe20008011605 */
[----:B------:R-:W-:Y:S11]  /*9100*/  BRA `(.L_x_37) ;  /* 0x00000000001c7947 */ /* 0x000ff60003800000 */
.L_x_36:
[----:B------:R-:W-:Y:S01]  /*9110*/  ULDC UR7, c[0x0][0xc50] ;  /* 0x0003140000077ab9 */ /* 0x000fe20000000800 */
[----:B------:R-:W-:Y:S01]  /*9120*/  UMOV UR36, UR6 ;  /* 0x0000000600247c82 */ /* 0x000fe20008000000 */
[----:B------:R-:W-:-:S11]  /*9130*/  UISETP.NE.AND UP0, UPT, UR7, 0x1, UPT ;  /* 0x000000010700788c */ /* 0x000fd6000bf05270 */
[----:B------:R-:W-:Y:S01]  /*9140*/  @UP0 ULDC UR4, c[0x0][0xc54] ;  /* 0x0003150000040ab9 */ /* 0x000fe20000000800 */
[----:B------:R-:W-:Y:S01]  /*9150*/  @UP0 ULDC UR8, c[0x0][0xc58] ;  /* 0x0003160000080ab9 */ /* 0x000fe20000000800 */
[----:B------:R-:W-:-:S04]  /*9160*/  UIMAD.WIDE.U32 UR4, UR6, UR4, URZ ;  /* 0x00000004060472a5 */ /* 0x000fc8000f8e003f */
[----:B------:R-:W-:-:S12]  /*9170*/  @UP0 USHF.R.U32.HI UR36, URZ, UR8, UR5 ;  /* 0x000000083f240299 */ /* 0x000fd80008011605 */
.L_x_37:
[----:B------:R-:W-:Y:S01]  /*9180*/  ISETP.GE.AND P0, PT, R18, RZ, PT ;  /* 0x000000ff1200720c */ /* 0x000fe20003f06270 */
[----:B------:R-:W-:Y:S01]  /*9190*/  UIADD3 UR4, -UR36, URZ, URZ ;  /* 0x0000003f24047290 */ /* 0x000fe2000fffe13f */
[----:B------:R-:W-:Y:S01]  /*91a0*/  IMAD.MOV.U32 R9, RZ, RZ, 0x1 ;  /* 0x00000001ff097424 */ /* 0x000fe200078e00ff */
[----:B------:R-:W-:Y:S01]  /*91b0*/  MOV R0, RZ ;  /* 0x000000ff00007202 */ /* 0x000fe20000000f00 */
[----:B------:R-:W-:Y:S01]  /*91c0*/  IMAD.MOV.U32 R3, RZ, RZ, 0x1 ;  /* 0x00000001ff037424 */ /* 0x000fe200078e00ff */
[----:B------:R-:W-:-:S08]  /*91d0*/  UIMAD UR4, UR7, UR4, UR6 ;  /* 0x00000004070472a4 */ /* 0x000fd0000f8e0206 */
[----:B------:R-:W-:Y:S05]  /*91e0*/  @!P0 BRA `(.L_x_38) ;  /* 0x0000003800288947 */ /* 0x000fea0003800000 */
[----:B------:R-:W-:Y:S01]  /*91f0*/  ULDC.64 UR6, c[0x0][0x418] ;  /* 0x0001060000067ab9 */ /* 0x000fe20000000a00 */
[----:B------:R-:W-:Y:S01]  /*9200*/  ULDC UR5, c[0x0][0x424] ;  /* 0x0001090000057ab9 */ /* 0x000fe20000000800 */
[----:B------:R-:W-:Y:S01]  /*9210*/  UISETP.NE.U32.AND UP0, UPT, UR6, URZ, UPT ;  /* 0x0000003f0600728c */ /* 0x000fe2000bf05070 */
[----:B------:R0:W-:Y:S01]  /*9220*/  STL [R1+0xc], RZ ;  /* 0x00000cff01007387 */ /* 0x0001e20000100800 */
[----:B------:R-:W-:Y:S02]  /*9230*/  ULOP3.LUT UR40, UR4, 0xffff, URZ, 0xc0, !UPT ;  /* 0x0000ffff04287892 */ /* 0x000fe4000f8ec03f */
[----:B------:R-:W-:Y:S01]  /*9240*/  UISETP.NE.AND.EX UP0, UPT, UR7, URZ, UPT, UP0 ;  /* 0x0000003f0700728c */ /* 0x000fe2000bf05300 */
[----:B------:R-:W-:-:S03]  /*9250*/  ULDC UR6, c[0x0][0x2f0] ;  /* 0x0000bc0000067ab9 */ /* 0x000fc60000000800 */
[----:B------:R-:W-:-:S04]  /*9260*/  USEL UR5, UR5, 0x1, UP0 ;  /* 0x0000000105057887 */ /* 0x000fc80008000000 */
[----:B------:R-:W-:-:S04]  /*9270*/  UIMAD UR5, UR5, UR6, URZ ;  /* 0x00000006050572a4 */ /* 0x000fc8000f8e023f */
[----:B------:R-:W-:Y:S02]  /*9280*/  UISETP.GE.AND UP0, UPT, UR5, 0x1, UPT ;  /* 0x000000010500788c */ /* 0x000fe4000bf06270 */
[----:B------:R-:W-:-:S04]  /*9290*/  UIADD3 UR5, UR5, 0x7f, URZ ;  /* 0x0000007f05057890 */ /* 0x000fc8000fffe03f */
[----:B------:R-:W-:Y:S01]  /*92a0*/  PLOP3.LUT P0, PT, PT, PT, UP0, 0x80, 0x0 ;  /* 0x000000000000781c */ /* 0x000fe20003f0f008 */
[----:B------:R-:W-:-:S04]  /*92b0*/  USHF.R.S32.HI UR6, URZ, 0x1f, UR5 ;  /* 0x0000001f3f067899 */ /* 0x000fc80008011405 */
[----:B------:R-:W-:-:S04]  /*92c0*/  ULEA.HI UR6, UR6, UR5, URZ, 0x7 ;  /* 0x0000000506067291 */ /* 0x000fc8000f8f383f */
[----:B------:R-:W-:-:S04]  /*92d0*/  USHF.R.S32.HI UR39, URZ, 0x7, UR6 ;  /* 0x000000073f277899 */ /* 0x000fc80008011406 */
[----:B0-----:R-:W-:Y:S08]  /*92e0*/  @!P0 BRA `(.L_x_39) ;  /* 0x00000000007c8947 */ /* 0x001ff00003800000 */
[----:B------:R-:W-:-:S04]  /*92f0*/  USHF.R.U32.HI UR4, URZ, 0x10, UR4 ;  /* 0x000000103f047899 */ /* 0x000fc80008011604 */
[----:B------:R-:W-:-:S11]  /*9300*/  UISETP.NE.AND UP0, UPT, UR4, URZ, UPT ;  /* 0x0000003f0400728c */ /* 0x000fd6000bf05270 */
[----:B------:R-:W-:Y:S02]  /*9310*/  @!UP0 ULDC UR4, c[0x0][0x9f0] ;  /* 0x00027c0000048ab9 */ /* 0x000fe40000000800 */
[----:B------:R-:W-:Y:S01]  /*9320*/  IMAD.U32 R6, RZ, RZ, UR4 ;  /* 0x00000004ff067e24 */ /* 0x000fe2000f8e00ff */
[----:B------:R-:W-:-:S04]  /*9330*/  UIADD3 UR5, UR39, -0x1, UR4 ;  /* 0xffffffff27057890 */ /* 0x000fc8000fffe004 */
[-C--:B------:R-:W-:Y:S02]  /*9340*/  IABS R0, R6.reuse ;  /* 0x0000000600007213 */ /* 0x080fe40000000000 */
[----:B------:R-:W-:Y:S02]  /*9350*/  IABS R6, R6 ;  /* 0x0000000600067213 */ /* 0x000fe40000000000 */
[----:B------:R-:W0:Y:S08]  /*9360*/  I2F.RP R4, R0 ;  /* 0x0000000000047306 */ /* 0x000e300000209400 */
[----:B0-----:R-:W0:Y:S02]  /*9370*/  MUFU.RCP R4, R4 ;  /* 0x0000000400047308 */ /* 0x001e240000001000 */
[----:B0-----:R-:W-:-:S06]  /*9380*/  IADD3 R2, R4, 0xffffffe, RZ ;  /* 0x0ffffffe04027810 */ /* 0x001fcc0007ffe0ff */
[----:B------:R0:W1:Y:S02]  /*9390*/  F2I.FTZ.U32.TRUNC.NTZ R3, R2 ;  /* 0x0000000200037305 */ /* 0x000064000021f000 */
[----:B0-----:R-:W-:Y:S02]  /*93a0*/  IMAD.MOV.U32 R2, RZ, RZ, RZ ;  /* 0x000000ffff027224 */ /* 0x001fe400078e00ff */
[----:B-1----:R-:W-:-:S04]  /*93b0*/  IMAD.MOV R5, RZ, RZ, -R3 ;  /* 0x000000ffff057224 */ /* 0x002fc800078e0a03 */
[----:B------:R-:W-:-:S04]  /*93c0*/  IMAD R5, R5, R0, RZ ;  /* 0x0000000005057224 */ /* 0x000fc800078e02ff */
[----:B------:R-:W-:Y:S01]  /*93d0*/  IMAD.HI.U32 R3, R3, R5, R2 ;  /* 0x0000000503037227 */ /* 0x000fe200078e0002 */
[----:B------:R-:W-:Y:S01]  /*93e0*/  MOV R5, UR5 ;  /* 0x0000000500057c02 */ /* 0x000fe20008000f00 */
[----:B------:R-:W-:-:S03]  /*93f0*/  ULOP3.LUT UR5, UR5, UR4, URZ, 0x3c, !UPT ;  /* 0x0000000405057292 */ /* 0x000fc6000f8e3c3f */
[----:B------:R-:W-:Y:S01]  /*9400*/  IABS R2, R5 ;  /* 0x0000000500027213 */ /* 0x000fe20000000000 */
[----:B------:R-:W-:Y:S02]  /*9410*/  IMAD.MOV R5, RZ, RZ, -R6 ;  /* 0x000000ffff057224 */ /* 0x000fe400078e0a06 */
[----:B------:R-:W-:Y:S02]  /*9420*/  ISETP.LE.AND P2, PT, RZ, UR5, PT ;  /* 0x00000005ff007c0c */ /* 0x000fe4000bf43270 */
[----:B------:R-:W-:-:S04]  /*9430*/  IMAD.HI.U32 R3, R3, R2, RZ ;  /* 0x0000000203037227 */ /* 0x000fc800078e00ff */
[----:B------:R-:W-:-:S05]  /*9440*/  IMAD R5, R3, R5, R2 ;  /* 0x0000000503057224 */ /* 0x000fca00078e0202 */
[----:B------:R-:W-:-:S13]  /*9450*/  ISETP.GT.U32.AND P1, PT, R0, R5, PT ;  /* 0x000000050000720c */ /* 0x000fda0003f24070 */
[----:B------:R-:W-:Y:S01]  /*9460*/  @!P1 IMAD.IADD R5, R5, 0x1, -R0 ;  /* 0x0000000105059824 */ /* 0x000fe200078e0a00 */
[----:B------:R-:W-:Y:S02]  /*9470*/  @!P1 IADD3 R3, R3, 0x1, RZ ;  /* 0x0000000103039810 */ /* 0x000fe40007ffe0ff */
[----:B------:R-:W-:Y:S02]  /*9480*/  ISETP.NE.AND P1, PT, RZ, UR4, PT ;  /* 0x00000004ff007c0c */ /* 0x000fe4000bf25270 */
[----:B------:R-:W-:-:S13]  /*9490*/  ISETP.GE.U32.AND P0, PT, R5, R0, PT ;  /* 0x000000000500720c */ /* 0x000fda0003f06070 */
[----:B------:R-:W-:-:S04]  /*94a0*/  @P0 VIADD R3, R3, 0x1 ;  /* 0x0000000103030836 */ /* 0x000fc80000000000 */
[----:B------:R-:W-:Y:S01]  /*94b0*/  @!P2 IMAD.MOV R3, RZ, RZ, -R3 ;  /* 0x000000ffff03a224 */ /* 0x000fe200078e0a03 */
[----:B------:R-:W-:-:S05]  /*94c0*/  @!P1 LOP3.LUT R3, RZ, UR4, RZ, 0x33, !PT ;  /* 0x00000004ff039c12 */ /* 0x000fca000f8e33ff */
[----:B------:R0:W-:Y:S02]  /*94d0*/  STL [R1+0xc], R3 ;  /* 0x00000c0301007387 */ /* 0x0001e40000100800 */
.L_x_39:
[----:B------:R-:W2:Y:S01]  /*94e0*/  LDL R2, [R1+0xc] ;  /* 0x00000c0001027983 */ /* 0x000ea20000100800 */
[----:B0-----:R-:W-:Y:S02]  /*94f0*/  IMAD.MOV.U32 R3, RZ, RZ, 0x1 ;  /* 0x00000001ff037424 */ /* 0x001fe400078e00ff */
[----:B--2---:R-:W-:-:S05]  /*9500*/  IMAD R0, R2, UR40, RZ ;  /* 0x0000002802007c24 */ /* 0x004fca000f8e02ff */
[----:B------:R-:W-:Y:S01]  /*9510*/  VIADDMNMX R17, R0, R2, UR39, PT ;  /* 0x0000002700117e46 */ /* 0x000fe2000b800102 */
[----:B------:R0:W-:Y:S03]  /*9520*/  STL [R1+0x8], R0 ;  /* 0x0000080001007387 */ /* 0x0001e60000100800 */
[----:B------:R-:W-:Y:S01]  /*9530*/  ISETP.GT.AND P0, PT, R17, R0, PT ;  /* 0x000000001100720c */ /* 0x000fe20003f04270 */
[----:B------:R1:W-:Y:S01]  /*9540*/  STL [R1+0x10], R17 ;  /* 0x0000101101007387 */ /* 0x0003e20000100800 */
[----:B0-----:R-:W-:-:S11]  /*9550*/  MOV R0, RZ ;  /* 0x000000ff00007202 */ /* 0x001fd60000000f00 */
[----:B-1----:R-:W-:Y:S05]  /*9560*/  @!P0 BRA `(.L_x_38) ;  /* 0x0000003400488947 */ /* 0x002fea0003800000 */
[----:B------:R-:W0:Y:S01]  /*9570*/  S2UR UR4, SR_CgaCtaId ;  /* 0x00000000000479c3 */ /* 0x000e220000008800 */
[----:B------:R-:W-:Y:S02]  /*9580*/  UMOV UR38, 0x400 ;  /* 0x0000040000267882 */ /* 0x000fe40000000000 */
[----:B0-----:R-:W-:-:S04]  /*9590*/  ULEA UR38, UR4, UR38, 0x18 ;  /* 0x0000002604267291 */ /* 0x001fc8000f8ec03f */
[----:B------:R-:W-:-:S04]  /*95a0*/  UIADD3 UR4, UR38, 0x1c400, URZ ;  /* 0x0001c40026047890 */ /* 0x000fc8000fffe03f */
[----:B------:R-:W-:-:S06]  /*95b0*/  ULOP3.LUT UP0, URZ, UR4, 0x3ff, URZ, 0xc0, !UPT ;  /* 0x000003ff043f7892 */ /* 0x000fcc000f80c03f */
[----:B------:R-:W-:-:S13]  /*95c0*/  PLOP3.LUT P0, PT, PT, PT, UP0, 0x80, 0x0 ;  /* 0x000000000000781c */ /* 0x000fda0003f0f008 */
[----:B------:R-:W-:Y:S05]  /*95d0*/  @!P0 BRA `(.L_x_40) ;  /* 0x0000000000408947 */ /* 0x000fea0003800000 */
[----:B------:R-:W-:Y:S01]  /*95e0*/  MOV R2, 0x0 ;  /* 0x0000000000027802 */ /* 0x000fe20000000f00 */
[----:B------:R-:W-:Y:S01]  /*95f0*/  ULDC.64 UR6, c[0x4][0xb8] ;  /* 0x01002e0000067ab9 */ /* 0x000fe20000000a00 */
[----:B------:R-:W-:Y:S01]  /*9600*/  ULDC.64 UR8, c[0x4][0xc0] ;  /* 0x0100300000087ab9 */ /* 0x000fe20000000a00 */
[----:B------:R-:W-:Y:S01]  /*9610*/  ULDC.64 UR4, c[0x4][0x8] ;  /* 0x0100020000047ab9 */ /* 0x000fe20000000a00 */
[----:B------:R-:W-:Y:S01]  /*9620*/  IMAD.U32 R4, RZ, RZ, UR6 ;  /* 0x00000006ff047e24 */ /* 0x000fe2000f8e00ff */
[----:B------:R-:W-:Y:S01]  /*9630*/  MOV R5, UR7 ;  /* 0x0000000700057c02 */ /* 0x000fe20008000f00 */
[----:B------:R-:W0:Y:S01]  /*9640*/  LDC.64 R2, c[0x4][R2] ;  /* 0x0100000002027b82 */ /* 0x000e220000000a00 */
[----:B------:R-:W-:Y:S01]  /*9650*/  IMAD.U32 R6, RZ, RZ, UR8 ;  /* 0x00000008ff067e24 */ /* 0x000fe2000f8e00ff */
[----:B------:R-:W-:Y:S01]  /*9660*/  MOV R10, UR4 ;  /* 0x00000004000a7c02 */ /* 0x000fe20008000f00 */
[----:B------:R-:W-:Y:S01]  /*9670*/  IMAD.U32 R7, RZ, RZ, UR9 ;  /* 0x00000009ff077e24 */ /* 0x000fe2000f8e00ff */
[----:B------:R-:W-:Y:S01]  /*9680*/  MOV R12, 0x1 ;  /* 0x00000001000c7802 */ /* 0x000fe20000000f00 */
[----:B------:R-:W-:-:S02]  /*9690*/  IMAD.U32 R11, RZ, RZ, UR5 ;  /* 0x00000005ff0b7e24 */ /* 0x000fc4000f8e00ff */
[----:B------:R-:W-:Y:S02]  /*96a0*/  IMAD.MOV.U32 R8, RZ, RZ, 0x70 ;  /* 0x00000070ff087424 */ /* 0x000fe400078e00ff */
[----:B------:R-:W-:-:S07]  /*96b0*/  IMAD.MOV.U32 R13, RZ, RZ, RZ ;  /* 0x000000ffff0d7224 */ /* 0x000fce00078e00ff */
[----:B------:R-:W-:-:S07]  /*96c0*/  LEPC R20, `(.L_x_40) ;  /* 0x000000001014794e */ /* 0x000fce0000000000 */
[----:B0-----:R-:W-:Y:S05]  /*96d0*/  CALL.ABS.NOINC R2 ;  /* 0x0000000002007343 */ /* 0x001fea0003c00000 */
.L_x_40:
        /* <DEDUP_REMOVED lines=8> */
[----:B------:R0:W1:Y:S01]  /*9760*/  LDC.64 R2, c[0x4][R16] ;  /* 0x0100000010027b82 */ /* 0x0000620000000a00 */
[----:B------:R-:W-:Y:S01]  /*9770*/  IMAD.U32 R4, RZ, RZ, UR6 ;  /* 0x00000006ff047e24 */ /* 0x000fe2000f8e00ff */
[----:B------:R-:W-:Y:S01]  /*9780*/  MOV R5, UR7 ;  /* 0x0000000700057c02 */ /* 0x000fe20008000f00 */
[----:B------:R-:W-:Y:S01]  /*9790*/  IMAD.U32 R6, RZ, RZ, UR8 ;  /* 0x00000008ff067e24 */ /* 0x000fe2000f8e00ff */
[----:B------:R-:W-:Y:S01]  /*97a0*/  MOV R10, UR4 ;  /* 0x00000004000a7c02 */ /* 0x000fe20008000f00 */
[----:B------:R-:W-:Y:S01]  /*97b0*/  IMAD.U32 R7, RZ, RZ, UR9 ;  /* 0x00000009ff077e24 */ /* 0x000fe2000f8e00ff */
[----:B------:R-:W-:Y:S01]  /*97c0*/  MOV R12, 0x1 ;  /* 0x00000001000c7802 */ /* 0x000fe20000000f00 */
[----:B------:R-:W-:-:S02]  /*97d0*/  IMAD.U32 R11, RZ, RZ, UR5 ;  /* 0x00000005ff0b7e24 */ /* 0x000fc4000f8e00ff */
[----:B------:R-:W-:Y:S02]  /*97e0*/  IMAD.MOV.U32 R8, RZ, RZ, 0x70 ;  /* 0x00000070ff087424 */ /* 0x000fe400078e00ff */
[----:B0-----:R-:W-:-:S07]  /*97f0*/  IMAD.MOV.U32 R13, RZ, RZ, RZ ;  /* 0x000000ffff0d7224 */ /* 0x001fce00078e00ff */
[----:B------:R-:W-:-:S07]  /*9800*/  LEPC R20, `(.L_x_42) ;  /* 0x000000001014794e */ /* 0x000fce0000000000 */
[----:B-1----:R-:W-:Y:S05]  /*9810*/  CALL.ABS.NOINC R2 ;  /* 0x0000000002007343 */ /* 0x002fea0003c00000 */
.L_x_42:
[----:B------:R0:W1:Y:S01]  /*9820*/  LDC.64 R2, c[0x4][R16] ;  /* 0x0100000010027b82 */ /* 0x0000620000000a00 */
[----:B------:R-:W-:Y:S01]  /*9830*/  ULDC.64 UR6, c[0x4][0xb8] ;  /* 0x01002e0000067ab9 */ /* 0x000fe20000000a00 */
[----:B------:R-:W-:Y:S01]  /*9840*/  ULDC.64 UR8, c[0x4][0xc0] ;  /* 0x0100300000087ab9 */ /* 0x000fe20000000a00 */
[----:B------:R-:W-:Y:S01]  /*9850*/  ULDC.64 UR4, c[0x4][0x18] ;  /* 0x0100060000047ab9 */ /* 0x000fe20000000a00 */
        /* <DEDUP_REMOVED lines=11> */
.L_x_41:
[----:B------:R-:W0:Y:S02]  /*9910*/  LDC.64 R2, c[0x0][0x9f8] ;  /* 0x00027e00ff027b82 */ /* 0x000e240000000a00 */
[----:B0-----:R-:W-:-:S04]  /*9920*/  ISETP.NE.U32.AND P0, PT, R2, RZ, PT ;  /* 0x000000ff0200720c */ /* 0x001fc80003f05070 */
[----:B------:R-:W-:-:S13]  /*9930*/  ISETP.NE.AND.EX P0, PT, R3, RZ, PT, P0 ;  /* 0x000000ff0300720c */ /* 0x000fda0003f05300 */
[----:B------:R-:W0:Y:S02]  /*9940*/  @P0 LDC.64 R2, c[0x0][0x9f8] ;  /* 0x00027e00ff020b82 */ /* 0x000e240000000a00 */
[----:B0-----:R-:W-:-:S05]  /*9950*/  @P0 IMAD.WIDE R2, R18, 0x4, R2 ;  /* 0x0000000412020825 */ /* 0x001fca00078e0202 */
[----:B------:R0:W2:Y:S01]  /*9960*/  @P0 LDG.E R18, desc[UR42][R2.64] ;  /* 0x0000002a02120981 */ /* 0x0000a2000c1e1900 */
[----:B------:R-:W-:Y:S01]  /*9970*/  UMOV UR4, 0xffffffff ;  /* 0xffffffff00047882 */ /* 0x000fe20000000000 */
[----:B------:R-:W-:Y:S01]  /*9980*/  VIADD R17, R17, 0xffffffff ;  /* 0xffffffff11117836 */ /* 0x000fe20000000000 */
[----:B------:R-:W1:Y:S01]  /*9990*/  S2R R16, SR_TID.X ;  /* 0x0000000000107919 */ /* 0x000e620000002100 */
[----:B0-----:R-:W0:Y:S02]  /*99a0*/  LDC.64 R2, c[0x0][0x418] ;  /* 0x00010600ff027b82 */ /* 0x001e240000000a00 */
[----:B0-----:R-:W-:Y:S02]  /*99b0*/  ISETP.NE.U32.AND P0, PT, R2, RZ, PT ;  /* 0x000000ff0200720c */ /* 0x001fe40003f05070 */
[----:B-1----:R-:W-:Y:S02]  /*99c0*/  SHF.R.U32.HI R0, RZ, 0x5, R16 ;  /* 0x00000005ff007819 */ /* 0x002fe40000011610 */
[----:B------:R-:W-:-:S02]  /*99d0*/  ISETP.NE.AND.EX P1, PT, R3, RZ, PT, P0 ;  /* 0x000000ff0300720c */ /* 0x000fc40003f25300 */
[----:B------:R-:W-:Y:S02]  /*99e0*/  LOP3.LUT R0, R0, 0x3, RZ, 0xc0, !PT ;  /* 0x0000000300007812 */ /* 0x000fe400078ec0ff */
[----:B------:R-:W-:-:S05]  /*99f0*/  P2R R4, PR, RZ, 0x2 ;  /* 0x00000002ff047803 */ /* 0x000fca0000000000 */
[----:B------:R0:W-:Y:S01]  /*9a00*/  STL [R1+0x4], R4 ;  /* 0x0000040401007387 */ /* 0x0001e20000100800 */
[----:B--2---:R-:W-:Y:S02]  /*9a10*/  SHF.R.S32.HI R19, RZ, 0x1f, R18 ;  /* 0x0000001fff137819 */ /* 0x004fe40000011412 */
[----:B------:R-:W-:Y:S01]  /*9a20*/  SEL R16, R18, RZ, !P1 ;  /* 0x000000ff12107207 */ /* 0x000fe20004800000 */
[----:B0-----:R-:W-:Y:S06]  /*9a30*/  BRA.DIV UR4, `(.L_x_43) ;  /* 0x0000003604507947 */ /* 0x001fec000b800000 */
[----:B------:R0:W1:Y:S02]  /*9a40*/  SHFL.IDX PT, R14, R0, RZ, 0x1f ;  /* 0x00001fff000e7589 */ /* 0x00006400000e0000 */
.L_x_123:
[----:B------:R-:W-:Y:S02]  /*9a50*/  PLOP3.LUT P2, PT, PT, PT, PT, 0x8, 0x0 ;  /* 0x000000000000781c */ /* 0x000fe40003f4e170 */
[----:B-1----:R-:W-:Y:S02]  /*9a60*/  ISETP.NE.AND P0, PT, R14, RZ, PT ;  /* 0x000000ff0e00720c */ /* 0x002fe40003f05270 */
[----:B0-----:R-:W-:-:S05]  /*9a70*/  P2R R0, PR, RZ, 0x4 ;  /* 0x00000004ff007803 */ /* 0x001fca0000000000 */
[----:B------:R0:W-:Y:S06]  /*9a80*/  STL [R1], R0 ;  /* 0x0000000001007387 */ /* 0x0001ec0000100800 */
[----:B------:R-:W-:Y:S05]  /*9a90*/  @P0 BRA `(.L_x_44) ;  /* 0x00000004000c0947 */ /* 0x000fea0003800000 */
[----:B------:R-:W-:-:S03]  /*9aa0*/  UMOV UR4, 0xffffffff ;  /* 0xffffffff00047882 */ /* 0x000fc60000000000 */
[----:B------:R-:W-:Y:S05]  /*9ab0*/  BRA.DIV UR4, `(.L_x_45) ;  /* 0x0000003604507947 */ /* 0x000fea000b800000 */
[----:B------:R-:W-:-:S13]  /*9ac0*/  ELECT P6, URZ, PT ;  /* 0x00000000003f782f */ /* 0x000fda00038c0000 */
.L_x_126:
[----:B------:R-:W-:Y:S05]  /*9ad0*/  @!P6 BRA `(.L_x_44) ;  /* 0x0000000000fce947 */ /* 0x000fea0003800000 */
[----:B------:R-:W-:Y:S01]  /*9ae0*/  MOV R16, R18 ;  /* 0x0000001200107202 */ /* 0x000fe20000000f00 */
[----:B------:R-:W-:Y:S06]  /*9af0*/  @!P1 BRA `(.L_x_46) ;  /* 0x0000000000449947 */ /* 0x000fec0003800000 */
[----:B------:R-:W1:Y:S01]  /*9b00*/  LDC R6, c[0x0][0x43c] ;  /* 0x00010f00ff067b82 */ /* 0x000e620000000800 */
[----:B------:R-:W-:Y:S02]  /*9b10*/  ULDC.64 UR4, c[0x0][0x428] ;  /* 0x00010a0000047ab9 */ /* 0x000fe40000000a00 */
[----:B------:R-:W-:-:S04]  /*9b20*/  IMAD R7, R19, UR4, RZ ;  /* 0x0000000413077c24 */ /* 0x000fc8000f8e02ff */
[----:B------:R-:W-:Y:S01]  /*9b30*/  IMAD R7, R18, UR5, R7 ;  /* 0x0000000512077c24 */ /* 0x000fe2000f8e0207 */
[----:B-1----:R-:W-:-:S13]  /*9b40*/  ISETP.NE.AND P0, PT, R6, 0x1, PT ;  /* 0x000000010600780c */ /* 0x002fda0003f05270 */
[----:B------:R-:W0:Y:S02]  /*9b50*/  @P0 LDC.64 R4, c[0x0][0x440] ;  /* 0x00011000ff040b82 */ /* 0x000e240000000a00 */
[----:B0-----:R-:W-:-:S04]  /*9b60*/  @P0 IMAD.HI.U32 R0, R17, R4, RZ ;  /* 0x0000000411000227 */ /* 0x001fc800078e00ff */
[----:B------:R-:W-:Y:S01]  /*9b70*/  IMAD.MOV.U32 R4, RZ, RZ, R17 ;  /* 0x000000ffff047224 */ /* 0x000fe200078e0011 */
[----:B------:R-:W-:-:S04]  /*9b80*/  @P0 SHF.R.U32.HI R4, RZ, R5, R0 ;  /* 0x00000005ff040219 */ /* 0x000fc80000011600 */
[--C-:B------:R-:W-:Y:S01]  /*9b90*/  SHF.R.S32.HI R5, RZ, 0x1f, R4.reuse ;  /* 0x0000001fff057819 */ /* 0x100fe20000011404 */
[--C-:B------:R-:W-:Y:S02]  /*9ba0*/  IMAD.MOV R0, RZ, RZ, -R4.reuse ;  /* 0x000000ffff007224 */ /* 0x100fe400078e0a04 */
[----:B------:R-:W-:-:S04]  /*9bb0*/  IMAD.WIDE.U32 R4, R18, UR4, R4 ;  /* 0x0000000412047c25 */ /* 0x000fc8000f8e0004 */
[----:B------:R-:W-:Y:S01]  /*9bc0*/  IMAD R17, R6, R0, R17 ;  /* 0x0000000006117224 */ /* 0x000fe200078e0211 */
[----:B------:R-:W-:Y:S02]  /*9bd0*/  LEA R2, P0, R4, R2, 0x2 ;  /* 0x0000000204027211 */ /* 0x000fe400078010ff */
[----:B------:R-:W-:-:S04]  /*9be0*/  IADD3 R0, R5, R7, RZ ;  /* 0x0000000705007210 */ /* 0x000fc80007ffe0ff */
[----:B------:R-:W-:-:S05]  /*9bf0*/  LEA.HI.X R3, R4, R3, R0, 0x2, P0 ;  /* 0x0000000304037211 */ /* 0x000fca00000f1400 */
[----:B------:R1:W5:Y:S02]  /*9c00*/  LDG.E R16, desc[UR42][R2.64] ;  /* 0x0000002a02107981 */ /* 0x000364000c1e1900 */
.L_x_46:
[----:B0-----:R-:W-:Y:S01]  /*9c10*/  IMAD.MOV.U32 R0, RZ, RZ, 0x1 ;  /* 0x00000001ff007424 */ /* 0x001fe200078e00ff */
[----:B------:R-:W1:Y:S04]  /*9c20*/  S2R R8, SR_TID.X ;  /* 0x0000000000087919 */ /* 0x000e680000002100 */
[----:B------:R-:W-:-:S04]  /*9c30*/  SHF.L.U32 R0, R0, 0x1f, RZ ;  /* 0x0000001f00007819 */ /* 0x000fc800000006ff */
[----:B------:R-:W0:Y:S01]  /*9c40*/  SYNCS.PHASECHK.TRANS64.TRYWAIT P0, [UR38+0x34840], R0 ;  /* 0x03484000ff0075a7 */ /* 0x000e220008000166 */
[----:B-1----:R-:W-:-:S04]  /*9c50*/  LOP3.LUT R2, R8, 0x7f, RZ, 0xc0, !PT ;  /* 0x0000007f08027812 */ /* 0x002fc800078ec0ff */
[----:B------:R-:W-:Y:S01]  /*9c60*/  ISETP.NE.AND P1, PT, R2, RZ, PT ;  /* 0x000000ff0200720c */ /* 0x000fe20003f25270 */
[----:B0-----:R-:W-:-:S12]  /*9c70*/  @!P0 BRA `(.L_x_47) ;  /* 0x0000003400008947 */ /* 0x001fd80003800000 */
.L_x_127:
[----:B------:R-:W-:Y:S05]  /*9c80*/  @P1 BRA `(.L_x_48) ;  /* 0x0000000000181947 */ /* 0x000fea0003800000 */
[----:B------:R-:W1:Y:S01]  /*9c90*/  S2R R2, SR_TID.X ;  /* 0x0000000000027919 */ /* 0x000e620000002100 */
[----:B0-----:R-:W-:-:S04]  /*9ca0*/  IMAD.MOV.U32 R0, RZ, RZ, 0xc000 ;  /* 0x0000c000ff007424 */ /* 0x001fc800078e00ff */
[----:B------:R2:W-:Y:S01]  /*9cb0*/  SYNCS.ARRIVE.TRANS64 RZ, [UR38+0x34830], R0 ;  /* 0x03483000ffff79a7 */ /* 0x0005e20008000026 */
[----:B-1----:R-:W-:-:S13]  /*9cc0*/  LOP3.LUT P0, RZ, R2, 0x1f, RZ, 0xc0, !PT ;  /* 0x0000001f02ff7812 */ /* 0x002fda000780c0ff */
[----:B--2---:R-:W-:Y:S05]  /*9cd0*/  @!P0 BRA `(.L_x_48) ;  /* 0x0000000000048947 */ /* 0x004fea0003800000 */
[----:B------:R-:W-:Y:S01]  /*9ce0*/  BPT.TRAP 0x1 ;  /* 0x000000040000795c */ /* 0x000fe20000300000 */
.L_x_48:
[----:B------:R-:W-:Y:S01]  /*9cf0*/  R2UR UR11, R17 ;  /* 0x00000000110b72ca */ /* 0x000fe200000e0000 */
[----:B------:R-:W-:Y:S01]  /*9d00*/  ULDC.64 UR4, c[0x0][0x198] ;  /* 0x0000660000047ab9 */ /* 0x000fe20000000a00 */
[----:B-----5:R-:W-:Y:S01]  /*9d10*/  R2UR UR13, R16 ;  /* 0x00000000100d72ca */ /* 0x020fe200000e0000 */
[----:B------:R-:W-:Y:S01]  /*9d20*/  UIADD3 UR4, UP0, UR4, 0x370, URZ ;  /* 0x0000037004047890 */ /* 0x000fe2000ff1e03f */
[----:B------:R-:W-:Y:S01]  /*9d30*/  PLOP3.LUT P0, PT, PT, PT, PT, 0x80, 0x0 ;  /* 0x000000000000781c */ /* 0x000fe20003f0f070 */
[----:B------:R-:W-:Y:S02]  /*9d40*/  UIADD3 UR8, UR38, 0x1c400, URZ ;  /* 0x0001c40026087890 */ /* 0x000fe4000fffe03f */
[----:B------:R-:W-:Y:S01]  /*9d50*/  UIADD3 UR9, UR38, 0x34830, URZ ;  /* 0x0003483026097890 */ /* 0x000fe2000fffe03f */
[----:B0-----:R-:W-:Y:S01]  /*9d60*/  P2R R0, PR, RZ, 0x1 ;  /* 0x00000001ff007803 */ /* 0x001fe20000000000 */
[----:B------:R-:W-:Y:S02]  /*9d70*/  UIADD3.X UR5, URZ, UR5, URZ, UP0, !UPT ;  /* 0x000000053f057290 */ /* 0x000fe400087fe43f */
[----:B------:R-:W-:-:S02]  /*9d80*/  UIADD3 UR16, UR38, 0x20400, URZ ;  /* 0x0002040026107890 */ /* 0x000fc4000fffe03f */
[----:B------:R-:W-:Y:S01]  /*9d90*/  USHF.L.U32 UR11, UR11, 0x7, URZ ;  /* 0x000000070b0b7899 */ /* 0x000fe2000800063f */
[----:B------:R1:W-:Y:S01]  /*9da0*/  STL [R1], R0 ;  /* 0x0000000001007387 */ /* 0x0003e20000100800 */
[----:B------:R-:W-:Y:S01]  /*9db0*/  UIADD3 UR32, UR38, 0x24400, URZ ;  /* 0x0002440026207890 */ /* 0x000fe2000fffe03f */
[----:B------:R-:W-:Y:S01]  /*9dc0*/  UMOV UR6, 0x0 ;  /* 0x0000000000067882 */ /* 0x000fe20000000000 */
[----:B------:R-:W-:Y:S01]  /*9dd0*/  UMOV UR7, 0x14f00000 ;  /* 0x14f0000000077882 */ /* 0x000fe20000000000 */
[----:B------:R-:W-:Y:S01]  /*9de0*/  UMOV UR10, URZ ;  /* 0x0000003f000a7c82 */ /* 0x000fe20008000000 */
[----:B------:R-:W-:Y:S01]  /*9df0*/  UMOV UR12, UR36 ;  /* 0x00000024000c7c82 */ /* 0x000fe20008000000 */
[----:B------:R-:W-:Y:S01]  /*9e00*/  UMOV UR18, 0x40 ;  /* 0x0000004000127882 */ /* 0x000fe20000000000 */
[----:B------:R-:W-:Y:S01]  /*9e10*/  UMOV UR20, UR36 ;  /* 0x0000002400147c82 */ /* 0x000fe20008000000 */
[----:B------:R-:W-:Y:S01]  /*9e20*/  UMOV UR17, UR9 ;  /* 0x0000000900117c82 */ /* 0x000fe20008000000 */
[----:B------:R-:W-:Y:S01]  /*9e30*/  UMOV UR21, UR13 ;  /* 0x0000000d00157c82 */ /* 0x000fe20008000000 */
[----:B------:R-:W-:Y:S01]  /*9e40*/  UMOV UR19, UR11 ;  /* 0x0000000b00137c82 */ /* 0x000fe20008000000 */
[----:B------:R-:W-:Y:S01]  /*9e50*/  UMOV UR34, 0x80 ;  /* 0x0000008000227882 */ /* 0x000fe20000000000 */
[----:B------:R-:W-:Y:S01]  /*9e60*/  UMOV UR33, UR9 ;  /* 0x0000000900217c82 */ /* 0x000fe20008000000 */
[----:B------:R-:W-:Y:S01]  /*9e70*/  UMOV UR37, UR13 ;  /* 0x0000000d00257c82 */ /* 0x000fe20008000000 */
[----:B------:R1:W-:Y:S01]  /*9e80*/  UTMALDG.4D [UR8], [UR4], desc[UR6] ;  /* 0x00000608040075b4 */ /* 0x0003e20008019000 */
[----:B------:R-:W-:Y:S01]  /*9e90*/  UMOV UR35, UR11 ;  /* 0x0000000b00237c82 */ /* 0x000fe20008000000 */
[----:B------:R1:W-:Y:S01]  /*9ea0*/  UTMALDG.4D [UR16], [UR4], desc[UR6] ;  /* 0x00000610040075b4 */ /* 0x0003e20008019000 */
[----:B------:R1:W-:Y:S02]  /*9eb0*/  UTMALDG.4D [UR32], [UR4], desc[UR6] ;  /* 0x00000620040075b4 */ /* 0x0003e40008019000 */
[----:B-1----:R-:W-:Y:S01]  /*9ec0*/  NOP ;  /* 0x0000000000007918 */ /* 0x002fe20000000000 */
.L_x_44:
[----:B------:R-:W-:Y:S05]  /*9ed0*/  WARPSYNC.ALL ;  /* 0x0000000000007948 */ /* 0x000fea0003800000 */
[----:B------:R-:W-:Y:S01]  /*9ee0*/  UIADD3 UR4, UR38, 0x10400, URZ ;  /* 0x0001040026047890 */ /* 0x000fe2000fffe03f */
[----:B------:R-:W-:Y:S03]  /*9ef0*/  BAR.SYNC.DEFER_BLOCKING 0x8, 0x180 ;  /* 0x0206000000007b1d */ /* 0x000fe60000010000 */
[----:B------:R-:W-:-:S06]  /*9f00*/  ULOP3.LUT UP0, URZ, UR4, 0x3ff, URZ, 0xc0, !UPT ;  /* 0x000003ff043f7892 */ /* 0x000fcc000f80c03f */
[----:B------:R-:W-:-:S13]  /*9f10*/  PLOP3.LUT P0, PT, PT, PT, UP0, 0x80, 0x0 ;  /* 0x000000000000781c */ /* 0x000fda0003f0f008 */
[----:B------:R-:W-:Y:S05]  /*9f20*/  @!P0 BRA `(.L_x_49) ;  /* 0x0000000000408947 */ /* 0x000fea0003800000 */
[----:B------:R-:W-:Y:S01]  /*9f30*/  MOV R2, 0x0 ;  /* 0x0000000000027802 */ /* 0x000fe20000000f00 */
[----:B------:R-:W-:Y:S01]  /*9f40*/  ULDC.64 UR6, c[0x4][0xb8] ;  /* 0x01002e0000067ab9 */ /* 0x000fe20000000a00 */
[----:B------:R-:W-:Y:S01]  /*9f50*/  ULDC.64 UR8, c[0x4][0xc0] ;  /* 0x0100300000087ab9 */ /* 0x000fe20000000a00 */
[----:B------:R-:W-:Y:S01]  /*9f60*/  ULDC.64 UR4, c[0x4][0x20] ;  /* 0x0100080000047ab9 */ /* 0x000fe20000000a00 */
[----:B------:R-:W-:Y:S01]  /*9f70*/  MOV R4, UR6 ;  /* 0x0000000600047c02 */ /* 0x000fe20008000f00 */
[----:B------:R-:W-:Y:S01]  /*9f80*/  IMAD.U32 R5, RZ, RZ, UR7 ;  /* 0x00000007ff057e24 */ /* 0x000fe2000f8e00ff */
[----:B------:R-:W1:Y:S01]  /*9f90*/  LDC.64 R2, c[0x4][R2] ;  /* 0x0100000002027b82 */ /* 0x000e620000000a00 */
        /* <DEDUP_REMOVED lines=8> */
[----:B01----:R-:W-:Y:S05]  /*a020*/  CALL.ABS.NOINC R2 ;  /* 0x0000000002007343 */ /* 0x003fea0003c00000 */
.L_x_49:
[----:B------:R-:W1:Y:S01]  /*a030*/  S2R R4, SR_CTAID.Z ;  /* 0x0000000000047919 */ /* 0x000e620000002700 */
[----:B------:R-:W2:Y:S01]  /*a040*/  LDC R8, c[0x0][0x448] ;  /* 0x00011200ff087b82 */ /* 0x000ea20000000800 */
[----:B------:R-:W-:Y:S01]  /*a050*/  USHF.R.S32.HI UR4, URZ, 0x1f, UR36 ;  /* 0x0000001f3f047899 */ /* 0x000fe20008011424 */
[----:B------:R-:W3:Y:S01]  /*a060*/  S2R R12, SR_TID.X ;  /* 0x00000000000c7919 */ /* 0x000ee20000002100 */
[----:B------:R-:W-:Y:S02]  /*a070*/  ULDC.64 UR8, c[0x0][0x2d8] ;  /* 0x0000b60000087ab9 */ /* 0x000fe40000000a00 */
[----:B------:R-:W-:Y:S01]  /*a080*/  UIMAD UR6, UR4, UR8, URZ ;  /* 0x00000008040672a4 */ /* 0x000fe2000f8e023f */
[----:B------:R-:W4:Y:S02]  /*a090*/  S2R R9, SR_CTAID.X ;  /* 0x0000000000097919 */ /* 0x000f240000002500 */
[----:B------:R-:W0:Y:S01]  /*a0a0*/  LDC.64 R2, c[0x0][0x2e0] ;  /* 0x0000b800ff027b82 */ /* 0x000e220000000a00 */
[----:B------:R-:W-:-:S02]  /*a0b0*/  UIMAD.WIDE.U32 UR4, UR36, UR8, URZ ;  /* 0x00000008240472a5 */ /* 0x000fc4000f8e003f */
[----:B------:R-:W-:-:S04]  /*a0c0*/  UIMAD UR6, UR36, UR9, UR6 ;  /* 0x00000009240672a4 */ /* 0x000fc8000f8e0206 */
[----:B------:R-:W-:Y:S01]  /*a0d0*/  UIADD3 UR5, UR5, UR6, URZ ;  /* 0x0000000605057290 */ /* 0x000fe2000fffe03f */
[----:B--2---:R-:W-:Y:S02]  /*a0e0*/  ISETP.NE.AND P0, PT, R8, 0x1, PT ;  /* 0x000000010800780c */ /* 0x004fe40003f05270 */
[----:B-1----:R-:W-:Y:S02]  /*a0f0*/  SHF.R.S32.HI R5, RZ, 0x1f, R4 ;  /* 0x0000001fff057819 */ /* 0x002fe40000011404 */
[----:B---3--:R-:W-:-:S03]  /*a100*/  LOP3.LUT R11, R12, 0x7f, RZ, 0xc0, !PT ;  /* 0x0000007f0c0b7812 */ /* 0x008fc600078ec0ff */
[----:B0-----:R-:W-:Y:S01]  /*a110*/  IMAD R0, R5, R2, RZ ;  /* 0x0000000205007224 */ /* 0x001fe200078e02ff */
[----:B------:R-:W-:-:S03]  /*a120*/  SHF.R.U32.HI R6, RZ, 0x3, R11 ;  /* 0x00000003ff067819 */ /* 0x000fc6000001160b */
[C---:B------:R-:W-:Y:S02]  /*a130*/  IMAD R5, R4.reuse, R3, R0 ;  /* 0x0000000304057224 */ /* 0x040fe400078e0200 */
[----:B------:R-:W-:Y:S01]  /*a140*/  IMAD.WIDE.U32 R2, R4, R2, UR4 ;  /* 0x0000000404027e25 */ /* 0x000fe2000f8e0002 */
[----:B------:R-:W0:Y:S01]  /*a150*/  @P0 LDC R0, c[0x0][0x450] ;  /* 0x00011400ff000b82 */ /* 0x000e220000000800 */
[----:B------:R-:W-:-:S03]  /*a160*/  ULDC.64 UR4, c[0x0][0x2d0] ;  /* 0x0000b40000047ab9 */ /* 0x000fc60000000a00 */
[----:B------:R-:W-:Y:S01]  /*a170*/  IADD3 R3, R3, R5, RZ ;  /* 0x0000000503037210 */ /* 0x000fe20007ffe0ff */
[----:B------:R-:W-:-:S03]  /*a180*/  IMAD.SHL.U32 R5, R12, 0x10, RZ ;  /* 0x000000100c057824 */ /* 0x000fc600078e00ff */
[----:B------:R-:W1:Y:S02]  /*a190*/  @P0 LDC R4, c[0x0][0x44c] ;  /* 0x00011300ff040b82 */ /* 0x000e640000000800 */
[----:B------:R-:W-:-:S05]  /*a1a0*/  LOP3.LUT R5, R6, 0x70, R5, 0xf8, !PT ;  /* 0x0000007006057812 */ /* 0x000fca00078ef805 */
[----:B----4-:R-:W-:-:S04]  /*a1b0*/  IMAD R5, R9, 0x80, R5 ;  /* 0x0000008009057824 */ /* 0x010fc800078e0205 */
[----:B-1----:R-:W-:Y:S01]  /*a1c0*/  @P0 IMAD.HI.U32 R7, R5, R4, RZ ;  /* 0x0000000405070227 */ /* 0x002fe200078e00ff */
[----:B------:R-:W-:-:S04]  /*a1d0*/  MOV R4, R5 ;  /* 0x0000000500047202 */ /* 0x000fc80000000f00 */
[----:B0-----:R-:W-:Y:S01]  /*a1e0*/  @P0 SHF.R.U32.HI R4, RZ, R0, R7 ;  /* 0x00000000ff040219 */ /* 0x001fe20000011607 */
[----:B------:R-:W-:-:S04]  /*a1f0*/  IMAD.SHL.U32 R7, R11, 0x8, RZ ;  /* 0x000000080b077824 */ /* 0x000fc800078e00ff */
[----:B------:R-:W-:Y:S02]  /*a200*/  IMAD.MOV R0, RZ, RZ, -R4 ;  /* 0x000000ffff007224 */ /* 0x000fe400078e0a04 */
[----:B------:R-:W-:-:S04]  /*a210*/  IMAD.WIDE.U32 R2, R4, UR4, R2 ;  /* 0x0000000404027c25 */ /* 0x000fc8000f8e0002 */
[----:B------:R-:W-:Y:S01]  /*a220*/  IMAD R0, R8, R0, R5 ;  /* 0x0000000008007224 */ /* 0x000fe200078e0205 */
[----:B------:R-:W-:-:S05]  /*a230*/  SHF.R.S32.HI R5, RZ, 0x1f, R4 ;  /* 0x0000001fff057819 */ /* 0x000fca0000011404 */
[----:B------:R-:W-:-:S04]  /*a240*/  IMAD R5, R5, UR4, RZ ;  /* 0x0000000405057c24 */ /* 0x000fc8000f8e02ff */
[----:B------:R-:W-:Y:S01]  /*a250*/  IMAD R5, R4, UR5, R5 ;  /* 0x0000000504057c24 */ /* 0x000fe2000f8e0205 */
[----:B------:R-:W-:Y:S01]  /*a260*/  SHF.R.S32.HI R4, RZ, 0x1f, R0 ;  /* 0x0000001fff047819 */ /* 0x000fe20000011400 */
[----:B------:R-:W-:Y:S02]  /*a270*/  ULDC.64 UR4, c[0x0][0x2c8] ;  /* 0x0000b20000047ab9 */ /* 0x000fe40000000a00 */
[----:B------:R-:W-:Y:S02]  /*a280*/  IMAD.IADD R3, R3, 0x1, R5 ;  /* 0x0000000103037824 */ /* 0x000fe400078e0205 */
[----:B------:R-:W-:Y:S02]  /*a290*/  IMAD R5, R4, UR4, RZ ;  /* 0x0000000404057c24 */ /* 0x000fe4000f8e02ff */
[----:B------:R-:W-:-:S04]  /*a2a0*/  IMAD.WIDE.U32 R2, R0, UR4, R2 ;  /* 0x0000000400027c25 */ /* 0x000fc8000f8e0002 */
[----:B------:R-:W-:Y:S01]  /*a2b0*/  IMAD R4, R0, UR5, R5 ;  /* 0x0000000500047c24 */ /* 0x000fe2000f8e0205 */
[----:B------:R-:W-:Y:S02]  /*a2c0*/  ULDC.64 UR4, c[0x0][0x280] ;  /* 0x0000a00000047ab9 */ /* 0x000fe40000000a00 */
[----:B------:R-:W-:Y:S01]  /*a2d0*/  LEA R0, P0, R2, UR4, 0x1 ;  /* 0x0000000402007c11 */ /* 0x000fe2000f8008ff */
[----:B------:R-:W-:Y:S01]  /*a2e0*/  ULDC UR4, c[0x0][0x2b8] ;  /* 0x0000ae0000047ab9 */ /* 0x000fe20000000800 */
[----:B------:R-:W-:-:S04]  /*a2f0*/  IADD3 R5, R3, R4, RZ ;  /* 0x0000000403057210 */ /* 0x000fc80007ffe0ff */
[----:B------:R-:W-:Y:S01]  /*a300*/  LEA.HI.X R5, R2, UR5, R5, 0x1, P0 ;  /* 0x0000000502057c11 */ /* 0x000fe200080f0c05 */
[----:B------:R-:W-:-:S05]  /*a310*/  IMAD.SHL.U32 R2, R12, 0x8, RZ ;  /* 0x000000080c027824 */ /* 0x000fca00078e00ff */
[----:B------:R-:W-:-:S04]  /*a320*/  LOP3.LUT R10, R2, 0x38, RZ, 0xc0, !PT ;  /* 0x00000038020a7812 */ /* 0x000fc800078ec0ff */
[C---:B------:R-:W-:Y:S02]  /*a330*/  LOP3.LUT R3, R10.reuse, 0x40, RZ, 0xfc, !PT ;  /* 0x000000400a037812 */ /* 0x040fe400078efcff */
[C---:B------:R-:W-:Y:S02]  /*a340*/  ISETP.GE.AND P2, PT, R10.reuse, UR4, PT ;  /* 0x000000040a007c0c */ /* 0x040fe4000bf46270 */
[----:B------:R-:W-:Y:S02]  /*a350*/  ISETP.GE.AND P0, PT, R3, UR4, PT ;  /* 0x0000000403007c0c */ /* 0x000fe4000bf06270 */
[----:B------:R-:W-:-:S04]  /*a360*/  LOP3.LUT R3, R10, 0x80, RZ, 0xfc, !PT ;  /* 0x000000800a037812 */ /* 0x000fc800078efcff */
[----:B------:R-:W-:Y:S01]  /*a370*/  ISETP.GE.AND P1, PT, R3, UR4, PT ;  /* 0x0000000403007c0c */ /* 0x000fe2000bf26270 */
[----:B------:R-:W-:Y:S01]  /*a380*/  UMOV UR4, 0xffffffff ;  /* 0xffffffff00047882 */ /* 0x000fe20000000000 */
[----:B------:R-:W-:-:S04]  /*a390*/  LOP3.LUT R3, R2, 0x1c0, RZ, 0xc0, !PT ;  /* 0x000001c002037812 */ /* 0x000fc800078ec0ff */
[----:B------:R-:W-:-:S04]  /*a3a0*/  LOP3.LUT R3, R3, 0x38, R2, 0xf8, !PT ;  /* 0x0000003803037812 */ /* 0x000fc800078ef802 */
[----:B------:R-:W-:-:S04]  /*a3b0*/  LOP3.LUT R2, R3, 0x38, R12, 0x78, !PT ;  /* 0x0000003803027812 */ /* 0x000fc800078e780c */
[----:B------:R-:W-:Y:S01]  /*a3c0*/  LOP3.LUT R7, R2, 0x200, R7, 0xf8, !PT ;  /* 0x0000020002077812 */ /* 0x000fe200078ef807 */
[----:B------:R-:W-:Y:S06]  /*a3d0*/  BRA.DIV UR4, `(.L_x_50) ;  /* 0x0000002e04407947 */ /* 0x000fec000b800000 */
[----:B------:R-:W0:Y:S01]  /*a3e0*/  S2R R2, SR_CTAID.X ;  /* 0x0000000000027919 */ /* 0x000e220000002500 */
[----:B------:R-:W-:Y:S02]  /*a3f0*/  ULDC UR4, c[0x0][0x288] ;  /* 0x0000a20000047ab9 */ /* 0x000fe40000000800 */
[----:B------:R-:W-:Y:S01]  /*a400*/  IMAD R4, R8, UR4, RZ ;  /* 0x0000000408047c24 */ /* 0x000fe2000f8e02ff */
[----:B------:R-:W-:Y:S04]  /*a410*/  SHFL.IDX PT, R3, R0, RZ, 0x181f ;  /* 0x00181fff00037589 */ /* 0x000fe800000e0000 */
[----:B------:R-:W-:Y:S04]  /*a420*/  SHFL.IDX PT, R8, R5, 0x1, 0x181f ;  /* 0x00381f0005087f89 */ /* 0x000fe800000e0000 */
[----:B------:R-:W-:Y:S01]  /*a430*/  SHFL.IDX PT, R14, R0, 0x1, 0x181f ;  /* 0x00381f00000e7f89 */ /* 0x000fe200000e0000 */
[----:B0-----:R-:W-:-:S03]  /*a440*/  LEA R6, R2, R6, 0x7 ;  /* 0x0000000602067211 */ /* 0x001fc600078e38ff */
[----:B------:R-:W0:Y:S01]  /*a450*/  SHFL.IDX PT, R2, R5, RZ, 0x181f ;  /* 0x00181fff05027589 */ /* 0x000e2200000e0000 */
[C---:B------:R-:W-:Y:S01]  /*a460*/  ISETP.GE.AND P3, PT, R6.reuse, R4, PT ;  /* 0x000000040600720c */ /* 0x040fe20003f66270 */
[----:B------:R-:W-:-:S12]  /*a470*/  VIADD R9, R6, 0x10 ;  /* 0x0000001006097836 */ /* 0x000fd80000000000 */
[----:B------:R-:W-:Y:S02]  /*a480*/  @!P3 LEA R21, R7, UR38, 0x1 ;  /* 0x000000260715bc11 */ /* 0x000fe4000f8e08ff */
[----:B0-----:R-:W-:-:S04]  /*a490*/  LOP3.LUT R3, R3, R2, RZ, 0x3c, !PT ;  /* 0x0000000203037212 */ /* 0x001fc800078e3cff */
[----:B------:R-:W-:-:S04]  /*a4a0*/  LOP3.LUT R2, R3, R2, RZ, 0x3c, !PT ;  /* 0x0000000203027212 */ /* 0x000fc800078e3cff */
[----:B------:R-:W-:-:S03]  /*a4b0*/  LOP3.LUT R3, R3, R2, RZ, 0x3c, !PT ;  /* 0x0000000203037212 */ /* 0x000fc600078e3cff */
[----:B------:R-:W-:-:S05]  /*a4c0*/  @!P3 IMAD.WIDE.U32 R2, R10, 0x2, R2 ;  /* 0x000000020a02b825 */ /* 0x000fca00078e0002 */
[----:B------:R-:W-:Y:S04]  /*a4d0*/  @!P3 LDGSTS.E.BYPASS.LTC128B.128 [R21+0x10400], desc[UR42][R2.64], !P2 ;  /* 0x104000000215bfae */ /* 0x000fe8000d101d6a */
[----:B------:R-:W-:Y:S04]  /*a4e0*/  @!P3 LDGSTS.E.BYPASS.LTC128B.128 [R21+0x14400], desc[UR42][R2.64+0x80], !P0 ;  /* 0x144000800215bfae */ /* 0x000fe8000c101d6a */
[----:B------:R0:W-:Y:S01]  /*a4f0*/  @!P3 LDGSTS.E.BYPASS.LTC128B.128 [R21+0x18400], desc[UR42][R2.64+0x100], !P1 ;  /* 0x184001000215bfae */ /* 0x0001e2000c901d6a */
[----:B------:R-:W-:Y:S01]  /*a500*/  ISETP.GE.AND P3, PT, R9, R4, PT ;  /* 0x000000040900720c */ /* 0x000fe20003f66270 */
[----:B------:R-:W-:Y:S01]  /*a510*/  IMAD.MOV.U32 R9, RZ, RZ, R8 ;  /* 0x000000ffff097224 */ /* 0x000fe200078e0008 */
[----:B------:R-:W-:-:S02]  /*a520*/  MOV R8, R14 ;  /* 0x0000000e00087202 */ /* 0x000fc40000000f00 */
[----:B------:R-:W-:Y:S04]  /*a530*/  SHFL.IDX PT, R14, R0, 0x2, 0x181f ;  /* 0x00581f00000e7f89 */ /* 0x000fe800000e0000 */
[----:B0-----:R-:W0:Y:S01]  /*a540*/  SHFL.IDX PT, R2, R5, 0x2, 0x181f ;  /* 0x00581f0005027f89 */ /* 0x001e2200000e0000 */
[----:B------:R-:W-:-:S04]  /*a550*/  VIADD R3, R6, 0x20 ;  /* 0x0000002006037836 */ /* 0x000fc80000000000 */
[----:B------:R-:W-:Y:S01]  /*a560*/  @!P3 LEA R20, R7, UR38, 0x1 ;  /* 0x000000260714bc11 */ /* 0x000fe2000f8e08ff */
[----:B------:R-:W-:-:S05]  /*a570*/  @!P3 IMAD.WIDE.U32 R8, R10, 0x2, R8 ;  /* 0x000000020a08b825 */ /* 0x000fca00078e0008 */
[----:B------:R-:W-:Y:S04]  /*a580*/  @!P3 LDGSTS.E.BYPASS.LTC128B.128 [R20+0x10c00], desc[UR42][R8.64], !P2 ;  /* 0x10c000000814bfae */ /* 0x000fe8000d101d6a */
[----:B------:R-:W-:Y:S04]  /*a590*/  @!P3 LDGSTS.E.BYPASS.LTC128B.128 [R20+0x14c00], desc[UR42][R8.64+0x80], !P0 ;  /* 0x14c000800814bfae */ /* 0x000fe8000c101d6a */
[----:B------:R1:W-:Y:S01]  /*a5a0*/  @!P3 LDGSTS.E.BYPASS.LTC128B.128 [R20+0x18c00], desc[UR42][R8.64+0x100], !P1 ;  /* 0x18c001000814bfae */ /* 0x0003e2000c901d6a */
[----:B------:R-:W-:Y:S01]  /*a5b0*/  ISETP.GE.AND P3, PT, R3, R4, PT ;  /* 0x000000040300720c */ /* 0x000fe20003f66270 */
[----:B0-----:R-:W-:Y:S01]  /*a5c0*/  IMAD.MOV.U32 R3, RZ, RZ, R2 ;  /* 0x000000ffff037224 */ /* 0x001fe200078e0002 */
[----:B------:R-:W-:-:S02]  /*a5d0*/  MOV R2, R14 ;  /* 0x0000000e00027202 */ /* 0x000fc40000000f00 */
[----:B------:R-:W-:Y:S01]  /*a5e0*/  SHFL.IDX PT, R14, R0, 0x3, 0x181f ;  /* 0x00781f00000e7f89 */ /* 0x000fe200000e0000 */
[----:B-1----:R-:W-:-:S08]  /*a5f0*/  VIADD R9, R6, 0x30 ;  /* 0x0000003006097836 */ /* 0x002fd00000000000 */
[----:B------:R-:W-:Y:S01]  /*a600*/  @!P3 IMAD.WIDE.U32 R2, R10, 0x2, R2 ;  /* 0x000000020a02b825 */ /* 0x000fe200078e0002 */
[----:B------:R-:W0:Y:S01]  /*a610*/  SHFL.IDX PT, R8, R5, 0x3, 0x181f ;  /* 0x00781f0005087f89 */ /* 0x000e2200000e0000 */
[----:B------:R-:W-:-:S05]  /*a620*/  @!P3 LEA R21, R7, UR38, 0x1 ;  /* 0x000000260715bc11 */ /* 0x000fca000f8e08ff */
[----:B------:R-:W-:Y:S04]  /*a630*/  @!P3 LDGSTS.E.BYPASS.LTC128B.128 [R21+0x11400], desc[UR42][R2.64], !P2 ;  /* 0x114000000215bfae */ /* 0x000fe8000d101d6a */
[----:B------:R-:W-:Y:S04]  /*a640*/  @!P3 LDGSTS.E.BYPASS.LTC128B.128 [R21+0x15400], desc[UR42][R2.64+0x80], !P0 ;  /* 0x154000800215bfae */ /* 0x000fe8000c101d6a */
[----:B------:R1:W-:Y:S01]  /*a650*/  @!P3 LDGSTS.E.BYPASS.LTC128B.128 [R21+0x19400], desc[UR42][R2.64+0x100], !P1 ;  /* 0x194001000215bfae */ /* 0x0003e2000c901d6a */
[----:B------:R-:W-:Y:S01]  /*a660*/  ISETP.GE.AND P3, PT, R9, R4, PT ;  /* 0x000000040900720c */ /* 0x000fe20003f66270 */
[----:B0-----:R-:W-:Y:S01]  /*a670*/  IMAD.MOV.U32 R9, RZ, RZ, R8 ;  /* 0x000000ffff097224 */ /* 0x001fe200078e0008 */
[----:B------:R-:W-:Y:S01]  /*a680*/  MOV R8, R14 ;  /* 0x0000000e00087202 */ /* 0x000fe20000000f00 */
[----:B-1----:R-:W0:Y:S01]  /*a690*/  SHFL.IDX PT, R2, R5, 0x4, 0x181f ;  /* 0x00981f0005027f89 */ /* 0x002e2200000e0000 */
[----:B------:R-:W-:-:S09]  /*a6a0*/  VIADD R3, R6, 0x40 ;  /* 0x0000004006037836 */ /* 0x000fd20000000000 */
[----:B------:R-:W-:Y:S01]  /*a6b0*/  @!P3 LEA R20, R7, UR38, 0x1 ;  /* 0x000000260714bc11 */ /* 0x000fe2000f8e08ff */
[----:B------:R-:W1:Y:S01]  /*a6c0*/  SHFL.IDX PT, R14, R0, 0x4, 0x181f ;  /* 0x00981f00000e7f89 */ /* 0x000e6200000e0000 */
[----:B------:R-:W-:-:S05]  /*a6d0*/  @!P3 IMAD.WIDE.U32 R8, R10, 0x2, R8 ;  /* 0x000000020a08b825 */ /* 0x000fca00078e0008 */
[----:B------:R-:W-:Y:S04]  /*a6e0*/  @!P3 LDGSTS.E.BYPASS.LTC128B.128 [R20+0x11c00], desc[UR42][R8.64], !P2 ;  /* 0x11c000000814bfae */ /* 0x000fe8000d101d6a */
[----:B------:R-:W-:Y:S04]  /*a6f0*/  @!P3 LDGSTS.E.BYPASS.LTC128B.128 [R20+0x15c00], desc[UR42][R8.64+0x80], !P0 ;  /* 0x15c000800814bfae */ /* 0x000fe8000c101d6a */
[----:B------:R2:W-:Y:S01]  /*a700*/  @!P3 LDGSTS.E.BYPASS.LTC128B.128 [R20+0x19c00], desc[UR42][R8.64+0x100], !P1 ;  /* 0x19c001000814bfae */ /* 0x0005e2000c901d6a */
[----:B------:R-:W-:Y:S01]  /*a710*/  ISETP.GE.AND P3, PT, R3, R4, PT ;  /* 0x000000040300720c */ /* 0x000fe20003f66270 */
[----:B0-----:R-:W-:Y:S01]  /*a720*/  IMAD.MOV.U32 R3, RZ, RZ, R2 ;  /* 0x000000ffff037224 */ /* 0x001fe200078e0002 */
[----:B-1----:R-:W-:Y:S01]  /*a730*/  MOV R2, R14 ;  /* 0x0000000e00027202 */ /* 0x002fe20000000f00 */
[----:B--2---:R-:W0:Y:S01]  /*a740*/  SHFL.IDX PT, R8, R5, 0x5, 0x181f ;  /* 0x00b81f0005087f89 */ /* 0x004e2200000e0000 */
[----:B------:R-:W-:-:S09]  /*a750*/  VIADD R9, R6, 0x50 ;  /* 0x0000005006097836 */ /* 0x000fd20000000000 */
[----:B------:R-:W-:Y:S01]  /*a760*/  @!P3 LEA R21, R7, UR38, 0x1 ;  /* 0x000000260715bc11 */ /* 0x000fe2000f8e08ff */
[----:B------:R-:W-:Y:S01]  /*a770*/  @!P3 IMAD.WIDE.U32 R2, R10, 0x2, R2 ;  /* 0x000000020a02b825 */ /* 0x000fe200078e0002 */
[----:B------:R-:W1:Y:S04]  /*a780*/  SHFL.IDX PT, R14, R0, 0x5, 0x181f ;  /* 0x00b81f00000e7f89 */ /* 0x000e6800000e0000 */
[----:B------:R-:W-:Y:S04]  /*a790*/  @!P3 LDGSTS.E.BYPASS.LTC128B.128 [R21+0x12400], desc[UR42][R2.64], !P2 ;  /* 0x124000000215bfae */ /* 0x000fe8000d101d6a */
[----:B------:R-:W-:Y:S04]  /*a7a0*/  @!P3 LDGSTS.E.BYPASS.LTC128B.128 [R21+0x16400], desc[UR42][R2.64+0x80], !P0 ;  /* 0x164000800215bfae */ /* 0x000fe8000c101d6a */
[----:B------:R2:W-:Y:S01]  /*a7b0*/  @!P3 LDGSTS.E.BYPASS.LTC128B.128 [R21+0x1a400], desc[UR42][R2.64+0x100], !P1 ;  /* 0x1a4001000215bfae */ /* 0x0005e2000c901d6a */
[----:B------:R-:W-:Y:S01]  /*a7c0*/  ISETP.GE.AND P3, PT, R9, R4, PT ;  /* 0x000000040900720c */ /* 0x000fe20003f66270 */
[----:B0-----:R-:W-:Y:S01]  /*a7d0*/  IMAD.MOV.U32 R9, RZ, RZ, R8 ;  /* 0x000000ffff097224 */ /* 0x001fe200078e0008 */
[----:B-1----:R-:W-:Y:S01]  /*a7e0*/  MOV R8, R14 ;  /* 0x0000000e00087202 */ /* 0x002fe20000000f00 */
[----:B--2---:R-:W0:Y:S10]  /*a7f0*/  SHFL.IDX PT, R2, R5, 0x6, 0x181f ;  /* 0x00d81f0005027f89 */ /* 0x004e3400000e0000 */
[----:B------:R-:W-:Y:S01]  /*a800*/  @!P3 LEA R20, R7, UR38, 0x1 ;  /* 0x000000260714bc11 */ /* 0x000fe2000f8e08ff */
[----:B------:R-:W-:Y:S01]  /*a810*/  VIADD R3, R6, 0x60 ;  /* 0x0000006006037836 */ /* 0x000fe20000000000 */
        /* <DEDUP_REMOVED lines=8> */
[----:B--2---:R0:W1:Y:S10]  /*a8a0*/  SHFL.IDX PT, R8, R5, 0x7, 0x181f ;  /* 0x00f81f0005087f89 */ /* 0x00407400000e0000 */
[----:B------:R-:W-:Y:S01]  /*a8b0*/  @!P3 LEA R21, R7, UR38, 0x1 ;  /* 0x000000260715bc11 */ /* 0x000fe2000f8e08ff */
[----:B------:R-:W-:Y:S01]  /*a8c0*/  @!P3 IMAD.WIDE.U32 R2, R10, 0x2, R2 ;  /* 0x000000020a02b825 */ /* 0x000fe200078e0002 */
[----:B------:R0:W2:Y:S04]  /*a8d0*/  SHFL.IDX PT, R14, R0, 0x7, 0x181f ;  /* 0x00f81f00000e7f89 */ /* 0x0000a800000e0000 */
[----:B------:R0:W-:Y:S04]  /*a8e0*/  @!P3 LDGSTS.E.BYPASS.LTC128B.128 [R21+0x13400], desc[UR42][R2.64], !P2 ;  /* 0x134000000215bfae */ /* 0x0001e8000d101d6a */
[----:B------:R0:W-:Y:S04]  /*a8f0*/  @!P3 LDGSTS.E.BYPASS.LTC128B.128 [R21+0x17400], desc[UR42][R2.64+0x80], !P0 ;  /* 0x174000800215bfae */ /* 0x0001e8000c101d6a */
[----:B------:R0:W-:Y:S02]  /*a900*/  @!P3 LDGSTS.E.BYPASS.LTC128B.128 [R21+0x1b400], desc[UR42][R2.64+0x100], !P1 ;  /* 0x1b4001000215bfae */ /* 0x0001e4000c901d6a */
.L_x_144:
[----:B0-----:R-:W-:Y:S01]  /*a910*/  VIADD R3, R6, 0x70 ;  /* 0x0000007006037836 */ /* 0x001fe20000000000 */
[----:B------:R-:W-:Y:S01]  /*a920*/  BSSY B0, `(.L_x_51) ;  /* 0x000000d000007945 */ /* 0x000fe20003800000 */
[----:B--2---:R-:W-:-:S03]  /*a930*/  IMAD.MOV.U32 R2, RZ, RZ, R14 ;  /* 0x000000ffff027224 */ /* 0x004fc600078e000e */
[----:B------:R-:W-:Y:S02]  /*a940*/  ISETP.GE.AND P3, PT, R3, R4, PT ;  /* 0x000000040300720c */ /* 0x000fe40003f66270 */
[----:B-1----:R-:W-:-:S11]  /*a950*/  MOV R3, R8 ;  /* 0x0000000800037202 */ /* 0x002fd60000000f00 */
[----:B------:R-:W-:Y:S05]  /*a960*/  @P3 BRA `(.L_x_52) ;  /* 0x0000000000203947 */ /* 0x000fea0003800000 */
[----:B------:R-:W-:Y:S01]  /*a970*/  IMAD.WIDE.U32 R10, R10, 0x2, R2 ;  /* 0x000000020a0a7825 */ /* 0x000fe200078e0002 */
[----:B------:R-:W-:-:S05]  /*a980*/  LEA R7, R7, UR38, 0x1 ;  /* 0x0000002607077c11 */ /* 0x000fca000f8e08ff */
[----:B------:R-:W-:Y:S01]  /*a990*/  @!PT LDS RZ, [RZ] ;  /* 0x00000000fffff984 */ /* 0x000fe20000000800 */
[----:B------:R-:W-:Y:S01]  /*a9a0*/  @!PT LDS RZ, [RZ] ;  /* 0x00000000fffff984 */ /* 0x000fe20000000800 */
[----:B------:R-:W-:Y:S01]  /*a9b0*/  @!PT LDS RZ, [RZ] ;  /* 0x00000000fffff984 */ /* 0x000fe20000000800 */
[----:B------:R0:W-:Y:S04]  /*a9c0*/  LDGSTS.E.BYPASS.LTC128B.128 [R7+0x13c00], desc[UR42][R10.64], !P2 ;  /* 0x13c000000a077fae */ /* 0x0001e8000d101d6a */
[----:B------:R0:W-:Y:S04]  /*a9d0*/  LDGSTS.E.BYPASS.LTC128B.128 [R7+0x17c00], desc[UR42][R10.64+0x80], !P0 ;  /* 0x17c000800a077fae */ /* 0x0001e8000c101d6a */
[----:B------:R0:W-:Y:S02]  /*a9e0*/  LDGSTS.E.BYPASS.LTC128B.128 [R7+0x1bc00], desc[UR42][R10.64+0x100], !P1 ;  /* 0x1bc001000a077fae */ /* 0x0001e4000c901d6a */
.L_x_52:
[----:B------:R-:W-:Y:S05]  /*a9f0*/  BSYNC B0 ;  /* 0x0000000000007941 */ /* 0x000fea0003800000 */
.L_x_51:
[----:B------:R-:W-:Y:S01]  /*aa00*/  NOP ;  /* 0x0000000000007918 */ /* 0x000fe20000000000 */
[----:B------:R-:W-:Y:S01]  /*aa10*/  SYNCS.ARRIVE.TRANS64.RED.A0T1 RZ, [UR38+0x34800], RZ ;  /* 0x034800ffffff79a7 */ /* 0x000fe20008200426 */
[----:B------:R-:W-:Y:S01]  /*aa20*/  IMAD.MOV.U32 R2, RZ, RZ, 0x1 ;  /* 0x00000001ff027424 */ /* 0x000fe200078e00ff */
[----:B------:R-:W-:Y:S04]  /*aa30*/  ARRIVES.LDGSTSBAR.64.TRANSCNT [UR38+0x34800] ;  /* 0x03480000ff0079b0 */ /* 0x000fe80008000aa6 */
[----:B------:R-:W-:Y:S01]  /*aa40*/  SHF.L.U32 R2, R2, 0x1f, RZ ;  /* 0x0000001f02027819 */ /* 0x000fe200000006ff */
[----:B------:R-:W-:Y:S01]  /*aa50*/  NOP ;  /* 0x0000000000007918 */ /* 0x000fe20000000000 */
[----:B------:R-:W2:Y:S01]  /*aa60*/  LDL.LU R4, [R1+0x10] ;  /* 0x0000100001047983 */ /* 0x000ea20000300800 */
[----:B------:R-:W-:Y:S03]  /*aa70*/  SYNCS.ARRIVE.TRANS64.A1T0 RZ, [UR38+0x34800], RZ ;  /* 0x034800ffffff79a7 */ /* 0x000fe60008100026 */
[----:B------:R-:W3:Y:S01]  /*aa80*/  LDL R3, [R1+0x8] ;  /* 0x0000080001037983 */ /* 0x000ee20000100800 */
[----:B------:R-:W1:Y:S01]  /*aa90*/  SYNCS.PHASECHK.TRANS64.TRYWAIT P0, [UR38+0x34820], R2 ;  /* 0x03482002ff0075a7 */ /* 0x000e620008000166 */
[----:B--2---:R-:W-:-:S05]  /*aaa0*/  VIADD R0, R4, 0xfffffffe ;  /* 0xfffffffe04007836 */ /* 0x004fca0000000000 */
[----:B---3--:R-:W-:Y:S01]  /*aab0*/  ISETP.GE.AND P1, PT, R0, R3, PT ;  /* 0x000000030000720c */ /* 0x008fe20003f26270 */
[----:B-1----:R-:W-:-:S12]  /*aac0*/  @!P0 BRA `(.L_x_53) ;  /* 0x00000030003c8947 */ /* 0x002fd80003800000 */
.L_x_145:
[----:B------:R-:W-:Y:S01]  /*aad0*/  MOV R9, 0x1 ;  /* 0x0000000100097802 */ /* 0x000fe20000000f00 */
[----:B------:R-:W-:Y:S01]  /*aae0*/  IMAD.MOV.U32 R8, RZ, RZ, RZ ;  /* 0x000000ffff087224 */ /* 0x000fe200078e00ff */
[----:B------:R-:W-:Y:S06]  /*aaf0*/  @!P1 BRA `(.L_x_54) ;  /* 0x0000001800e89947 */ /* 0x000fec0003800000 */
[----:B------:R-:W2:Y:S04]  /*ab00*/  LDL.LU R4, [R1+0xc] ;  /* 0x00000c0001047983 */ /* 0x000ea80000300800 */
[----:B-1----:R-:W3:Y:S01]  /*ab10*/  LDL.LU R3, [R1+0x8] ;  /* 0x0000080001037983 */ /* 0x002ee20000300800 */
[----:B------:R-:W-:Y:S01]  /*ab20*/  UIADD3 UR4, UR40, 0x1, URZ ;  /* 0x0000000128047890 */ /* 0x000fe2000fffe03f */
[----:B------:R-:W-:Y:S01]  /*ab30*/  IMAD.MOV.U32 R9, RZ, RZ, 0x1 ;  /* 0x00000001ff097424 */ /* 0x000fe200078e00ff */
[----:B------:R-:W0:Y:S02]  /*ab40*/  S2R R6, SR_TID.X ;  /* 0x0000000000067919 */ /* 0x000e240000002100 */
[----:B0-----:R-:W-:Y:S02]  /*ab50*/  LOP3.LUT R10, R6, 0x1f, RZ, 0xc0, !PT ;  /* 0x0000001f060a7812 */ /* 0x001fe400078ec0ff */
[----:B--2---:R-:W-:Y:S01]  /*ab60*/  IMAD R2, R4, UR4, RZ ;  /* 0x0000000404027c24 */ /* 0x004fe2000f8e02ff */
[----:B---3--:R-:W-:-:S04]  /*ab70*/  LOP3.LUT R3, RZ, R3, RZ, 0x33, !PT ;  /* 0x00000003ff037212 */ /* 0x008fc800078e33ff */
[----:B------:R-:W-:-:S05]  /*ab80*/  VIMNMX R2, R2, UR39, PT ;  /* 0x0000002702027c48 */ /* 0x000fca000bfe0100 */
[----:B------:R-:W-:-:S05]  /*ab90*/  IMAD.MOV R4, RZ, RZ, -R2 ;  /* 0x000000ffff047224 */ /* 0x000fca00078e0a02 */
[----:B------:R-:W-:Y:S02]  /*aba0*/  VIADDMNMX R5, R4, 0x1, R3, !PT ;  /* 0x0000000104057846 */ /* 0x000fe40007800103 */
[----:B------:R-:W-:Y:S02]  /*abb0*/  LOP3.LUT R3, RZ, R2, RZ, 0x33, !PT ;  /* 0x00000002ff037212 */ /* 0x000fe400078e33ff */
[----:B------:R-:W-:Y:S01]  /*abc0*/  IADD3 R4, R5, -0x2, RZ ;  /* 0xfffffffe05047810 */ /* 0x000fe20007ffe0ff */
[----:B------:R-:W-:-:S03]  /*abd0*/  IMAD.IADD R5, R2, 0x1, R5 ;  /* 0x0000000102057824 */ /* 0x000fc600078e0205 */
[----:B------:R-:W-:Y:S02]  /*abe0*/  ISETP.NE.AND P0, PT, R4, R3, PT ;  /* 0x000000030400720c */ /* 0x000fe40003f05270 */
[----:B------:R-:W-:Y:S02]  /*abf0*/  MOV R4, R16 ;  /* 0x0000001000047202 */ /* 0x000fe40000000f00 */
[----:B------:R-:W-:-:S09]  /*ac00*/  LOP3.LUT R12, R5, 0x1, RZ, 0xc0, !PT ;  /* 0x00000001050c7812 */ /* 0x000fd200078ec0ff */
[----:B------:R-:W-:Y:S05]  /*ac10*/  @!P0 BRA `(.L_x_55) ;  /* 0x0000001000748947 */ /* 0x000fea0003800000 */
[----:B------:R-:W-:Y:S01]  /*ac20*/  BSSY B0, `(.L_x_55) ;  /* 0x000011c000007945 */ /* 0x000fe20003800000 */
[----:B------:R-:W-:Y:S01]  /*ac30*/  IMAD.IADD R6, R5, 0x1, -R12 ;  /* 0x0000000105067824 */ /* 0x000fe200078e0a0c */
[----:B------:R-:W-:Y:S01]  /*ac40*/  MOV R4, R16 ;  /* 0x0000001000047202 */ /* 0x000fe20000000f00 */
[----:B------:R-:W-:-:S07]  /*ac50*/  IMAD.MOV.U32 R7, RZ, RZ, 0x1 ;  /* 0x00000001ff077424 */ /* 0x000fce00078e00ff */
.L_x_88:
[----:B------:R-:W2:Y:S01]  /*ac60*/  LDL R2, [R1] ;  /* 0x0000000001027983 */ /* 0x000ea20000100800 */
[----:B------:R-:W-:Y:S01]  /*ac70*/  VIADD R6, R6, 0xfffffffe ;  /* 0xfffffffe06067836 */ /* 0x000fe20000000000 */
[----:B------:R-:W-:Y:S04]  /*ac80*/  BSSY B1, `(.L_x_56) ;  /* 0x0000088000017945 */ /* 0x000fe80003800000 */
[----:B------:R-:W-:Y:S02]  /*ac90*/  ISETP.NE.AND P1, PT, R6, RZ, PT ;  /* 0x000000ff0600720c */ /* 0x000fe40003f25270 */
[----:B--2---:R-:W-:-:S13]  /*aca0*/  ISETP.NE.AND P0, PT, R2, RZ, PT ;  /* 0x000000ff0200720c */ /* 0x004fda0003f05270 */
[----:B0-----:R-:W-:Y:S05]  /*acb0*/  @!P0 BRA `(.L_x_57) ;  /* 0x0000000800108947 */ /* 0x001fea0003800000 */
[----:B------:R-:W2:Y:S01]  /*acc0*/  LDL R2, [R1+0x4] ;  /* 0x0000040001027983 */ /* 0x000ea20000100800 */
[----:B------:R-:W-:Y:S01]  /*acd0*/  IMAD.MOV.U32 R9, RZ, RZ, R0 ;  /* 0x000000ffff097224 */ /* 0x000fe200078e0000 */
[----:B--2---:R-:W-:-:S13]  /*ace0*/  ISETP.NE.AND P0, PT, R2, RZ, PT ;  /* 0x000000ff0200720c */ /* 0x004fda0003f05270 */
[----:B------:R-:W-:Y:S05]  /*acf0*/  @!P0 BRA `(.L_x_58) ;  /* 0x0000000000488947 */ /* 0x000fea0003800000 */
[----:B------:R-:W0:Y:S01]  /*ad00*/  LDC R9, c[0x0][0x43c] ;  /* 0x00010f00ff097b82 */ /* 0x000e220000000800 */
[----:B------:R-:W-:Y:S02]  /*ad10*/  ULDC.64 UR4, c[0x0][0x428] ;  /* 0x00010a0000047ab9 */ /* 0x000fe40000000a00 */
[----:B------:R-:W-:Y:S01]  /*ad20*/  IMAD R5, R19, UR4, RZ ;  /* 0x0000000413057c24 */ /* 0x000fe2000f8e02ff */
[----:B0-----:R-:W-:-:S13]  /*ad30*/  ISETP.NE.AND P0, PT, R9, 0x1, PT ;  /* 0x000000010900780c */ /* 0x001fda0003f05270 */
[----:B------:R-:W0:Y:S02]  /*ad40*/  @P0 LDC.64 R2, c[0x0][0x440] ;  /* 0x00011000ff020b82 */ /* 0x000e240000000a00 */
[----:B0-----:R-:W-:Y:S01]  /*ad50*/  @P0 IMAD.HI.U32 R4, R0, R2, RZ ;  /* 0x0000000200040227 */ /* 0x001fe200078e00ff */
[----:B------:R-:W-:-:S04]  /*ad60*/  MOV R2, R0 ;  /* 0x0000000000027202 */ /* 0x000fc80000000f00 */
[----:B------:R-:W-:Y:S01]  /*ad70*/  @P0 SHF.R.U32.HI R2, RZ, R3, R4 ;  /* 0x00000003ff020219 */ /* 0x000fe20000011604 */
[----:B------:R-:W-:-:S04]  /*ad80*/  IMAD R4, R18, UR5, R5 ;  /* 0x0000000512047c24 */ /* 0x000fc8000f8e0205 */
[----:B------:R-:W-:-:S04]  /*ad90*/  IMAD.MOV R3, RZ, RZ, -R2 ;  /* 0x000000ffff037224 */ /* 0x000fc800078e0a02 */
[----:B------:R-:W-:Y:S01]  /*ada0*/  IMAD R9, R9, R3, R0 ;  /* 0x0000000309097224 */ /* 0x000fe200078e0200 */
[----:B------:R-:W-:-:S03]  /*adb0*/  SHF.R.S32.HI R3, RZ, 0x1f, R2 ;  /* 0x0000001fff037819 */ /* 0x000fc60000011402 */
[----:B------:R-:W-:Y:S01]  /*adc0*/  IMAD.WIDE.U32 R2, R18, UR4, R2 ;  /* 0x0000000412027c25 */ /* 0x000fe2000f8e0002 */
[----:B------:R-:W-:-:S03]  /*add0*/  ULDC.64 UR4, c[0x0][0x418] ;  /* 0x0001060000047ab9 */ /* 0x000fc60000000a00 */
[----:B------:R-:W-:Y:S01]  /*ade0*/  IMAD.IADD R3, R4, 0x1, R3 ;  /* 0x0000000104037824 */ /* 0x000fe200078e0203 */
[----:B------:R-:W-:-:S04]  /*adf0*/  LEA R4, P0, R2, UR4, 0x2 ;  /* 0x0000000402047c11 */ /* 0x000fc8000f8010ff */
[----:B------:R-:W-:-:S05]  /*ae00*/  LEA.HI.X R5, R2, UR5, R3, 0x2, P0 ;  /* 0x0000000502057c11 */ /* 0x000fca00080f1403 */
[----:B------:R0:W5:Y:S04]  /*ae10*/  LDG.E R4, desc[UR42][R4.64] ;  /* 0x0000002a04047981 */ /* 0x000168000c1e1900 */
.L_x_58:
[----:B------:R-:W1:Y:S01]  /*ae20*/  S2R R2, SR_TID.X ;  /* 0x0000000000027919 */ /* 0x000e620000002100 */
[----:B------:R-:W-:Y:S01]  /*ae30*/  BSSY B2, `(.L_x_59) ;  /* 0x0000006000027945 */ /* 0x000fe20003800000 */
[----:B-1----:R-:W-:Y:S02]  /*ae40*/  LOP3.LUT R3, R2, 0x7f, RZ, 0xc0, !PT ;  /* 0x0000007f02037812 */ /* 0x002fe400078ec0ff */
[----:B------:R-:W-:Y:S02]  /*ae50*/  SHF.L.U32 R2, R7, 0x1f, RZ ;  /* 0x0000001f07027819 */ /* 0x000fe400000006ff */
[----:B------:R-:W-:Y:S02]  /*ae60*/  ISETP.NE.AND P2, PT, R3, RZ, PT ;  /* 0x000000ff0300720c */ /* 0x000fe40003f45270 */
[----:B------:R-:W1:Y:S02]  /*ae70*/  SYNCS.PHASECHK.TRANS64.TRYWAIT P0, [UR38+0x34848], R2 ;  /* 0x03484802ff0075a7 */ /* 0x000e640008000166 */
[----:B-1----:R-:W-:Y:S09]  /*ae80*/  @!P0 BRA `(.L_x_60) ;  /* 0x0000002c00648947 */ /* 0x002ff20003800000 */
.L_x_146:
[----:B------:R-:W-:Y:S05]  /*ae90*/  BSYNC B2 ;  /* 0x0000000000027941 */ /* 0x000fea0003800000 */
.L_x_59:
[----:B------:R-:W-:Y:S04]  /*aea0*/  BSSY B2, `(.L_x_61) ;  /* 0x0000007000027945 */ /* 0x000fe80003800000 */
[----:B------:R-:W-:Y:S05]  /*aeb0*/  @P2 BRA `(.L_x_62) ;  /* 0x0000000000142947 */ /* 0x000fea0003800000 */
[----:B------:R-:W-:Y:S02]  /*aec0*/  ISETP.NE.AND P0, PT, R10, RZ, PT ;  /* 0x000000ff0a00720c */ /* 0x000fe40003f05270 */
[----:B-1----:R-:W-:-:S04]  /*aed0*/  MOV R3, 0xc000 ;  /* 0x0000c00000037802 */ /* 0x002fc80000000f00 */
[----:B------:R2:W-:Y:S07]  /*aee0*/  SYNCS.ARRIVE.TRANS64 RZ, [UR38+0x34838], R3 ;  /* 0x03483803ffff79a7 */ /* 0x0005ee0008000026 */
[----:B------:R-:W-:Y:S05]  /*aef0*/  @!P0 BRA `(.L_x_62) ;  /* 0x0000000000048947 */ /* 0x000fea0003800000 */
[----:B------:R-:W-:Y:S01]  /*af00*/  BPT.TRAP 0x1 ;  /* 0x000000040000795c */ /* 0x000fe20000300000 */
.L_x_62:
[----:B------:R-:W-:Y:S05]  /*af10*/  BSYNC B2 ;  /* 0x0000000000027941 */ /* 0x000fea0003800000 */
.L_x_61:
[----:B0-----:R-:W-:Y:S01]  /*af20*/  IMAD.MOV.U32 R5, RZ, RZ, RZ ;  /* 0x000000ffff057224 */ /* 0x001fe200078e00ff */
[----:B------:R-:W-:Y:S01]  /*af30*/  ULDC.64 UR4, c[0x0][0x198] ;  /* 0x0000660000047ab9 */ /* 0x000fe20000000a00 */
[----:B------:R-:W-:Y:S01]  /*af40*/  PLOP3.LUT P0, PT, PT, PT, PT, 0x80, 0x0 ;  /* 0x000000000000781c */ /* 0x000fe20003f0f070 */
[----:B------:R-:W-:Y:S01]  /*af50*/  UIADD3 UR4, UP0, UR4, 0x370, URZ ;  /* 0x0000037004047890 */ /* 0x000fe2000ff1e03f */
[----:B-12---:R-:W-:Y:S01]  /*af60*/  IMAD.SHL.U32 R3, R9, 0x80, RZ ;  /* 0x0000008009037824 */ /* 0x006fe200078e00ff */
[----:B------:R-:W-:Y:S01]  /*af70*/  R2UR UR34, R5 ;  /* 0x00000000052272ca */ /* 0x000fe200000e0000 */
[----:B------:R-:W-:Y:S02]  /*af80*/  UIADD3 UR32, UR38, 0x28400, URZ ;  /* 0x0002840026207890 */ /* 0x000fe4000fffe03f */
[----:B------:R-:W-:Y:S02]  /*af90*/  UIADD3 UR33, UR38, 0x34838, URZ ;  /* 0x0003483826217890 */ /* 0x000fe4000fffe03f */
[----:B------:R-:W-:Y:S01]  /*afa0*/  UIADD3.X UR5, URZ, UR5, URZ, UP0, !UPT ;  /* 0x000000053f057290 */ /* 0x000fe200087fe43f */
[----:B------:R-:W-:Y:S01]  /*afb0*/  UMOV UR6, 0x0 ;  /* 0x0000000000067882 */ /* 0x000fe20000000000 */
[----:B------:R-:W-:-:S10]  /*afc0*/  UMOV UR7, 0x14f00000 ;  /* 0x14f0000000077882 */ /* 0x000fd40000000000 */
.L_x_63:
[----:B------:R-:W-:-:S13]  /*afd0*/  @P0 ELECT P3, URZ, PT ;  /* 0x00000000003f082f */ /* 0x000fda0003860000 */
[----:B-----5:R-:W-:Y:S02]  /*afe0*/  @P3 R2UR UR37, R4 ;  /* 0x00000000042532ca */ /* 0x020fe400000e0000 */
[----:B------:R-:W-:Y:S02]  /*aff0*/  @P3 R2UR UR35, R3 ;  /* 0x00000000032332ca */ /* 0x000fe400000e0000 */
[----:B------:R-:W-:Y:S02]  /*b000*/  @P3 PLOP3.LUT P0, PT, P3, PT, PT, 0x8, 0x0 ;  /* 0x000000000000381c */ /* 0x000fe40001f0e170 */
[----:B------:R-:W-:-:S09]  /*b010*/  PLOP3.LUT P3, PT, PT, PT, PT, 0x8, 0x0 ;  /* 0x000000000000781c */ /* 0x000fd20003f6e170 */
[----:B------:R0:W-:Y:S02]  /*b020*/  UTMALDG.4D [UR32], [UR4], desc[UR6] ;  /* 0x00000620040075b4 */ /* 0x0001e40008019000 */
[----:B0-----:R-:W-:Y:S05]  /*b030*/  @P0 BRA.U.ANY `(.L_x_63) ;  /* 0xfffffffd00e40947 */ /* 0x001fea000393ffff */
[----:B------:R-:W-:Y:S01]  /*b040*/  MOV R11, 0x40 ;  /* 0x00000040000b7802 */ /* 0x000fe20000000f00 */
[----:B------:R-:W-:Y:S01]  /*b050*/  UIADD3 UR8, UR38, 0x2c400, URZ ;  /* 0x0002c40026087890 */ /* 0x000fe2000fffe03f */
[----:B------:R-:W-:Y:S01]  /*b060*/  PLOP3.LUT P0, PT, PT, PT, PT, 0x80, 0x0 ;  /* 0x000000000000781c */ /* 0x000fe20003f0f070 */
[----:B------:R-:W-:Y:S01]  /*b070*/  UMOV UR6, 0x0 ;  /* 0x0000000000067882 */ /* 0x000fe20000000000 */
[----:B------:R-:W-:Y:S01]  /*b080*/  R2UR UR10, R11 ;  /* 0x000000000b0a72ca */ /* 0x000fe200000e0000 */
[----:B------:R-:W-:-:S14]  /*b090*/  UMOV UR7, 0x14f00000 ;  /* 0x14f0000000077882 */ /* 0x000fdc0000000000 */
.L_x_64:
[----:B------:R-:W-:-:S13]  /*b0a0*/  @P0 ELECT P3, URZ, PT ;  /* 0x00000000003f082f */ /* 0x000fda0003860000 */
[----:B------:R-:W-:Y:S01]  /*b0b0*/  @P3 R2UR UR13, R4 ;  /* 0x00000000040d32ca */ /* 0x000fe200000e0000 */
[----:B------:R-:W-:Y:S01]  /*b0c0*/  UMOV UR9, UR33 ;  /* 0x0000002100097c82 */ /* 0x000fe20008000000 */
[----:B------:R-:W-:Y:S01]  /*b0d0*/  @P3 R2UR UR11, R3 ;  /* 0x00000000030b32ca */ /* 0x000fe200000e0000 */
[----:B------:R-:W-:Y:S01]  /*b0e0*/  UMOV UR12, UR36 ;  /* 0x00000024000c7c82 */ /* 0x000fe20008000000 */
[----:B------:R-:W-:Y:S02]  /*b0f0*/  @P3 PLOP3.LUT P0, PT, P3, PT, PT, 0x8, 0x0 ;  /* 0x000000000000381c */ /* 0x000fe40001f0e170 */
[----:B------:R-:W-:-:S09]  /*b100*/  PLOP3.LUT P3, PT, PT, PT, PT, 0x8, 0x0 ;  /* 0x000000000000781c */ /* 0x000fd20003f6e170 */
[----:B------:R0:W-:Y:S02]  /*b110*/  UTMALDG.4D [UR8], [UR4], desc[UR6] ;  /* 0x00000608040075b4 */ /* 0x0001e40008019000 */
[----:B0-----:R-:W-:Y:S05]  /*b120*/  @P0 BRA.U.ANY `(.L_x_64) ;  /* 0xfffffffd00dc0947 */ /* 0x001fea000393ffff */
[----:B------:R-:W-:Y:S01]  /*b130*/  PLOP3.LUT P0, PT, PT, PT, PT, 0x80, 0x0 ;  /* 0x000000000000781c */ /* 0x000fe20003f0f070 */
[----:B------:R-:W-:Y:S01]  /*b140*/  UIADD3 UR8, UR38, 0x30400, URZ ;  /* 0x0003040026087890 */ /* 0x000fe2000fffe03f */
[----:B------:R-:W-:Y:S01]  /*b150*/  UMOV UR6, 0x0 ;  /* 0x0000000000067882 */ /* 0x000fe20000000000 */
[----:B------:R-:W-:Y:S01]  /*b160*/  UMOV UR7, 0x14f00000 ;  /* 0x14f0000000077882 */ /* 0x000fe20000000000 */
[----:B------:R-:W-:-:S09]  /*b170*/  UMOV UR10, 0x80 ;  /* 0x00000080000a7882 */ /* 0x000fd20000000000 */
.L_x_65:
        /* <DEDUP_REMOVED lines=9> */
[----:B------:R-:W0:Y:S01]  /*b210*/  SYNCS.PHASECHK.TRANS64.TRYWAIT P0, [UR38+0x34860], R2 ;  /* 0x03486002ff0075a7 */ /* 0x000e220008000166 */
[----:B------:R-:W-:Y:S04]  /*b220*/  BSSY B2, `(.L_x_66) ;  /* 0x0000002000027945 */ /* 0x000fe80003800000 */
[----:B0-----:R-:W-:Y:S05]  /*b230*/  @!P0 BRA `(.L_x_67) ;  /* 0x0000002800908947 */ /* 0x001fea0003800000 */
.L_x_147:
[----:B------:R-:W-:Y:S05]  /*b240*/  BSYNC B2 ;  /* 0x0000000000027941 */ /* 0x000fea0003800000 */
.L_x_66:
[----:B------:R-:W-:Y:S01]  /*b250*/  BSSY B2, `(.L_x_68) ;  /* 0x0000009000027945 */ /* 0x000fe20003800000 */
[----:B0-----:R-:W-:Y:S02]  /*b260*/  IMAD.MOV.U32 R2, RZ, RZ, 0x0 ;  /* 0x00000000ff027424 */ /* 0x001fe400078e00ff */
[----:B------:R-:W-:Y:S01]  /*b270*/  IMAD.MOV.U32 R3, RZ, RZ, 0x14f00000 ;  /* 0x14f00000ff037424 */ /* 0x000fe200078e00ff */
[----:B------:R-:W-:Y:S06]  /*b280*/  @P2 BRA `(.L_x_69) ;  /* 0x0000000000142947 */ /* 0x000fec0003800000 */
[----:B------:R-:W-:Y:S02]  /*b290*/  ISETP.NE.AND P0, PT, R10, RZ, PT ;  /* 0x000000ff0a00720c */ /* 0x000fe40003f05270 */
[----:B------:R-:W-:-:S04]  /*b2a0*/  MOV R13, 0x8000 ;  /* 0x00008000000d7802 */ /* 0x000fc80000000f00 */
[----:B------:R0:W-:Y:S07]  /*b2b0*/  SYNCS.ARRIVE.TRANS64 RZ, [UR38+0x34850], R13 ;  /* 0x0348500dffff79a7 */ /* 0x0001ee0008000026 */
[----:B------:R-:W-:Y:S05]  /*b2c0*/  @!P0 BRA `(.L_x_69) ;  /* 0x0000000000048947 */ /* 0x000fea0003800000 */
[----:B------:R-:W-:Y:S01]  /*b2d0*/  BPT.TRAP 0x1 ;  /* 0x000000040000795c */ /* 0x000fe20000300000 */
.L_x_69:
[----:B------:R-:W-:Y:S05]  /*b2e0*/  BSYNC B2 ;  /* 0x0000000000027941 */ /* 0x000fea0003800000 */
.L_x_68:
[----:B------:R-:W-:Y:S01]  /*b2f0*/  R2UR UR6, R2 ;  /* 0x00000000020672ca */ /* 0x000fe200000e0000 */
[----:B------:R-:W-:Y:S01]  /*b300*/  ULDC.64 UR4, c[0x0][0x198] ;  /* 0x0000660000047ab9 */ /* 0x000fe20000000a00 */
[----:B------:R-:W-:Y:S01]  /*b310*/  R2UR UR7, R3 ;  /* 0x00000000030772ca */ /* 0x000fe200000e0000 */
[----:B------:R-:W-:Y:S01]  /*b320*/  UIADD3 UR4, UP0, UR4, 0x470, URZ ;  /* 0x0000047004047890 */ /* 0x000fe2000ff1e03f */
[----:B------:R-:W-:Y:S01]  /*b330*/  R2UR UR10, R5 ;  /* 0x00000000050a72ca */ /* 0x000fe200000e0000 */
[----:B------:R-:W-:Y:S01]  /*b340*/  IMAD.SHL.U32 R5, R17, 0x80, RZ ;  /* 0x0000008011057824 */ /* 0x000fe200078e00ff */
[----:B------:R-:W-:Y:S01]  /*b350*/  PLOP3.LUT P0, PT, PT, PT, PT, 0x80, 0x0 ;  /* 0x000000000000781c */ /* 0x000fe20003f0f070 */
[----:B------:R-:W-:Y:S02]  /*b360*/  UIADD3 UR8, UR38, 0x400, URZ ;  /* 0x0000040026087890 */ /* 0x000fe4000fffe03f */
[----:B------:R-:W-:Y:S02]  /*b370*/  UIADD3 UR9, UR38, 0x34850, URZ ;  /* 0x0003485026097890 */ /* 0x000fe4000fffe03f */
[----:B------:R-:W-:-:S12]  /*b380*/  UIADD3.X UR5, URZ, UR5, URZ, UP0, !UPT ;  /* 0x000000053f057290 */ /* 0x000fd800087fe43f */
.L_x_70:
[----:B------:R-:W-:-:S13]  /*b390*/  @P0 ELECT P2, URZ, PT ;  /* 0x00000000003f082f */ /* 0x000fda0003840000 */
[----:B------:R-:W-:Y:S01]  /*b3a0*/  @P2 R2UR UR13, R16 ;  /* 0x00000000100d22ca */ /* 0x000fe200000e0000 */
[----:B------:R-:W-:Y:S01]  /*b3b0*/  UMOV UR12, UR36 ;  /* 0x00000024000c7c82 */ /* 0x000fe20008000000 */
[----:B------:R-:W-:Y:S02]  /*b3c0*/  @P2 R2UR UR11, R5 ;  /* 0x00000000050b22ca */ /* 0x000fe400000e0000 */
[----:B------:R-:W-:Y:S02]  /*b3d0*/  @P2 PLOP3.LUT P0, PT, P2, PT, PT, 0x8, 0x0 ;  /* 0x000000000000281c */ /* 0x000fe4000170e170 */
[----:B------:R-:W-:-:S09]  /*b3e0*/  PLOP3.LUT P2, PT, PT, PT, PT, 0x8, 0x0 ;  /* 0x000000000000781c */ /* 0x000fd20003f4e170 */
[----:B------:R1:W-:Y:S02]  /*b3f0*/  UTMALDG.4D [UR8], [UR4], desc[UR6] ;  /* 0x00000608040075b4 */ /* 0x0003e40008019000 */
[----:B-1----:R-:W-:Y:S05]  /*b400*/  @P0 BRA.U.ANY `(.L_x_70) ;  /* 0xfffffffd00e00947 */ /* 0x002fea000393ffff */
[----:B------:R-:W-:Y:S01]  /*b410*/  R2UR UR6, R2 ;  /* 0x00000000020672ca */ /* 0x000fe200000e0000 */
[----:B------:R-:W-:Y:S01]  /*b420*/  UIADD3 UR8, UR38, 0x4400, URZ ;  /* 0x0000440026087890 */ /* 0x000fe2000fffe03f */
[----:B------:R-:W-:Y:S02]  /*b430*/  R2UR UR7, R3 ;  /* 0x00000000030772ca */ /* 0x000fe400000e0000 */
[----:B------:R-:W-:Y:S02]  /*b440*/  R2UR UR10, R11 ;  /* 0x000000000b0a72ca */ /* 0x000fe400000e0000 */
[----:B------:R-:W-:-:S13]  /*b450*/  PLOP3.LUT P0, PT, PT, PT, PT, 0x80, 0x0 ;  /* 0x000000000000781c */ /* 0x000fda0003f0f070 */
.L_x_71:
        /* <DEDUP_REMOVED lines=8> */
[----:B------:R-:W-:Y:S01]  /*b4e0*/  IMAD.MOV.U32 R17, RZ, RZ, R9 ;  /* 0x000000ffff117224 */ /* 0x000fe200078e0009 */
[----:B------:R-:W-:-:S07]  /*b4f0*/  MOV R16, R4 ;  /* 0x0000000400107202 */ /* 0x000fce0000000f00 */
.L_x_57:
[----:B------:R-:W-:Y:S05]  /*b500*/  BSYNC B1 ;  /* 0x0000000000017941 */ /* 0x000fea0003800000 */
.L_x_56:
[----:B------:R-:W2:Y:S01]  /*b510*/  LDL R2, [R1] ;  /* 0x0000000001027983 */ /* 0x000ea20000100800 */
[----:B------:R-:W-:Y:S01]  /*b520*/  BSSY B1, `(.L_x_72) ;  /* 0x0000088000017945 */ /* 0x000fe20003800000 */
[----:B------:R-:W-:Y:S02]  /*b530*/  LOP3.LUT R9, R7, 0x1, RZ, 0x3c, !PT ;  /* 0x0000000107097812 */ /* 0x000fe400078e3cff */
[----:B--2---:R-:W-:-:S13]  /*b540*/  ISETP.NE.AND P0, PT, R2, RZ, PT ;  /* 0x000000ff0200720c */ /* 0x004fda0003f05270 */
[----:B------:R-:W-:Y:S05]  /*b550*/  @!P0 BRA `(.L_x_73) ;  /* 0x0000000800108947 */ /* 0x000fea0003800000 */
[----:B------:R-:W2:Y:S01]  /*b560*/  LDL R2, [R1+0x4] ;  /* 0x0000040001027983 */ /* 0x000ea20000100800 */
[----:B------:R-:W-:Y:S01]  /*b570*/  VIADD R11, R0, 0xffffffff ;  /* 0xffffffff000b7836 */ /* 0x000fe20000000000 */
[----:B--2---:R-:W-:-:S13]  /*b580*/  ISETP.NE.AND P0, PT, R2, RZ, PT ;  /* 0x000000ff0200720c */ /* 0x004fda0003f05270 */
[----:B------:R-:W-:Y:S05]  /*b590*/  @!P0 BRA `(.L_x_74) ;  /* 0x0000000000488947 */ /* 0x000fea0003800000 */
[----:B------:R-:W1:Y:S01]  /*b5a0*/  LDC R4, c[0x0][0x43c] ;  /* 0x00010f00ff047b82 */ /* 0x000e620000000800 */
[----:B------:R-:W-:Y:S01]  /*b5b0*/  ULDC.64 UR4, c[0x0][0x428] ;  /* 0x00010a0000047ab9 */ /* 0x000fe20000000a00 */
[----:B-1----:R-:W-:-:S13]  /*b5c0*/  ISETP.NE.AND P0, PT, R4, 0x1, PT ;  /* 0x000000010400780c */ /* 0x002fda0003f05270 */
[----:B------:R-:W1:Y:S02]  /*b5d0*/  @P0 LDC.64 R2, c[0x0][0x440] ;  /* 0x00011000ff020b82 */ /* 0x000e640000000a00 */
[----:B-1----:R-:W-:-:S04]  /*b5e0*/  @P0 IMAD.HI.U32 R5, R11, R2, RZ ;  /* 0x000000020b050227 */ /* 0x002fc800078e00ff */
[----:B------:R-:W-:Y:S01]  /*b5f0*/  IMAD.MOV.U32 R2, RZ, RZ, R11 ;  /* 0x000000ffff027224 */ /* 0x000fe200078e000b */
[----:B------:R-:W-:-:S04]  /*b600*/  @P0 SHF.R.U32.HI R2, RZ, R3, R5 ;  /* 0x00000003ff020219 */ /* 0x000fc80000011605 */
[----:B------:R-:W-:-:S05]  /*b610*/  IADD3 R3, -R2, RZ, RZ ;  /* 0x000000ff02037210 */ /* 0x000fca0007ffe1ff */
[----:B------:R-:W-:Y:S01]  /*b620*/  IMAD R11, R4, R3, R11 ;  /* 0x00000003040b7224 */ /* 0x000fe200078e020b */
[----:B------:R-:W-:Y:S01]  /*b630*/  SHF.R.S32.HI R3, RZ, 0x1f, R2 ;  /* 0x0000001fff037819 */ /* 0x000fe20000011402 */
[----:B------:R-:W-:-:S04]  /*b640*/  IMAD R4, R19, UR4, RZ ;  /* 0x0000000413047c24 */ /* 0x000fc8000f8e02ff */
[C---:B------:R-:W-:Y:S02]  /*b650*/  IMAD R4, R18.reuse, UR5, R4 ;  /* 0x0000000512047c24 */ /* 0x040fe4000f8e0204 */
[----:B------:R-:W-:Y:S01]  /*b660*/  IMAD.WIDE.U32 R2, R18, UR4, R2 ;  /* 0x0000000412027c25 */ /* 0x000fe2000f8e0002 */
[----:B------:R-:W-:-:S03]  /*b670*/  ULDC.64 UR4, c[0x0][0x418] ;  /* 0x0001060000047ab9 */ /* 0x000fc60000000a00 */
[----:B------:R-:W-:Y:S01]  /*b680*/  IMAD.IADD R3, R4, 0x1, R3 ;  /* 0x0000000104037824 */ /* 0x000fe200078e0203 */
[----:B------:R-:W-:-:S04]  /*b690*/  LEA R4, P0, R2, UR4, 0x2 ;  /* 0x0000000402047c11 */ /* 0x000fc8000f8010ff */
[----:B------:R-:W-:-:S05]  /*b6a0*/  LEA.HI.X R5, R2, UR5, R3, 0x2, P0 ;  /* 0x0000000502057c11 */ /* 0x000fca00080f1403 */
[----:B------:R1:W5:Y:S04]  /*b6b0*/  LDG.E R4, desc[UR42][R4.64] ;  /* 0x0000002a04047981 */ /* 0x000368000c1e1900 */
.L_x_74:
[----:B------:R-:W2:Y:S01]  /*b6c0*/  S2R R2, SR_TID.X ;  /* 0x0000000000027919 */ /* 0x000ea20000002100 */
[----:B------:R-:W-:Y:S01]  /*b6d0*/  BSSY B2, `(.L_x_75) ;  /* 0x0000006000027945 */ /* 0x000fe20003800000 */
[----:B--2---:R-:W-:Y:S02]  /*b6e0*/  LOP3.LUT R3, R2, 0x7f, RZ, 0xc0, !PT ;  /* 0x0000007f02037812 */ /* 0x004fe400078ec0ff */
[----:B------:R-:W-:Y:S02]  /*b6f0*/  SHF.L.U32 R2, R9, 0x1f, RZ ;  /* 0x0000001f09027819 */ /* 0x000fe400000006ff */
[----:B------:R-:W-:Y:S02]  /*b700*/  ISETP.NE.AND P2, PT, R3, RZ, PT ;  /* 0x000000ff0300720c */ /* 0x000fe40003f45270 */
[----:B------:R-:W2:Y:S02]  /*b710*/  SYNCS.PHASECHK.TRANS64.TRYWAIT P0, [UR38+0x34840], R2 ;  /* 0x03484002ff0075a7 */ /* 0x000ea40008000166 */
[----:B--2---:R-:W-:Y:S09]  /*b720*/  @!P0 BRA `(.L_x_76) ;  /* 0x00000024006c8947 */ /* 0x004ff20003800000 */
.L_x_148:
[----:B------:R-:W-:Y:S05]  /*b730*/  BSYNC B2 ;  /* 0x0000000000027941 */ /* 0x000fea0003800000 */
.L_x_75:
[----:B------:R-:W-:Y:S04]  /*b740*/  BSSY B2, `(.L_x_77) ;  /* 0x0000007000027945 */ /* 0x000fe80003800000 */
[----:B------:R-:W-:Y:S05]  /*b750*/  @P2 BRA `(.L_x_78) ;  /* 0x0000000000142947 */ /* 0x000fea0003800000 */
[----:B------:R-:W-:Y:S01]  /*b760*/  ISETP.NE.AND P0, PT, R10, RZ, PT ;  /* 0x000000ff0a00720c */ /* 0x000fe20003f05270 */
[----:B--2---:R-:W-:-:S04]  /*b770*/  IMAD.MOV.U32 R2, RZ, RZ, 0xc000 ;  /* 0x0000c000ff027424 */ /* 0x004fc800078e00ff */
[----:B------:R3:W-:Y:S08]  /*b780*/  SYNCS.ARRIVE.TRANS64 RZ, [UR38+0x34830], R2 ;  /* 0x03483002ffff79a7 */ /* 0x0007f00008000026 */
[----:B---3--:R-:W-:Y:S05]  /*b790*/  @!P0 BRA `(.L_x_78) ;  /* 0x0000000000048947 */ /* 0x008fea0003800000 */
[----:B------:R-:W-:Y:S01]  /*b7a0*/  BPT.TRAP 0x1 ;  /* 0x000000040000795c */ /* 0x000fe20000300000 */
.L_x_78:
[----:B------:R-:W-:Y:S05]  /*b7b0*/  BSYNC B2 ;  /* 0x0000000000027941 */ /* 0x000fea0003800000 */
.L_x_77:
[----:B-1----:R-:W-:Y:S01]  /*b7c0*/  MOV R5, RZ ;  /* 0x000000ff00057202 */ /* 0x002fe20000000f00 */
[----:B------:R-:W-:Y:S01]  /*b7d0*/  ULDC.64 UR4, c[0x0][0x198] ;  /* 0x0000660000047ab9 */ /* 0x000fe20000000a00 */
[----:B------:R-:W-:Y:S01]  /*b7e0*/  PLOP3.LUT P0, PT, PT, PT, PT, 0x80, 0x0 ;  /* 0x000000000000781c */ /* 0x000fe20003f0f070 */
[----:B------:R-:W-:Y:S01]  /*b7f0*/  UIADD3 UR4, UP0, UR4, 0x370, URZ ;  /* 0x0000037004047890 */ /* 0x000fe2000ff1e03f */
[----:B------:R-:W-:Y:S01]  /*b800*/  R2UR UR10, R5 ;  /* 0x00000000050a72ca */ /* 0x000fe200000e0000 */
[----:B--2---:R-:W-:Y:S01]  /*b810*/  IMAD.SHL.U32 R2, R11, 0x80, RZ ;  /* 0x000000800b027824 */ /* 0x004fe200078e00ff */
[----:B------:R-:W-:Y:S02]  /*b820*/  UIADD3 UR8, UR38, 0x1c400, URZ ;  /* 0x0001c40026087890 */ /* 0x000fe4000fffe03f */
[----:B------:R-:W-:Y:S02]  /*b830*/  UIADD3 UR9, UR38, 0x34830, URZ ;  /* 0x0003483026097890 */ /* 0x000fe4000fffe03f */
[----:B------:R-:W-:Y:S01]  /*b840*/  UIADD3.X UR5, URZ, UR5, URZ, UP0, !UPT ;  /* 0x000000053f057290 */ /* 0x000fe200087fe43f */
[----:B------:R-:W-:Y:S01]  /*b850*/  UMOV UR6, 0x0 ;  /* 0x0000000000067882 */ /* 0x000fe20000000000 */
[----:B------:R-:W-:-:S10]  /*b860*/  UMOV UR7, 0x14f00000 ;  /* 0x14f0000000077882 */ /* 0x000fd40000000000 */
.L_x_79:
[----:B------:R-:W-:-:S13]  /*b870*/  @P0 ELECT P3, URZ, PT ;  /* 0x00000000003f082f */ /* 0x000fda0003860000 */
[----:B-----5:R-:W-:Y:S01]  /*b880*/  @P3 R2UR UR13, R4 ;  /* 0x00000000040d32ca */ /* 0x020fe200000e0000 */
[----:B------:R-:W-:Y:S01]  /*b890*/  UMOV UR12, UR36 ;  /* 0x00000024000c7c82 */ /* 0x000fe20008000000 */
[----:B------:R-:W-:Y:S02]  /*b8a0*/  @P3 R2UR UR11, R2 ;  /* 0x00000000020b32ca */ /* 0x000fe400000e0000 */
[----:B------:R-:W-:Y:S02]  /*b8b0*/  @P3 PLOP3.LUT P0, PT, P3, PT, PT, 0x8, 0x0 ;  /* 0x000000000000381c */ /* 0x000fe40001f0e170 */
[----:B------:R-:W-:-:S09]  /*b8c0*/  PLOP3.LUT P3, PT, PT, PT, PT, 0x8, 0x0 ;  /* 0x000000000000781c */ /* 0x000fd20003f6e170 */
[----:B------:R1:W-:Y:S02]  /*b8d0*/  UTMALDG.4D [UR8], [UR4], desc[UR6] ;  /* 0x00000608040075b4 */ /* 0x0003e40008019000 */
[----:B-1----:R-:W-:Y:S05]  /*b8e0*/  @P0 BRA.U.ANY `(.L_x_79) ;  /* 0xfffffffd00e00947 */ /* 0x002fea000393ffff */
[----:B0-----:R-:W-:Y:S01]  /*b8f0*/  IMAD.MOV.U32 R13, RZ, RZ, 0x40 ;  /* 0x00000040ff0d7424 */ /* 0x001fe200078e00ff */
[----:B------:R-:W-:Y:S01]  /*b900*/  PLOP3.LUT P0, PT, PT, PT, PT, 0x80, 0x0 ;  /* 0x000000000000781c */ /* 0x000fe20003f0f070 */
[----:B------:R-:W-:Y:S01]  /*b910*/  UIADD3 UR8, UR38, 0x20400, URZ ;  /* 0x0002040026087890 */ /* 0x000fe2000fffe03f */
[----:B------:R-:W-:Y:S02]  /*b920*/  UMOV UR6, 0x0 ;  /* 0x0000000000067882 */ /* 0x000fe40000000000 */
[----:B------:R-:W-:Y:S01]  /*b930*/  R2UR UR10, R13 ;  /* 0x000000000d0a72ca */ /* 0x000fe200000e0000 */
[----:B------:R-:W-:-:S14]  /*b940*/  UMOV UR7, 0x14f00000 ;  /* 0x14f0000000077882 */ /* 0x000fdc0000000000 */
.L_x_80:
[----:B------:R-:W-:-:S13]  /*b950*/  @P0 ELECT P3, URZ, PT ;  /* 0x00000000003f082f */ /* 0x000fda0003860000 */
[----:B------:R-:W-:Y:S01]  /*b960*/  @P3 R2UR UR13, R4 ;  /* 0x00000000040d32ca */ /* 0x000fe200000e0000 */
[----:B------:R-:W-:Y:S01]  /*b970*/  UMOV UR12, UR36 ;  /* 0x00000024000c7c82 */ /* 0x000fe20008000000 */
[----:B------:R-:W-:Y:S02]  /*b980*/  @P3 R2UR UR11, R2 ;  /* 0x00000000020b32ca */ /* 0x000fe400000e0000 */
        /* <DEDUP_REMOVED lines=9> */
.L_x_81:
        /* <DEDUP_REMOVED lines=8> */
[----:B------:R-:W-:Y:S01]  /*baa0*/  SHF.L.U32 R2, R7, 0x1f, RZ ;  /* 0x0000001f07027819 */ /* 0x000fe200000006ff */
[----:B------:R-:W-:Y:S03]  /*bab0*/  BSSY B2, `(.L_x_82) ;  /* 0x0000003000027945 */ /* 0x000fe60003800000 */
[----:B------:R-:W0:Y:S02]  /*bac0*/  SYNCS.PHASECHK.TRANS64.TRYWAIT P0, [UR38+0x34868], R2 ;  /* 0x03486802ff0075a7 */ /* 0x000e240008000166 */
[----:B0-----:R-:W-:Y:S05]  /*bad0*/  @!P0 BRA `(.L_x_83) ;  /* 0x0000002000988947 */ /* 0x001fea0003800000 */
.L_x_149:
[----:B------:R-:W-:Y:S05]  /*bae0*/  BSYNC B2 ;  /* 0x0000000000027941 */ /* 0x000fea0003800000 */
.L_x_82:
[----:B------:R-:W-:Y:S01]  /*baf0*/  BSSY B2, `(.L_x_84) ;  /* 0x0000009000027945 */ /* 0x000fe20003800000 */
[----:B0-----:R-:W-:Y:S01]  /*bb00*/  MOV R2, 0x0 ;  /* 0x0000000000027802 */ /* 0x001fe20000000f00 */
[----:B------:R-:W-:Y:S02]  /*bb10*/  IMAD.MOV.U32 R3, RZ, RZ, 0x14f00000 ;  /* 0x14f00000ff037424 */ /* 0x000fe400078e00ff */
[----:B------:R-:W-:Y:S05]  /*bb20*/  @P2 BRA `(.L_x_85) ;  /* 0x0000000000142947 */ /* 0x000fea0003800000 */
[----:B------:R-:W-:Y:S01]  /*bb30*/  ISETP.NE.AND P0, PT, R10, RZ, PT ;  /* 0x000000ff0a00720c */ /* 0x000fe20003f05270 */
[----:B------:R-:W-:-:S04]  /*bb40*/  IMAD.MOV.U32 R7, RZ, RZ, 0x8000 ;  /* 0x00008000ff077424 */ /* 0x000fc800078e00ff */
[----:B------:R0:W-:Y:S08]  /*bb50*/  SYNCS.ARRIVE.TRANS64 RZ, [UR38+0x34858], R7 ;  /* 0x03485807ffff79a7 */ /* 0x0001f00008000026 */
[----:B0-----:R-:W-:Y:S05]  /*bb60*/  @!P0 BRA `(.L_x_85) ;  /* 0x0000000000048947 */ /* 0x001fea0003800000 */
[----:B------:R-:W-:Y:S01]  /*bb70*/  BPT.TRAP 0x1 ;  /* 0x000000040000795c */ /* 0x000fe20000300000 */
.L_x_85:
[----:B------:R-:W-:Y:S05]  /*bb80*/  BSYNC B2 ;  /* 0x0000000000027941 */ /* 0x000fea0003800000 */
.L_x_84:
[----:B------:R-:W-:Y:S01]  /*bb90*/  R2UR UR6, R2 ;  /* 0x00000000020672ca */ /* 0x000fe200000e0000 */
[----:B------:R-:W-:Y:S01]  /*bba0*/  ULDC.64 UR4, c[0x0][0x198] ;  /* 0x0000660000047ab9 */ /* 0x000fe20000000a00 */
[----:B------:R-:W-:Y:S01]  /*bbb0*/  R2UR UR7, R3 ;  /* 0x00000000030772ca */ /* 0x000fe200000e0000 */
[----:B------:R-:W-:Y:S01]  /*bbc0*/  UIADD3 UR4, UP0, UR4, 0x470, URZ ;  /* 0x0000047004047890 */ /* 0x000fe2000ff1e03f */
[----:B------:R-:W-:Y:S01]  /*bbd0*/  R2UR UR10, R5 ;  /* 0x00000000050a72ca */ /* 0x000fe200000e0000 */
[----:B------:R-:W-:Y:S01]  /*bbe0*/  UIADD3 UR8, UR38, 0x8400, URZ ;  /* 0x0000840026087890 */ /* 0x000fe2000fffe03f */
[----:B------:R-:W-:Y:S01]  /*bbf0*/  PLOP3.LUT P0, PT, PT, PT, PT, 0x80, 0x0 ;  /* 0x000000000000781c */ /* 0x000fe20003f0f070 */
[----:B------:R-:W-:Y:S01]  /*bc00*/  UIADD3 UR9, UR38, 0x34858, URZ ;  /* 0x0003485826097890 */ /* 0x000fe2000fffe03f */
[----:B------:R-:W-:Y:S01]  /*bc10*/  SHF.L.U32 R5, R17, 0x7, RZ ;  /* 0x0000000711057819 */ /* 0x000fe200000006ff */
[----:B------:R-:W-:-:S12]  /*bc20*/  UIADD3.X UR5, URZ, UR5, URZ, UP0, !UPT ;  /* 0x000000053f057290 */ /* 0x000fd800087fe43f */
.L_x_86:
        /* <DEDUP_REMOVED lines=8> */
[----:B------:R-:W-:Y:S01]  /*bcb0*/  R2UR UR6, R2 ;  /* 0x00000000020672ca */ /* 0x000fe200000e0000 */
[----:B------:R-:W-:Y:S01]  /*bcc0*/  UIADD3 UR8, UR38, 0xc400, URZ ;  /* 0x0000c40026087890 */ /* 0x000fe2000fffe03f */
[----:B------:R-:W-:Y:S02]  /*bcd0*/  R2UR UR7, R3 ;  /* 0x00000000030772ca */ /* 0x000fe400000e0000 */
[----:B------:R-:W-:Y:S02]  /*bce0*/  R2UR UR10, R13 ;  /* 0x000000000d0a72ca */ /* 0x000fe400000e0000 */
[----:B------:R-:W-:-:S13]  /*bcf0*/  PLOP3.LUT P0, PT, PT, PT, PT, 0x80, 0x0 ;  /* 0x000000000000781c */ /* 0x000fda0003f0f070 */
.L_x_87:
        /* <DEDUP_REMOVED lines=8> */
[----:B------:R-:W-:Y:S02]  /*bd80*/  IMAD.MOV.U32 R17, RZ, RZ, R11 ;  /* 0x000000ffff117224 */ /* 0x000fe400078e000b */
[----:B------:R-:W-:-:S07]  /*bd90*/  IMAD.MOV.U32 R16, RZ, RZ, R4 ;  /* 0x000000ffff107224 */ /* 0x000fce00078e0004 */
.L_x_73:
[----:B------:R-:W-:Y:S05]  /*bda0*/  BSYNC B1 ;  /* 0x0000000000017941 */ /* 0x000fea0003800000 */
.L_x_72:
[----:B------:R-:W-:Y:S01]  /*bdb0*/  IADD3 R0, R0, -0x2, RZ ;  /* 0xfffffffe00007810 */ /* 0x000fe20007ffe0ff */
[----:B------:R-:W-:Y:S01]  /*bdc0*/  IMAD.MOV.U32 R7, RZ, RZ, R9 ;  /* 0x000000ffff077224 */ /* 0x000fe200078e0009 */
[----:B------:R-:W-:Y:S06]  /*bdd0*/  @P1 BRA `(.L_x_88) ;  /* 0xffffffec00a01947 */ /* 0x000fec000383ffff */
[----:B------:R-:W-:Y:S05]  /*bde0*/  BSYNC B0 ;  /* 0x0000000000007941 */ /* 0x000fea0003800000 */
.L_x_55:
[----:B------:R-:W-:Y:S01]  /*bdf0*/  ISETP.NE.AND P0, PT, R12, RZ, PT ;  /* 0x000000ff0c00720c */ /* 0x000fe20003f05270 */
[----:B------:R-:W-:-:S12]  /*be00*/  BSSY B0, `(.L_x_54) ;  /* 0x0000089000007945 */ /* 0x000fd80003800000 */
[----:B------:R-:W-:Y:S05]  /*be10*/  @!P0 BRA `(.L_x_89) ;  /* 0x00000008001c8947 */ /* 0x000fea0003800000 */
[----:B------:R-:W2:Y:S01]  /*be20*/  LDL R2, [R1] ;  /* 0x0000000001027983 */ /* 0x000ea20000100800 */
[----:B------:R-:W-:Y:S01]  /*be30*/  IMAD.MOV.U32 R8, RZ, RZ, 0x1 ;  /* 0x00000001ff087424 */ /* 0x000fe200078e00ff */
[----:B--2---:R-:W-:-:S13]  /*be40*/  ISETP.NE.AND P1, PT, R2, RZ, PT ;  /* 0x000000ff0200720c */ /* 0x004fda0003f25270 */
[----:B------:R-:W-:Y:S05]  /*be50*/  @!P1 BRA `(.L_x_89) ;  /* 0x00000008000c9947 */ /* 0x000fea0003800000 */
[----:B------:R-:W2:Y:S02]  /*be60*/  LDL.LU R2, [R1+0x4] ;  /* 0x0000040001027983 */ /* 0x000ea40000300800 */
[----:B--2---:R-:W-:-:S13]  /*be70*/  ISETP.NE.AND P1, PT, R2, RZ, PT ;  /* 0x000000ff0200720c */ /* 0x004fda0003f25270 */
[----:B------:R-:W-:Y:S05]  /*be80*/  @!P1 BRA `(.L_x_90) ;  /* 0x00000000004c9947 */ /* 0x000fea0003800000 */
[----:B------:R-:W1:Y:S01]  /*be90*/  LDC R7, c[0x0][0x43c] ;  /* 0x00010f00ff077b82 */ /* 0x000e620000000800 */
[----:B------:R-:W-:Y:S01]  /*bea0*/  MOV R6, R0 ;  /* 0x0000000000067202 */ /* 0x000fe20000000f00 */
[----:B------:R-:W-:Y:S02]  /*beb0*/  ULDC.64 UR4, c[0x0][0x428] ;  /* 0x00010a0000047ab9 */ /* 0x000fe40000000a00 */
[----:B------:R-:W-:-:S04]  /*bec0*/  IMAD R19, R19, UR4, RZ ;  /* 0x0000000413137c24 */ /* 0x000fc8000f8e02ff */
[----:B------:R-:W-:Y:S01]  /*bed0*/  IMAD R19, R18, UR5, R19 ;  /* 0x0000000512137c24 */ /* 0x000fe2000f8e0213 */
[----:B-1----:R-:W-:-:S13]  /*bee0*/  ISETP.NE.AND P0, PT, R7, 0x1, PT ;  /* 0x000000010700780c */ /* 0x002fda0003f05270 */
[----:B------:R-:W1:Y:S02]  /*bef0*/  @P0 LDC.64 R2, c[0x0][0x440] ;  /* 0x00011000ff020b82 */ /* 0x000e640000000a00 */
[----:B-1----:R-:W-:-:S05]  /*bf00*/  @P0 IMAD.HI.U32 R2, R0, R2, RZ ;  /* 0x0000000200020227 */ /* 0x002fca00078e00ff */
[----:B------:R-:W-:-:S04]  /*bf10*/  @P0 SHF.R.U32.HI R6, RZ, R3, R2 ;  /* 0x00000003ff060219 */ /* 0x000fc80000011602 */
[--C-:B------:R-:W-:Y:S01]  /*bf20*/  SHF.R.S32.HI R3, RZ, 0x1f, R6.reuse ;  /* 0x0000001fff037819 */ /* 0x100fe20000011406 */
[----:B------:R-:W-:-:S04]  /*bf30*/  IMAD.MOV.U32 R2, RZ, RZ, R6 ;  /* 0x000000ffff027224 */ /* 0x000fc800078e0006 */
[----:B------:R-:W-:Y:S01]  /*bf40*/  IMAD.WIDE.U32 R2, R18, UR4, R2 ;  /* 0x0000000412027c25 */ /* 0x000fe2000f8e0002 */
[----:B------:R-:W-:-:S03]  /*bf50*/  ULDC.64 UR4, c[0x0][0x418] ;  /* 0x0001060000047ab9 */ /* 0x000fc60000000a00 */
[----:B------:R-:W-:Y:S01]  /*bf60*/  IMAD.IADD R3, R19, 0x1, R3 ;  /* 0x0000000113037824 */ /* 0x000fe200078e0203 */
[----:B------:R-:W-:-:S04]  /*bf70*/  LEA R4, P0, R2, UR4, 0x2 ;  /* 0x0000000402047c11 */ /* 0x000fc8000f8010ff */
[----:B------:R-:W-:-:S05]  /*bf80*/  LEA.HI.X R5, R2, UR5, R3, 0x2, P0 ;  /* 0x0000000502057c11 */ /* 0x000fca00080f1403 */
[----:B------:R1:W5:Y:S01]  /*bf90*/  LDG.E R4, desc[UR42][R4.64] ;  /* 0x0000002a04047981 */ /* 0x000362000c1e1900 */
[----:B------:R-:W-:-:S05]  /*bfa0*/  IADD3 R2, -R6, RZ, RZ ;  /* 0x000000ff06027210 */ /* 0x000fca0007ffe1ff */
[----:B------:R-:W-:-:S07]  /*bfb0*/  IMAD R0, R7, R2, R0 ;  /* 0x0000000207007224 */ /* 0x000fce00078e0200 */
.L_x_90:
[----:B------:R-:W2:Y:S01]  /*bfc0*/  S2R R2, SR_TID.X ;  /* 0x0000000000027919 */ /* 0x000ea20000002100 */
[----:B------:R-:W-:Y:S01]  /*bfd0*/  BSSY B1, `(.L_x_91) ;  /* 0x0000006000017945 */ /* 0x000fe20003800000 */
[----:B--2---:R-:W-:Y:S02]  /*bfe0*/  LOP3.LUT R3, R2, 0x7f, RZ, 0xc0, !PT ;  /* 0x0000007f02037812 */ /* 0x004fe400078ec0ff */
[----:B------:R-:W-:Y:S02]  /*bff0*/  SHF.L.U32 R2, R9, 0x1f, RZ ;  /* 0x0000001f09027819 */ /* 0x000fe400000006ff */
[----:B------:R-:W-:Y:S02]  /*c000*/  ISETP.NE.AND P1, PT, R3, RZ, PT ;  /* 0x000000ff0300720c */ /* 0x000fe40003f25270 */
[----:B------:R-:W2:Y:S02]  /*c010*/  SYNCS.PHASECHK.TRANS64.TRYWAIT P0, [UR38+0x34848], R2 ;  /* 0x03484802ff0075a7 */ /* 0x000ea40008000166 */
[----:B--2---:R-:W-:Y:S09]  /*c020*/  @!P0 BRA `(.L_x_92) ;  /* 0x0000001c005c8947 */ /* 0x004ff20003800000 */
.L_x_150:
[----:B------:R-:W-:Y:S05]  /*c030*/  BSYNC B1 ;  /* 0x0000000000017941 */ /* 0x000fea0003800000 */
.L_x_91:
[----:B------:R-:W-:Y:S04]  /*c040*/  BSSY B1, `(.L_x_93) ;  /* 0x0000007000017945 */ /* 0x000fe80003800000 */
[----:B------:R-:W-:Y:S05]  /*c050*/  @P1 BRA `(.L_x_94) ;  /* 0x0000000000141947 */ /* 0x000fea0003800000 */
[----:B------:R-:W-:Y:S01]  /*c060*/  ISETP.NE.AND P0, PT, R10, RZ, PT ;  /* 0x000000ff0a00720c */ /* 0x000fe20003f05270 */
[----:B--2---:R-:W-:-:S04]  /*c070*/  IMAD.MOV.U32 R3, RZ, RZ, 0xc000 ;  /* 0x0000c000ff037424 */ /* 0x004fc800078e00ff */
[----:B------:R3:W-:Y:S08]  /*c080*/  SYNCS.ARRIVE.TRANS64 RZ, [UR38+0x34838], R3 ;  /* 0x03483803ffff79a7 */ /* 0x0007f00008000026 */
[----:B---3--:R-:W-:Y:S05]  /*c090*/  @!P0 BRA `(.L_x_94) ;  /* 0x0000000000048947 */ /* 0x008fea0003800000 */
[----:B------:R-:W-:Y:S01]  /*c0a0*/  BPT.TRAP 0x1 ;  /* 0x000000040000795c */ /* 0x000fe20000300000 */
.L_x_94:
[----:B------:R-:W-:Y:S05]  /*c0b0*/  BSYNC B1 ;  /* 0x0000000000017941 */ /* 0x000fea0003800000 */
.L_x_93:
[----:B-1----:R-:W-:Y:S01]  /*c0c0*/  IMAD.MOV.U32 R5, RZ, RZ, RZ ;  /* 0x000000ffff057224 */ /* 0x002fe200078e00ff */
[----:B------:R-:W-:Y:S01]  /*c0d0*/  ULDC.64 UR4, c[0x0][0x198] ;  /* 0x0000660000047ab9 */ /* 0x000fe20000000a00 */
[----:B------:R-:W-:Y:S01]  /*c0e0*/  PLOP3.LUT P0, PT, PT, PT, PT, 0x80, 0x0 ;  /* 0x000000000000781c */ /* 0x000fe20003f0f070 */
[----:B------:R-:W-:Y:S01]  /*c0f0*/  UIADD3 UR4, UP0, UR4, 0x370, URZ ;  /* 0x0000037004047890 */ /* 0x000fe2000ff1e03f */
[----:B--2---:R-:W-:Y:S01]  /*c100*/  SHF.L.U32 R3, R0, 0x7, RZ ;  /* 0x0000000700037819 */ /* 0x004fe200000006ff */
[----:B------:R-:W-:Y:S01]  /*c110*/  UIADD3 UR8, UR38, 0x28400, URZ ;  /* 0x0002840026087890 */ /* 0x000fe2000fffe03f */
[----:B------:R-:W-:Y:S01]  /*c120*/  R2UR UR10, R5 ;  /* 0x00000000050a72ca */ /* 0x000fe200000e0000 */
[----:B------:R-:W-:Y:S02]  /*c130*/  UIADD3 UR9, UR38, 0x34838, URZ ;  /* 0x0003483826097890 */ /* 0x000fe4000fffe03f */
[----:B------:R-:W-:Y:S01]  /*c140*/  UIADD3.X UR5, URZ, UR5, URZ, UP0, !UPT ;  /* 0x000000053f057290 */ /* 0x000fe200087fe43f */
[----:B------:R-:W-:Y:S01]  /*c150*/  UMOV UR6, 0x0 ;  /* 0x0000000000067882 */ /* 0x000fe20000000000 */
[----:B------:R-:W-:-:S10]  /*c160*/  UMOV UR7, 0x14f00000 ;  /* 0x14f0000000077882 */ /* 0x000fd40000000000 */
.L_x_95:
        /* <DEDUP_REMOVED lines=8> */
[----:B------:R-:W-:Y:S01]  /*c1f0*/  IMAD.MOV.U32 R6, RZ, RZ, 0x40 ;  /* 0x00000040ff067424 */ /* 0x000fe200078e00ff */
[----:B------:R-:W-:Y:S01]  /*c200*/  PLOP3.LUT P0, PT, PT, PT, PT, 0x80, 0x0 ;  /* 0x000000000000781c */ /* 0x000fe20003f0f070 */
[----:B------:R-:W-:Y:S01]  /*c210*/  UIADD3 UR8, UR38, 0x2c400, URZ ;  /* 0x0002c40026087890 */ /* 0x000fe2000fffe03f */
[----:B------:R-:W-:Y:S02]  /*c220*/  UMOV UR6, 0x0 ;  /* 0x0000000000067882 */ /* 0x000fe40000000000 */
[----:B------:R-:W-:Y:S01]  /*c230*/  R2UR UR10, R6 ;  /* 0x00000000060a72ca */ /* 0x000fe200000e0000 */
[----:B------:R-:W-:-:S14]  /*c240*/  UMOV UR7, 0x14f00000 ;  /* 0x14f0000000077882 */ /* 0x000fdc0000000000 */
.L_x_96:
        /* <DEDUP_REMOVED lines=8> */
[----:B------:R-:W-:Y:S01]  /*c2d0*/  PLOP3.LUT P0, PT, PT, PT, PT, 0x80, 0x0 ;  /* 0x000000000000781c */ /* 0x000fe20003f0f070 */
[----:B------:R-:W-:Y:S01]  /*c2e0*/  UIADD3 UR8, UR38, 0x30400, URZ ;  /* 0x0003040026087890 */ /* 0x000fe2000fffe03f */
[----:B------:R-:W-:Y:S01]  /*c2f0*/  UMOV UR6, 0x0 ;  /* 0x0000000000067882 */ /* 0x000fe20000000000 */
[----:B------:R-:W-:Y:S01]  /*c300*/  UMOV UR7, 0x14f00000 ;  /* 0x14f0000000077882 */ /* 0x000fe20000000000 */
[----:B------:R-:W-:-:S09]  /*c310*/  UMOV UR10, 0x80 ;  /* 0x00000080000a7882 */ /* 0x000fd20000000000 */
.L_x_97:
        /* <DEDUP_REMOVED lines=8> */
[----:B------:R-:W1:Y:S01]  /*c3a0*/  SYNCS.PHASECHK.TRANS64.TRYWAIT P0, [UR38+0x34860], R2 ;  /* 0x03486002ff0075a7 */ /* 0x000e620008000166 */
[----:B------:R-:W-:Y:S04]  /*c3b0*/  BSSY B1, `(.L_x_98) ;  /* 0x0000002000017945 */ /* 0x000fe80003800000 */
[----:B-1----:R-:W-:Y:S05]  /*c3c0*/  @!P0 BRA `(.L_x_99) ;  /* 0x00000018008c8947 */ /* 0x002fea0003800000 */
.L_x_151:
[----:B------:R-:W-:Y:S05]  /*c3d0*/  BSYNC B1 ;  /* 0x0000000000017941 */ /* 0x000fea0003800000 */
.L_x_98:
[----:B------:R-:W-:Y:S01]  /*c3e0*/  BSSY B1, `(.L_x_100) ;  /* 0x0000009000017945 */ /* 0x000fe20003800000 */
[----:B-1----:R-:W-:Y:S01]  /*c3f0*/  IMAD.MOV.U32 R2, RZ, RZ, 0x0 ;  /* 0x00000000ff027424 */ /* 0x002fe200078e00ff */
[----:B------:R-:W-:Y:S02]  /*c400*/  MOV R3, 0x14f00000 ;  /* 0x14f0000000037802 */ /* 0x000fe40000000f00 */
[----:B------:R-:W-:Y:S05]  /*c410*/  @P1 BRA `(.L_x_101) ;  /* 0x0000000000141947 */ /* 0x000fea0003800000 */
[----:B------:R-:W-:Y:S01]  /*c420*/  ISETP.NE.AND P0, PT, R10, RZ, PT ;  /* 0x000000ff0a00720c */ /* 0x000fe20003f05270 */
[----:B------:R-:W-:-:S04]  /*c430*/  IMAD.MOV.U32 R7, RZ, RZ, 0x8000 ;  /* 0x00008000ff077424 */ /* 0x000fc800078e00ff */
[----:B------:R1:W-:Y:S08]  /*c440*/  SYNCS.ARRIVE.TRANS64 RZ, [UR38+0x34850], R7 ;  /* 0x03485007ffff79a7 */ /* 0x0003f00008000026 */
[----:B-1----:R-:W-:Y:S05]  /*c450*/  @!P0 BRA `(.L_x_101) ;  /* 0x0000000000048947 */ /* 0x002fea0003800000 */
[----:B------:R-:W-:Y:S01]  /*c460*/  BPT.TRAP 0x1 ;  /* 0x000000040000795c */ /* 0x000fe20000300000 */
.L_x_101:
[----:B------:R-:W-:Y:S05]  /*c470*/  BSYNC B1 ;  /* 0x0000000000017941 */ /* 0x000fea0003800000 */
.L_x_100:
        /* <DEDUP_REMOVED lines=10> */
.L_x_102:
        /* <DEDUP_REMOVED lines=13> */
.L_x_103:
        /* <DEDUP_REMOVED lines=8> */
[----:B------:R-:W-:Y:S01]  /*c670*/  MOV R17, R0 ;  /* 0x0000000000117202 */ /* 0x000fe20000000f00 */
[----:B------:R-:W-:-:S07]  /*c680*/  IMAD.MOV.U32 R16, RZ, RZ, R4 ;  /* 0x000000ffff107224 */ /* 0x000fce00078e0004 */
.L_x_89:
[----:B------:R-:W-:Y:S05]  /*c690*/  BSYNC B0 ;  /* 0x0000000000007941 */ /* 0x000fea0003800000 */
.L_x_54:
[----:B------:R-:W2:Y:S01]  /*c6a0*/  LDL.LU R0, [R1] ;  /* 0x0000000001007983 */ /* 0x000ea20000300800 */
[----:B------:R-:W-:Y:S01]  /*c6b0*/  BSSY B0, `(.L_x_104) ;  /* 0x0000037000007945 */ /* 0x000fe20003800000 */
[----:B--2---:R-:W-:-:S13]  /*c6c0*/  ISETP.NE.AND P0, PT, R0, RZ, PT ;  /* 0x000000ff0000720c */ /* 0x004fda0003f05270 */
[----:B------:R-:W-:Y:S05]  /*c6d0*/  @!P0 BRA `(.L_x_105) ;  /* 0x0000000000d08947 */ /* 0x000fea0003800000 */
[----:B------:R-:W2:Y:S01]  /*c6e0*/  S2R R0, SR_TID.X ;  /* 0x0000000000007919 */ /* 0x000ea20000002100 */
[----:B-1----:R-:W-:Y:S01]  /*c6f0*/  LEA R3, R8, UR38, 0x3 ;  /* 0x0000002608037c11 */ /* 0x002fe2000f8e18ff */
[----:B------:R-:W-:Y:S01]  /*c700*/  BSSY B1, `(.L_x_106) ;  /* 0x0000006000017945 */ /* 0x000fe20003800000 */
[----:B--2---:R-:W-:Y:S02]  /*c710*/  LOP3.LUT R2, R0, 0x7f, RZ, 0xc0, !PT ;  /* 0x0000007f00027812 */ /* 0x004fe400078ec0ff */
[----:B------:R-:W-:Y:S02]  /*c720*/  SHF.L.U32 R0, R9, 0x1f, RZ ;  /* 0x0000001f09007819 */ /* 0x000fe400000006ff */
[----:B------:R-:W-:Y:S02]  /*c730*/  ISETP.NE.AND P1, PT, R2, RZ, PT ;  /* 0x000000ff0200720c */ /* 0x000fe40003f25270 */
[----:B------:R-:W1:Y:S02]  /*c740*/  SYNCS.PHASECHK.TRANS64.TRYWAIT P0, [R3+URZ+0x34860], R0 ;  /* 0x03486000030075a7 */ /* 0x000e64000800017f */
[----:B-1----:R-:W-:Y:S09]  /*c750*/  @!P0 BRA `(.L_x_107) ;  /* 0x0000001400c08947 */ /* 0x002ff20003800000 */
.L_x_152:
[----:B------:R-:W-:Y:S05]  /*c760*/  BSYNC B1 ;  /* 0x0000000000017941 */ /* 0x000fea0003800000 */
.L_x_106:
[----:B------:R-:W-:Y:S04]  /*c770*/  BSSY B1, `(.L_x_108) ;  /* 0x0000008000017945 */ /* 0x000fe80003800000 */
[----:B------:R-:W-:Y:S05]  /*c780*/  @P1 BRA `(.L_x_109) ;  /* 0x0000000000181947 */ /* 0x000fea0003800000 */
[----:B------:R-:W2:Y:S01]  /*c790*/  S2R R2, SR_TID.X ;  /* 0x0000000000027919 */ /* 0x000ea20000002100 */
[----:B-1----:R-:W-:-:S04]  /*c7a0*/  IMAD.MOV.U32 R0, RZ, RZ, 0x8000 ;  /* 0x00008000ff007424 */ /* 0x002fc800078e00ff */
[----:B------:R3:W-:Y:S01]  /*c7b0*/  SYNCS.ARRIVE.TRANS64 RZ, [R3+URZ+0x34850], R0 ;  /* 0x0348500003ff79a7 */ /* 0x0007e2000800003f */
[----:B--2---:R-:W-:-:S13]  /*c7c0*/  LOP3.LUT P0, RZ, R2, 0x1f, RZ, 0xc0, !PT ;  /* 0x0000001f02ff7812 */ /* 0x004fda000780c0ff */
[----:B---3--:R-:W-:Y:S05]  /*c7d0*/  @!P0 BRA `(.L_x_109) ;  /* 0x0000000000048947 */ /* 0x008fea0003800000 */
[----:B------:R-:W-:Y:S01]  /*c7e0*/  BPT.TRAP 0x1 ;  /* 0x000000040000795c */ /* 0x000fe20000300000 */
.L_x_109:
[----:B------:R-:W-:Y:S05]  /*c7f0*/  BSYNC B1 ;  /* 0x0000000000017941 */ /* 0x000fea0003800000 */
.L_x_108:
[----:B------:R-:W-:Y:S01]  /*c800*/  R2UR UR4, R8 ;  /* 0x00000000080472ca */ /* 0x000fe200000e0000 */
[----:B------:R-:W-:Y:S01]  /*c810*/  ULDC.64 UR6, c[0x0][0x198] ;  /* 0x0000660000067ab9 */ /* 0x000fe20000000a00 */
[----:B------:R-:W-:Y:S01]  /*c820*/  R2UR UR9, R3 ;  /* 0x00000000030972ca */ /* 0x000fe200000e0000 */
[----:B------:R-:W-:Y:S01]  /*c830*/  UIADD3 UR6, UP0, UR6, 0x470, URZ ;  /* 0x0000047006067890 */ /* 0x000fe2000ff1e03f */
[----:B------:R-:W-:Y:S01]  /*c840*/  PLOP3.LUT P0, PT, PT, PT, PT, 0x80, 0x0 ;  /* 0x000000000000781c */ /* 0x000fe20003f0f070 */
[----:B------:R-:W-:Y:S01]  /*c850*/  UMOV UR14, 0x0 ;  /* 0x00000000000e7882 */ /* 0x000fe20000000000 */
[----:B------:R-:W-:Y:S01]  /*c860*/  SHF.L.U32 R17, R17, 0x7, RZ ;  /* 0x0000000711117819 */ /* 0x000fe200000006ff */
[----:B------:R-:W-:Y:S01]  /*c870*/  UIADD3.X UR7, URZ, UR7, URZ, UP0, !UPT ;  /* 0x000000073f077290 */ /* 0x000fe200087fe43f */
[----:B------:R-:W-:Y:S01]  /*c880*/  UMOV UR15, 0x14f00000 ;  /* 0x14f00000000f7882 */ /* 0x000fe20000000000 */
[----:B------:R-:W-:-:S04]  /*c890*/  UMOV UR10, URZ ;  /* 0x0000003f000a7c82 */ /* 0x000fc80008000000 */
[----:B------:R-:W-:Y:S02]  /*c8a0*/  ULEA UR4, UR4, UR38, 0xf ;  /* 0x0000002604047291 */ /* 0x000fe4000f8e783f */
[----:B------:R-:W-:Y:S02]  /*c8b0*/  UIADD3 UR9, UR9, 0x34850, URZ ;  /* 0x0003485009097890 */ /* 0x000fe4000fffe03f */
[----:B------:R-:W-:-:S12]  /*c8c0*/  UIADD3 UR8, UR4, 0x400, URZ ;  /* 0x0000040004087890 */ /* 0x000fd8000fffe03f */
.L_x_110:
[----:B------:R-:W-:-:S13]  /*c8d0*/  @P0 ELECT P1, URZ, PT ;  /* 0x00000000003f082f */ /* 0x000fda0003820000 */
[----:B------:R-:W-:Y:S01]  /*c8e0*/  @P1 R2UR UR13, R16 ;  /* 0x00000000100d12ca */ /* 0x000fe200000e0000 */
[----:B------:R-:W-:Y:S01]  /*c8f0*/  UMOV UR12, UR36 ;  /* 0x00000024000c7c82 */ /* 0x000fe20008000000 */
[----:B------:R-:W-:Y:S02]  /*c900*/  @P1 R2UR UR11, R17 ;  /* 0x00000000110b12ca */ /* 0x000fe400000e0000 */
[----:B------:R-:W-:Y:S02]  /*c910*/  @P1 PLOP3.LUT P0, PT, P1, PT, PT, 0x8, 0x0 ;  /* 0x000000000000181c */ /* 0x000fe40000f0e170 */
[----:B------:R-:W-:-:S09]  /*c920*/  PLOP3.LUT P1, PT, PT, PT, PT, 0x8, 0x0 ;  /* 0x000000000000781c */ /* 0x000fd20003f2e170 */
[----:B------:R2:W-:Y:S02]  /*c930*/  UTMALDG.4D [UR8], [UR6], desc[UR14] ;  /* 0x00000e08060075b4 */ /* 0x0005e40008019000 */
[----:B--2---:R-:W-:Y:S05]  /*c940*/  @P0 BRA.U.ANY `(.L_x_110) ;  /* 0xfffffffd00e00947 */ /* 0x004fea000393ffff */
[----:B------:R-:W-:Y:S01]  /*c950*/  PLOP3.LUT P0, PT, PT, PT, PT, 0x80, 0x0 ;  /* 0x000000000000781c */ /* 0x000fe20003f0f070 */
[----:B------:R-:W-:Y:S01]  /*c960*/  UIADD3 UR8, UR4, 0x4400, URZ ;  /* 0x0000440004087890 */ /* 0x000fe2000fffe03f */
[----:B------:R-:W-:Y:S02]  /*c970*/  UMOV UR5, 0x14f00000 ;  /* 0x14f0000000057882 */ /* 0x000fe40000000000 */
[----:B------:R-:W-:Y:S01]  /*c980*/  UMOV UR4, 0x0 ;  /* 0x0000000000047882 */ /* 0x000fe20000000000 */
[----:B------:R-:W-:-:S08]  /*c990*/  UMOV UR10, 0x40 ;  /* 0x00000040000a7882 */ /* 0x000fd00000000000 */
.L_x_111:
        /* <DEDUP_REMOVED lines=8> */
.L_x_105:
[----:B------:R-:W-:Y:S05]  /*ca20*/  BSYNC B0 ;  /* 0x0000000000007941 */ /* 0x000fea0003800000 */
.L_x_104:
[----:B-1----:R-:W-:Y:S02]  /*ca30*/  VIADD R0, R8, 0x1 ;  /* 0x0000000108007836 */ /* 0x002fe40000000000 */
[----:B------:R-:W-:-:S03]  /*ca40*/  IMAD.MOV.U32 R3, RZ, RZ, RZ ;  /* 0x000000ffff037224 */ /* 0x000fc600078e00ff */
[----:B------:R-:W-:-:S04]  /*ca50*/  ISETP.NE.AND P0, PT, R0, 0x2, PT ;  /* 0x000000020000780c */ /* 0x000fc80003f05270 */
[----:B------:R-:W-:Y:S02]  /*ca60*/  SEL R2, RZ, 0x1, P0 ;  /* 0x00000001ff027807 */ /* 0x000fe40000000000 */
[----:B------:R-:W-:Y:S02]  /*ca70*/  SEL R0, R0, RZ, P0 ;  /* 0x000000ff00007207 */ /* 0x000fe40000000000 */
[----:B------:R-:W-:-:S07]  /*ca80*/  LOP3.LUT R9, R9, R2, RZ, 0x3c, !PT ;  /* 0x0000000209097212 */ /* 0x000fce00078e3cff */
.L_x_38:
[----:B------:R-:W1:Y:S01]  /*ca90*/  S2R R5, SR_CgaCtaId ;  /* 0x0000000000057919 */ /* 0x000e620000008800 */
[----:B------:R-:W-:Y:S02]  /*caa0*/  MOV R2, 0x400 ;  /* 0x0000040000027802 */ /* 0x000fe40000000f00 */
[----:B------:R-:W-:Y:S02]  /*cab0*/  SHF.L.U32 R3, R3, 0x1f, RZ ;  /* 0x0000001f03037819 */ /* 0x000fe400000006ff */
[----:B-1----:R-:W-:-:S04]  /*cac0*/  LEA R2, R5, R2, 0x18 ;  /* 0x0000000205027211 */ /* 0x002fc800078ec0ff */
[----:B------:R-:W1:Y:S02]  /*cad0*/  SYNCS.PHASECHK.TRANS64.TRYWAIT P0, [R2+URZ+0x34820], R3 ;  /* 0x03482003020075a7 */ /* 0x000e64000800017f */
[----:B-1----:R-:W-:Y:S05]  /*cae0*/  @!P0 BRA `(.L_x_112) ;  /* 0x0000001000f08947 */ /* 0x002fea0003800000 */
.L_x_153:
[----:B------:R-:W-:-:S03]  /*caf0*/  UMOV UR4, 0xffffffff ;  /* 0xffffffff00047882 */ /* 0x000fc60000000000 */
[----:B------:R-:W-:Y:S05]  /*cb00*/  BRA.DIV UR4, `(.L_x_113) ;  /* 0x0000001204fc7947 */ /* 0x000fea000b800000 */
[----:B-1----:R-:W1:Y:S02]  /*cb10*/  S2R R3, SR_TID.X ;  /* 0x0000000000037919 */ /* 0x002e640000002100 */
[----:B-1----:R-:W-:-:S04]  /*cb20*/  SHF.R.U32.HI R3, RZ, 0x5, R3 ;  /* 0x00000005ff037819 */ /* 0x002fc80000011603 */
[----:B------:R-:W-:-:S05]  /*cb30*/  LOP3.LUT R3, R3, 0x3, RZ, 0xc0, !PT ;  /* 0x0000000303037812 */ /* 0x000fca00078ec0ff */
[----:B------:R1:W2:Y:S02]  /*cb40*/  SHFL.IDX PT, R14, R3, RZ, 0x1f ;  /* 0x00001fff030e7589 */ /* 0x0002a400000e0000 */
.L_x_156:
[----:B--2---:R-:W-:-:S13]  /*cb50*/  ISETP.NE.AND P0, PT, R14, RZ, PT ;  /* 0x000000ff0e00720c */ /* 0x004fda0003f05270 */
[----:B------:R-:W-:Y:S05]  /*cb60*/  @P0 BRA `(.L_x_10) ;  /* 0x0000000000880947 */ /* 0x000fea0003800000 */
[----:B------:R-:W-:-:S03]  /*cb70*/  UMOV UR4, 0xffffffff ;  /* 0xffffffff00047882 */ /* 0x000fc60000000000 */
[----:B------:R-:W-:Y:S05]  /*cb80*/  BRA.DIV UR4, `(.L_x_114) ;  /* 0x0000001604107947 */ /* 0x000fea000b800000 */
[----:B------:R-:W-:-:S13]  /*cb90*/  ELECT P6, URZ, PT ;  /* 0x00000000003f782f */ /* 0x000fda00038c0000 */
.L_x_159:
[----:B------:R-:W-:Y:S05]  /*cba0*/  @!P6 BRA `(.L_x_10) ;  /* 0x000000000078e947 */ /* 0x000fea0003800000 */
[----:B-1----:R-:W2:Y:S02]  /*cbb0*/  LDL.LU R3, [R1+0x14] ;  /* 0x0000140001037983 */ /* 0x002ea40000300800 */
[----:B--2---:R-:W-:-:S04]  /*cbc0*/  LOP3.LUT R3, R3, 0x2, RZ, 0xfc, !PT ;  /* 0x0000000203037812 */ /* 0x004fc800078efcff */
[----:B------:R-:W-:-:S13]  /*cbd0*/  ISETP.NE.AND P2, PT, R3, 0x3, PT ;  /* 0x000000030300780c */ /* 0x000fda0003f45270 */
[----:B------:R-:W-:Y:S05]  /*cbe0*/  @!P2 BRA `(.L_x_115) ;  /* 0x000000000004a947 */ /* 0x000fea0003800000 */
[----:B------:R-:W-:Y:S01]  /*cbf0*/  BPT.TRAP 0x1 ;  /* 0x000000040000795c */ /* 0x000fe20000300000 */
.L_x_115:
[----:B0-----:R-:W-:Y:S01]  /*cc00*/  IADD3 R7, R2, 0x34840, RZ ;  /* 0x0003484002077810 */ /* 0x001fe20007ffe0ff */
[----:B------:R-:W-:Y:S01]  /*cc10*/  VIADD R3, R0, 0x1 ;  /* 0x0000000100037836 */ /* 0x000fe20000000000 */
[----:B------:R-:W-:-:S03]  /*cc20*/  SHF.L.U32 R5, R9, 0x1f, RZ ;  /* 0x0000001f09057819 */ /* 0x000fc600000006ff */
[----:B------:R-:W-:Y:S01]  /*cc30*/  IMAD R6, R0, 0x8, R7 ;  /* 0x0000000800067824 */ /* 0x000fe200078e0207 */
[----:B------:R-:W-:-:S03]  /*cc40*/  ISETP.NE.AND P1, PT, R3, 0x2, PT ;  /* 0x000000020300780c */ /* 0x000fc60003f25270 */
[----:B------:R-:W0:Y:S01]  /*cc50*/  SYNCS.PHASECHK.TRANS64.TRYWAIT P0, [R6+URZ], R5 ;  /* 0x00000005060075a7 */ /* 0x000e22000800017f */
[----:B------:R-:W-:Y:S02]  /*cc60*/  SEL R4, RZ, 0x1, P1 ;  /* 0x00000001ff047807 */ /* 0x000fe40000800000 */
[----:B------:R-:W-:Y:S02]  /*cc70*/  SEL R8, R3, RZ, P1 ;  /* 0x000000ff03087207 */ /* 0x000fe40000800000 */
[----:B------:R-:W-:Y:S02]  /*cc80*/  LOP3.LUT R4, R9, R4, RZ, 0x3c, !PT ;  /* 0x0000000409047212 */ /* 0x000fe400078e3cff */
[----:B------:R-:W-:Y:S02]  /*cc90*/  LEA R3, R8, R7, 0x3 ;  /* 0x0000000708037211 */ /* 0x000fe400078e18ff */
[----:B------:R-:W-:Y:S01]  /*cca0*/  SHF.L.U32 R4, R4, 0x1f, RZ ;  /* 0x0000001f04047819 */ /* 0x000fe200000006ff */
[----:B0-----:R-:W-:Y:S06]  /*ccb0*/  @!P0 BRA `(.L_x_116) ;  /* 0x0000001000e48947 */ /* 0x001fec0003800000 */
.L_x_160:
[----:B------:R-:W1:Y:S02]  /*ccc0*/  SYNCS.PHASECHK.TRANS64.TRYWAIT P0, [R3+URZ], R4 ;  /* 0x00000004030075a7 */ /* 0x000e64000800017f */
[----:B-1----:R-:W-:Y:S05]  /*ccd0*/  @!P0 BRA `(.L_x_117) ;  /* 0x0000001000f08947 */ /* 0x002fea0003800000 */
.L_x_161:
[----:B------:R-:W-:Y:S05]  /*cce0*/  @!P2 BRA `(.L_x_118) ;  /* 0x000000000004a947 */ /* 0x000fea0003800000 */
[----:B------:R-:W-:Y:S01]  /*ccf0*/  BPT.TRAP 0x1 ;  /* 0x000000040000795c */ /* 0x000fe20000300000 */
.L_x_118:
[----:B-1----:R-:W-:-:S04]  /*cd00*/  VIADD R3, R2, 0x34860 ;  /* 0x0003486002037836 */ /* 0x002fc80000000000 */
[----:B------:R-:W-:-:S04]  /*cd10*/  IMAD R0, R0, 0x8, R3 ;  /* 0x0000000800007824 */ /* 0x000fc800078e0203 */
[----:B------:R-:W1:Y:S02]  /*cd20*/  SYNCS.PHASECHK.TRANS64.TRYWAIT P0, [R0+URZ], R5 ;  /* 0x00000005000075a7 */ /* 0x000e64000800017f */
[----:B-1----:R-:W-:Y:S05]  /*cd30*/  @!P0 BRA `(.L_x_119) ;  /* 0x0000001000ec8947 */ /* 0x002fea0003800000 */
.L_x_162:
[----:B------:R-:W-:-:S07]  /*cd40*/  LEA R3, R8, R3, 0x3 ;  /* 0x0000000308037211 */ /* 0x000fce00078e18ff */
.L_x_120:
[----:B--2---:R2:W3:Y:S02]  /*cd50*/  SYNCS.PHASECHK.TRANS64.TRYWAIT P0, [R3+URZ], R4 ;  /* 0x00000004030075a7 */ /* 0x0044e4000800017f */
[----:B---3--:R-:W-:Y:S05]  /*cd60*/  @!P0 NANOSLEEP.SYNCS 0x989680 ;  /* 0x009896800000895d */ /* 0x008fea0003900000 */
[----:B------:R-:W3:Y:S02]  /*cd70*/  @!P0 SYNCS.PHASECHK.TRANS64 P0, [R3+URZ], R4 ;  /* 0x00000004030085a7 */ /* 0x000ee4000800007f */
[----:B---3--:R-:W-:Y:S05]  /*cd80*/  @!P0 BRA `(.L_x_120) ;  /* 0xfffffffc00f08947 */ /* 0x008fea000383ffff */
.L_x_10:
[----:B------:R-:W-:Y:S05]  /*cd90*/  BSYNC B6 ;  /* 0x0000000000067941 */ /* 0x000fea0003800000 */
.L_x_7:
[----:B------:R-:W-:Y:S05]  /*cda0*/  EXIT ;  /* 0x000000000000794d */ /* 0x000fea0003800000 */
.L_x_14:
[----:B0-----:R-:W-:-:S04]  /*cdb0*/  IMAD.U32 R0, RZ, RZ, UR36 ;  /* 0x00000024ff007e24 */ /* 0x001fc8000f8e00ff */
[----:B------:R0:W1:Y:S03]  /*cdc0*/  SYNCS.PHASECHK.TRANS64.TRYWAIT P1, [R0+URZ+0x34800], R3 ;  /* 0x03480003000075a7 */ /* 0x000066000802017f */
[----:B-1----:R-:W-:Y:S05]  /*cdd0*/  @!P1 NANOSLEEP.SYNCS 0x989680 ;  /* 0x009896800000995d */ /* 0x002fea0003900000 */
[----:B------:R-:W1:Y:S02]  /*cde0*/  @!P1 SYNCS.PHASECHK.TRANS64 P1, [R0+URZ+0x34800], R3 ;  /* 0x03480003000095a7 */ /* 0x000e64000802007f */
[----:B-1----:R-:W-:Y:S05]  /*cdf0*/  @!P1 BRA `(.L_x_14) ;  /* 0xfffffffc00ec9947 */ /* 0x002fea000383ffff */
[----:B------:R-:W-:Y:S05]  /*ce00*/  BRA `(.L_x_121) ;  /* 0xffffff4400187947 */ /* 0x000fea000383ffff */
.L_x_18:
[----:B0-----:R-:W-:-:S04]  /*ce10*/  IMAD.U32 R0, RZ, RZ, UR36 ;  /* 0x00000024ff007e24 */ /* 0x001fc8000f8e00ff */
[----:B------:R0:W2:Y:S03]  /*ce20*/  SYNCS.PHASECHK.TRANS64.TRYWAIT P2, [R0+URZ+0x34830], R3 ;  /* 0x03483003000075a7 */ /* 0x0000a6000804017f */
[----:B--2---:R-:W-:Y:S05]  /*ce30*/  @!P2 NANOSLEEP.SYNCS 0x989680 ;  /* 0x009896800000a95d */ /* 0x004fea0003900000 */
[----:B------:R-:W2:Y:S02]  /*ce40*/  @!P2 SYNCS.PHASECHK.TRANS64 P2, [R0+URZ+0x34830], R3 ;  /* 0x034830030000a5a7 */ /* 0x000ea4000804007f */
[----:B--2---:R-:W-:Y:S05]  /*ce50*/  @!P2 BRA `(.L_x_18) ;  /* 0xfffffffc00eca947 */ /* 0x004fea000383ffff */
[----:B------:R-:W-:Y:S05]  /*ce60*/  BRA `(.L_x_17) ;  /* 0xffffff4400307947 */ /* 0x000fea000383ffff */
.L_x_23:
[----:B-1----:R-:W-:-:S04]  /*ce70*/  MOV R10, UR39 ;  /* 0x00000027000a7c02 */ /* 0x002fc80008000f00 */
[----:B------:R1:W2:Y:S03]  /*ce80*/  SYNCS.PHASECHK.TRANS64.TRYWAIT P2, [R10+URZ+0x34830], R9 ;  /* 0x034830090a0075a7 */ /* 0x0002a6000804017f */
[----:B--2---:R-:W-:Y:S05]  /*ce90*/  @!P2 NANOSLEEP.SYNCS 0x989680 ;  /* 0x009896800000a95d */ /* 0x004fea0003900000 */
[----:B------:R-:W2:Y:S02]  /*cea0*/  @!P2 SYNCS.PHASECHK.TRANS64 P2, [R10+URZ+0x34830], R9 ;  /* 0x034830090a00a5a7 */ /* 0x000ea4000804007f */
[----:B--2---:R-:W-:Y:S05]  /*ceb0*/  @!P2 BRA `(.L_x_23) ;  /* 0xfffffffc00eca947 */ /* 0x004fea000383ffff */
[----:B------:R-:W-:Y:S05]  /*cec0*/  BRA `(.L_x_22) ;  /* 0xffffff7000f87947 */ /* 0x000fea000383ffff */
.L_x_27:
[----:B01----:R-:W-:-:S04]  /*ced0*/  IMAD.U32 R9, RZ, RZ, UR7 ;  /* 0x00000007ff097e24 */ /* 0x003fc8000f8e00ff */
[----:B------:R0:W1:Y:S03]  /*cee0*/  SYNCS.PHASECHK.TRANS64.TRYWAIT P2, [R9+URZ+0x34850], R8 ;  /* 0x03485008090075a7 */ /* 0x000066000804017f */
[----:B-1----:R-:W-:Y:S05]  /*cef0*/  @!P2 NANOSLEEP.SYNCS 0x989680 ;  /* 0x009896800000a95d */ /* 0x002fea0003900000 */
[----:B------:R-:W1:Y:S02]  /*cf00*/  @!P2 SYNCS.PHASECHK.TRANS64 P2, [R9+URZ+0x34850], R8 ;  /* 0x034850080900a5a7 */ /* 0x000e64000804007f */
[----:B-1----:R-:W-:Y:S05]  /*cf10*/  @!P2 BRA `(.L_x_27) ;  /* 0xfffffffc00eca947 */ /* 0x002fea000383ffff */
[----:B------:R-:W-:Y:S05]  /*cf20*/  BRA `(.L_x_26) ;  /* 0xffffff7c00047947 */ /* 0x000fea000383ffff */
.L_x_32:
[----:B-1----:R1:W2:Y:S02]  /*cf30*/  SYNCS.PHASECHK.TRANS64.TRYWAIT P0, [R14+URZ+0x34850], R3 ;  /* 0x034850030e0075a7 */ /* 0x0022a4000800017f */
[----:B--2---:R-:W-:Y:S05]  /*cf40*/  @!P0 NANOSLEEP.SYNCS 0x989680 ;  /* 0x009896800000895d */ /* 0x004fea0003900000 */
[----:B------:R-:W2:Y:S02]  /*cf50*/  @!P0 SYNCS.PHASECHK.TRANS64 P0, [R14+URZ+0x34850], R3 ;  /* 0x034850030e0085a7 */ /* 0x000ea4000800007f */
[----:B--2---:R-:W-:Y:S05]  /*cf60*/  @!P0 BRA `(.L_x_32) ;  /* 0xfffffffc00f08947 */ /* 0x004fea000383ffff */
[----:B------:R-:W-:Y:S05]  /*cf70*/  BRA `(.L_x_31) ;  /* 0xffffff9c00d47947 */ /* 0x000fea000383ffff */
.L_x_43:
[----:B------:R-:W-:Y:S01]  /*cf80*/  IMAD.MOV.U32 R13, RZ, RZ, R0 ;  /* 0x000000ffff0d7224 */ /* 0x000fe200078e0000 */
[----:B------:R-:W-:Y:S01]  /*cf90*/  MOV R12, RZ ;  /* 0x000000ff000c7202 */ /* 0x000fe20000000f00 */
[----:B------:R-:W-:Y:S02]  /*cfa0*/  IMAD.MOV.U32 R11, RZ, RZ, 0x1f ;  /* 0x0000001fff0b7424 */ /* 0x000fe400078e00ff */
[----:B------:R-:W-:-:S07]  /*cfb0*/  IMAD.MOV.U32 R15, RZ, RZ, -0x1 ;  /* 0xffffffffff0f7424 */ /* 0x000fce00078e00ff */
[----:B------:R-:W-:Y:S05]  /*cfc0*/  WARPSYNC.COLLECTIVE R15, `(.L_x_122) ;  /* 0x000000000f087348 */ /* 0x000fea0003c00000 */
[----:B------:R0:W1:Y:S02]  /*cfd0*/  SHFL.IDX P6, R14, R13, R12, R11 ;  /* 0x0000000c0d0e7389 */ /* 0x00006400000c000b */
[----:B01----:R-:W-:Y:S01]  /*cfe0*/  ENDCOLLECTIVE ;  /* 0x000000000000791b */ /* 0x003fe20003800000 */
.L_x_122:
[----:B------:R-:W-:Y:S05]  /*cff0*/  BRA `(.L_x_123) ;  /* 0xffffffc800947947 */ /* 0x000fea000383ffff */
.L_x_45:
[----:B------:R-:W-:Y:S01]  /*d000*/  BSSY B0, `(.L_x_124) ;  /* 0x0000006000007945 */ /* 0x000fe20003800000 */
[----:B------:R-:W-:-:S07]  /*d010*/  MOV R15, 0xffffffff ;  /* 0xffffffff000f7802 */ /* 0x000fce0000000f00 */
[----:B0-----:R-:W-:Y:S05]  /*d020*/  WARPSYNC.COLLECTIVE R15, `(.L_x_125) ;  /* 0x000000000f0c7348 */ /* 0x001fea0003c00000 */
[----:B------:R-:W-:Y:S02]  /*d030*/  ELECT P6, UR62, PT ;  /* 0x00000000003e782f */ /* 0x000fe400038c0000 */
[----:B------:R-:W-:Y:S01]  /*d040*/  MOV R14, UR62 ;  /* 0x0000003e000e7c02 */ /* 0x000fe20008000f00 */
[----:B0-----:R-:W-:Y:S10]  /*d050*/  ENDCOLLECTIVE ;  /* 0x000000000000791b */ /* 0x001ff40003800000 */
.L_x_125:
[----:B------:R-:W-:Y:S05]  /*d060*/  BSYNC B0 ;  /* 0x0000000000007941 */ /* 0x000fea0003800000 */
.L_x_124:
[----:B------:R-:W-:Y:S05]  /*d070*/  BRA `(.L_x_126) ;  /* 0xffffffc800947947 */ /* 0x000fea000383ffff */
.L_x_47:
[----:B0-----:R-:W-:-:S04]  /*d080*/  IMAD.U32 R3, RZ, RZ, UR38 ;  /* 0x00000026ff037e24 */ /* 0x001fc8000f8e00ff */
[----:B------:R0:W1:Y:S03]  /*d090*/  SYNCS.PHASECHK.TRANS64.TRYWAIT P0, [R3+URZ+0x34840], R0 ;  /* 0x03484000030075a7 */ /* 0x000066000800017f */
[----:B-1----:R-:W-:Y:S05]  /*d0a0*/  @!P0 NANOSLEEP.SYNCS 0x989680 ;  /* 0x009896800000895d */ /* 0x002fea0003900000 */
[----:B------:R-:W1:Y:S02]  /*d0b0*/  @!P0 SYNCS.PHASECHK.TRANS64 P0, [R3+URZ+0x34840], R0 ;  /* 0x03484000030085a7 */ /* 0x000e64000800007f */
[----:B-1----:R-:W-:Y:S05]  /*d0c0*/  @!P0 BRA `(.L_x_47) ;  /* 0xfffffffc00ec8947 */ /* 0x002fea000383ffff */
[----:B------:R-:W-:Y:S05]  /*d0d0*/  BRA `(.L_x_127) ;  /* 0xffffffc800e87947 */ /* 0x000fea000383ffff */
.L_x_50:
[----:B------:R-:W-:Y:S01]  /*d0e0*/  MOV R13, R5 ;  /* 0x00000005000d7202 */ /* 0x000fe20000000f00 */
[----:B------:R-:W-:Y:S01]  /*d0f0*/  IMAD.MOV.U32 R12, RZ, RZ, RZ ;  /* 0x000000ffff0c7224 */ /* 0x000fe200078e00ff */
[----:B------:R-:W-:Y:S01]  /*d100*/  MOV R15, 0xffffffff ;  /* 0xffffffff000f7802 */ /* 0x000fe20000000f00 */
[----:B------:R-:W-:Y:S02]  /*d110*/  IMAD.MOV.U32 R11, RZ, RZ, 0x181f ;  /* 0x0000181fff0b7424 */ /* 0x000fe400078e00ff */
[----:B------:R-:W-:-:S07]  /*d120*/  IMAD R6, R9, 0x80, R6 ;  /* 0x0000008009067824 */ /* 0x000fce00078e0206 */
[----:B------:R-:W-:Y:S05]  /*d130*/  WARPSYNC.COLLECTIVE R15, `(.L_x_128) ;  /* 0x000000000f087348 */ /* 0x000fea0003c00000 */
[----:B------:R0:W1:Y:S02]  /*d140*/  SHFL.IDX P6, R14, R13, R12, R11 ;  /* 0x0000000c0d0e7389 */ /* 0x00006400000c000b */
[----:B01----:R-:W-:Y:S01]  /*d150*/  ENDCOLLECTIVE ;  /* 0x000000000000791b */ /* 0x003fe20003800000 */
.L_x_128:
[----:B------:R-:W-:Y:S02]  /*d160*/  VIADD R9, R6, 0x10 ;  /* 0x0000001006097836 */ /* 0x000fe40000000000 */
[----:B------:R-:W-:Y:S02]  /*d170*/  IMAD.MOV.U32 R13, RZ, RZ, R0 ;  /* 0x000000ffff0d7224 */ /* 0x000fe400078e0000 */
[----:B------:R-:W-:-:S07]  /*d180*/  IMAD.MOV.U32 R2, RZ, RZ, R14 ;  /* 0x000000ffff027224 */ /* 0x000fce00078e000e */
[----:B------:R-:W-:Y:S05]  /*d190*/  WARPSYNC.COLLECTIVE R15, `(.L_x_129) ;  /* 0x000000000f087348 */ /* 0x000fea0003c00000 */
[----:B------:R0:W1:Y:S02]  /*d1a0*/  SHFL.IDX P6, R14, R13, R12, R11 ;  /* 0x0000000c0d0e7389 */ /* 0x00006400000c000b */
[----:B01----:R-:W-:Y:S01]  /*d1b0*/  ENDCOLLECTIVE ;  /* 0x000000000000791b */ /* 0x003fe20003800000 */
.L_x_129:
[----:B------:R-:W-:Y:S02]  /*d1c0*/  ULDC UR4, c[0x0][0x288] ;  /* 0x0000a20000047ab9 */ /* 0x000fe40000000800 */
[----:B------:R-:W-:-:S05]  /*d1d0*/  IMAD R4, R8, UR4, RZ ;  /* 0x0000000408047c24 */ /* 0x000fca000f8e02ff */
[----:B------:R-:W-:Y:S01]  /*d1e0*/  ISETP.GE.AND P3, PT, R6, R4, PT ;  /* 0x000000040600720c */ /* 0x000fe20003f66270 */
[----:B------:R-:W-:Y:S01]  /*d1f0*/  IMAD.MOV.U32 R13, RZ, RZ, R5 ;  /* 0x000000ffff0d7224 */ /* 0x000fe200078e0005 */
[----:B------:R-:W-:-:S11]  /*d200*/  MOV R12, 0x1 ;  /* 0x00000001000c7802 */ /* 0x000fd60000000f00 */
[----:B------:R-:W-:Y:S02]  /*d210*/  @!P3 LEA R21, R7, UR38, 0x1 ;  /* 0x000000260715bc11 */ /* 0x000fe4000f8e08ff */
[----:B------:R-:W-:-:S07]  /*d220*/  MOV R3, R14 ;  /* 0x0000000e00037202 */ /* 0x000fce0000000f00 */
[----:B------:R-:W-:Y:S05]  /*d230*/  WARPSYNC.COLLECTIVE R15, `(.L_x_130) ;  /* 0x000000000f087348 */ /* 0x000fea0003c00000 */
[----:B------:R0:W1:Y:S02]  /*d240*/  SHFL.IDX P6, R14, R13, R12, R11 ;  /* 0x0000000c0d0e7389 */ /* 0x00006400000c000b */
[----:B01----:R-:W-:Y:S01]  /*d250*/  ENDCOLLECTIVE ;  /* 0x000000000000791b */ /* 0x003fe20003800000 */
.L_x_130:
[----:B------:R-:W-:-:S04]  /*d260*/  LOP3.LUT R3, R3, R2, RZ, 0x3c, !PT ;  /* 0x0000000203037212 */ /* 0x000fc800078e3cff */
[----:B------:R-:W-:-:S04]  /*d270*/  LOP3.LUT R2, R3, R2, RZ, 0x3c, !PT ;  /* 0x0000000203027212 */ /* 0x000fc800078e3cff */
[----:B------:R-:W-:Y:S01]  /*d280*/  LOP3.LUT R3, R3, R2, RZ, 0x3c, !PT ;  /* 0x0000000203037212 */ /* 0x000fe200078e3cff */
[----:B------:R-:W-:Y:S02]  /*d290*/  IMAD.MOV.U32 R13, RZ, RZ, R0 ;  /* 0x000000ffff0d7224 */ /* 0x000fe400078e0000 */
[----:B------:R-:W-:-:S05]  /*d2a0*/  @!P3 IMAD.WIDE.U32 R2, R10, 0x2, R2 ;  /* 0x000000020a02b825 */ /* 0x000fca00078e0002 */
[----:B------:R-:W-:Y:S01]  /*d2b0*/  @!PT LDS RZ, [RZ] ;  /* 0x00000000fffff984 */ /* 0x000fe20000000800 */
[----:B------:R-:W-:Y:S01]  /*d2c0*/  @!PT LDS RZ, [RZ] ;  /* 0x00000000fffff984 */ /* 0x000fe20000000800 */
[----:B------:R-:W-:Y:S01]  /*d2d0*/  @!PT LDS RZ, [RZ] ;  /* 0x00000000fffff984 */ /* 0x000fe20000000800 */
[----:B------:R0:W-:Y:S01]  /*d2e0*/  @!P3 LDGSTS.E.BYPASS.LTC128B.128 [R21+0x10400], desc[UR42][R2.64], !P2 ;  /* 0x104000000215bfae */ /* 0x0001e2000d101d6a */
[----:B------:R-:W-:-:S03]  /*d2f0*/  IMAD.MOV.U32 R8, RZ, RZ, R14 ;  /* 0x000000ffff087224 */ /* 0x000fc600078e000e */
[----:B------:R0:W-:Y:S04]  /*d300*/  @!P3 LDGSTS.E.BYPASS.LTC128B.128 [R21+0x14400], desc[UR42][R2.64+0x80], !P0 ;  /* 0x144000800215bfae */ /* 0x0001e8000c101d6a */
[----:B0-----:R-:W-:Y:S05]  /*d310*/  WARPSYNC.COLLECTIVE R15, `(.L_x_131) ;  /* 0x000000000f087348 */ /* 0x001fea0003c00000 */
[----:B------:R1:W2:Y:S02]  /*d320*/  SHFL.IDX P6, R14, R13, R12, R11 ;  /* 0x0000000c0d0e7389 */ /* 0x0002a400000c000b */
[----:B012---:R-:W-:Y:S01]  /*d330*/  ENDCOLLECTIVE ;  /* 0x000000000000791b */ /* 0x007fe20003800000 */
.L_x_131:
[----:B------:R-:W-:Y:S01]  /*d340*/  @!PT LDS RZ, [RZ] ;  /* 0x00000000fffff984 */ /* 0x000fe20000000800 */
[----:B------:R-:W-:Y:S01]  /*d350*/  @!PT LDS RZ, [RZ] ;  /* 0x00000000fffff984 */ /* 0x000fe20000000800 */
[----:B------:R-:W-:Y:S01]  /*d360*/  @!PT LDS RZ, [RZ] ;  /* 0x00000000fffff984 */ /* 0x000fe20000000800 */
[----:B------:R0:W-:Y:S01]  /*d370*/  @!P3 LDGSTS.E.BYPASS.LTC128B.128 [R21+0x18400], desc[UR42][R2.64+0x100], !P1 ;  /* 0x184001000215bfae */ /* 0x0001e2000c901d6a */
[----:B------:R-:W-:Y:S02]  /*d380*/  ISETP.GE.AND P3, PT, R9, R4, PT ;  /* 0x000000040900720c */ /* 0x000fe40003f66270 */
[----:B------:R-:W-:Y:S02]  /*d390*/  MOV R9, R8 ;  /* 0x0000000800097202 */ /* 0x000fe40000000f00 */
[----:B------:R-:W-:Y:S01]  /*d3a0*/  MOV R13, R5 ;  /* 0x00000005000d7202 */ /* 0x000fe20000000f00 */
[----:B------:R-:W-:Y:S02]  /*d3b0*/  IMAD.MOV.U32 R12, RZ, RZ, 0x2 ;  /* 0x00000002ff0c7424 */ /* 0x000fe400078e00ff */
[----:B0-----:R-:W-:-:S06]  /*d3c0*/  VIADD R3, R6, 0x20 ;  /* 0x0000002006037836 */ /* 0x001fcc0000000000 */
[----:B------:R-:W-:Y:S01]  /*d3d0*/  @!P3 LEA R20, R7, UR38, 0x1 ;  /* 0x000000260714bc11 */ /* 0x000fe2000f8e08ff */
[----:B------:R-:W-:-:S07]  /*d3e0*/  IMAD.MOV.U32 R8, RZ, RZ, R14 ;  /* 0x000000ffff087224 */ /* 0x000fce00078e000e */
[----:B------:R-:W-:Y:S05]  /*d3f0*/  WARPSYNC.COLLECTIVE R15, `(.L_x_132) ;  /* 0x000000000f087348 */ /* 0x000fea0003c00000 */
[----:B------:R0:W1:Y:S02]  /*d400*/  SHFL.IDX P6, R14, R13, R12, R11 ;  /* 0x0000000c0d0e7389 */ /* 0x00006400000c000b */
[----:B01----:R-:W-:Y:S01]  /*d410*/  ENDCOLLECTIVE ;  /* 0x000000000000791b */ /* 0x003fe20003800000 */
.L_x_132:
[----:B------:R-:W-:-:S05]  /*d420*/  @!P3 IMAD.WIDE.U32 R8, R10, 0x2, R8 ;  /* 0x000000020a08b825 */ /* 0x000fca00078e0008 */
[----:B------:R-:W-:Y:S01]  /*d430*/  @!PT LDS RZ, [RZ] ;  /* 0x00000000fffff984 */ /* 0x000fe20000000800 */
[----:B------:R-:W-:Y:S01]  /*d440*/  @!PT LDS RZ, [RZ] ;  /* 0x00000000fffff984 */ /* 0x000fe20000000800 */
[----:B------:R-:W-:Y:S01]  /*d450*/  @!PT LDS RZ, [RZ] ;  /* 0x00000000fffff984 */ /* 0x000fe20000000800 */
[----:B------:R0:W-:Y:S04]  /*d460*/  @!P3 LDGSTS.E.BYPASS.LTC128B.128 [R20+0x10c00], desc[UR42][R8.64], !P2 ;  /* 0x10c000000814bfae */ /* 0x0001e8000d101d6a */
[----:B------:R0:W-:Y:S01]  /*d470*/  @!P3 LDGSTS.E.BYPASS.LTC128B.128 [R20+0x14c00], desc[UR42][R8.64+0x80], !P0 ;  /* 0x14c000800814bfae */ /* 0x0001e2000c101d6a */
[----:B------:R-:W-:-:S03]  /*d480*/  MOV R13, R0 ;  /* 0x00000000000d7202 */ /* 0x000fc60000000f00 */
[----:B------:R0:W-:Y:S01]  /*d490*/  @!P3 LDGSTS.E.BYPASS.LTC128B.128 [R20+0x18c00], desc[UR42][R8.64+0x100], !P1 ;  /* 0x18c001000814bfae */ /* 0x0001e2000c901d6a */
[----:B------:R-:W-:Y:S01]  /*d4a0*/  ISETP.GE.AND P3, PT, R3, R4, PT ;  /* 0x000000040300720c */ /* 0x000fe20003f66270 */
[----:B------:R-:W-:-:S12]  /*d4b0*/  IMAD.MOV.U32 R2, RZ, RZ, R14 ;  /* 0x000000ffff027224 */ /* 0x000fd800078e000e */
[----:B0-----:R-:W-:Y:S05]  /*d4c0*/  WARPSYNC.COLLECTIVE R15, `(.L_x_133) ;  /* 0x000000000f087348 */ /* 0x001fea0003c00000 */
[----:B------:R1:W2:Y:S02]  /*d4d0*/  SHFL.IDX P6, R14, R13, R12, R11 ;  /* 0x0000000c0d0e7389 */ /* 0x0002a400000c000b */
[----:B012---:R-:W-:Y:S01]  /*d4e0*/  ENDCOLLECTIVE ;  /* 0x000000000000791b */ /* 0x007fe20003800000 */
.L_x_133:
[----:B------:R-:W-:Y:S01]  /*d4f0*/  IADD3 R9, R6, 0x30, RZ ;  /* 0x0000003006097810 */ /* 0x000fe20007ffe0ff */
[----:B------:R-:W-:Y:S01]  /*d500*/  IMAD.MOV.U32 R3, RZ, RZ, R2 ;  /* 0x000000ffff037224 */ /* 0x000fe200078e0002 */
[----:B------:R-:W-:Y:S01]  /*d510*/  @!P3 LEA R21, R7, UR38, 0x1 ;  /* 0x000000260715bc11 */ /* 0x000fe2000f8e08ff */
[----:B------:R-:W-:Y:S02]  /*d520*/  IMAD.MOV.U32 R13, RZ, RZ, R5 ;  /* 0x000000ffff0d7224 */ /* 0x000fe400078e0005 */
[----:B------:R-:W-:Y:S02]  /*d530*/  IMAD.MOV.U32 R12, RZ, RZ, 0x3 ;  /* 0x00000003ff0c7424 */ /* 0x000fe400078e00ff */
[----:B------:R-:W-:-:S07]  /*d540*/  IMAD.MOV.U32 R2, RZ, RZ, R14 ;  /* 0x000000ffff027224 */ /* 0x000fce00078e000e */
[----:B------:R-:W-:Y:S05]  /*d550*/  WARPSYNC.COLLECTIVE R15, `(.L_x_134) ;  /* 0x000000000f087348 */ /* 0x000fea0003c00000 */
[----:B------:R0:W1:Y:S02]  /*d560*/  SHFL.IDX P6, R14, R13, R12, R11 ;  /* 0x0000000c0d0e7389 */ /* 0x00006400000c000b */
[----:B01----:R-:W-:Y:S01]  /*d570*/  ENDCOLLECTIVE ;  /* 0x000000000000791b */ /* 0x003fe20003800000 */
.L_x_134:
[----:B------:R-:W-:-:S05]  /*d580*/  @!P3 IMAD.WIDE.U32 R2, R10, 0x2, R2 ;  /* 0x000000020a02b825 */ /* 0x000fca00078e0002 */
[----:B------:R-:W-:Y:S01]  /*d590*/  @!PT LDS RZ, [RZ] ;  /* 0x00000000fffff984 */ /* 0x000fe20000000800 */
[----:B------:R-:W-:Y:S01]  /*d5a0*/  @!PT LDS RZ, [RZ] ;  /* 0x00000000fffff984 */ /* 0x000fe20000000800 */
[----:B------:R-:W-:Y:S01]  /*d5b0*/  @!PT LDS RZ, [RZ] ;  /* 0x00000000fffff984 */ /* 0x000fe20000000800 */
[----:B------:R0:W-:Y:S04]  /*d5c0*/  @!P3 LDGSTS.E.BYPASS.LTC128B.128 [R21+0x11400], desc[UR42][R2.64], !P2 ;  /* 0x114000000215bfae */ /* 0x0001e8000d101d6a */
[----:B------:R0:W-:Y:S01]  /*d5d0*/  @!P3 LDGSTS.E.BYPASS.LTC128B.128 [R21+0x15400], desc[UR42][R2.64+0x80], !P0 ;  /* 0x154000800215bfae */ /* 0x0001e2000c101d6a */
[----:B------:R-:W-:-:S03]  /*d5e0*/  IMAD.MOV.U32 R13, RZ, RZ, R0 ;  /* 0x000000ffff0d7224 */ /* 0x000fc600078e0000 */
[----:B------:R0:W-:Y:S01]  /*d5f0*/  @!P3 LDGSTS.E.BYPASS.LTC128B.128 [R21+0x19400], desc[UR42][R2.64+0x100], !P1 ;  /* 0x194001000215bfae */ /* 0x0001e2000c901d6a */
[----:B------:R-:W-:Y:S02]  /*d600*/  ISETP.GE.AND P3, PT, R9, R4, PT ;  /* 0x000000040900720c */ /* 0x000fe40003f66270 */
[----:B------:R-:W-:-:S11]  /*d610*/  MOV R8, R14 ;  /* 0x0000000e00087202 */ /* 0x000fd60000000f00 */
[----:B0-----:R-:W-:Y:S05]  /*d620*/  WARPSYNC.COLLECTIVE R15, `(.L_x_135) ;  /* 0x000000000f087348 */ /* 0x001fea0003c00000 */
[----:B------:R1:W2:Y:S02]  /*d630*/  SHFL.IDX P6, R14, R13, R12, R11 ;  /* 0x0000000c0d0e7389 */ /* 0x0002a400000c000b */
[----:B012---:R-:W-:Y:S01]  /*d640*/  ENDCOLLECTIVE ;  /* 0x000000000000791b */ /* 0x007fe20003800000 */
.L_x_135:
[----:B------:R-:W-:Y:S02]  /*d650*/  VIADD R3, R6, 0x40 ;  /* 0x0000004006037836 */ /* 0x000fe40000000000 */
[----:B------:R-:W-:Y:S01]  /*d660*/  IMAD.MOV.U32 R9, RZ, RZ, R8 ;  /* 0x000000ffff097224 */ /* 0x000fe200078e0008 */
[----:B------:R-:W-:Y:S01]  /*d670*/  @!P3 LEA R20, R7, UR38, 0x1 ;  /* 0x000000260714bc11 */ /* 0x000fe2000f8e08ff */
[----:B------:R-:W-:Y:S01]  /*d680*/  IMAD.MOV.U32 R13, RZ, RZ, R5 ;  /* 0x000000ffff0d7224 */ /* 0x000fe200078e0005 */
[----:B------:R-:W-:Y:S02]  /*d690*/  MOV R12, 0x4 ;  /* 0x00000004000c7802 */ /* 0x000fe40000000f00 */
[----:B------:R-:W-:-:S07]  /*d6a0*/  MOV R8, R14 ;  /* 0x0000000e00087202 */ /* 0x000fce0000000f00 */
[----:B------:R-:W-:Y:S05]  /*d6b0*/  WARPSYNC.COLLECTIVE R15, `(.L_x_136) ;  /* 0x000000000f087348 */ /* 0x000fea0003c00000 */
[----:B------:R0:W1:Y:S02]  /*d6c0*/  SHFL.IDX P6, R14, R13, R12, R11 ;  /* 0x0000000c0d0e7389 */ /* 0x00006400000c000b */
[----:B01----:R-:W-:Y:S01]  /*d6d0*/  ENDCOLLECTIVE ;  /* 0x000000000000791b */ /* 0x003fe20003800000 */
.L_x_136:
        /* <DEDUP_REMOVED lines=8> */
[----:B------:R-:W-:Y:S01]  /*d760*/  ISETP.GE.AND P3, PT, R3, R4, PT ;  /* 0x000000040300720c */ /* 0x000fe20003f66270 */
[----:B------:R-:W-:-:S12]  /*d770*/  IMAD.MOV.U32 R2, RZ, RZ, R14 ;  /* 0x000000ffff027224 */ /* 0x000fd800078e000e */
[----:B0-----:R-:W-:Y:S05]  /*d780*/  WARPSYNC.COLLECTIVE R15, `(.L_x_137) ;  /* 0x000000000f087348 */ /* 0x001fea0003c00000 */
[----:B------:R1:W2:Y:S02]  /*d790*/  SHFL.IDX P6, R14, R13, R12, R11 ;  /* 0x0000000c0d0e7389 */ /* 0x0002a400000c000b */
[----:B012---:R-:W-:Y:S01]  /*d7a0*/  ENDCOLLECTIVE ;  /* 0x000000000000791b */ /* 0x007fe20003800000 */
.L_x_137:
[----:B------:R-:W-:Y:S01]  /*d7b0*/  VIADD R9, R6, 0x50 ;  /* 0x0000005006097836 */ /* 0x000fe20000000000 */
[----:B------:R-:W-:Y:S02]  /*d7c0*/  MOV R3, R2 ;  /* 0x0000000200037202 */ /* 0x000fe40000000f00 */
[----:B------:R-:W-:Y:S02]  /*d7d0*/  @!P3 LEA R21, R7, UR38, 0x1 ;  /* 0x000000260715bc11 */ /* 0x000fe4000f8e08ff */
[----:B------:R-:W-:Y:S01]  /*d7e0*/  MOV R13, R5 ;  /* 0x00000005000d7202 */ /* 0x000fe20000000f00 */
[----:B------:R-:W-:Y:S02]  /*d7f0*/  IMAD.MOV.U32 R12, RZ, RZ, 0x5 ;  /* 0x00000005ff0c7424 */ /* 0x000fe400078e00ff */
[----:B------:R-:W-:-:S07]  /*d800*/  IMAD.MOV.U32 R2, RZ, RZ, R14 ;  /* 0x000000ffff027224 */ /* 0x000fce00078e000e */
[----:B------:R-:W-:Y:S05]  /*d810*/  WARPSYNC.COLLECTIVE R15, `(.L_x_138) ;  /* 0x000000000f087348 */ /* 0x000fea0003c00000 */
[----:B------:R0:W1:Y:S02]  /*d820*/  SHFL.IDX P6, R14, R13, R12, R11 ;  /* 0x0000000c0d0e7389 */ /* 0x00006400000c000b */
[----:B01----:R-:W-:Y:S01]  /*d830*/  ENDCOLLECTIVE ;  /* 0x000000000000791b */ /* 0x003fe20003800000 */
.L_x_138:
        /* <DEDUP_REMOVED lines=13> */
.L_x_139:
        /* <DEDUP_REMOVED lines=9> */
.L_x_140:
        /* <DEDUP_REMOVED lines=13> */
.L_x_141:
[----:B------:R-:W-:Y:S01]  /*da70*/  IMAD.MOV.U32 R3, RZ, RZ, R2 ;  /* 0x000000ffff037224 */ /* 0x000fe200078e0002 */
[----:B------:R-:W-:Y:S01]  /*da80*/  @!P3 LEA R21, R7, UR38, 0x1 ;  /* 0x000000260715bc11 */ /* 0x000fe2000f8e08ff */
[----:B------:R-:W-:Y:S02]  /*da90*/  IMAD.MOV.U32 R13, RZ, RZ, R5 ;  /* 0x000000ffff0d7224 */ /* 0x000fe400078e0005 */
[----:B------:R-:W-:Y:S01]  /*daa0*/  IMAD.MOV.U32 R12, RZ, RZ, 0x7 ;  /* 0x00000007ff0c7424 */ /* 0x000fe200078e00ff */
[----:B------:R-:W-:-:S07]  /*dab0*/  MOV R2, R14 ;  /* 0x0000000e00027202 */ /* 0x000fce0000000f00 */
[----:B------:R-:W-:Y:S05]  /*dac0*/  WARPSYNC.COLLECTIVE R15, `(.L_x_142) ;  /* 0x000000000f087348 */ /* 0x000fea0003c00000 */
[----:B------:R0:W1:Y:S02]  /*dad0*/  SHFL.IDX P6, R14, R13, R12, R11 ;  /* 0x0000000c0d0e7389 */ /* 0x00006400000c000b */
[----:B01----:R-:W-:Y:S01]  /*dae0*/  ENDCOLLECTIVE ;  /* 0x000000000000791b */ /* 0x003fe20003800000 */
.L_x_142:
        /* <DEDUP_REMOVED lines=8> */
[----:B------:R-:W-:-:S07]  /*db70*/  MOV R8, R14 ;  /* 0x0000000e00087202 */ /* 0x000fce0000000f00 */
[----:B0-----:R-:W-:Y:S05]  /*db80*/  WARPSYNC.COLLECTIVE R15, `(.L_x_143) ;  /* 0x000000000f087348 */ /* 0x001fea0003c00000 */
[----:B------:R1:W2:Y:S02]  /*db90*/  SHFL.IDX P6, R14, R13, R12, R11 ;  /* 0x0000000c0d0e7389 */ /* 0x0002a400000c000b */
[----:B012---:R-:W-:Y:S01]  /*dba0*/  ENDCOLLECTIVE ;  /* 0x000000000000791b */ /* 0x007fe20003800000 */
.L_x_143:
[----:B------:R-:W-:Y:S05]  /*dbb0*/  BRA `(.L_x_144) ;  /* 0xffffffcc00547947 */ /* 0x000fea000383ffff */
.L_x_53:
[----:B-1----:R-:W-:-:S04]  /*dbc0*/  IMAD.U32 R3, RZ, RZ, UR38 ;  /* 0x00000026ff037e24 */ /* 0x002fc8000f8e00ff */
[----:B------:R1:W2:Y:S03]  /*dbd0*/  SYNCS.PHASECHK.TRANS64.TRYWAIT P0, [R3+URZ+0x34820], R2 ;  /* 0x03482002030075a7 */ /* 0x0002a6000800017f */
[----:B--2---:R-:W-:Y:S05]  /*dbe0*/  @!P0 NANOSLEEP.SYNCS 0x989680 ;  /* 0x009896800000895d */ /* 0x004fea0003900000 */
[----:B------:R-:W2:Y:S02]  /*dbf0*/  @!P0 SYNCS.PHASECHK.TRANS64 P0, [R3+URZ+0x34820], R2 ;  /* 0x03482002030085a7 */ /* 0x000ea4000800007f */
[----:B--2---:R-:W-:Y:S05]  /*dc00*/  @!P0 BRA `(.L_x_53) ;  /* 0xfffffffc00ec8947 */ /* 0x004fea000383ffff */
[----:B------:R-:W-:Y:S05]  /*dc10*/  BRA `(.L_x_145) ;  /* 0xffffffcc00ac7947 */ /* 0x000fea000383ffff */
.L_x_60:
[----:B-1----:R-:W-:-:S04]  /*dc20*/  MOV R3, UR38 ;  /* 0x0000002600037c02 */ /* 0x002fc80008000f00 */
[----:B------:R1:W2:Y:S03]  /*dc30*/  SYNCS.PHASECHK.TRANS64.TRYWAIT P0, [R3+URZ+0x34848], R2 ;  /* 0x03484802030075a7 */ /* 0x0002a6000800017f */
[----:B--2---:R-:W-:Y:S05]  /*dc40*/  @!P0 NANOSLEEP.SYNCS 0x989680 ;  /* 0x009896800000895d */ /* 0x004fea0003900000 */
[----:B------:R-:W2:Y:S02]  /*dc50*/  @!P0 SYNCS.PHASECHK.TRANS64 P0, [R3+URZ+0x34848], R2 ;  /* 0x03484802030085a7 */ /* 0x000ea4000800007f */
[----:B--2---:R-:W-:Y:S05]  /*dc60*/  @!P0 BRA `(.L_x_60) ;  /* 0xfffffffc00ec8947 */ /* 0x004fea000383ffff */
[----:B------:R-:W-:Y:S05]  /*dc70*/  BRA `(.L_x_146) ;  /* 0xffffffd000847947 */ /* 0x000fea000383ffff */
.L_x_67:
[----:B0-----:R-:W-:-:S04]  /*dc80*/  IMAD.U32 R3, RZ, RZ, UR38 ;  /* 0x00000026ff037e24 */ /* 0x001fc8000f8e00ff */
[----:B------:R0:W1:Y:S03]  /*dc90*/  SYNCS.PHASECHK.TRANS64.TRYWAIT P0, [R3+URZ+0x34860], R2 ;  /* 0x03486002030075a7 */ /* 0x000066000800017f */
[----:B-1----:R-:W-:Y:S05]  /*dca0*/  @!P0 NANOSLEEP.SYNCS 0x989680 ;  /* 0x009896800000895d */ /* 0x002fea0003900000 */
[----:B------:R-:W1:Y:S02]  /*dcb0*/  @!P0 SYNCS.PHASECHK.TRANS64 P0, [R3+URZ+0x34860], R2 ;  /* 0x03486002030085a7 */ /* 0x000e64000800007f */
[----:B-1----:R-:W-:Y:S05]  /*dcc0*/  @!P0 BRA `(.L_x_67) ;  /* 0xfffffffc00ec8947 */ /* 0x002fea000383ffff */
[----:B------:R-:W-:Y:S05]  /*dcd0*/  BRA `(.L_x_147) ;  /* 0xffffffd400587947 */ /* 0x000fea000383ffff */
.L_x_76:
[----:B--2---:R-:W-:-:S04]  /*dce0*/  IMAD.U32 R3, RZ, RZ, UR38 ;  /* 0x00000026ff037e24 */ /* 0x004fc8000f8e00ff */
[----:B------:R2:W3:Y:S03]  /*dcf0*/  SYNCS.PHASECHK.TRANS64.TRYWAIT P0, [R3+URZ+0x34840], R2 ;  /* 0x03484002030075a7 */ /* 0x0004e6000800017f */
[----:B---3--:R-:W-:Y:S05]  /*dd00*/  @!P0 NANOSLEEP.SYNCS 0x989680 ;  /* 0x009896800000895d */ /* 0x008fea0003900000 */
[----:B------:R-:W3:Y:S02]  /*dd10*/  @!P0 SYNCS.PHASECHK.TRANS64 P0, [R3+URZ+0x34840], R2 ;  /* 0x03484002030085a7 */ /* 0x000ee4000800007f */
[----:B---3--:R-:W-:Y:S05]  /*dd20*/  @!P0 BRA `(.L_x_76) ;  /* 0xfffffffc00ec8947 */ /* 0x008fea000383ffff */
[----:B------:R-:W-:Y:S05]  /*dd30*/  BRA `(.L_x_148) ;  /* 0xffffffd8007c7947 */ /* 0x000fea000383ffff */
.L_x_83:
[----:B0-----:R-:W-:-:S04]  /*dd40*/  MOV R3, UR38 ;  /* 0x0000002600037c02 */ /* 0x001fc80008000f00 */
[----:B------:R0:W1:Y:S03]  /*dd50*/  SYNCS.PHASECHK.TRANS64.TRYWAIT P0, [R3+URZ+0x34868], R2 ;  /* 0x03486802030075a7 */ /* 0x000066000800017f */
[----:B-1----:R-:W-:Y:S05]  /*dd60*/  @!P0 NANOSLEEP.SYNCS 0x989680 ;  /* 0x009896800000895d */ /* 0x002fea0003900000 */
[----:B------:R-:W1:Y:S02]  /*dd70*/  @!P0 SYNCS.PHASECHK.TRANS64 P0, [R3+URZ+0x34868], R2 ;  /* 0x03486802030085a7 */ /* 0x000e64000800007f */
[----:B-1----:R-:W-:Y:S05]  /*dd80*/  @!P0 BRA `(.L_x_83) ;  /* 0xfffffffc00ec8947 */ /* 0x002fea000383ffff */
[----:B------:R-:W-:Y:S05]  /*dd90*/  BRA `(.L_x_149) ;  /* 0xffffffdc00507947 */ /* 0x000fea000383ffff */
.L_x_92:
[----:B--2---:R-:W-:-:S04]  /*dda0*/  IMAD.U32 R3, RZ, RZ, UR38 ;  /* 0x00000026ff037e24 */ /* 0x004fc8000f8e00ff */
[----:B------:R2:W3:Y:S03]  /*ddb0*/  SYNCS.PHASECHK.TRANS64.TRYWAIT P0, [R3+URZ+0x34848], R2 ;  /* 0x03484802030075a7 */ /* 0x0004e6000800017f */
[----:B---3--:R-:W-:Y:S05]  /*ddc0*/  @!P0 NANOSLEEP.SYNCS 0x989680 ;  /* 0x009896800000895d */ /* 0x008fea0003900000 */
[----:B------:R-:W3:Y:S02]  /*ddd0*/  @!P0 SYNCS.PHASECHK.TRANS64 P0, [R3+URZ+0x34848], R2 ;  /* 0x03484802030085a7 */ /* 0x000ee4000800007f */
[----:B---3--:R-:W-:Y:S05]  /*dde0*/  @!P0 BRA `(.L_x_92) ;  /* 0xfffffffc00ec8947 */ /* 0x008fea000383ffff */
[----:B------:R-:W-:Y:S05]  /*ddf0*/  BRA `(.L_x_150) ;  /* 0xffffffe0008c7947 */ /* 0x000fea000383ffff */
.L_x_99:
[----:B-1----:R-:W-:-:S04]  /*de00*/  IMAD.U32 R3, RZ, RZ, UR38 ;  /* 0x00000026ff037e24 */ /* 0x002fc8000f8e00ff */
[----:B------:R1:W2:Y:S03]  /*de10*/  SYNCS.PHASECHK.TRANS64.TRYWAIT P0, [R3+URZ+0x34860], R2 ;  /* 0x03486002030075a7 */ /* 0x0002a6000800017f */
[----:B--2---:R-:W-:Y:S05]  /*de20*/  @!P0 NANOSLEEP.SYNCS 0x989680 ;  /* 0x009896800000895d */ /* 0x004fea0003900000 */
[----:B------:R-:W2:Y:S02]  /*de30*/  @!P0 SYNCS.PHASECHK.TRANS64 P0, [R3+URZ+0x34860], R2 ;  /* 0x03486002030085a7 */ /* 0x000ea4000800007f */
[----:B--2---:R-:W-:Y:S05]  /*de40*/  @!P0 BRA `(.L_x_99) ;  /* 0xfffffffc00ec8947 */ /* 0x004fea000383ffff */
[----:B------:R-:W-:Y:S05]  /*de50*/  BRA `(.L_x_151) ;  /* 0xffffffe4005c7947 */ /* 0x000fea000383ffff */
.L_x_107:
[----:B-1----:R1:W2:Y:S02]  /*de60*/  SYNCS.PHASECHK.TRANS64.TRYWAIT P0, [R3+URZ+0x34860], R0 ;  /* 0x03486000030075a7 */ /* 0x0022a4000800017f */
[----:B--2---:R-:W-:Y:S05]  /*de70*/  @!P0 NANOSLEEP.SYNCS 0x989680 ;  /* 0x009896800000895d */ /* 0x004fea0003900000 */
[----:B------:R-:W2:Y:S02]  /*de80*/  @!P0 SYNCS.PHASECHK.TRANS64 P0, [R3+URZ+0x34860], R0 ;  /* 0x03486000030085a7 */ /* 0x000ea4000800007f */
[----:B--2---:R-:W-:Y:S05]  /*de90*/  @!P0 BRA `(.L_x_107) ;  /* 0xfffffffc00f08947 */ /* 0x004fea000383ffff */
[----:B------:R-:W-:Y:S05]  /*dea0*/  BRA `(.L_x_152) ;  /* 0xffffffe8002c7947 */ /* 0x000fea000383ffff */
.L_x_112:
[----:B-1----:R1:W2:Y:S02]  /*deb0*/  SYNCS.PHASECHK.TRANS64.TRYWAIT P0, [R2+URZ+0x34820], R3 ;  /* 0x03482003020075a7 */ /* 0x0022a4000800017f */
[----:B--2---:R-:W-:Y:S05]  /*dec0*/  @!P0 NANOSLEEP.SYNCS 0x989680 ;  /* 0x009896800000895d */ /* 0x004fea0003900000 */
[----:B------:R-:W2:Y:S02]  /*ded0*/  @!P0 SYNCS.PHASECHK.TRANS64 P0, [R2+URZ+0x34820], R3 ;  /* 0x03482003020085a7 */ /* 0x000ea4000800007f */
[----:B--2---:R-:W-:Y:S05]  /*dee0*/  @!P0 BRA `(.L_x_112) ;  /* 0xfffffffc00f08947 */ /* 0x004fea000383ffff */
[----:B------:R-:W-:Y:S05]  /*def0*/  BRA `(.L_x_153) ;  /* 0xffffffe800fc7947 */ /* 0x000fea000383ffff */
.L_x_113:
[----:B------:R-:W2:Y:S01]  /*df00*/  S2R R4, SR_TID.X ;  /* 0x0000000000047919 */ /* 0x000ea20000002100 */
[----:B------:R-:W-:Y:S01]  /*df10*/  BSSY B0, `(.L_x_154) ;  /* 0x000000a000007945 */ /* 0x000fe20003800000 */
[----:B------:R-:W-:Y:S01]  /*df20*/  IMAD.MOV.U32 R12, RZ, RZ, RZ ;  /* 0x000000ffff0c7224 */ /* 0x000fe200078e00ff */
[----:B------:R-:W-:Y:S01]  /*df30*/  MOV R15, 0xffffffff ;  /* 0xffffffff000f7802 */ /* 0x000fe20000000f00 */
[----:B0-----:R-:W-:Y:S01]  /*df40*/  IMAD.MOV.U32 R11, RZ, RZ, 0x1f ;  /* 0x0000001fff0b7424 */ /* 0x001fe200078e00ff */
[----:B--2---:R-:W-:-:S04]  /*df50*/  SHF.R.U32.HI R4, RZ, 0x5, R4 ;  /* 0x00000005ff047819 */ /* 0x004fc80000011604 */
[----:B------:R-:W-:-:S04]  /*df60*/  LOP3.LUT R4, R4, 0x3, RZ, 0xc0, !PT ;  /* 0x0000000304047812 */ /* 0x000fc800078ec0ff */
[----:B------:R-:W-:-:S07]  /*df70*/  MOV R13, R4 ;  /* 0x00000004000d7202 */ /* 0x000fce0000000f00 */
[----:B-1----:R-:W-:Y:S05]  /*df80*/  WARPSYNC.COLLECTIVE R15, `(.L_x_155) ;  /* 0x000000000f087348 */ /* 0x002fea0003c00000 */
[----:B------:R0:W2:Y:S02]  /*df90*/  SHFL.IDX P6, R14, R13, R12, R11 ;  /* 0x0000000c0d0e7389 */ /* 0x0000a400000c000b */
[----:B012---:R-:W-:Y:S01]  /*dfa0*/  ENDCOLLECTIVE ;  /* 0x000000000000791b */ /* 0x007fe20003800000 */
.L_x_155:
[----:B------:R-:W-:Y:S05]  /*dfb0*/  BSYNC B0 ;  /* 0x0000000000007941 */ /* 0x000fea0003800000 */
.L_x_154:
[----:B------:R-:W-:Y:S05]  /*dfc0*/  BRA `(.L_x_156) ;  /* 0xffffffe800e07947 */ /* 0x000fea000383ffff */
.L_x_114:
[----:B------:R-:W-:Y:S01]  /*dfd0*/  BSSY B0, `(.L_x_157) ;  /* 0x0000006000007945 */ /* 0x000fe20003800000 */
[----:B------:R-:W-:-:S07]  /*dfe0*/  IMAD.MOV.U32 R15, RZ, RZ, -0x1 ;  /* 0xffffffffff0f7424 */ /* 0x000fce00078e00ff */
[----:B01----:R-:W-:Y:S05]  /*dff0*/  WARPSYNC.COLLECTIVE R15, `(.L_x_158) ;  /* 0x000000000f0c7348 */ /* 0x003fea0003c00000 */
[----:B------:R-:W-:Y:S02]  /*e000*/  ELECT P6, UR62, PT ;  /* 0x00000000003e782f */ /* 0x000fe400038c0000 */
[----:B------:R-:W-:Y:S01]  /*e010*/  MOV R14, UR62 ;  /* 0x0000003e000e7c02 */ /* 0x000fe20008000f00 */
[----:B01----:R-:W-:Y:S10]  /*e020*/  ENDCOLLECTIVE ;  /* 0x000000000000791b */ /* 0x003ff40003800000 */
.L_x_158:
[----:B------:R-:W-:Y:S05]  /*e030*/  BSYNC B0 ;  /* 0x0000000000007941 */ /* 0x000fea0003800000 */
.L_x_157:
[----:B------:R-:W-:Y:S05]  /*e040*/  BRA `(.L_x_159) ;  /* 0xffffffe800d47947 */ /* 0x000fea000383ffff */
.L_x_116:
[----:B0-----:R0:W1:Y:S02]  /*e050*/  SYNCS.PHASECHK.TRANS64.TRYWAIT P0, [R6+URZ], R5 ;  /* 0x00000005060075a7 */ /* 0x001064000800017f */
[----:B-1----:R-:W-:Y:S05]  /*e060*/  @!P0 NANOSLEEP.SYNCS 0x989680 ;  /* 0x009896800000895d */ /* 0x002fea0003900000 */
[----:B------:R-:W1:Y:S02]  /*e070*/  @!P0 SYNCS.PHASECHK.TRANS64 P0, [R6+URZ], R5 ;  /* 0x00000005060085a7 */ /* 0x000e64000800007f */
[----:B-1----:R-:W-:Y:S05]  /*e080*/  @!P0 BRA `(.L_x_116) ;  /* 0xfffffffc00f08947 */ /* 0x002fea000383ffff */
[----:B------:R-:W-:Y:S05]  /*e090*/  BRA `(.L_x_160) ;  /* 0xffffffec00087947 */ /* 0x000fea000383ffff */
.L_x_117:
[----:B-1----:R1:W2:Y:S02]  /*e0a0*/  SYNCS.PHASECHK.TRANS64.TRYWAIT P0, [R3+URZ], R4 ;  /* 0x00000004030075a7 */ /* 0x0022a4000800017f */
[----:B--2---:R-:W-:Y:S05]  /*e0b0*/  @!P0 NANOSLEEP.SYNCS 0x989680 ;  /* 0x009896800000895d */ /* 0x004fea0003900000 */
[----:B------:R-:W2:Y:S02]  /*e0c0*/  @!P0 SYNCS.PHASECHK.TRANS64 P0, [R3+URZ], R4 ;  /* 0x00000004030085a7 */ /* 0x000ea4000800007f */
[----:B--2---:R-:W-:Y:S05]  /*e0d0*/  @!P0 BRA `(.L_x_117) ;  /* 0xfffffffc00f08947 */ /* 0x004fea000383ffff */
[----:B------:R-:W-:Y:S05]  /*e0e0*/  BRA `(.L_x_161) ;  /* 0xffffffe800fc7947 */ /* 0x000fea000383ffff */
.L_x_119:
[----:B-1----:R1:W2:Y:S02]  /*e0f0*/  SYNCS.PHASECHK.TRANS64.TRYWAIT P0, [R0+URZ], R5 ;  /* 0x00000005000075a7 */ /* 0x0022a4000800017f */
[----:B--2---:R-:W-:Y:S05]  /*e100*/  @!P0 NANOSLEEP.SYNCS 0x989680 ;  /* 0x009896800000895d */ /* 0x004fea0003900000 */
[----:B------:R-:W2:Y:S02]  /*e110*/  @!P0 SYNCS.PHASECHK.TRANS64 P0, [R0+URZ], R5 ;  /* 0x00000005000085a7 */ /* 0x000ea4000800007f */
[----:B--2---:R-:W-:Y:S05]  /*e120*/  @!P0 BRA `(.L_x_119) ;  /* 0xfffffffc00f08947 */ /* 0x004fea000383ffff */
[----:B------:R-:W-:Y:S05]  /*e130*/  BRA `(.L_x_162) ;  /* 0xffffffec00007947 */ /* 0x000fea000383ffff */
.L_x_163:
[----:B------:R-:W-:-:S00]  /*e140*/  BRA `(.L_x_163) ;  /* 0xfffffffc00fc7947 */ /* 0x000fc0000383ffff */
[----:B------:R-:W-:-:S00]  /*e150*/  NOP ;  /* 0x0000000000007918 */ /* 0x000fc00000000000 */
        /* <DEDUP_REMOVED lines=10> */
.L_x_2980:


//--------------------- .text._ZN7cutlass13device_kernelIN5flash11enable_sm90INS1_16FlashAttnFwdSm90INS1_25CollectiveMainloopFwdSm90ILi2EN4cute5tupleIJNS5_1CILi1EEES8_S8_EEENS6_IJNS7_ILi128EEESA_NS7_ILi192EEEEEELi128ENS_10bfloat16_tEfNS_4arch4Sm90ELb0ELb0ELb1ELb1ELb0ELb0ELb0ELb1ELb1ELb1ELb1ELb0EEENS1_21CollectiveEpilogueFwdINS6_IJSA_SA_SA_EEES9_SD_SF_Li256ELb1ELb1ELb1ELb0EEENS1_36VarlenDynamicPersistentTileSchedulerILi128ELi128ELi256ELi128ELb1ELb1ELb1ELb0ELb1ELb1EEEEEEEEEvNT_6ParamsE --------------------------
	.section	.text._ZN7cutlass13device_kernelIN5flash11enable_sm90INS1_16FlashAttnFwdSm90INS1_25CollectiveMainloopFwdSm90ILi2EN4cute5tupleIJNS5_1CILi1EEES8_S8_EEENS6_IJNS7_ILi128EEESA_NS7_ILi192EEEEEELi128ENS_10bfloat16_tEfNS_4arch4Sm90ELb0ELb0ELb1ELb1ELb0ELb0ELb0ELb1ELb1ELb1ELb1ELb0EEENS1_21CollectiveEpilogueFwdINS6_IJSA_SA_SA_EEES9_SD_SF_Li256ELb1ELb1ELb1ELb0EEENS1_36VarlenDynamicPersistentTileSchedulerILi128ELi128ELi256ELi128ELb1ELb1ELb1ELb0ELb1ELb1EEEEEEEEEvNT_6ParamsE,"ax",@progbits
	.align	128
.text._ZN7cutlass13device_kernelIN5flash11enable_sm90INS1_16FlashAttnFwdSm90INS1_25CollectiveMainloopFwdSm90ILi2EN4cute5tupleIJNS5_1CILi1EEES8_S8_EEENS6_IJNS7_ILi128EEESA_NS7_ILi192EEEEEELi128ENS_10bfloat16_tEfNS_4arch4Sm90ELb0ELb0ELb1ELb1ELb0ELb0ELb0ELb1ELb1ELb1ELb1ELb0EEENS1_21CollectiveEpilogueFwdINS6_IJSA_SA_SA_EEES9_SD_SF_Li256ELb1ELb1ELb1ELb0EEENS1_36VarlenDynamicPersistentTileSchedulerILi128ELi128ELi256ELi128ELb1ELb1ELb1ELb0ELb1ELb1EEEEEEEEEvNT_6ParamsE:
        .type           _ZN7cutlass13device_kernelIN5flash11enable_sm90INS1_16FlashAttnFwdSm90INS1_25CollectiveMainloopFwdSm90ILi2EN4cute5tupleIJNS5_1CILi1EEES8_S8_EEENS6_IJNS7_ILi128EEESA_NS7_ILi192EEEEEELi128ENS_10bfloat16_tEfNS_4arch4Sm90ELb0ELb0ELb1ELb1ELb0ELb0ELb0ELb1ELb1ELb1ELb1ELb0EEENS1_21CollectiveEpilogueFwdINS6_IJSA_SA_SA_EEES9_SD_SF_Li256ELb1ELb1ELb1ELb0EEENS1_36VarlenDynamicPersistentTileSchedulerILi128ELi128ELi256ELi128ELb1ELb1ELb1ELb0ELb1ELb1EEEEEEEEEvNT_6ParamsE,@function
        .size           _ZN7cutlass13device_kernelIN5flash11enable_sm90INS1_16FlashAttnFwdSm90INS1_25CollectiveMainloopFwdSm90ILi2EN4cute5tupleIJNS5_1CILi1EEES8_S8_EEENS6_IJNS7_ILi128EEESA_NS7_ILi192EEEEEELi128ENS_10bfloat16_tEfNS_4arch4Sm90ELb0ELb0ELb1ELb1ELb0ELb0ELb0ELb1ELb1ELb1ELb1ELb0EEENS1_21CollectiveEpilogueFwdINS6_IJSA_SA_SA_EEES9_SD_SF_Li256ELb1ELb1ELb1ELb0EEENS1_36VarlenDynamicPersistentTileSchedulerILi128ELi128ELi256ELi128ELb1ELb1ELb1ELb0ELb1ELb1EEEEEEEEEvNT_6ParamsE,(.L_x_2981 - _ZN7cutlass13device_kernelIN5flash11enable_sm90INS1_16FlashAttnFwdSm90INS1_25CollectiveMainloopFwdSm90ILi2EN4cute5tupleIJNS5_1CILi1EEES8_S8_EEENS6_IJNS7_ILi128EEESA_NS7_ILi192EEEEEELi128ENS_10bfloat16_tEfNS_4arch4Sm90ELb0ELb0ELb1ELb1ELb0ELb0ELb0ELb1ELb1ELb1ELb1ELb0EEENS1_21CollectiveEpilogueFwdINS6_IJSA_SA_SA_EEES9_SD_SF_Li256ELb1ELb1ELb1ELb0EEENS1_36VarlenDynamicPersistentTileSchedulerILi128ELi128ELi256ELi128ELb1ELb1ELb1ELb0ELb1ELb1EEEEEEEEEvNT_6ParamsE)
        .other          _ZN7cutlass13device_kernelIN5flash11enable_sm90INS1_16FlashAttnFwdSm90INS1_25CollectiveMainloopFwdSm90ILi2EN4cute5tupleIJNS5_1CILi1EEES8_S8_EEENS6_IJNS7_ILi128EEESA_NS7_ILi192EEEEEELi128ENS_10bfloat16_tEfNS_4arch4Sm90ELb0ELb0ELb1ELb1ELb0ELb0ELb0ELb1ELb1ELb1ELb1ELb0EEENS1_21CollectiveEpilogueFwdINS6_IJSA_SA_SA_EEES9_SD_SF_Li256ELb1ELb1ELb1ELb0EEENS1_36VarlenDynamicPersistentTileSchedulerILi128ELi128ELi256ELi128ELb1ELb1ELb1ELb0ELb1ELb1EEEEEEEEEvNT_6ParamsE,@"STO_CUDA_ENTRY STV_DEFAULT"
_ZN7cutlass13device_kernelIN5flash11enable_sm90INS1_16FlashAttnFwdSm90INS1_25CollectiveMainloopFwdSm90ILi2EN4cute5tupleIJNS5_1CILi1EEES8_S8_EEENS6_IJNS7_ILi128EEESA_NS7_ILi192EEEEEELi128ENS_10bfloat16_tEfNS_4arch4Sm90ELb0ELb0ELb1ELb1ELb0ELb0ELb0ELb1ELb1ELb1ELb1ELb0EEENS1_21CollectiveEpilogueFwdINS6_IJSA_SA_SA_EEES9_SD_SF_Li256ELb1ELb1ELb1ELb0EEENS1_36VarlenDynamicPersistentTileSchedulerILi128ELi128ELi256ELi128ELb1ELb1ELb1ELb0ELb1ELb1EEEEEEEEEvNT_6ParamsE:
        /* <DEDUP_REMOVED lines=17> */
.L_x_165:
[----:B------:R-:W-:Y:S05]  /*0110*/  BSYNC B0 ;  /* 0x0000000000007941 */ /* 0x000fea0003800000 */
.L_x_164:
        /* <DEDUP_REMOVED lines=40> */
.L_x_166:
        /* <DEDUP_REMOVED lines=22> */
.L_x_167:
        /* <DEDUP_REMOVED lines=18> */
.L_x_168:
        /* <DEDUP_REMOVED lines=22> */
.L_x_169:
        /* <DEDUP_REMOVED lines=22> */
.L_x_170:
[----:B0-----:R-:W-:Y:S01]  /*08e0*/  ISETP.NE.AND P0, PT, R2, RZ, PT ;  /* 0x000000ff0200720c */ /* 0x001fe20003f05270 */
[----:B------:R-:W-:Y:S01]  /*08f0*/  IMAD.MOV.U32 R2, RZ, RZ, 0x1 ;  /* 0x00000001ff027424 */ /* 0x000fe200078e00ff */
[----:B------:R-:W-:Y:S01]  /*0900*/  NOP ;  /* 0x0000000000007918 */ /* 0x000fe20000000000 */
[----:B------:R-:W-:-:S03]  /*0910*/  ULDC.64 UR40, c[0x0][0x208] ;  /* 0x0000820000287ab9 */ /* 0x000fc60000000a00 */
[----:B------:R-:W-:-:S05]  /*0920*/  SEL R2, R2, 0x2, !P0 ;  /* 0x0000000202027807 */ /* 0x000fca0004000000 */
[----:B------:R0:W-:Y:S01]  /*0930*/  STL [R1+0x60], R2 ;  /* 0x0000600201007387 */ /* 0x0001e20000100800 */
[----:B-123--:R-:W-:Y:S06]  /*0940*/  BAR.SYNC.DEFER_BLOCKING 0x0 ;  /* 0x0000000000007b1d */ /* 0x00efec0000010000 */
[----:B------:R-:W-:Y:S05]  /*0950*/  @!P0 BRA `(.L_x_171) ;  /* 0x000000a000ac8947 */ /* 0x000fea0003800000 */
.L_x_172:
[----:B------:R-:W-:-:S08]  /*0960*/  NOP ;  /* 0x0000000000007918 */ /* 0x000fd00000000000 */
[----:B------:R-:W1:Y:S02]  /*0970*/  USETMAXREG.TRY_ALLOC.CTAPOOL UP0, 0xf0 ;  /* 0x000000f0000079c8 */ /* 0x000e640008000600 */
[----:B-1----:R-:W-:-:S13]  /*0980*/  PLOP3.LUT P0, PT, PT, PT, UP0, 0x80, 0x0 ;  /* 0x000000000000781c */ /* 0x002fda0003f0f008 */
[----:B------:R-:W-:Y:S05]  /*0990*/  @!P0 BRA `(.L_x_172) ;  /* 0xfffffffc00f08947 */ /* 0x000fea000383ffff */
[----:B------:R-:W1:Y:S08]  /*09a0*/  S2UR UR5, SR_CgaCtaId ;  /* 0x00000000000579c3 */ /* 0x000e700000008800 */
[----:B------:R-:W-:Y:S06]  /*09b0*/  BAR.ARV 0x8, 0x180 ;  /* 0x0206000000007b1d */ /* 0x000fec0000002000 */
[----:B------:R-:W-:-:S02]  /*09c0*/  UMOV UR4, 0x400 ;  /* 0x0000040000047882 */ /* 0x000fc40000000000 */
[----:B------:R-:W-:Y:S01]  /*09d0*/  BAR.SYNC.DEFER_BLOCKING 0x5, 0x180 ;  /* 0x0146000000007b1d */ /* 0x000fe20000010000 */
[----:B-1----:R-:W-:-:S09]  /*09e0*/  ULEA UR4, UR5, UR4, 0x18 ;  /* 0x0000000405047291 */ /* 0x002fd2000f8ec03f */
[----:B------:R-:W1:Y:S01]  /*09f0*/  LDS.128 R12, [UR4+0x348d0] ;  /* 0x0348d004ff0c7984 */ /* 0x000e620008000c00 */
[----:B------:R-:W-:Y:S01]  /*0a00*/  ULDC UR4, c[0x0][0xc3c] ;  /* 0x00030f0000047ab9 */ /* 0x000fe20000000800 */
[----:B------:R-:W-:Y:S06]  /*0a10*/  BAR.ARV 0x4, 0x180 ;  /* 0x0106000000007b1d */ /* 0x000fec0000002000 */
[----:B-1----:R-:W-:-:S13]  /*0a20*/  ISETP.GE.AND P0, PT, R15, UR4, PT ;  /* 0x000000040f007c0c */ /* 0x002fda000bf06270 */
[----:B------:R-:W-:Y:S05]  /*0a30*/  @P0 EXIT ;  /* 0x000000000000094d */ /* 0x000fea0003800000 */
[----:B------:R-:W2:Y:S01]  /*0a40*/  LDL.LU R10, [R1+0x60] ;  /* 0x00006000010a7983 */ /* 0x000ea20000300800 */
[----:B------:R-:W1:Y:S02]  /*0a50*/  S2R R0, SR_TID.X ;  /* 0x0000000000007919 */ /* 0x000e640000002100 */
[----:B-1----:R-:W-:-:S05]  /*0a60*/  VIADD R230, R0, 0xffffff80 ;  /* 0xffffff8000e67836 */ /* 0x002fca0000000000 */
[----:B------:R-:W-:-:S04]  /*0a70*/  SHF.R.S32.HI R3, RZ, 0x1f, R230 ;  /* 0x0000001fff037819 */ /* 0x000fc800000114e6 */
[----:B------:R-:W-:-:S04]  /*0a80*/  LEA.HI R5, R3, R230, RZ, 0x7 ;  /* 0x000000e603057211 */ /* 0x000fc800078f38ff */
[----:B------:R-:W-:-:S05]  /*0a90*/  LOP3.LUT R7, R5, 0xffffff80, RZ, 0xc0, !PT ;  /* 0xffffff8005077812 */ /* 0x000fca00078ec0ff */
[----:B------:R-:W-:-:S05]  /*0aa0*/  IMAD.IADD R208, R230, 0x1, -R7 ;  /* 0x00000001e6d07824 */ /* 0x000fca00078e0a07 */
[----:B------:R-:W-:-:S04]  /*0ab0*/  SHF.R.S32.HI R9, RZ, 0x1f, R208 ;  /* 0x0000001fff097819 */ /* 0x000fc800000114d0 */
[----:B------:R-:W-:-:S04]  /*0ac0*/  LEA.HI R4, R9, R208, RZ, 0x2 ;  /* 0x000000d009047211 */ /* 0x000fc800078f10ff */
[--C-:B------:R-:W-:Y:S02]  /*0ad0*/  SHF.R.S32.HI R6, RZ, 0x2, R4.reuse ;  /* 0x00000002ff067819 */ /* 0x100fe40000011404 */
[----:B------:R-:W-:-:S04]  /*0ae0*/  SHF.R.S32.HI R11, RZ, 0x1f, R4 ;  /* 0x0000001fff0b7819 */ /* 0x000fc80000011404 */
[----:B------:R-:W-:Y:S02]  /*0af0*/  LEA.HI R11, R11, R6, RZ, 0x3 ;  /* 0x000000060b0b7211 */ /* 0x000fe400078f18ff */
[----:B------:R-:W-:Y:S02]  /*0b00*/  LEA.HI R9, R9, R208, RZ, 0x5 ;  /* 0x000000d009097211 */ /* 0x000fe400078f28ff */
[----:B------:R-:W-:Y:S02]  /*0b10*/  LOP3.LUT R11, R11, 0xfffffff8, RZ, 0xc0, !PT ;  /* 0xfffffff80b0b7812 */ /* 0x000fe400078ec0ff */
[CC--:B0-----:R-:W-:Y:S02]  /*0b20*/  LEA.HI R2, R3.reuse, R230.reuse, RZ, 0x5 ;  /* 0x000000e603027211 */ /* 0x0c1fe400078f28ff */
[CC--:B------:R-:W-:Y:S01]  /*0b30*/  LEA.HI R0, R3.reuse, R230.reuse, RZ, 0x4 ;  /* 0x000000e603007211 */ /* 0x0c0fe200078f20ff */
[----:B------:R-:W-:Y:S01]  /*0b40*/  IMAD.IADD R6, R6, 0x1, -R11 ;  /* 0x0000000106067824 */ /* 0x000fe200078e0a0b */
[----:B------:R-:W-:Y:S01]  /*0b50*/  SHF.R.S32.HI R9, RZ, 0x5, R9 ;  /* 0x00000005ff097819 */ /* 0x000fe20000011409 */
[----:B------:R-:W-:Y:S01]  /*0b60*/  IMAD.SHL.U32 R2, R2, 0x20, RZ ;  /* 0x0000002002027824 */ /* 0x000fe200078e00ff */
[----:B------:R-:W-:-:S02]  /*0b70*/  LEA.HI R8, R3, R230, RZ, 0x2 ;  /* 0x000000e603087211 */ /* 0x000fc400078f10ff */
[----:B------:R-:W-:Y:S02]  /*0b80*/  LEA.HI R3, R3, R230, RZ, 0x3 ;  /* 0x000000e603037211 */ /* 0x000fe400078f18ff */
[----:B------:R-:W-:Y:S01]  /*0b90*/  LOP3.LUT R7, R0, 0x3fffff0, RZ, 0xc0, !PT ;  /* 0x03fffff000077812 */ /* 0x000fe200078ec0ff */
[----:B------:R-:W-:Y:S01]  /*0ba0*/  IMAD R6, R9, 0x10, R6 ;  /* 0x0000001009067824 */ /* 0x000fe200078e0206 */
[----:B------:R-:W-:Y:S02]  /*0bb0*/  LOP3.LUT R9, R3, 0xfffffff8, RZ, 0xc0, !PT ;  /* 0xfffffff803097812 */ /* 0x000fe400078ec0ff */
[----:B------:R-:W-:Y:S01]  /*0bc0*/  LOP3.LUT R2, R2, 0xfffffc00, RZ, 0xc0, !PT ;  /* 0xfffffc0002027812 */ /* 0x000fe200078ec0ff */
[----:B------:R-:W-:Y:S01]  /*0bd0*/  IMAD.IADD R7, R230, 0x1, -R7 ;  /* 0x00000001e6077824 */ /* 0x000fe200078e0a07 */
[----:B------:R-:W-:Y:S02]  /*0be0*/  LOP3.LUT R11, R8, 0xfffffffc, RZ, 0xc0, !PT ;  /* 0xfffffffc080b7812 */ /* 0x000fe400078ec0ff */
[----:B------:R-:W-:Y:S01]  /*0bf0*/  SHF.R.S32.HI R224, RZ, 0x7, R5 ;  /* 0x00000007ffe07819 */ /* 0x000fe20000011405 */
[----:B------:R-:W-:Y:S01]  /*0c00*/  IMAD.IADD R184, R230, 0x1, -R9 ;  /* 0x00000001e6b87824 */ /* 0x000fe200078e0a09 */
[----:B------:R-:W-:Y:S01]  /*0c10*/  LOP3.LUT R9, R4, 0x7ffffffc, RZ, 0xc0, !PT ;  /* 0x7ffffffc04097812 */ /* 0x000fe200078ec0ff */
[----:B------:R-:W-:Y:S01]  /*0c20*/  IMAD R227, R7, 0x40, R2 ;  /* 0x0000004007e37824 */ /* 0x000fe200078e0202 */
[----:B------:R-:W-:Y:S01]  /*0c30*/  SHF.R.S32.HI R7, RZ, 0x4, R0 ;  /* 0x00000004ff077819 */ /* 0x000fe20000011400 */
[----:B------:R-:W-:Y:S01]  /*0c40*/  IMAD.IADD R11, R230, 0x1, -R11 ;  /* 0x00000001e60b7824 */ /* 0x000fe200078e0a0b */
[----:B------:R-:W-:Y:S01]  /*0c50*/  LEA.HI R5, R5, R224, RZ, 0x1 ;  /* 0x000000e005057211 */ /* 0x000fe200078f08ff */
[----:B------:R-:W-:Y:S01]  /*0c60*/  IMAD.IADD R9, R208, 0x1, -R9 ;  /* 0x00000001d0097824 */ /* 0x000fe200078e0a09 */
[----:B------:R-:W-:-:S02]  /*0c70*/  LEA.HI R0, R0, R7, RZ, 0x1 ;  /* 0x0000000700007211 */ /* 0x000fc400078f08ff */
[----:B------:R-:W-:Y:S02]  /*0c80*/  LEA.HI R2, R11, R11, RZ, 0x1 ;  /* 0x0000000b0b027211 */ /* 0x000fe400078f08ff */
[----:B------:R-:W-:Y:S01]  /*0c90*/  LOP3.LUT R5, R5, 0x3fffffe, RZ, 0xc0, !PT ;  /* 0x03fffffe05057812 */ /* 0x000fe200078ec0ff */
[----:B------:R-:W-:Y:S01]  /*0ca0*/  IMAD.SHL.U32 R18, R184, 0x8, RZ ;  /* 0x00000008b8127824 */ /* 0x000fe200078e00ff */
[----:B------:R-:W-:Y:S01]  /*0cb0*/  LOP3.LUT R0, R0, 0x1ffffffe, RZ, 0xc0, !PT ;  /* 0x1ffffffe00007812 */ /* 0x000fe200078ec0ff */
[----:B------:R-:W-:Y:S01]  /*0cc0*/  IMAD.SHL.U32 R205, R9, 0x2, RZ ;  /* 0x0000000209cd7824 */ /* 0x000fe200078e00ff */
[----:B------:R-:W-:Y:S01]  /*0cd0*/  LOP3.LUT R2, R2, 0x1ffffffe, RZ, 0xc0, !PT ;  /* 0x1ffffffe02027812 */ /* 0x000fe200078ec0ff */
[----:B------:R-:W-:Y:S02]  /*0ce0*/  IMAD.IADD R5, R224, 0x1, -R5 ;  /* 0x00000001e0057824 */ /* 0x000fe400078e0a05 */
[----:B------:R-:W-:Y:S01]  /*0cf0*/  VIADD R22, R18, 0x40 ;  /* 0x0000004012167836 */ /* 0x000fe20000000000 */
[C---:B------:R-:W-:Y:S01]  /*0d00*/  IADD3 R196, R205.reuse, 0x38, RZ ;  /* 0x00000038cdc47810 */ /* 0x040fe20007ffe0ff */
[----:B------:R-:W-:-:S02]  /*0d10*/  VIADD R202, R205, 0x8 ;  /* 0x00000008cdca7836 */ /* 0x000fc40000000000 */
[C---:B------:R-:W-:Y:S02]  /*0d20*/  VIADD R201, R205.reuse, 0x10 ;  /* 0x00000010cdc97836 */ /* 0x040fe40000000000 */
[C---:B------:R-:W-:Y:S02]  /*0d30*/  VIADD R200, R205.reuse, 0x18 ;  /* 0x00000018cdc87836 */ /* 0x040fe40000000000 */
[C---:B------:R-:W-:Y:S02]  /*0d40*/  VIADD R199, R205.reuse, 0x20 ;  /* 0x00000020cdc77836 */ /* 0x040fe40000000000 */
[C---:B------:R-:W-:Y:S02]  /*0d50*/  VIADD R198, R205.reuse, 0x28 ;  /* 0x00000028cdc67836 */ /* 0x040fe40000000000 */
[C---:B------:R-:W-:Y:S02]  /*0d60*/  VIADD R197, R205.reuse, 0x30 ;  /* 0x00000030cdc57836 */ /* 0x040fe40000000000 */
[----:B------:R-:W-:-:S02]  /*0d70*/  VIADD R195, R205, 0x40 ;  /* 0x00000040cdc37836 */ /* 0x000fc40000000000 */
[C---:B------:R-:W-:Y:S02]  /*0d80*/  VIADD R194, R205.reuse, 0x48 ;  /* 0x00000048cdc27836 */ /* 0x040fe40000000000 */
[C---:B------:R-:W-:Y:S02]  /*0d90*/  VIADD R193, R205.reuse, 0x50 ;  /* 0x00000050cdc17836 */ /* 0x040fe40000000000 */
[C---:B------:R-:W-:Y:S02]  /*0da0*/  VIADD R192, R205.reuse, 0x58 ;  /* 0x00000058cdc07836 */ /* 0x040fe40000000000 */
[C---:B------:R-:W-:Y:S02]  /*0db0*/  VIADD R191, R205.reuse, 0x60 ;  /* 0x00000060cdbf7836 */ /* 0x040fe40000000000 */
[C---:B------:R-:W-:Y:S02]  /*0dc0*/  VIADD R190, R205.reuse, 0x68 ;  /* 0x00000068cdbe7836 */ /* 0x040fe40000000000 */
[----:B------:R-:W-:-:S02]  /*0dd0*/  VIADD R189, R205, 0x70 ;  /* 0x00000070cdbd7836 */ /* 0x000fc40000000000 */
[----:B------:R-:W-:Y:S02]  /*0de0*/  VIADD R188, R205, 0x78 ;  /* 0x00000078cdbc7836 */ /* 0x000fe40000000000 */
[----:B------:R-:W-:Y:S02]  /*0df0*/  IMAD.IADD R0, R7, 0x1, -R0 ;  /* 0x0000000107007824 */ /* 0x000fe400078e0a00 */
[----:B------:R-:W-:Y:S02]  /*0e00*/  IMAD.IADD R226, R11, 0x1, -R2 ;  /* 0x000000010be27824 */ /* 0x000fe400078e0a02 */
[----:B------:R-:W-:Y:S01]  /*0e10*/  IMAD R225, R5, 0x40, R6 ;  /* 0x0000004005e17824 */ /* 0x000fe200078e0206 */
[----:B------:R-:W-:Y:S01]  /*0e20*/  MOV R6, R14 ;  /* 0x0000000e00067202 */ /* 0x000fe20000000f00 */
[----:B------:R-:W-:Y:S01]  /*0e30*/  IMAD R227, R0, 0x8, R227 ;  /* 0x0000000800e37824 */ /* 0x000fe200078e02e3 */
[----:B------:R-:W-:Y:S01]  /*0e40*/  SHF.R.S32.HI R206, RZ, 0x3, R3 ;  /* 0x00000003ffce7819 */ /* 0x000fe20000011403 */
[----:B------:R-:W-:Y:S01]  /*0e50*/  IMAD.MOV.U32 R5, RZ, RZ, R13 ;  /* 0x000000ffff057224 */ /* 0x000fe200078e000d */
[----:B------:R-:W-:Y:S01]  /*0e60*/  SHF.R.S32.HI R229, RZ, 0x1f, R18 ;  /* 0x0000001fffe57819 */ /* 0x000fe20000011412 */
[----:B------:R-:W-:Y:S01]  /*0e70*/  IMAD.MOV.U32 R7, RZ, RZ, R15 ;  /* 0x000000ffff077224 */ /* 0x000fe200078e000f */
[----:B------:R-:W-:Y:S01]  /*0e80*/  SHF.R.S32.HI R228, RZ, 0x1f, R22 ;  /* 0x0000001fffe47819 */ /* 0x000fe20000011416 */
[----:B------:R-:W-:Y:S01]  /*0e90*/  IMAD.MOV.U32 R207, RZ, RZ, RZ ;  /* 0x000000ffffcf7224 */ /* 0x000fe200078e00ff */
[----:B------:R-:W-:Y:S01]  /*0ea0*/  SHF.R.S32.HI R223, RZ, 0x1f, R202 ;  /* 0x0000001fffdf7819 */ /* 0x000fe200000114ca */
[----:B------:R-:W-:Y:S01]  /*0eb0*/  IMAD.MOV.U32 R16, RZ, RZ, RZ ;  /* 0x000000ffff107224 */ /* 0x000fe200078e00ff */
[----:B------:R-:W-:Y:S01]  /*0ec0*/  SHF.R.S32.HI R222, RZ, 0x1f, R201 ;  /* 0x0000001fffde7819 */ /* 0x000fe200000114c9 */
[----:B------:R-:W-:Y:S01]  /*0ed0*/  IMAD.MOV.U32 R2, RZ, RZ, RZ ;  /* 0x000000ffff027224 */ /* 0x000fe200078e00ff */
[----:B------:R-:W-:Y:S01]  /*0ee0*/  SHF.R.S32.HI R221, RZ, 0x1f, R200 ;  /* 0x0000001fffdd7819 */ /* 0x000fe200000114c8 */
[----:B------:R-:W-:Y:S01]  /*0ef0*/  IMAD R226, R226, 0x8, R225 ;  /* 0x00000008e2e27824 */ /* 0x000fe200078e02e1 */
[----:B------:R-:W-:-:S02]  /*0f00*/  SHF.R.S32.HI R220, RZ, 0x1f, R199 ;  /* 0x0000001fffdc7819 */ /* 0x000fc400000114c7 */
[----:B------:R-:W-:Y:S02]  /*0f10*/  SHF.R.S32.HI R219, RZ, 0x1f, R198 ;  /* 0x0000001fffdb7819 */ /* 0x000fe400000114c6 */
[----:B------:R-:W-:Y:S02]  /*0f20*/  SHF.R.S32.HI R218, RZ, 0x1f, R197 ;  /* 0x0000001fffda7819 */ /* 0x000fe400000114c5 */
[----:B------:R-:W-:Y:S02]  /*0f30*/  SHF.R.S32.HI R217, RZ, 0x1f, R196 ;  /* 0x0000001fffd97819 */ /* 0x000fe400000114c4 */
[----:B------:R-:W-:Y:S02]  /*0f40*/  SHF.R.S32.HI R216, RZ, 0x1f, R195 ;  /* 0x0000001fffd87819 */ /* 0x000fe400000114c3 */
[----:B------:R-:W-:Y:S02]  /*0f50*/  SHF.R.S32.HI R215, RZ, 0x1f, R194 ;  /* 0x0000001fffd77819 */ /* 0x000fe400000114c2 */
[----:B------:R-:W-:-:S02]  /*0f60*/  SHF.R.S32.HI R214, RZ, 0x1f, R193 ;  /* 0x0000001fffd67819 */ /* 0x000fc400000114c1 */
[----:B------:R-:W-:Y:S02]  /*0f70*/  SHF.R.S32.HI R213, RZ, 0x1f, R192 ;  /* 0x0000001fffd57819 */ /* 0x000fe400000114c0 */
[----:B------:R-:W-:Y:S02]  /*0f80*/  SHF.R.S32.HI R212, RZ, 0x1f, R191 ;  /* 0x0000001fffd47819 */ /* 0x000fe400000114bf */
[----:B------:R-:W-:Y:S02]  /*0f90*/  SHF.R.S32.HI R211, RZ, 0x1f, R190 ;  /* 0x0000001fffd37819 */ /* 0x000fe400000114be */
[----:B------:R-:W-:Y:S02]  /*0fa0*/  SHF.R.S32.HI R210, RZ, 0x1f, R189 ;  /* 0x0000001fffd27819 */ /* 0x000fe400000114bd */
[----:B------:R-:W-:Y:S02]  /*0fb0*/  SHF.R.S32.HI R209, RZ, 0x1f, R188 ;  /* 0x0000001fffd17819 */ /* 0x000fe400000114bc */
[----:B--2---:R-:W-:-:S07]  /*0fc0*/  LOP3.LUT R19, R10, 0x1, RZ, 0xfc, !PT ;  /* 0x000000010a137812 */ /* 0x004fce00078efcff */
.L_x_219:
[----:B0-2-4-:R-:W0:Y:S01]  /*0fd0*/  LDC.64 R8, c[0x0][0xc88] ;  /* 0x00032200ff087b82 */ /* 0x015e220000000a00 */
[----:B------:R-:W-:-:S07]  /*0fe0*/  ULDC.64 UR4, c[0x0][0xa28] ;  /* 0x00028a0000047ab9 */ /* 0x000fce0000000a00 */
[----:B------:R-:W1:Y:S08]  /*0ff0*/  LDC.64 R12, c[0x0][0x418] ;  /* 0x00010600ff0c7b82 */ /* 0x000e700000000a00 */
[----:B------:R-:W2:Y:S01]  /*1000*/  LDC R0, c[0x0][0x424] ;  /* 0x00010900ff007b82 */ /* 0x000ea20000000800 */
[----:B0-----:R-:W-:Y:S01]  /*1010*/  IMAD.WIDE R8, R7, 0x4, R8 ;  /* 0x0000000407087825 */ /* 0x001fe200078e0208 */
[----:B------:R-:W-:-:S06]  /*1020*/  ISETP.NE.U32.AND P0, PT, RZ, UR4, PT ;  /* 0x00000004ff007c0c */ /* 0x000fcc000bf05070 */
[----:B------:R-:W0:Y:S01]  /*1030*/  LDC R7, c[0x0][0x2f0] ;  /* 0x0000bc00ff077b82 */ /* 0x000e220000000800 */
[----:B---3--:R-:W3:Y:S01]  /*1040*/  LDG.E R23, desc[UR40][R8.64] ;  /* 0x0000002808177981 */ /* 0x008ee2000c1e1900 */
[----:B------:R-:W-:Y:S01]  /*1050*/  ISETP.NE.AND.EX P0, PT, RZ, UR5, PT, P0 ;  /* 0x00000005ff007c0c */ /* 0x000fe2000bf05300 */
[----:B------:R-:W-:Y:S01]  /*1060*/  IMAD.MOV.U32 R3, RZ, RZ, RZ ;  /* 0x000000ffff037224 */ /* 0x000fe200078e00ff */
[----:B---3--:R-:W-:-:S11]  /*1070*/  SHF.R.S32.HI R204, RZ, 0x1f, R23 ;  /* 0x0000001fffcc7819 */ /* 0x008fd60000011417 */
[----:B------:R-:W-:-:S04]  /*1080*/  @P0 LEA R10, P1, R23, UR4, 0x2 ;  /* 0x00000004170a0c11 */ /* 0x000fc8000f8210ff */
[----:B------:R-:W-:Y:S01]  /*1090*/  @P0 LEA.HI.X R11, R23, UR5, R204, 0x2, P1 ;  /* 0x00000005170b0c11 */ /* 0x000fe200088f14cc */
[----:B------:R-:W-:Y:S02]  /*10a0*/  ULDC.64 UR4, c[0x0][0xa20] ;  /* 0x0002880000047ab9 */ /* 0x000fe40000000a00 */
[----:B------:R-:W-:Y:S02]  /*10b0*/  ISETP.NE.U32.AND P1, PT, RZ, UR4, PT ;  /* 0x00000004ff007c0c */ /* 0x000fe4000bf25070 */
[----:B------:R3:W5:Y:S01]  /*10c0*/  @P0 LDG.E R3, desc[UR40][R10.64] ;  /* 0x000000280a030981 */ /* 0x000762000c1e1900 */
[----:B-1----:R-:W-:Y:S02]  /*10d0*/  ISETP.NE.U32.AND P0, PT, R12, RZ, PT ;  /* 0x000000ff0c00720c */ /* 0x002fe40003f05070 */
[----:B------:R-:W-:Y:S02]  /*10e0*/  ISETP.NE.AND.EX P1, PT, RZ, UR5, PT, P1 ;  /* 0x00000005ff007c0c */ /* 0x000fe4000bf25310 */
[----:B------:R-:W-:-:S04]  /*10f0*/  ISETP.NE.AND.EX P0, PT, R13, RZ, PT, P0 ;  /* 0x000000ff0d00720c */ /* 0x000fc80003f05300 */
[----:B--2---:R-:W-:-:S05]  /*1100*/  SEL R0, R0, 0x1, P0 ;  /* 0x0000000100007807 */ /* 0x004fca0000000000 */
[----:B0-----:R-:W-:Y:S02]  /*1110*/  IMAD R104, R0, R7, RZ ;  /* 0x0000000700687224 */ /* 0x001fe400078e02ff */
[----:B------:R-:W-:-:S04]  /*1120*/  @P1 LEA R8, P2, R23, UR4, 0x2 ;  /* 0x0000000417081c11 */ /* 0x000fc8000f8410ff */
[----:B------:R-:W-:-:S05]  /*1130*/  @P1 LEA.HI.X R9, R23, UR5, R204, 0x2, P2 ;  /* 0x0000000517091c11 */ /* 0x000fca00090f14cc */
[----:B------:R3:W5:Y:S01]  /*1140*/  @P1 LDG.E R104, desc[UR40][R8.64] ;  /* 0x0000002808681981 */ /* 0x000762000c1e1900 */
[----:B------:R-:W-:Y:S05]  /*1150*/  @P1 BRA `(.L_x_173) ;  /* 0x0000000000241947 */ /* 0x000fea0003800000 */
[----:B------:R-:W-:Y:S02]  /*1160*/  ULDC.64 UR4, c[0x0][0xa08] ;  /* 0x0002820000047ab9 */ /* 0x000fe40000000a00 */
[----:B------:R-:W-:-:S04]  /*1170*/  ISETP.NE.U32.AND P0, PT, RZ, UR4, PT ;  /* 0x00000004ff007c0c */ /* 0x000fc8000bf05070 */
[----:B------:R-:W-:-:S13]  /*1180*/  ISETP.NE.AND.EX P0, PT, RZ, UR5, PT, P0 ;  /* 0x00000005ff007c0c */ /* 0x000fda000bf05300 */
[----:B------:R-:W-:Y:S05]  /*1190*/  @!P0 BRA `(.L_x_173) ;  /* 0x0000000000148947 */ /* 0x000fea0003800000 */
[----:B---3--:R-:W0:Y:S02]  /*11a0*/  LDC.64 R8, c[0x0][0xa08] ;  /* 0x00028200ff087b82 */ /* 0x008e240000000a00 */
[----:B0-----:R-:W-:-:S05]  /*11b0*/  IMAD.WIDE R8, R23, 0x4, R8 ;  /* 0x0000000417087825 */ /* 0x001fca00078e0208 */
[----:B-----5:R-:W2:Y:S04]  /*11c0*/  LDG.E R104, desc[UR40][R8.64] ;  /* 0x0000002808687981 */ /* 0x020ea8000c1e1900 */
[----:B------:R-:W2:Y:S02]  /*11d0*/  LDG.E R7, desc[UR40][R8.64+0x4] ;  /* 0x0000042808077981 */ /* 0x000ea4000c1e1900 */
[----:B--2---:R-:W-:-:S07]  /*11e0*/  IMAD.IADD R104, R7, 0x1, -R104 ;  /* 0x0000000107687824 */ /* 0x004fce00078e0a68 */
.L_x_173:
[----:B-----5:R-:W-:Y:S01]  /*11f0*/  IMAD.IADD R104, R104, 0x1, -R3 ;  /* 0x0000000168687824 */ /* 0x020fe200078e0a03 */
[C---:B------:R-:W-:Y:S01]  /*1200*/  LOP3.LUT R3, R6.reuse, 0xff000000, RZ, 0xc0, !PT ;  /* 0xff00000006037812 */ /* 0x040fe200078ec0ff */
[----:B------:R-:W-:Y:S01]  /*1210*/  IMAD.MOV.U32 R94, RZ, RZ, RZ ;  /* 0x000000ffff5e7224 */ /* 0x000fe200078e00ff */
[----:B------:R-:W-:Y:S01]  /*1220*/  LOP3.LUT R0, R6, 0xff0000, RZ, 0xc0, !PT ;  /* 0x00ff000006007812 */ /* 0x000fe200078ec0ff */
[C---:B------:R-:W-:Y:S01]  /*1230*/  VIADD R4, R104.reuse, 0x7f ;  /* 0x0000007f68047836 */ /* 0x040fe20000000000 */
[----:B------:R-:W-:Y:S02]  /*1240*/  ISETP.GE.AND P0, PT, R104, 0x1, PT ;  /* 0x000000016800780c */ /* 0x000fe40003f06270 */
[----:B------:R-:W-:Y:S02]  /*1250*/  SHF.R.U32.HI R3, RZ, 0x8, R3 ;  /* 0x00000008ff037819 */ /* 0x000fe40000011603 */
[----:B------:R-:W-:Y:S02]  /*1260*/  SHF.R.S32.HI R7, RZ, 0x1f, R4 ;  /* 0x0000001fff077819 */ /* 0x000fe40000011404 */
[----:B------:R-:W-:-:S02]  /*1270*/  LEA.HI R0, R0, R3, RZ, 0x10 ;  /* 0x0000000300007211 */ /* 0x000fc400078f80ff */
[----:B------:R-:W-:Y:S02]  /*1280*/  LEA.HI R7, R7, R4, RZ, 0x7 ;  /* 0x0000000407077211 */ /* 0x000fe400078f38ff */
[----:B------:R-:W-:Y:S02]  /*1290*/  LOP3.LUT R203, R0, 0xff, RZ, 0xc0, !PT ;  /* 0x000000ff00cb7812 */ /* 0x000fe400078ec0ff */
[----:B------:R-:W-:Y:S02]  /*12a0*/  SHF.R.U32.HI R186, RZ, 0x10, R0 ;  /* 0x00000010ffba7819 */ /* 0x000fe40000011600 */
[----:B---3--:R-:W-:Y:S01]  /*12b0*/  SHF.R.S32.HI R11, RZ, 0x7, R7 ;  /* 0x00000007ff0b7819 */ /* 0x008fe20000011407 */
[----:B------:R-:W-:Y:S06]  /*12c0*/  @!P0 BRA `(.L_x_174) ;  /* 0x0000000000748947 */ /* 0x000fec0003800000 */
[----:B------:R-:W0:Y:S01]  /*12d0*/  LDC R3, c[0x0][0x9f0] ;  /* 0x00027c00ff037b82 */ /* 0x000e220000000800 */
[----:B------:R-:W-:-:S04]  /*12e0*/  ISETP.NE.AND P0, PT, R186, RZ, PT ;  /* 0x000000ffba00720c */ /* 0x000fc80003f05270 */
[----:B0-----:R-:W-:-:S04]  /*12f0*/  SEL R12, R186, R3, P0 ;  /* 0x00000003ba0c7207 */ /* 0x001fc80000000000 */
[-C--:B------:R-:W-:Y:S02]  /*1300*/  IABS R4, R12.reuse ;  /* 0x0000000c00047213 */ /* 0x080fe40000000000 */
[----:B------:R-:W-:Y:S02]  /*1310*/  IADD3 R0, R11, -0x1, R12 ;  /* 0xffffffff0b007810 */ /* 0x000fe40007ffe00c */
[----:B------:R-:W0:Y:S01]  /*1320*/  I2F.RP R3, R4 ;  /* 0x0000000400037306 */ /* 0x000e220000209400 */
[----:B------:R-:W-:Y:S02]  /*1330*/  IABS R13, R12 ;  /* 0x0000000c000d7213 */ /* 0x000fe40000000000 */
[----:B------:R-:W-:Y:S02]  /*1340*/  IABS R10, R0 ;  /* 0x00000000000a7213 */ /* 0x000fe40000000000 */
[----:B------:R-:W-:-:S04]  /*1350*/  LOP3.LUT R0, R0, R12, RZ, 0x3c, !PT ;  /* 0x0000000c00007212 */ /* 0x000fc800078e3cff */
[----:B------:R-:W-:Y:S01]  /*1360*/  ISETP.GE.AND P2, PT, R0, RZ, PT ;  /* 0x000000ff0000720c */ /* 0x000fe20003f46270 */
[----:B0-----:R-:W0:Y:S02]  /*1370*/  MUFU.RCP R3, R3 ;  /* 0x0000000300037308 */ /* 0x001e240000001000 */
[----:B0-----:R-:W-:Y:S02]  /*1380*/  VIADD R8, R3, 0xffffffe ;  /* 0x0ffffffe03087836 */ /* 0x001fe40000000000 */
[----:B------:R-:W-:-:S04]  /*1390*/  IMAD.MOV R3, RZ, RZ, -R13 ;  /* 0x000000ffff037224 */ /* 0x000fc800078e0a0d */
[----:B------:R0:W1:Y:S02]  /*13a0*/  F2I.FTZ.U32.TRUNC.NTZ R9, R8 ;  /* 0x0000000800097305 */ /* 0x000064000021f000 */
[----:B0-----:R-:W-:Y:S01]  /*13b0*/  IMAD.MOV.U32 R8, RZ, RZ, RZ ;  /* 0x000000ffff087224 */ /* 0x001fe200078e00ff */
[----:B-1----:R-:W-:-:S05]  /*13c0*/  IADD3 R7, RZ, -R9, RZ ;  /* 0x80000009ff077210 */ /* 0x002fca0007ffe0ff */
[----:B------:R-:W-:-:S04]  /*13d0*/  IMAD R7, R7, R4, RZ ;  /* 0x0000000407077224 */ /* 0x000fc800078e02ff */
[----:B------:R-:W-:-:S06]  /*13e0*/  IMAD.HI.U32 R9, R9, R7, R8 ;  /* 0x0000000709097227 */ /* 0x000fcc00078e0008 */
[----:B------:R-:W-:-:S04]  /*13f0*/  IMAD.HI.U32 R9, R9, R10, RZ ;  /* 0x0000000a09097227 */ /* 0x000fc800078e00ff */
[----:B------:R-:W-:-:S05]  /*1400*/  IMAD R3, R9, R3, R10 ;  /* 0x0000000309037224 */ /* 0x000fca00078e020a */
[----:B------:R-:W-:-:S13]  /*1410*/  ISETP.GT.U32.AND P1, PT, R4, R3, PT ;  /* 0x000000030400720c */ /* 0x000fda0003f24070 */
[----:B------:R-:W-:Y:S02]  /*1420*/  @!P1 IMAD.IADD R3, R3, 0x1, -R4 ;  /* 0x0000000103039824 */ /* 0x000fe400078e0a04 */
[----:B------:R-:W-:Y:S01]  /*1430*/  @!P1 VIADD R9, R9, 0x1 ;  /* 0x0000000109099836 */ /* 0x000fe20000000000 */
[----:B------:R-:W-:Y:S02]  /*1440*/  ISETP.NE.AND P1, PT, R12, RZ, PT ;  /* 0x000000ff0c00720c */ /* 0x000fe40003f25270 */
[----:B------:R-:W-:-:S13]  /*1450*/  ISETP.GE.U32.AND P0, PT, R3, R4, PT ;  /* 0x000000040300720c */ /* 0x000fda0003f06070 */
[----:B------:R-:W-:-:S04]  /*1460*/  @P0 VIADD R9, R9, 0x1 ;  /* 0x0000000109090836 */ /* 0x000fc80000000000 */
[----:B------:R-:W-:Y:S01]  /*1470*/  @!P2 IMAD.MOV R9, RZ, RZ, -R9 ;  /* 0x000000ffff09a224 */ /* 0x000fe200078e0a09 */
[----:B------:R-:W-:-:S05]  /*1480*/  @!P1 LOP3.LUT R9, RZ, R12, RZ, 0x33, !PT ;  /* 0x0000000cff099212 */ /* 0x000fca00078e33ff */
[----:B------:R-:W-:-:S07]  /*1490*/  IMAD.MOV.U32 R94, RZ, RZ, R9 ;  /* 0x000000ffff5e7224 */ /* 0x000fce00078e0009 */
.L_x_174:
[-C--:B------:R-:W-:Y:S01]  /*14a0*/  IMAD R17, R203, R94.reuse, RZ ;  /* 0x0000005ecb117224 */ /* 0x080fe200078e02ff */
[----:B------:R-:W-:Y:S01]  /*14b0*/  LOP3.LUT R185, R6, 0xffff, RZ, 0xc0, !PT ;  /* 0x0000ffff06b97812 */ /* 0x000fe200078ec0ff */
[----:B------:R-:W-:Y:S01]  /*14c0*/  IMAD.MOV.U32 R187, RZ, RZ, R5 ;  /* 0x000000ffffbb7224 */ /* 0x000fe200078e0005 */
[----:B------:R-:W-:Y:S01]  /*14d0*/  PLOP3.LUT P0, PT, PT, PT, PT, 0x80, 0x0 ;  /* 0x000000000000781c */ /* 0x000fe20003f0f070 */
[----:B------:R-:W-:Y:S01]  /*14e0*/  IMAD.MOV.U32 R3, RZ, RZ, RZ ;  /* 0x000000ffff037224 */ /* 0x000fe200078e00ff */
[----:B------:R-:W-:Y:S01]  /*14f0*/  VIADDMNMX R94, R17, R94, R11, PT ;  /* 0x0000005e115e7246 */ /* 0x000fe2000380010b */
[----:B------:R-:W-:Y:S01]  /*1500*/  IMAD.MOV.U32 R0, RZ, RZ, RZ ;  /* 0x000000ffff007224 */ /* 0x000fe200078e00ff */
[----:B------:R-:W-:Y:S02]  /*1510*/  CS2R R86, SRZ ;  /* 0x0000000000567805 */ /* 0x000fe4000001ff00 */
[----:B------:R-:W-:Y:S02]  /*1520*/  CS2R R84, SRZ ;  /* 0x0000000000547805 */ /* 0x000fe4000001ff00 */
[----:B------:R-:W-:-:S02]  /*1530*/  ISETP.GT.AND P1, PT, R94, R17, PT ;  /* 0x000000115e00720c */ /* 0x000fc40003f24270 */
        /* <DEDUP_REMOVED lines=29> */
[----:B------:R-:W-:Y:S01]  /*1710*/  CS2R R20, SRZ ;  /* 0x0000000000147805 */ /* 0x000fe2000001ff00 */
[----:B------:R-:W-:Y:S06]  /*1720*/  @!P1 BRA `(.L_x_175) ;  /* 0x00000068000c9947 */ /* 0x000fec0003800000 */
[----:B------:R-:W0:Y:S01]  /*1730*/  SHFL.IDX PT, R0, R224, RZ, 0x1f ;  /* 0x00001fffe0007589 */ /* 0x000e2200000e0000 */
[----:B------:R-:W1:Y:S01]  /*1740*/  S2UR UR7, SR_CgaCtaId ;  /* 0x00000000000779c3 */ /* 0x000e620000008800 */
[----:B------:R-:W-:Y:S01]  /*1750*/  UMOV UR6, 0x400 ;  /* 0x0000040000067882 */ /* 0x000fe20000000000 */
[----:B0-----:R-:W-:Y:S01]  /*1760*/  R2UR UR4, R0 ;  /* 0x00000000000472ca */ /* 0x001fe200000e0000 */
[----:B-1----:R-:W-:-:S04]  /*1770*/  ULEA UR6, UR7, UR6, 0x18 ;  /* 0x0000000607067291 */ /* 0x002fc8000f8ec03f */
[----:B------:R-:W-:-:S04]  /*1780*/  UIADD3 UR6, UR6, 0x10400, URZ ;  /* 0x0001040006067890 */ /* 0x000fc8000fffe03f */
[----:B------:R-:W-:-:S04]  /*1790*/  ULOP3.LUT UP0, URZ, UR6, 0x3ff, URZ, 0xc0, !UPT ;  /* 0x000003ff063f7892 */ /* 0x000fc8000f80c03f */
[----:B------:R-:W-:Y:S02]  /*17a0*/  ULEA.HI UR5, UR4, UR4, URZ, 0x1 ;  /* 0x0000000404057291 */ /* 0x000fe4000f8f083f */
[----:B------:R-:W-:Y:S02]  /*17b0*/  PLOP3.LUT P0, PT, PT, PT, UP0, 0x80, 0x0 ;  /* 0x000000000000781c */ /* 0x000fe40003f0f008 */
        /* <DEDUP_REMOVED lines=9> */
[----:B------:R-:W-:Y:S01]  /*1850*/  IMAD.U32 R4, RZ, RZ, UR4 ;  /* 0x00000004ff047e24 */ /* 0x000fe2000f8e00ff */
[----:B------:R0:W1:Y:S01]  /*1860*/  LDC.64 R14, c[0x4][R0] ;  /* 0x01000000000e7b82 */ /* 0x0000620000000a00 */
[----:B------:R-:W-:Y:S01]  /*1870*/  IMAD.U32 R5, RZ, RZ, UR5 ;  /* 0x00000005ff057e24 */ /* 0x000fe2000f8e00ff */
[----:B------:R-:W-:Y:S01]  /*1880*/  ULDC.64 UR4, c[0x4][0xc0] ;  /* 0x0100300000047ab9 */ /* 0x000fe20000000a00 */
[----:B------:R-:W-:Y:S01]  /*1890*/  IMAD.U32 R10, RZ, RZ, UR6 ;  /* 0x00000006ff0a7e24 */ /* 0x000fe2000f8e00ff */
[----:B------:R-:W-:Y:S01]  /*18a0*/  MOV R11, UR7 ;  /* 0x00000007000b7c02 */ /* 0x000fe20008000f00 */
[----:B------:R-:W-:Y:S02]  /*18b0*/  IMAD.U32 R6, RZ, RZ, UR4 ;  /* 0x00000004ff067e24 */ /* 0x000fe4000f8e00ff */
[----:B------:R-:W-:-:S02]  /*18c0*/  IMAD.U32 R7, RZ, RZ, UR5 ;  /* 0x00000005ff077e24 */ /* 0x000fc4000f8e00ff */
[----:B------:R-:W-:Y:S02]  /*18d0*/  IMAD.MOV.U32 R8, RZ, RZ, 0x70 ;  /* 0x00000070ff087424 */ /* 0x000fe400078e00ff */
[----:B------:R-:W-:Y:S02]  /*18e0*/  IMAD.MOV.U32 R12, RZ, RZ, 0x1 ;  /* 0x00000001ff0c7424 */ /* 0x000fe400078e00ff */
[----:B0-----:R-:W-:-:S07]  /*18f0*/  IMAD.MOV.U32 R13, RZ, RZ, RZ ;  /* 0x000000ffff0d7224 */ /* 0x001fce00078e00ff */
[----:B------:R-:W-:-:S07]  /*1900*/  LEPC R20, `(.L_x_176) ;  /* 0x000000001014794e */ /* 0x000fce0000000000 */
[----:B-1----:R-:W-:Y:S05]  /*1910*/  CALL.ABS.NOINC R14 ;  /* 0x000000000e007343 */ /* 0x002fea0003c00000 */
.L_x_176:
[----:B------:R-:W0:Y:S01]  /*1920*/  S2UR UR5, SR_CgaCtaId ;  /* 0x00000000000579c3 */ /* 0x000e220000008800 */
[----:B------:R-:W-:Y:S01]  /*1930*/  LEA.HI R0, R207, R207, RZ, 0x1 ;  /* 0x000000cfcf007211 */ /* 0x000fe200078f08ff */
[----:B------:R-:W-:Y:S01]  /*1940*/  UMOV UR4, 0x400 ;  /* 0x0000040000047882 */ /* 0x000fe20000000000 */
[----:B------:R-:W-:Y:S01]  /*1950*/  BSSY B0, `(.L_x_177) ;  /* 0x0000009000007945 */ /* 0x000fe20003800000 */
[----:B------:R-:W-:Y:S02]  /*1960*/  ISETP.NE.AND P0, PT, R19, 0x3, PT ;  /* 0x000000031300780c */ /* 0x000fe40003f05270 */
[----:B------:R-:W-:-:S05]  /*1970*/  LOP3.LUT R0, R0, 0xfffffffe, RZ, 0xc0, !PT ;  /* 0xfffffffe00007812 */ /* 0x000fca00078ec0ff */
[----:B------:R-:W-:-:S05]  /*1980*/  IMAD.IADD R3, R207, 0x1, -R0 ;  /* 0x00000001cf037824 */ /* 0x000fca00078e0a00 */
[----:B------:R-:W-:Y:S01]  /*1990*/  SHF.L.U32 R3, R3, 0x1f, RZ ;  /* 0x0000001f03037819 */ /* 0x000fe200000006ff */
[----:B0-----:R-:W-:-:S06]  /*19a0*/  ULEA UR4, UR5, UR4, 0x18 ;  /* 0x0000000405047291 */ /* 0x001fcc000f8ec03f */
[----:B------:R-:W-:-:S04]  /*19b0*/  IMAD.U32 R0, RZ, RZ, UR4 ;  /* 0x00000004ff007e24 */ /* 0x000fc8000f8e00ff */
[----:B------:R-:W0:Y:S02]  /*19c0*/  SYNCS.PHASECHK.TRANS64.TRYWAIT P1, [R0+URZ+0x34800], R3 ;  /* 0x03480003000075a7 */ /* 0x000e24000802017f */
[----:B0-----:R-:W-:Y:S05]  /*19d0*/  @!P1 BRA `(.L_x_178) ;  /* 0x000000f800789947 */ /* 0x001fea0003800000 */
.L_x_342:
[----:B------:R-:W-:Y:S05]  /*19e0*/  BSYNC B0 ;  /* 0x0000000000007941 */ /* 0x000fea0003800000 */
.L_x_177:
[----:B------:R-:W-:Y:S05]  /*19f0*/  @!P0 BRA `(.L_x_179) ;  /* 0x0000000000048947 */ /* 0x000fea0003800000 */
[----:B------:R-:W-:Y:S01]  /*1a00*/  BPT.TRAP 0x1 ;  /* 0x000000040000795c */ /* 0x000fe20000300000 */
.L_x_179:
[----:B0-----:R-:W-:Y:S01]  /*1a10*/  IMAD R3, R2, 0x8, R0 ;  /* 0x0000000802037824 */ /* 0x001fe200078e0200 */
[----:B------:R-:W-:-:S04]  /*1a20*/  SHF.L.U32 R4, R16, 0x1f, RZ ;  /* 0x0000001f10047819 */ /* 0x000fc800000006ff */
[----:B------:R0:W1:Y:S01]  /*1a30*/  SYNCS.PHASECHK.TRANS64.TRYWAIT P2, [R3+URZ+0x34830], R4 ;  /* 0x03483004030075a7 */ /* 0x000062000804017f */
[----:B------:R-:W-:Y:S05]  /*1a40*/  @!P0 BRA `(.L_x_180) ;  /* 0x0000000000048947 */ /* 0x000fea0003800000 */
[----:B------:R-:W-:Y:S01]  /*1a50*/  BPT.TRAP 0x1 ;  /* 0x000000040000795c */ /* 0x000fe20000300000 */
.L_x_180:
[----:B------:R-:W2:Y:S01]  /*1a60*/  S2R R5, SR_TID.X ;  /* 0x0000000000057919 */ /* 0x000ea20000002100 */
[----:B------:R-:W-:Y:S01]  /*1a70*/  IMAD.MOV.U32 R151, RZ, RZ, RZ ;  /* 0x000000ffff977224 */ /* 0x000fe200078e00ff */
[----:B--2---:R-:W-:Y:S01]  /*1a80*/  LOP3.LUT P1, RZ, R5, 0x7f, RZ, 0xc0, !PT ;  /* 0x0000007f05ff7812 */ /* 0x004fe2000782c0ff */
[----:B-1----:R-:W-:-:S12]  /*1a90*/  @P2 BRA `(.L_x_181) ;  /* 0x0000000000082947 */ /* 0x002fd80003800000 */
[----:B------:R-:W1:Y:S02]  /*1aa0*/  SYNCS.PHASECHK.TRANS64.TRYWAIT P2, [R3+URZ+0x34830], R4 ;  /* 0x03483004030075a7 */ /* 0x000e64000804017f */
[----:B-1----:R-:W-:Y:S05]  /*1ab0*/  @!P2 BRA `(.L_x_182) ;  /* 0x000000f80054a947 */ /* 0x002fea0003800000 */
.L_x_181:
[----:B------:R-:W-:Y:S05]  /*1ac0*/  WARPSYNC.ALL ;  /* 0x0000000000007948 */ /* 0x000fea0003800000 */
[----:B01----:R-:W-:Y:S01]  /*1ad0*/  VIADD R4, R0, 0x1c400 ;  /* 0x0001c40000047836 */ /* 0x003fe20000000000 */
[----:B------:R-:W-:Y:S01]  /*1ae0*/  ULOP3.LUT UR56, UR56, 0x10000, URZ, 0xfc, !UPT ;  /* 0x0001000038387892 */ /* 0x000fe2000f8efc3f */
[----:B------:R-:W-:Y:S01]  /*1af0*/  WARPGROUP.ARRIVE ;  /* 0x00000000000079c5 */ /* 0x000fe20000000000 */
[----:B------:R-:W-:Y:S01]  /*1b00*/  UMOV UR57, 0x40000040 ;  /* 0x4000004000397882 */ /* 0x000fe20000000000 */
[----:B------:R-:W-:Y:S01]  /*1b10*/  UMOV UR59, 0x40000040 ;  /* 0x40000040003b7882 */ /* 0x000fe20000000000 */
[----:B------:R-:W-:Y:S01]  /*1b20*/  SHF.R.U32.HI R4, RZ, 0x4, R4 ;  /* 0x00000004ff047819 */ /* 0x000fe20000011604 */
[----:B------:R-:W-:Y:S01]  /*1b30*/  UIADD3 UR8, UR56, 0x2, URZ ;  /* 0x0000000238087890 */ /* 0x000fe2000fffe03f */
[----:B------:R-:W-:Y:S01]  /*1b40*/  P2R R12, PR, RZ, 0x1 ;  /* 0x00000001ff0c7803 */ /* 0x000fe20000000000 */
[----:B------:R-:W-:Y:S01]  /*1b50*/  UMOV UR9, 0x40000040 ;  /* 0x4000004000097882 */ /* 0x000fe20000000000 */
[----:B------:R-:W-:Y:S01]  /*1b60*/  LOP3.LUT R4, R4, 0x3fff, RZ, 0xc0, !PT ;  /* 0x00003fff04047812 */ /* 0x000fe200078ec0ff */
[----:B------:R-:W-:Y:S01]  /*1b70*/  UMOV UR11, 0x40000040 ;  /* 0x40000040000b7882 */ /* 0x000fe20000000000 */
[----:B------:R-:W-:Y:S01]  /*1b80*/  UIADD3 UR12, UR56, 0x4, URZ ;  /* 0x00000004380c7890 */ /* 0x000fe2000fffe03f */
[----:B------:R-:W-:Y:S01]  /*1b90*/  @!P1 VIADD R3, R3, 0x34840 ;  /* 0x0003484003039836 */ /* 0x000fe20000000000 */
[----:B------:R-:W-:Y:S01]  /*1ba0*/  LOP3.LUT R5, R4, 0x10000, RZ, 0xfc, !PT ;  /* 0x0001000004057812 */ /* 0x000fe200078efcff */
[----:B------:R-:W-:Y:S01]  /*1bb0*/  UMOV UR13, 0x40000040 ;  /* 0x40000040000d7882 */ /* 0x000fe20000000000 */
[----:B------:R-:W-:Y:S01]  /*1bc0*/  UMOV UR15, 0x40000040 ;  /* 0x40000040000f7882 */ /* 0x000fe20000000000 */
[----:B------:R-:W-:Y:S01]  /*1bd0*/  UIADD3 UR16, UR56, 0x6, URZ ;  /* 0x0000000638107890 */ /* 0x000fe2000fffe03f */
[----:B------:R-:W-:Y:S01]  /*1be0*/  @!P1 PRMT R3, RZ, 0x654, R3 ;  /* 0x00000654ff039816 */ /* 0x000fe20000000003 */
[----:B------:R-:W-:Y:S01]  /*1bf0*/  IMAD R4, R2, 0xc00, R5 ;  /* 0x00000c0002047824 */ /* 0x000fe200078e0205 */
[----:B------:R-:W-:Y:S01]  /*1c00*/  UMOV UR17, 0x40000040 ;  /* 0x4000004000117882 */ /* 0x000fe20000000000 */
[----:B------:R-:W-:Y:S01]  /*1c10*/  UMOV UR19, 0x40000040 ;  /* 0x4000004000137882 */ /* 0x000fe20000000000 */
[----:B------:R-:W-:Y:S01]  /*1c20*/  UIADD3 UR20, UR56, 0x400, URZ ;  /* 0x0000040038147890 */ /* 0x000fe2000fffe03f */
[--C-:B------:R-:W-:Y:S01]  /*1c30*/  IMAD.MOV.U32 R150, RZ, RZ, R151.reuse ;  /* 0x000000ffff967224 */ /* 0x100fe200078e0097 */
[----:B------:R-:W-:Y:S01]  /*1c40*/  R2UR UR58, R4 ;  /* 0x00000000043a72ca */ /* 0x000fe200000e0000 */
[----:B------:R-:W-:Y:S01]  /*1c50*/  UMOV UR21, 0x40000040 ;  /* 0x4000004000157882 */ /* 0x000fe20000000000 */
[----:B------:R-:W-:Y:S01]  /*1c60*/  UMOV UR23, 0x40000040 ;  /* 0x4000004000177882 */ /* 0x000fe20000000000 */
[----:B------:R-:W-:Y:S01]  /*1c70*/  UIADD3 UR24, UR56, 0x402, URZ ;  /* 0x0000040238187890 */ /* 0x000fe2000fffe03f */
[--C-:B------:R-:W-:Y:S01]  /*1c80*/  IMAD.MOV.U32 R149, RZ, RZ, R151.reuse ;  /* 0x000000ffff957224 */ /* 0x100fe200078e0097 */
[----:B------:R-:W-:Y:S01]  /*1c90*/  UMOV UR25, 0x40000040 ;  /* 0x4000004000197882 */ /* 0x000fe20000000000 */
[----:B------:R-:W-:Y:S01]  /*1ca0*/  UMOV UR27, 0x40000040 ;  /* 0x40000040001b7882 */ /* 0x000fe20000000000 */
[----:B------:R-:W-:Y:S01]  /*1cb0*/  UIADD3 UR28, UR56, 0x404, URZ ;  /* 0x00000404381c7890 */ /* 0x000fe2000fffe03f */
[-C--:B------:R-:W-:Y:S01]  /*1cc0*/  MOV R148, R151.reuse ;  /* 0x0000009700947202 */ /* 0x080fe20000000f00 */
[----:B------:R-:W-:Y:S01]  /*1cd0*/  UMOV UR29, 0x40000040 ;  /* 0x40000040001d7882 */ /* 0x000fe20000000000 */
[----:B------:R-:W-:Y:S01]  /*1ce0*/  UMOV UR31, 0x40000040 ;  /* 0x40000040001f7882 */ /* 0x000fe20000000000 */
[----:B------:R-:W-:Y:S01]  /*1cf0*/  UIADD3 UR32, UR56, 0x406, URZ ;  /* 0x0000040638207890 */ /* 0x000fe2000fffe03f */
[--C-:B------:R-:W-:Y:S01]  /*1d00*/  IMAD.MOV.U32 R147, RZ, RZ, R151.reuse ;  /* 0x000000ffff937224 */ /* 0x100fe200078e0097 */
[----:B------:R-:W-:Y:S01]  /*1d10*/  HGMMA.64x128x16.F32.BF16 R24, gdesc[UR56], RZ, !UPT, gsb0 ;  /* 0x01e00000381879f0 */ /* 0x000fe2000c0018ff */
[----:B------:R-:W-:Y:S01]  /*1d20*/  UIADD3 UR10, UR58, 0x2, URZ ;  /* 0x000000023a0a7890 */ /* 0x000fe2000fffe03f */
[--C-:B------:R-:W-:Y:S01]  /*1d30*/  IMAD.MOV.U32 R146, RZ, RZ, R151.reuse ;  /* 0x000000ffff927224 */ /* 0x100fe200078e0097 */
        /* <DEDUP_REMOVED lines=12> */
[----:B------:R-:W-:Y:S01]  /*1e00*/  UMOV UR33, 0x40000040 ;  /* 0x4000004000217882 */ /* 0x000fe20000000000 */
[----:B------:R-:W-:Y:S01]  /*1e10*/  UMOV UR35, 0x40000040 ;  /* 0x4000004000237882 */ /* 0x000fe20000000000 */
        /* <DEDUP_REMOVED lines=19> */
[-C--:B------:R-:W-:Y:S01]  /*1f50*/  MOV R132, R151.reuse ;  /* 0x0000009700847202 */ /* 0x080fe20000000f00 */
[----:B------:R-:W-:Y:S01]  /*1f60*/  UIADD3 UR54, UR58, 0x806, URZ ;  /* 0x000008063a367890 */ /* 0x000fe2000fffe03f */
[--C-:B------:R-:W-:Y:S01]  /*1f70*/  IMAD.MOV.U32 R130, RZ, RZ, R151.reuse ;  /* 0x000000ffff827224 */ /* 0x100fe200078e0097 */
[----:B------:R-:W-:Y:S01]  /*1f80*/  UMOV UR53, 0x40000040 ;  /* 0x4000004000357882 */ /* 0x000fe20000000000 */
[----:B------:R-:W-:Y:S01]  /*1f90*/  UMOV UR55, 0x40000040 ;  /* 0x4000004000377882 */ /* 0x000fe20000000000 */
[----:B------:R-:W-:Y:S01]  /*1fa0*/  ULDC UR4, c[0x0][0x9d8] ;  /* 0x0002760000047ab9 */ /* 0x000fe20000000800 */
[----:B------:R-:W-:Y:S01]  /*1fb0*/  ULDC UR5, c[0x0][0x988] ;  /* 0x0002620000057ab9 */ /* 0x000fe20000000800 */
[--C-:B------:R-:W-:Y:S01]  /*1fc0*/  IMAD.MOV.U32 R128, RZ, RZ, R151.reuse ;  /* 0x000000ffff807224 */ /* 0x100fe200078e0097 */
[-C--:B------:R-:W-:Y:S01]  /*1fd0*/  MOV R116, R151.reuse ;  /* 0x0000009700747202 */ /* 0x080fe20000000f00 */
[--C-:B------:R-:W-:Y:S01]  /*1fe0*/  IMAD.MOV.U32 R126, RZ, RZ, R151.reuse ;  /* 0x000000ffff7e7224 */ /* 0x100fe200078e0097 */
[----:B------:R-:W-:Y:S01]  /*1ff0*/  MOV R100, R151 ;  /* 0x0000009700647202 */ /* 0x000fe20000000f00 */
        /* <DEDUP_REMOVED lines=14> */
[----:B------:R-:W-:Y:S01]  /*20e0*/  IMAD.MOV.U32 R88, RZ, RZ, R151 ;  /* 0x000000ffff587224 */ /* 0x000fe200078e0097 */
        /* <DEDUP_REMOVED lines=46> */
[----:B------:R-:W1:Y:S01]  /*23d0*/  MUFU.TANH R6, R25 ;  /* 0x0000001900067308 */ /* 0x000e620000002400 */
[----:B------:R-:W-:Y:S01]  /*23e0*/  FMUL.FTZ R37, R37, UR4 ;  /* 0x0000000425257c20 */ /* 0x000fe20008410000 */
[----:B------:R-:W-:Y:S01]  /*23f0*/  FMUL.FTZ R31, R31, UR4 ;  /* 0x000000041f1f7c20 */ /* 0x000fe20008410000 */
[----:B------:R-:W-:Y:S01]  /*2400*/  FMUL.FTZ R61, R61, UR4 ;  /* 0x000000043d3d7c20 */ /* 0x000fe20008410000 */
[----:B------:R-:W-:Y:S01]  /*2410*/  FMUL.FTZ R40, R40, UR4 ;  /* 0x0000000428287c20 */ /* 0x000fe20008410000 */
[----:B------:R-:W-:Y:S01]  /*2420*/  FMUL.FTZ R34, R34, UR4 ;  /* 0x0000000422227c20 */ /* 0x000fe20008410000 */
[----:B------:R-:W-:Y:S01]  /*2430*/  FMUL.FTZ R41, R41, UR4 ;  /* 0x0000000429297c20 */ /* 0x000fe20008410000 */
[----:B------:R-:W-:Y:S01]  /*2440*/  FMUL.FTZ R35, R35, UR4 ;  /* 0x0000000423237c20 */ /* 0x000fe20008410000 */
[----:B------:R2:W-:Y:S01]  /*2450*/  MUFU.TANH R99, R57 ;  /* 0x0000003900637308 */ /* 0x0005e20000002400 */
        /* <DEDUP_REMOVED lines=8> */
[----:B--2---:R-:W-:Y:S01]  /*24e0*/  IADD3 R57, R104, 0x80, -R205 ;  /* 0x0000008068397810 */ /* 0x004fe20007ffe8cd */
[----:B------:R-:W-:Y:S01]  /*24f0*/  FMUL.FTZ R65, R65, UR4 ;  /* 0x0000000441417c20 */ /* 0x000fe20008410000 */
[----:B------:R-:W-:Y:S01]  /*2500*/  FMUL.FTZ R48, R48, UR4 ;  /* 0x0000000430307c20 */ /* 0x000fe20008410000 */
[----:B------:R-:W-:Y:S01]  /*2510*/  FMUL.FTZ R42, R42, UR4 ;  /* 0x000000042a2a7c20 */ /* 0x000fe20008410000 */
[----:B------:R-:W-:Y:S01]  /*2520*/  FMUL.FTZ R71, R71, UR4 ;  /* 0x0000000447477c20 */ /* 0x000fe20008410000 */
[----:B------:R-:W-:-:S02]  /*2530*/  IMAD R8, R94, -0x80, R57 ;  /* 0xffffff805e087824 */ /* 0x000fc400078e0239 */
[----:B------:R-:W-:Y:S01]  /*2540*/  FMUL.FTZ R43, R43, UR4 ;  /* 0x000000042b2b7c20 */ /* 0x000fe20008410000 */
[----:B------:R-:W-:Y:S01]  /*2550*/  MUFU.TANH R29, R29 ;  /* 0x0000001d001d7308 */ /* 0x000fe20000002400 */
[----:B------:R-:W-:Y:S01]  /*2560*/  FMUL.FTZ R49, R49, UR4 ;  /* 0x0000000431317c20 */ /* 0x000fe20008410000 */
[----:B------:R-:W-:Y:S01]  /*2570*/  FMUL.FTZ R52, R52, UR4 ;  /* 0x0000000434347c20 */ /* 0x000fe20008410000 */
[----:B------:R-:W-:Y:S01]  /*2580*/  ISETP.GT.AND P2, PT, R8, RZ, PT ;  /* 0x000000ff0800720c */ /* 0x000fe20003f44270 */
[----:B------:R-:W-:Y:S01]  /*2590*/  FMUL.FTZ R46, R46, UR4 ;  /* 0x000000042e2e7c20 */ /* 0x000fe20008410000 */
[C---:B------:R-:W-:Y:S01]  /*25a0*/  ISETP.GT.AND P3, PT, R8.reuse, 0x1, PT ;  /* 0x000000010800780c */ /* 0x040fe20003f64270 */
[----:B------:R-:W-:Y:S01]  /*25b0*/  FMUL.FTZ R47, R47, UR4 ;  /* 0x000000042f2f7c20 */ /* 0x000fe20008410000 */
[----:B------:R-:W-:Y:S01]  /*25c0*/  ISETP.GT.AND P6, PT, R8, 0x8, PT ;  /* 0x000000080800780c */ /* 0x000fe20003fc4270 */
[----:B------:R-:W2:Y:S01]  /*25d0*/  MUFU.TANH R7, R26 ;  /* 0x0000001a00077308 */ /* 0x000ea20000002400 */
[----:B0-----:R-:W-:Y:S01]  /*25e0*/  FSEL R21, R21, -INF , P2 ;  /* 0xff80000015157808 */ /* 0x001fe20001000000 */
[----:B------:R-:W-:Y:S01]  /*25f0*/  FMUL.FTZ R53, R53, UR4 ;  /* 0x0000000435357c20 */ /* 0x000fe20008410000 */
[----:B-1----:R-:W-:Y:S01]  /*2600*/  FSEL R6, R6, -INF , P3 ;  /* 0xff80000006067808 */ /* 0x002fe20001800000 */
[----:B------:R-:W-:Y:S01]  /*2610*/  FMUL.FTZ R50, R50, UR4 ;  /* 0x0000000432327c20 */ /* 0x000fe20008410000 */
[----:B------:R-:W-:Y:S01]  /*2620*/  ISETP.GT.AND P5, PT, R8, 0x9, PT ;  /* 0x000000090800780c */ /* 0x000fe20003fa4270 */
[----:B------:R-:W-:Y:S01]  /*2630*/  FMUL.FTZ R56, R56, UR4 ;  /* 0x0000000438387c20 */ /* 0x000fe20008410000 */
[----:B---3--:R-:W-:Y:S01]  /*2640*/  FSEL R57, R28, -INF , P6 ;  /* 0xff8000001c397808 */ /* 0x008fe20003000000 */
[----:B------:R-:W0:Y:S01]  /*2650*/  MUFU.TANH R32, R32 ;  /* 0x0000002000207308 */ /* 0x000e220000002400 */
[----:B------:R-:W-:Y:S01]  /*2660*/  FMNMX.FTZ R24, R21, R6, !PT ;  /* 0x0000000615187209 */ /* 0x000fe20007810000 */
[----:B------:R-:W-:Y:S01]  /*2670*/  FMUL.FTZ R51, R51, UR4 ;  /* 0x0000000433337c20 */ /* 0x000fe20008410000 */
[----:B------:R-:W-:Y:S01]  /*2680*/  ISETP.GT.AND P4, PT, R8, 0x10, PT ;  /* 0x000000100800780c */ /* 0x000fe20003f84270 */
        /* <DEDUP_REMOVED lines=9> */
[----:B------:R-:W-:Y:S01]  /*2720*/  FMUL.FTZ R59, R59, UR4 ;  /* 0x000000043b3b7c20 */ /* 0x000fe20008410000 */
[----:B------:R-:W-:Y:S01]  /*2730*/  FMUL.FTZ R62, R62, UR4 ;  /* 0x000000043e3e7c20 */ /* 0x000fe20008410000 */
[----:B------:R-:W-:Y:S01]  /*2740*/  FMUL.FTZ R68, R68, UR4 ;  /* 0x0000000444447c20 */ /* 0x000fe20008410000 */
[----:B------:R-:W-:Y:S01]  /*2750*/  MUFU.TANH R33, R33 ;  /* 0x0000002100217308 */ /* 0x000fe20000002400 */
        /* <DEDUP_REMOVED lines=8> */
[----:B-1----:R-:W-:Y:S01]  /*27e0*/  FSEL R4, R4, -INF , P3 ;  /* 0xff80000004047808 */ /* 0x002fe20001800000 */
[----:B------:R-:W-:Y:S01]  /*27f0*/  FMUL.FTZ R74, R74, UR4 ;  /* 0x000000044a4a7c20 */ /* 0x000fe20008410000 */
[----:B------:R-:W-:Y:S01]  /*2800*/  ISETP.GT.AND P3, PT, R8, 0x18, PT ;  /* 0x000000180800780c */ /* 0x000fe20003f64270 */
        /* <DEDUP_REMOVED lines=13> */
[----:B0-----:R-:W-:Y:S01]  /*28e0*/  FSEL R11, R11, -INF , P6 ;  /* 0xff8000000b0b7808 */ /* 0x001fe20003000000 */
[----:B------:R0:W-:Y:S01]  /*28f0*/  @!P1 SYNCS.ARRIVE.TRANS64.RED.A1T0 RZ, [R3+URZ], RZ ;  /* 0x000000ff03ff99a7 */ /* 0x0001e2000810043f */
[----:B------:R-:W-:Y:S01]  /*2900*/  ISETP.GT.AND P6, PT, R8, 0x19, PT ;  /* 0x000000190800780c */ /* 0x000fe20003fc4270 */
[----:B------:R-:W-:-:S04]  /*2910*/  IMAD.MOV.U32 R104, RZ, RZ, R151 ;  /* 0x000000ffff687224 */ /* 0x000fc800078e0097 */
[----:B------:R-:W-:Y:S08]  /*2920*/  MUFU.TANH R37, R37 ;  /* 0x0000002500257308 */ /* 0x000ff00000002400 */
[----:B------:R2:W-:Y:S01]  /*2930*/  MUFU.TANH R109, R61 ;  /* 0x0000003d006d7308 */ /* 0x0005e20000002400 */
[----:B-1----:R-:W-:-:S07]  /*2940*/  FSEL R13, R13, -INF , P5 ;  /* 0xff8000000d0d7808 */ /* 0x002fce0002800000 */
[----:B------:R-:W1:Y:S01]  /*2950*/  MUFU.TANH R15, R34 ;  /* 0x00000022000f7308 */ /* 0x000e620000002400 */
[----:B--2---:R-:W-:Y:S02]  /*2960*/  FSEL R61, R29, -INF , P5 ;  /* 0xff8000001d3d7808 */ /* 0x004fe40002800000 */
[----:B------:R-:W-:Y:S02]  /*2970*/  ISETP.GT.AND P5, PT, R8, 0x20, PT ;  /* 0x000000200800780c */ /* 0x000fe40003fa4270 */
[----:B------:R-:W-:-:S03]  /*2980*/  FMNMX.FTZ R24, R61, R24, !PT ;  /* 0x000000183d187209 */ /* 0x000fc60007810000 */
[----:B------:R-:W-:Y:S01]  /*2990*/  MUFU.TANH R40, R40 ;  /* 0x0000002800287308 */ /* 0x000fe20000002400 */
[----:B------:R-:W-:-:S07]  /*29a0*/  FMNMX.FTZ R24, R69, R24, !PT ;  /* 0x0000001845187209 */ /* 0x000fce0007810000 */
[----:B------:R-:W2:Y:S01]  /*29b0*/  MUFU.TANH R25, R35 ;  /* 0x0000002300197308 */ /* 0x000ea20000002400 */
[----:B-1----:R-:W-:Y:S02]  /*29c0*/  FSEL R15, R15, -INF , P4 ;  /* 0xff8000000f0f7808 */ /* 0x002fe40002000000 */
[----:B------:R-:W-:-:S05]  /*29d0*/  ISETP.GT.AND P4, PT, R8, 0x21, PT ;  /* 0x000000210800780c */ /* 0x000fca0003f84270 */
[----:B------:R-:W1:Y:S08]  /*29e0*/  MUFU.TANH R41, R41 ;  /* 0x0000002900297308 */ /* 0x000e700000002400 */
[----:B------:R3:W-:Y:S01]  /*29f0*/  MUFU.TANH R9, R63 ;  /* 0x0000003f00097308 */ /* 0x0007e20000002400 */
[----:B--2---:R-:W-:-:S07]  /*2a00*/  FSEL R25, R25, -INF , P2 ;  /* 0xff80000019197808 */ /* 0x004fce0001000000 */
[----:B------:R-:W2:Y:S01]  /*2a10*/  MUFU.TANH R27, R38 ;  /* 0x00000026001b7308 */ /* 0x000ea20000002400 */
[----:B---3--:R-:W-:Y:S02]  /*2a20*/  FSEL R63, R33, -INF , P2 ;  /* 0xff800000213f7808 */ /* 0x008fe40001000000 */
[----:B------:R-:W-:Y:S02]  /*2a30*/  ISETP.GT.AND P2, PT, R8, 0x28, PT ;  /* 0x000000280800780c */ /* 0x000fe40003f44270 */
[----:B------:R-:W-:Y:S02]  /*2a40*/  FMNMX.FTZ R24, R63, R24, !PT ;  /* 0x000000183f187209 */ /* 0x000fe40007810000 */
[----:B-1----:R-:W-:Y:S01]  /*2a50*/  FSEL R89, R41, -INF , P4 ;  /* 0xff80000029597808 */ /* 0x002fe20002000000 */
        /* <DEDUP_REMOVED lines=24> */
[----:B------:R-:W1:Y:S01]  /*2be0*/  MUFU.TANH R49, R49 ;  /* 0x0000003100317308 */ /* 0x000e620000002400 */
[----:B------:R-:W-:-:S04]  /*2bf0*/  FMNMX.FTZ R26, R89, R26, !PT ;  /* 0x0000001a591a7209 */ /* 0x000fc80007810000 */
[----:B------:R-:W-:-:S03]  /*2c00*/  FMNMX.FTZ R26, R91, R26, !PT ;  /* 0x0000001a5b1a7209 */ /* 0x000fc60007810000 */
[----:B------:R-:W3:Y:S01]  /*2c10*/  MUFU.TANH R35, R46 ;  /* 0x0000002e00237308 */ /* 0x000ee20000002400 */
[----:B------:R-:W-:Y:S02]  /*2c20*/  FMNMX.FTZ R26, R93, R26, !PT ;  /* 0x0000001a5d1a7209 */ /* 0x000fe40007810000 */
[----:B--2---:R-:W-:Y:S02]  /*2c30*/  FSEL R33, R43, -INF , P4 ;  /* 0xff8000002b217808 */ /* 0x004fe40002000000 */
[----:B------:R-:W-:Y:S02]  /*2c40*/  ISETP.GT.AND P4, PT, R8, 0x38, PT ;  /* 0x000000380800780c */ /* 0x000fe40003f84270 */
[----:B------:R-:W-:Y:S01]  /*2c50*/  FMNMX.FTZ R26, R95, R26, !PT ;  /* 0x0000001a5f1a7209 */ /* 0x000fe20007810000 */
[----:B------:R-:W2:Y:S01]  /*2c60*/  MUFU.TANH R52, R52 ;  /* 0x0000003400347308 */ /* 0x000ea20000002400 */
[----:B-1----:R-:W-:-:S04]  /*2c70*/  FSEL R97, R49, -INF , P5 ;  /* 0xff80000031617808 */ /* 0x002fc80002800000 */
[----:B------:R-:W-:-:S03]  /*2c80*/  FMNMX.FTZ R26, R97, R26, !PT ;  /* 0x0000001a611a7209 */ /* 0x000fc60007810000 */
[----:B------:R-:W1:Y:S01]  /*2c90*/  MUFU.TANH R47, R47 ;  /* 0x0000002f002f7308 */ /* 0x000e620000002400 */
[----:B---3--:R-:W-:Y:S02]  /*2ca0*/  FSEL R35, R35, -INF , P2 ;  /* 0xff80000023237808 */ /* 0x008fe40001000000 */
[----:B------:R-:W-:-:S05]  /*2cb0*/  ISETP.GT.AND P2, PT, R8, 0x39, PT ;  /* 0x000000390800780c */ /* 0x000fca0003f44270 */
[----:B------:R-:W3:Y:S01]  /*2cc0*/  MUFU.TANH R53, R53 ;  /* 0x0000003500357308 */ /* 0x000ee20000002400 */
[----:B--2---:R-:W-:-:S04]  /*2cd0*/  FSEL R101, R52, -INF , P4 ;  /* 0xff80000034657808 */ /* 0x004fc80002000000 */
[----:B------:R-:W-:-:S03]  /*2ce0*/  FMNMX.FTZ R26, R101, R26, !PT ;  /* 0x0000001a651a7209 */ /* 0x000fc60007810000 */
[----:B------:R-:W2:Y:S01]  /*2cf0*/  MUFU.TANH R50, R50 ;  /* 0x0000003200327308 */ /* 0x000ea20000002400 */
[----:B-1----:R-:W-:Y:S02]  /*2d00*/  FSEL R37, R47, -INF , P3 ;  /* 0xff8000002f257808 */ /* 0x002fe40001800000 */
[----:B------:R-:W-:-:S05]  /*2d10*/  ISETP.GT.AND P3, PT, R8, 0x40, PT ;  /* 0x000000400800780c */ /* 0x000fca0003f64270 */
[----:B------:R-:W1:Y:S01]  /*2d20*/  MUFU.TANH R56, R56 ;  /* 0x0000003800387308 */ /* 0x000e620000002400 */
[----:B---3--:R-:W-:-:S04]  /*2d30*/  FSEL R107, R53, -INF , P2 ;  /* 0xff800000356b7808 */ /* 0x008fc80001000000 */
[----:B------:R-:W-:-:S03]  /*2d40*/  FMNMX.FTZ R26, R107, R26, !PT ;  /* 0x0000001a6b1a7209 */ /* 0x000fc60007810000 */
[----:B------:R-:W3:Y:S01]  /*2d50*/  MUFU.TANH R51, R51 ;  /* 0x0000003300337308 */ /* 0x000ee20000002400 */
[----:B--2---:R-:W-:Y:S02]  /*2d60*/  FSEL R39, R50, -INF , P6 ;  /* 0xff80000032277808 */ /* 0x004fe40003000000 */
[----:B------:R-:W-:-:S04]  /*2d70*/  ISETP.GT.AND P6, PT, R8, 0x41, PT ;  /* 0x000000410800780c */ /* 0x000fc80003fc4270 */
[----:B------:R-:W-:Y:S01]  /*2d80*/  FSEL R99, R99, -INF , P6 ;  /* 0xff80000063637808 */ /* 0x000fe20003000000 */
[----:B------:R-:W2:Y:S01]  /*2d90*/  MUFU.TANH R54, R54 ;  /* 0x0000003600367308 */ /* 0x000ea20000002400 */
[----:B-1----:R-:W-:-:S04]  /*2da0*/  FSEL R105, R56, -INF , P3 ;  /* 0xff80000038697808 */ /* 0x002fc80001800000 */
[----:B------:R-:W-:-:S03]  /*2db0*/  FMNMX.FTZ R26, R105, R26, !PT ;  /* 0x0000001a691a7209 */ /* 0x000fc60007810000 */
[----:B------:R-:W1:Y:S01]  /*2dc0*/  MUFU.TANH R60, R60 ;  /* 0x0000003c003c7308 */ /* 0x000e620000002400 */
[----:B---3--:R-:W-:Y:S02]  /*2dd0*/  FSEL R41, R51, -INF , P5 ;  /* 0xff80000033297808 */ /* 0x008fe40002800000 */
[----:B------:R-:W-:Y:S02]  /*2de0*/  ISETP.GT.AND P5, PT, R8, 0x48, PT ;  /* 0x000000480800780c */ /* 0x000fe40003fa4270 */
[----:B------:R-:W-:-:S03]  /*2df0*/  FMNMX.FTZ R26, R99, R26, !PT ;  /* 0x0000001a631a7209 */ /* 0x000fc60007810000 */
[----:B------:R-:W3:Y:S01]  /*2e00*/  MUFU.TANH R55, R55 ;  /* 0x0000003700377308 */ /* 0x000ee20000002400 */
[----:B--2---:R-:W-:Y:S02]  /*2e10*/  FSEL R43, R54, -INF , P4 ;  /* 0xff800000362b7808 */ /* 0x004fe40002000000 */
[----:B------:R-:W-:-:S04]  /*2e20*/  ISETP.GT.AND P4, PT, R8, 0x49, PT ;  /* 0x000000490800780c */ /* 0x000fc80003f84270 */
[----:B------:R-:W-:Y:S01]  /*2e30*/  FSEL R109, R109, -INF , P4 ;  /* 0xff8000006d6d7808 */ /* 0x000fe20002000000 */
[----:B------:R-:W2:Y:S01]  /*2e40*/  MUFU.TANH R58, R58 ;  /* 0x0000003a003a7308 */ /* 0x000ea20000002400 */
[----:B-1----:R-:W-:Y:S02]  /*2e50*/  FSEL R103, R60, -INF , P5 ;  /* 0xff8000003c677808 */ /* 0x002fe40002800000 */
[----:B------:R-:W-:Y:S02]  /*2e60*/  FSEL R53, R9, -INF , P4 ;  /* 0xff80000009357808 */ /* 0x000fe40002000000 */
[----:B------:R-:W-:Y:S02]  /*2e70*/  FMNMX.FTZ R26, R103, R26, !PT ;  /* 0x0000001a671a7209 */ /* 0x000fe40007810000 */
[----:B------:R-:W-:Y:S01]  /*2e80*/  ISETP.GT.AND P4, PT, R8, 0x60, PT ;  /* 0x000000600800780c */ /* 0x000fe20003f84270 */
[----:B------:R-:W1:Y:S01]  /*2e90*/  MUFU.TANH R64, R64 ;  /* 0x0000004000407308 */ /* 0x000e620000002400 */
[----:B---3--:R-:W-:-:S02]  /*2ea0*/  FSEL R45, R55, -INF , P2 ;  /* 0xff800000372d7808 */ /* 0x008fc40001000000 */
[----:B------:R-:W-:Y:S02]  /*2eb0*/  ISETP.GT.AND P2, PT, R8, 0x50, PT ;  /* 0x000000500800780c */ /* 0x000fe40003f44270 */
        /* <DEDUP_REMOVED lines=11> */
[----:B------:R-:W-:Y:S02]  /*2f70*/  FMNMX.FTZ R26, R113, R26, !PT ;  /* 0x0000001a711a7209 */ /* 0x000fe40007810000 */
[----:B------:R-:W-:Y:S01]  /*2f80*/  FSEL R59, R10, -INF , P3 ;  /* 0xff8000000a3b7808 */ /* 0x000fe20001800000 */
[----:B------:R-:W3:Y:S01]  /*2f90*/  MUFU.TANH R14, R14 ;  /* 0x0000000e000e7308 */ /* 0x000ee20000002400 */
[----:B--2---:R-:W-:Y:S02]  /*2fa0*/  FSEL R51, R62, -INF , P5 ;  /* 0xff8000003e337808 */ /* 0x004fe40002800000 */
[----:B------:R-:W-:-:S02]  /*2fb0*/  ISETP.GT.AND P5, PT, R8, 0x59, PT ;  /* 0x000000590800780c */ /* 0x000fc40003fa4270 */
[----:B------:R-:W-:-:S03]  /*2fc0*/  ISETP.GT.AND P3, PT, R8, 0x61, PT ;  /* 0x000000610800780c */ /* 0x000fc60003f64270 */
[----:B------:R-:W2:Y:S01]  /*2fd0*/  MUFU.TANH R72, R72 ;  /* 0x0000004800487308 */ /* 0x000ea20000002400 */
[----:B-1----:R-:W-:-:S04]  /*2fe0*/  FSEL R115, R68, -INF , P6 ;  /* 0xff80000044737808 */ /* 0x002fc80003000000 */
[----:B------:R-:W-:-:S03]  /*2ff0*/  FMNMX.FTZ R26, R115, R26, !PT ;  /* 0x0000001a731a7209 */ /* 0x000fc60007810000 */
[----:B------:R-:W1:Y:S01]  /*3000*/  MUFU.TANH R66, R66 ;  /* 0x0000004200427308 */ /* 0x000e620000002400 */
[----:B---3--:R-:W-:-:S04]  /*3010*/  FSEL R117, R14, -INF , P5 ;  /* 0xff8000000e757808 */ /* 0x008fc80002800000 */
[----:B------:R-:W-:-:S03]  /*3020*/  FMNMX.FTZ R26, R117, R26, !PT ;  /* 0x0000001a751a7209 */ /* 0x000fc60007810000 */
        /* <DEDUP_REMOVED lines=11> */
[----:B------:R-:W-:-:S05]  /*30e0*/  ISETP.GT.AND P6, PT, R8, 0x69, PT ;  /* 0x000000690800780c */ /* 0x000fca0003fc4270 */
[----:B------:R-:W2:Y:S01]  /*30f0*/  MUFU.TANH R74, R74 ;  /* 0x0000004a004a7308 */ /* 0x000ea20000002400 */
[----:B-1----:R-:W-:-:S04]  /*3100*/  FSEL R123, R76, -INF , P2 ;  /* 0xff8000004c7b7808 */ /* 0x002fc80001000000 */
[----:B------:R-:W-:-:S03]  /*3110*/  FMNMX.FTZ R26, R123, R26, !PT ;  /* 0x0000001a7b1a7209 */ /* 0x000fc60007810000 */
[----:B------:R-:W1:Y:S01]  /*3120*/  MUFU.TANH R80, R80 ;  /* 0x0000005000507308 */ /* 0x000e620000002400 */
[----:B---3--:R-:W-:-:S04]  /*3130*/  FSEL R125, R77, -INF , P6 ;  /* 0xff8000004d7d7808 */ /* 0x008fc80003000000 */
[----:B------:R-:W-:-:S03]  /*3140*/  FMNMX.FTZ R26, R125, R26, !PT ;  /* 0x0000001a7d1a7209 */ /* 0x000fc60007810000 */
[----:B------:R3:W4:Y:S01]  /*3150*/  MUFU.TANH R24, R75 ;  /* 0x0000004b00187308 */ /* 0x0007220000002400 */
[----:B--2---:R-:W-:Y:S02]  /*3160*/  FSEL R77, R74, -INF , P4 ;  /* 0xff8000004a4d7808 */ /* 0x004fe40002000000 */
[----:B------:R-:W-:-:S05]  /*3170*/  ISETP.GT.AND P4, PT, R8, 0x71, PT ;  /* 0x000000710800780c */ /* 0x000fca0003f84270 */
[----:B------:R4:W2:Y:S01]  /*3180*/  MUFU.TANH R129, R81 ;  /* 0x0000005100817308 */ /* 0x0008a20000002400 */
[----:B---3--:R-:W-:Y:S02]  /*3190*/  FSEL R75, R20, -INF , P5 ;  /* 0xff800000144b7808 */ /* 0x008fe40002800000 */
[----:B------:R-:W-:-:S04]  /*31a0*/  ISETP.GT.AND P5, PT, R8, 0x70, PT ;  /* 0x000000700800780c */ /* 0x000fc80003fa4270 */
[----:B-1----:R-:W-:Y:S01]  /*31b0*/  FSEL R127, R80, -INF , P5 ;  /* 0xff800000507f7808 */ /* 0x002fe20002800000 */
[----:B------:R-:W1:Y:S01]  /*31c0*/  MUFU.TANH R78, R78 ;  /* 0x0000004e004e7308 */ /* 0x000e620000002400 */
[----:B----4-:R-:W-:Y:S02]  /*31d0*/  FSEL R81, R24, -INF , P3 ;  /* 0xff80000018517808 */ /* 0x010fe40001800000 */
[----:B------:R-:W-:Y:S02]  /*31e0*/  ISETP.GT.AND P3, PT, R8, 0x78, PT ;  /* 0x000000780800780c */ /* 0x000fe40003f64270 */
[----:B------:R-:W-:-:S03]  /*31f0*/  FMNMX.FTZ R26, R127, R26, !PT ;  /* 0x0000001a7f1a7209 */ /* 0x000fc60007810000 */
[----:B------:R-:W3:Y:S01]  /*3200*/  MUFU.TANH R84, R84 ;  /* 0x0000005400547308 */ /* 0x000ee20000002400 */
[----:B--2---:R-:W-:-:S04]  /*3210*/  FSEL R129, R129, -INF , P4 ;  /* 0xff80000081817808 */ /* 0x004fc80002000000 */
[----:B------:R-:W-:-:S03]  /*3220*/  FMNMX.FTZ R26, R129, R26, !PT ;  /* 0x0000001a811a7209 */ /* 0x000fc60007810000 */
[----:B------:R1:W2:Y:S08]  /*3230*/  MUFU.TANH R133, R85 ;  /* 0x0000005500857308 */ /* 0x0002b00000002400 */
[----:B------:R-:W4:Y:S01]  /*3240*/  MUFU.TANH R82, R82 ;  /* 0x0000005200527308 */ /* 0x000f220000002400 */
[----:B-1----:R-:W-:Y:S02]  /*3250*/  FSEL R85, R78, -INF , P2 ;  /* 0xff8000004e557808 */ /* 0x002fe40001000000 */
[----:B------:R-:W-:Y:S01]  /*3260*/  ISETP.GT.AND P2, PT, R8, 0x79, PT ;  /* 0x000000790800780c */ /* 0x000fe20003f44270 */
[----:B------:R-:W-:Y:S01]  /*3270*/  IMAD.U32 R8, RZ, RZ, UR5 ;  /* 0x00000005ff087e24 */ /* 0x000fe2000f8e00ff */
[----:B---3--:R-:W-:-:S03]  /*3280*/  FSEL R131, R84, -INF , P3 ;  /* 0xff80000054837808 */ /* 0x008fc60001800000 */
[----:B------:R-:W1:Y:S01]  /*3290*/  MUFU.TANH R83, R83 ;  /* 0x0000005300537308 */ /* 0x000e620000002400 */
[----:B--2---:R-:W-:Y:S02]  /*32a0*/  FSEL R133, R133, -INF , P2 ;  /* 0xff80000085857808 */ /* 0x004fe40001000000 */
[----:B------:R-:W-:-:S04]  /*32b0*/  FMNMX.FTZ R26, R131, R26, !PT ;  /* 0x0000001a831a7209 */ /* 0x000fc80007810000 */
[----:B------:R-:W-:Y:S01]  /*32c0*/  FMNMX.FTZ R26, R133, R26, !PT ;  /* 0x0000001a851a7209 */ /* 0x000fe20007810000 */
[----:B------:R-:W2:Y:S04]  /*32d0*/  MUFU.TANH R86, R86 ;  /* 0x0000005600567308 */ /* 0x000ea80000002400 */
[----:B------:R-:W3:Y:S02]  /*32e0*/  SHFL.BFLY PT, R9, R26, 0x2, 0x1f ;  /* 0x0c401f001a097f89 */ /* 0x000ee400000e0000 */
[----:B---3--:R-:W-:-:S05]  /*32f0*/  FMNMX.FTZ R14, R26, R9, !PT ;  /* 0x000000091a0e7209 */ /* 0x008fca0007810000 */
[----:B------:R-:W3:Y:S02]  /*3300*/  SHFL.BFLY PT, R9, R14, 0x1, 0x1f ;  /* 0x0c201f000e097f89 */ /* 0x000ee400000e0000 */
[----:B---3--:R-:W-:Y:S02]  /*3310*/  FMNMX.FTZ R9, R14, R9, !PT ;  /* 0x000000090e097209 */ /* 0x008fe40007810000 */
[----:B------:R-:W3:Y:S02]  /*3320*/  MUFU.TANH R14, R87 ;  /* 0x00000057000e7308 */ /* 0x000ee40000002400 */
[C---:B------:R-:W-:Y:S01]  /*3330*/  FSETP.NEU.FTZ.AND P0, PT, R9.reuse, -INF , PT ;  /* 0xff8000000900780b */ /* 0x040fe20003f1d000 */
[----:B------:R-:W-:-:S05]  /*3340*/  FMUL.FTZ R10, R9, R8 ;  /* 0x00000008090a7220 */ /* 0x000fca0000410000 */
[----:B------:R-:W-:Y:S02]  /*3350*/  FSEL R10, R10, RZ, P0 ;  /* 0x000000ff0a0a7208 */ /* 0x000fe40000000000 */
[----:B------:R-:W-:Y:S02]  /*3360*/  ISETP.NE.AND P0, PT, R12, RZ, PT ;  /* 0x000000ff0c00720c */ /* 0x000fe40003f05270 */
[----:B------:R5:W0:Y:S01]  /*3370*/  MUFU.TANH R12, R79 ;  /* 0x0000004f000c7308 */ /* 0x000a220000002400 */
[-CC-:B------:R-:W-:Y:S01]  /*3380*/  FFMA.FTZ R174, R91, R8.reuse, -R10.reuse ;  /* 0x000000085bae7223 */ /* 0x180fe2000001080a */
[----:B----4-:R-:W-:Y:S01]  /*3390*/  FSEL R91, R82, -INF , P5 ;  /* 0xff800000525b7808 */ /* 0x010fe20002800000 */
[-CC-:B------:R-:W-:Y:S01]  /*33a0*/  FFMA.FTZ R168, R95, R8.reuse, -R10.reuse ;  /* 0x000000085fa87223 */ /* 0x180fe2000001080a */
[----:B-1----:R-:W-:Y:S01]  /*33b0*/  FSEL R95, R83, -INF , P4 ;  /* 0xff800000535f7808 */ /* 0x002fe20002000000 */
[-CC-:B------:R-:W-:Y:S01]  /*33c0*/  FFMA.FTZ R176, R69, R8.reuse, -R10.reuse ;  /* 0x0000000845b07223 */ /* 0x180fe2000001080a */
[-CC-:B------:R-:W-:Y:S01]  /*33d0*/  FFMA.FTZ R69, R97, R8.reuse, -R10.reuse ;  /* 0x0000000861457223 */ /* 0x180fe2000001080a */
[----:B--2---:R-:W-:Y:S01]  /*33e0*/  FSEL R97, R86, -INF , P3 ;  /* 0xff80000056617808 */ /* 0x004fe20001800000 */
[-CC-:B------:R-:W-:Y:S01]  /*33f0*/  FFMA.FTZ R170, R101, R8.reuse, -R10.reuse ;  /* 0x0000000865aa7223 */ /* 0x180fe2000001080a */
[--C-:B-----5:R-:W-:Y:S01]  /*3400*/  FFMA.FTZ R79, R6, R8, -R10.reuse ;  /* 0x00000008064f7223 */ /* 0x120fe2000001080a */
[----:B------:R-:W-:Y:S01]  /*3410*/  FMNMX.FTZ R6, R7, R4, !PT ;  /* 0x0000000407067209 */ /* 0x000fe20007810000 */
[-CC-:B------:R-:W-:Y:S01]  /*3420*/  FFMA.FTZ R180, R21, R8.reuse, -R10.reuse ;  /* 0x0000000815b47223 */ /* 0x180fe2000001080a */
[----:B---3--:R-:W-:Y:S01]  /*3430*/  FSEL R101, R14, -INF , P2 ;  /* 0xff8000000e657808 */ /* 0x008fe20001000000 */
[--C-:B------:R-:W-:Y:S01]  /*3440*/  FFMA.FTZ R182, R57, R8, -R10.reuse ;  /* 0x0000000839b67223 */ /* 0x100fe2000001080a */
[----:B------:R-:W-:Y:S01]  /*3450*/  FMNMX.FTZ R6, R11, R6, !PT ;  /* 0x000000060b067209 */ /* 0x000fe20007810000 */
[----:B------:R-:W-:Y:S01]  /*3460*/  MUFU.EX2 R79, R79 ;  /* 0x0000004f004f7308 */ /* 0x000fe20000000800 */
[-CC-:B------:R-:W-:Y:S01]  /*3470*/  FFMA.FTZ R57, R61, R8.reuse, -R10.reuse ;  /* 0x000000083d397223 */ /* 0x180fe2000001080a */
[----:B0-----:R-:W-:Y:S01]  /*3480*/  FSEL R87, R12, -INF , P6 ;  /* 0xff8000000c577808 */ /* 0x001fe20003000000 */
[--C-:B------:R-:W-:Y:S01]  /*3490*/  FFMA.FTZ R61, R63, R8, -R10.reuse ;  /* 0x000000083f3d7223 */ /* 0x100fe2000001080a */
[----:B------:R-:W-:Y:S01]  /*34a0*/  FMNMX.FTZ R6, R13, R6, !PT ;  /* 0x000000060d067209 */ /* 0x000fe20007810000 */
[-CC-:B------:R-:W-:Y:S01]  /*34b0*/  FFMA.FTZ R178, R67, R8.reuse, -R10.reuse ;  /* 0x0000000843b27223 */ /* 0x180fe2000001080a */
[-CC-:B------:R-:W-:Y:S01]  /*34c0*/  FFMA.FTZ R63, R65, R8.reuse, -R10.reuse ;  /* 0x00000008413f7223 */ /* 0x180fe2000001080a */
[--C-:B------:R-:W-:Y:S01]  /*34d0*/  FFMA.FTZ R172, R71, R8, -R10.reuse ;  /* 0x0000000847ac7223 */ /* 0x100fe2000001080a */
[----:B------:R-:W-:Y:S01]  /*34e0*/  FMNMX.FTZ R6, R15, R6, !PT ;  /* 0x000000060f067209 */ /* 0x000fe20007810000 */
[----:B------:R-:W0:Y:S01]  /*34f0*/  MUFU.EX2 R180, R180 ;  /* 0x000000b400b47308 */ /* 0x000e220000000800 */
[-CC-:B------:R-:W-:Y:S01]  /*3500*/  FFMA.FTZ R65, R89, R8.reuse, -R10.reuse ;  /* 0x0000000859417223 */ /* 0x180fe2000001080a */
[--C-:B------:R-:W-:Y:S01]  /*3510*/  FFMA.FTZ R67, R93, R8, -R10.reuse ;  /* 0x000000085d437223 */ /* 0x100fe2000001080a */
[----:B------:R-:W-:Y:S01]  /*3520*/  FMNMX.FTZ R6, R25, R6, !PT ;  /* 0x0000000619067209 */ /* 0x000fe20007810000 */
[-CC-:B------:R-:W-:Y:S01]  /*3530*/  FFMA.FTZ R71, R107, R8.reuse, -R10.reuse ;  /* 0x000000086b477223 */ /* 0x180fe2000001080a */
[-CC-:B------:R-:W-:Y:S01]  /*3540*/  FFMA.FTZ R152, R105, R8.reuse, -R10.reuse ;  /* 0x0000000869987223 */ /* 0x180fe2000001080a */
[--C-:B------:R-:W-:Y:S01]  /*3550*/  FFMA.FTZ R83, R99, R8, -R10.reuse ;  /* 0x0000000863537223 */ /* 0x100fe2000001080a */
[----:B------:R-:W-:Y:S01]  /*3560*/  FMNMX.FTZ R6, R27, R6, !PT ;  /* 0x000000061b067209 */ /* 0x000fe20007810000 */
[----:B------:R-:W1:Y:S01]  /*3570*/  MUFU.EX2 R182, R182 ;  /* 0x000000b600b67308 */ /* 0x000e620000000800 */
[-CC-:B------:R-:W-:Y:S01]  /*3580*/  FFMA.FTZ R154, R103, R8.reuse, -R10.reuse ;  /* 0x00000008679a7223 */ /* 0x180fe2000001080a */
[--C-:B------:R-:W-:Y:S01]  /*3590*/  FFMA.FTZ R89, R109, R8, -R10.reuse ;  /* 0x000000086d597223 */ /* 0x100fe2000001080a */
[----:B------:R-:W-:Y:S01]  /*35a0*/  FMNMX.FTZ R6, R29, R6, !PT ;  /* 0x000000061d067209 */ /* 0x000fe20007810000 */
[-CC-:B------:R-:W-:Y:S01]  /*35b0*/  FFMA.FTZ R156, R111, R8.reuse, -R10.reuse ;  /* 0x000000086f9c7223 */ /* 0x180fe2000001080a */
[-CC-:B------:R-:W-:Y:S01]  /*35c0*/  FFMA.FTZ R93, R113, R8.reuse, -R10.reuse ;  /* 0x00000008715d7223 */ /* 0x180fe2000001080a */
[--C-:B------:R-:W-:Y:S01]  /*35d0*/  FFMA.FTZ R158, R115, R8, -R10.reuse ;  /* 0x00000008739e7223 */ /* 0x100fe2000001080a */
[----:B------:R-:W-:Y:S01]  /*35e0*/  FMNMX.FTZ R6, R31, R6, !PT ;  /* 0x000000061f067209 */ /* 0x000fe20007810000 */
[----:B------:R-:W2:Y:S01]  /*35f0*/  MUFU.EX2 R57, R57 ;  /* 0x0000003900397308 */ /* 0x000ea20000000800 */
[-CC-:B------:R-:W-:Y:S01]  /*3600*/  FFMA.FTZ R99, R117, R8.reuse, -R10.reuse ;  /* 0x0000000875637223 */ /* 0x180fe2000001080a */
[--C-:B------:R-:W-:Y:S01]  /*3610*/  FFMA.FTZ R160, R119, R8, -R10.reuse ;  /* 0x0000000877a07223 */ /* 0x100fe2000001080a */
[----:B------:R-:W-:Y:S01]  /*3620*/  FMNMX.FTZ R6, R33, R6, !PT ;  /* 0x0000000621067209 */ /* 0x000fe20007810000 */
[-CC-:B------:R-:W-:Y:S01]  /*3630*/  FFMA.FTZ R103, R121, R8.reuse, -R10.reuse ;  /* 0x0000000879677223 */ /* 0x180fe2000001080a */
[-CC-:B------:R-:W-:Y:S01]  /*3640*/  FFMA.FTZ R162, R123, R8.reuse, -R10.reuse ;  /* 0x000000087ba27223 */ /* 0x180fe2000001080a */
[--C-:B------:R-:W-:Y:S01]  /*3650*/  FFMA.FTZ R105, R125, R8, -R10.reuse ;  /* 0x000000087d697223 */ /* 0x100fe2000001080a */
[----:B------:R-:W-:Y:S01]  /*3660*/  FMNMX.FTZ R6, R35, R6, !PT ;  /* 0x0000000623067209 */ /* 0x000fe20007810000 */
[----:B------:R-:W3:Y:S01]  /*3670*/  MUFU.EX2 R176, R176 ;  /* 0x000000b000b07308 */ /* 0x000ee20000000800 */
[-CC-:B------:R-:W-:Y:S01]  /*3680*/  FFMA.FTZ R164, R127, R8.reuse, -R10.reuse ;  /* 0x000000087fa47223 */ /* 0x180fe2000001080a */
[--C-:B------:R-:W-:Y:S01]  /*3690*/  FFMA.FTZ R107, R129, R8, -R10.reuse ;  /* 0x00000008816b7223 */ /* 0x100fe2000001080a */
[----:B------:R-:W-:Y:S01]  /*36a0*/  FMNMX.FTZ R6, R37, R6, !PT ;  /* 0x0000000625067209 */ /* 0x000fe20007810000 */
[-CC-:B------:R-:W-:Y:S01]  /*36b0*/  FFMA.FTZ R166, R131, R8.reuse, -R10.reuse ;  /* 0x0000000883a67223 */ /* 0x180fe2000001080a */
[----:B------:R-:W-:Y:S01]  /*36c0*/  FFMA.FTZ R109, R133, R8, -R10 ;  /* 0x00000008856d7223 */ /* 0x000fe2000001080a */
[--C-:B------:R-:W-:Y:S01]  /*36d0*/  IMAD.MOV.U32 R133, RZ, RZ, R151.reuse ;  /* 0x000000ffff857224 */ /* 0x100fe200078e0097 */
[----:B------:R-:W-:Y:S01]  /*36e0*/  FMNMX.FTZ R6, R39, R6, !PT ;  /* 0x0000000627067209 */ /* 0x000fe20007810000 */
[----:B------:R-:W4:Y:S01]  /*36f0*/  MUFU.EX2 R61, R61 ;  /* 0x0000003d003d7308 */ /* 0x000f220000000800 */
[----:B------:R-:W-:-:S02]  /*3700*/  IMAD.MOV.U32 R131, RZ, RZ, R151 ;  /* 0x000000ffff837224 */ /* 0x000fc400078e0097 */
[----:B------:R-:W-:Y:S01]  /*3710*/  FMNMX.FTZ R6, R41, R6, !PT ;  /* 0x0000000629067209 */ /* 0x000fe20007810000 */
[--C-:B------:R-:W-:Y:S02]  /*3720*/  IMAD.MOV.U32 R129, RZ, RZ, R151.reuse ;  /* 0x000000ffff817224 */ /* 0x100fe400078e0097 */
[--C-:B------:R-:W-:Y:S01]  /*3730*/  IMAD.MOV.U32 R127, RZ, RZ, R151.reuse ;  /* 0x000000ffff7f7224 */ /* 0x100fe200078e0097 */
[----:B------:R-:W-:Y:S01]  /*3740*/  FMNMX.FTZ R6, R43, R6, !PT ;  /* 0x000000062b067209 */ /* 0x000fe20007810000 */
[----:B------:R-:W5:Y:S01]  /*3750*/  MUFU.EX2 R178, R178 ;  /* 0x000000b200b27308 */ /* 0x000f620000000800 */
[--C-:B------:R-:W-:Y:S02]  /*3760*/  IMAD.MOV.U32 R125, RZ, RZ, R151.reuse ;  /* 0x000000ffff7d7224 */ /* 0x100fe400078e0097 */
[----:B------:R-:W-:Y:S01]  /*3770*/  FMNMX.FTZ R6, R45, R6, !PT ;  /* 0x000000062d067209 */ /* 0x000fe20007810000 */
[--C-:B------:R-:W-:Y:S02]  /*3780*/  IMAD.MOV.U32 R123, RZ, RZ, R151.reuse ;  /* 0x000000ffff7b7224 */ /* 0x100fe400078e0097 */
[--C-:B------:R-:W-:Y:S01]  /*3790*/  IMAD.MOV.U32 R121, RZ, RZ, R151.reuse ;  /* 0x000000ffff797224 */ /* 0x100fe200078e0097 */
[----:B------:R-:W-:Y:S01]  /*37a0*/  FMNMX.FTZ R6, R47, R6, !PT ;  /* 0x000000062f067209 */ /* 0x000fe20007810000 */
[----:B------:R-:W5:Y:S01]  /*37b0*/  MUFU.EX2 R63, R63 ;  /* 0x0000003f003f7308 */ /* 0x000f620000000800 */
[----:B------:R-:W-:-:S02]  /*37c0*/  IMAD.MOV.U32 R119, RZ, RZ, R151 ;  /* 0x000000ffff777224 */ /* 0x000fc400078e0097 */
[----:B------:R-:W-:Y:S01]  /*37d0*/  FMNMX.FTZ R6, R49, R6, !PT ;  /* 0x0000000631067209 */ /* 0x000fe20007810000 */
[--C-:B------:R-:W-:Y:S02]  /*37e0*/  IMAD.MOV.U32 R117, RZ, RZ, R151.reuse ;  /* 0x000000ffff757224 */ /* 0x100fe400078e0097 */
[--C-:B------:R-:W-:Y:S01]  /*37f0*/  IMAD.MOV.U32 R115, RZ, RZ, R151.reuse ;  /* 0x000000ffff737224 */ /* 0x100fe200078e0097 */
[----:B------:R-:W-:Y:S01]  /*3800*/  FMNMX.FTZ R6, R51, R6, !PT ;  /* 0x0000000633067209 */ /* 0x000fe20007810000 */
[----:B------:R-:W-:Y:S01]  /*3810*/  MUFU.EX2 R172, R172 ;  /* 0x000000ac00ac7308 */ /* 0x000fe20000000800 */
[--C-:B------:R-:W-:Y:S02]  /*3820*/  IMAD.MOV.U32 R113, RZ, RZ, R151.reuse ;  /* 0x000000ffff717224 */ /* 0x100fe400078e0097 */
[----:B------:R-:W-:Y:S01]  /*3830*/  FMNMX.FTZ R6, R53, R6, !PT ;  /* 0x0000000635067209 */ /* 0x000fe20007810000 */
[----:B------:R-:W-:-:S03]  /*3840*/  IMAD.MOV.U32 R111, RZ, RZ, R151 ;  /* 0x000000ffff6f7224 */ /* 0x000fc600078e0097 */
[----:B------:R-:W-:Y:S01]  /*3850*/  FMNMX.FTZ R6, R55, R6, !PT ;  /* 0x0000000637067209 */ /* 0x000fe20007810000 */
[----:B------:R-:W-:Y:S03]  /*3860*/  MUFU.EX2 R65, R65 ;  /* 0x0000004100417308 */ /* 0x000fe60000000800 */
[----:B------:R-:W-:-:S04]  /*3870*/  FMNMX.FTZ R6, R59, R6, !PT ;  /* 0x000000063b067209 */ /* 0x000fc80007810000 */
        /* <DEDUP_REMOVED lines=14> */
[----:B------:R-:W-:-:S05]  /*3960*/  FMNMX.FTZ R6, R101, R6, !PT ;  /* 0x0000000665067209 */ /* 0x000fca0007810000 */
[----:B------:R-:W0:Y:S01]  /*3970*/  SHFL.BFLY PT, R21, R6, 0x2, 0x1f ;  /* 0x0c401f0006157f89 */ /* 0x000e2200000e0000 */
[----:B------:R-:W-:Y:S08]  /*3980*/  MUFU.EX2 R71, R71 ;  /* 0x0000004700477308 */ /* 0x000ff00000000800 */
[----:B------:R-:W-:Y:S08]  /*3990*/  MUFU.EX2 R152, R152 ;  /* 0x0000009800987308 */ /* 0x000ff00000000800 */
[----:B------:R-:W-:Y:S01]  /*39a0*/  MUFU.EX2 R83, R83 ;  /* 0x0000005300537308 */ /* 0x000fe20000000800 */
[----:B0-----:R-:W-:-:S07]  /*39b0*/  FMNMX.FTZ R12, R6, R21, !PT ;  /* 0x00000015060c7209 */ /* 0x001fce0007810000 */
[----:B------:R-:W-:Y:S01]  /*39c0*/  MUFU.EX2 R154, R154 ;  /* 0x0000009a009a7308 */ /* 0x000fe20000000800 */
[----:B------:R-:W0:Y:S07]  /*39d0*/  SHFL.BFLY PT, R21, R12, 0x1, 0x1f ;  /* 0x0c201f000c157f89 */ /* 0x000e2e00000e0000 */
[----:B------:R-:W-:Y:S08]  /*39e0*/  MUFU.EX2 R89, R89 ;  /* 0x0000005900597308 */ /* 0x000ff00000000800 */
[----:B------:R-:W-:Y:S08]  /*39f0*/  MUFU.EX2 R156, R156 ;  /* 0x0000009c009c7308 */ /* 0x000ff00000000800 */
[----:B------:R-:W-:Y:S01]  /*3a00*/  MUFU.EX2 R93, R93 ;  /* 0x0000005d005d7308 */ /* 0x000fe20000000800 */
[----:B0-----:R-:W-:-:S04]  /*3a10*/  FMNMX.FTZ R21, R12, R21, !PT ;  /* 0x000000150c157209 */ /* 0x001fc80007810000 */
[C---:B------:R-:W-:Y:S01]  /*3a20*/  FSETP.NEU.FTZ.AND P2, PT, R21.reuse, -INF , PT ;  /* 0xff8000001500780b */ /* 0x040fe20003f5d000 */
[----:B------:R-:W-:Y:S02]  /*3a30*/  FMUL.FTZ R6, R21, R8 ;  /* 0x0000000815067220 */ /* 0x000fe40000410000 */
[----:B------:R-:W-:Y:S03]  /*3a40*/  MUFU.EX2 R158, R158 ;  /* 0x0000009e009e7308 */ /* 0x000fe60000000800 */
[----:B------:R-:W-:-:S05]  /*3a50*/  FSEL R32, R6, RZ, P2 ;  /* 0x000000ff06207208 */ /* 0x000fca0001000000 */
[----:B------:R-:W-:Y:S01]  /*3a60*/  MUFU.EX2 R99, R99 ;  /* 0x0000006300637308 */ /* 0x000fe20000000800 */
[-CC-:B------:R-:W-:Y:S01]  /*3a70*/  FFMA.FTZ R181, R7, R8.reuse, -R32.reuse ;  /* 0x0000000807b57223 */ /* 0x180fe20000010820 */
[-CC-:B------:R-:W-:Y:S01]  /*3a80*/  FFMA.FTZ R6, R4, R8.reuse, -R32.reuse ;  /* 0x0000000804067223 */ /* 0x180fe20000010820 */
[-CC-:B------:R-:W-:Y:S01]  /*3a90*/  FFMA.FTZ R183, R11, R8.reuse, -R32.reuse ;  /* 0x000000080bb77223 */ /* 0x180fe20000010820 */
[----:B------:R-:W-:Y:S01]  /*3aa0*/  FADD.FTZ R7, R180, R79 ;  /* 0x0000004fb4077221 */ /* 0x000fe20000010000 */
[-CC-:B------:R-:W-:Y:S01]  /*3ab0*/  FFMA.FTZ R10, R13, R8.reuse, -R32.reuse ;  /* 0x000000080d0a7223 */ /* 0x180fe20000010820 */
[-CC-:B------:R-:W-:Y:S01]  /*3ac0*/  FFMA.FTZ R177, R15, R8.reuse, -R32.reuse ;  /* 0x000000080fb17223 */ /* 0x180fe20000010820 */
[-CC-:B------:R-:W-:Y:S01]  /*3ad0*/  FFMA.FTZ R12, R25, R8.reuse, -R32.reuse ;  /* 0x00000008190c7223 */ /* 0x180fe20000010820 */
[----:B------:R-:W-:Y:S01]  /*3ae0*/  MUFU.EX2 R181, R181 ;  /* 0x000000b500b57308 */ /* 0x000fe20000000800 */
[----:B-1----:R-:W-:Y:S01]  /*3af0*/  FADD.FTZ R4, R182, R7 ;  /* 0x00000007b6047221 */ /* 0x002fe20000010000 */
[-CC-:B------:R-:W-:Y:S01]  /*3b00*/  FFMA.FTZ R179, R27, R8.reuse, -R32.reuse ;  /* 0x000000081bb37223 */ /* 0x180fe20000010820 */
[-CC-:B------:R-:W-:Y:S01]  /*3b10*/  FFMA.FTZ R14, R29, R8.reuse, -R32.reuse ;  /* 0x000000081d0e7223 */ /* 0x180fe20000010820 */
[-C--:B------:R-:W-:Y:S01]  /*3b20*/  FFMA.FTZ R173, R31, R8.reuse, -R32 ;  /* 0x000000081fad7223 */ /* 0x080fe20000010820 */
[----:B--2---:R-:W-:Y:S01]  /*3b30*/  FADD.FTZ R7, R57, R4 ;  /* 0x0000000439077221 */ /* 0x004fe20000010000 */
[-CC-:B------:R-:W-:Y:S01]  /*3b40*/  FFMA.FTZ R20, R33, R8.reuse, -R32.reuse ;  /* 0x0000000821147223 */ /* 0x180fe20000010820 */
[-CC-:B------:R-:W-:Y:S01]  /*3b50*/  FFMA.FTZ R175, R35, R8.reuse, -R32.reuse ;  /* 0x0000000823af7223 */ /* 0x180fe20000010820 */
[----:B------:R-:W0:Y:S01]  /*3b60*/  MUFU.EX2 R6, R6 ;  /* 0x0000000600067308 */ /* 0x000e220000000800 */
[----:B---3--:R-:W-:Y:S01]  /*3b70*/  FADD.FTZ R4, R176, R7 ;  /* 0x00000007b0047221 */ /* 0x008fe20000010000 */
[-CC-:B------:R-:W-:Y:S01]  /*3b80*/  FFMA.FTZ R24, R37, R8.reuse, -R32.reuse ;  /* 0x0000000825187223 */ /* 0x180fe20000010820 */
[-CC-:B------:R-:W-:Y:S01]  /*3b90*/  FFMA.FTZ R169, R39, R8.reuse, -R32.reuse ;  /* 0x0000000827a97223 */ /* 0x180fe20000010820 */
[-C--:B------:R-:W-:Y:S01]  /*3ba0*/  FFMA.FTZ R26, R41, R8.reuse, -R32 ;  /* 0x00000008291a7223 */ /* 0x080fe20000010820 */
[----:B----4-:R-:W-:Y:S01]  /*3bb0*/  FADD.FTZ R7, R61, R4 ;  /* 0x000000043d077221 */ /* 0x010fe20000010000 */
[-CC-:B------:R-:W-:Y:S01]  /*3bc0*/  FFMA.FTZ R171, R43, R8.reuse, -R32.reuse ;  /* 0x000000082bab7223 */ /* 0x180fe20000010820 */
[-CC-:B------:R-:W-:Y:S01]  /*3bd0*/  FFMA.FTZ R28, R45, R8.reuse, -R32.reuse ;  /* 0x000000082d1c7223 */ /* 0x180fe20000010820 */
[----:B------:R-:W1:Y:S01]  /*3be0*/  MUFU.EX2 R183, R183 ;  /* 0x000000b700b77308 */ /* 0x000e620000000800 */
[----:B-----5:R-:W-:Y:S01]  /*3bf0*/  FADD.FTZ R34, R178, R7 ;  /* 0x00000007b2227221 */ /* 0x020fe20000010000 */
[-CC-:B------:R-:W-:Y:S01]  /*3c00*/  FFMA.FTZ R153, R47, R8.reuse, -R32.reuse ;  /* 0x000000082f997223 */ /* 0x180fe20000010820 */
[-CC-:B------:R-:W-:Y:S01]  /*3c10*/  FFMA.FTZ R30, R49, R8.reuse, -R32.reuse ;  /* 0x00000008311e7223 */ /* 0x180fe20000010820 */
[-C--:B------:R-:W-:Y:S01]  /*3c20*/  FFMA.FTZ R51, R51, R8.reuse, -R32 ;  /* 0x0000000833337223 */ /* 0x080fe20000010820 */
[----:B------:R-:W-:Y:S01]  /*3c30*/  FADD.FTZ R11, R63, R34 ;  /* 0x000000223f0b7221 */ /* 0x000fe20000010000 */
[-CC-:B------:R-:W-:Y:S01]  /*3c40*/  FFMA.FTZ R53, R53, R8.reuse, -R32.reuse ;  /* 0x0000000835357223 */ /* 0x180fe20000010820 */
[-C--:B------:R-:W-:Y:S01]  /*3c50*/  FFMA.FTZ R55, R55, R8.reuse, -R32 ;  /* 0x0000000837377223 */ /* 0x080fe20000010820 */
[----:B------:R-:W2:Y:S01]  /*3c60*/  MUFU.EX2 R10, R10 ;  /* 0x0000000a000a7308 */ /* 0x000ea20000000800 */
[----:B0-----:R-:W-:Y:S01]  /*3c70*/  FADD.FTZ R4, R181, R6 ;  /* 0x00000006b5047221 */ /* 0x001fe20000010000 */
[----:B------:R-:W-:Y:S01]  /*3c80*/  FADD.FTZ R36, R172, R11 ;  /* 0x0000000bac247221 */ /* 0x000fe20000010000 */
[-CC-:B------:R-:W-:Y:S01]  /*3c90*/  FFMA.FTZ R59, R59, R8.reuse, -R32.reuse ;  /* 0x000000083b3b7223 */ /* 0x180fe20000010820 */
[-CC-:B------:R-:W-:Y:S01]  /*3ca0*/  FFMA.FTZ R73, R73, R8.reuse, -R32.reuse ;  /* 0x0000000849497223 */ /* 0x180fe20000010820 */
[-C--:B------:R-:W-:Y:S01]  /*3cb0*/  FFMA.FTZ R75, R75, R8.reuse, -R32 ;  /* 0x000000084b4b7223 */ /* 0x080fe20000010820 */
[----:B------:R-:W-:Y:S01]  /*3cc0*/  FADD.FTZ R11, R65, R36 ;  /* 0x00000024410b7221 */ /* 0x000fe20000010000 */
[-C--:B------:R-:W-:Y:S01]  /*3cd0*/  FFMA.FTZ R77, R77, R8.reuse, -R32 ;  /* 0x000000084d4d7223 */ /* 0x080fe20000010820 */
[----:B------:R-:W0:Y:S01]  /*3ce0*/  MUFU.EX2 R177, R177 ;  /* 0x000000b100b17308 */ /* 0x000e220000000800 */
[----:B-1----:R-:W-:Y:S01]  /*3cf0*/  FADD.FTZ R7, R183, R4 ;  /* 0x00000004b7077221 */ /* 0x002fe20000010000 */
[----:B------:R-:W-:Y:S01]  /*3d00*/  FADD.FTZ R36, R174, R11 ;  /* 0x0000000bae247221 */ /* 0x000fe20000010000 */
[-CC-:B------:R-:W-:Y:S01]  /*3d10*/  FFMA.FTZ R81, R81, R8.reuse, -R32.reuse ;  /* 0x0000000851517223 */ /* 0x180fe20000010820 */
[-CC-:B------:R-:W-:Y:S01]  /*3d20*/  FFMA.FTZ R85, R85, R8.reuse, -R32.reuse ;  /* 0x0000000855557223 */ /* 0x180fe20000010820 */
[-C--:B------:R-:W-:Y:S01]  /*3d30*/  FFMA.FTZ R87, R87, R8.reuse, -R32 ;  /* 0x0000000857577223 */ /* 0x080fe20000010820 */
[----:B------:R-:W-:Y:S01]  /*3d40*/  FADD.FTZ R11, R67, R36 ;  /* 0x00000024430b7221 */ /* 0x000fe20000010000 */
[-CC-:B------:R-:W-:Y:S01]  /*3d50*/  FFMA.FTZ R91, R91, R8.reuse, -R32.reuse ;  /* 0x000000085b5b7223 */ /* 0x180fe20000010820 */
[----:B------:R-:W1:Y:S01]  /*3d60*/  MUFU.EX2 R12, R12 ;  /* 0x0000000c000c7308 */ /* 0x000e620000000800 */
[----:B--2---:R-:W-:Y:S01]  /*3d70*/  FADD.FTZ R4, R10, R7 ;  /* 0x000000070a047221 */ /* 0x004fe20000010000 */
[----:B------:R-:W-:Y:S01]  /*3d80*/  FADD.FTZ R38, R168, R11 ;  /* 0x0000000ba8267221 */ /* 0x000fe20000010000 */
[-CC-:B------:R-:W-:Y:S01]  /*3d90*/  FFMA.FTZ R95, R95, R8.reuse, -R32.reuse ;  /* 0x000000085f5f7223 */ /* 0x180fe20000010820 */
[-CC-:B------:R-:W-:Y:S01]  /*3da0*/  FFMA.FTZ R97, R97, R8.reuse, -R32.reuse ;  /* 0x0000000861617223 */ /* 0x180fe20000010820 */
[----:B------:R-:W-:Y:S01]  /*3db0*/  FFMA.FTZ R101, R101, R8, -R32 ;  /* 0x0000000865657223 */ /* 0x000fe20000010820 */
[----:B------:R-:W-:Y:S01]  /*3dc0*/  FADD.FTZ R11, R69, R38 ;  /* 0x00000026450b7221 */ /* 0x000fe20000010000 */
[----:B------:R-:W-:Y:S01]  /*3dd0*/  F2FP.BF16.F32.PACK_AB R181, R6, R181 ;  /* 0x000000b506b5723e */ /* 0x000fe200000010ff */
[----:B------:R-:W2:Y:S01]  /*3de0*/  MUFU.EX2 R179, R179 ;  /* 0x000000b300b37308 */ /* 0x000ea20000000800 */
[----:B0-----:R-:W-:Y:S01]  /*3df0*/  FADD.FTZ R7, R177, R4 ;  /* 0x00000004b1077221 */ /* 0x001fe20000010000 */
[----:B------:R-:W-:Y:S01]  /*3e00*/  FADD.FTZ R38, R170, R11 ;  /* 0x0000000baa267221 */ /* 0x000fe20000010000 */
[----:B------:R-:W-:-:S02]  /*3e10*/  F2FP.BF16.F32.PACK_AB R183, R10, R183 ;  /* 0x000000b70ab7723e */ /* 0x000fc400000010ff */
[----:B------:R-:W-:Y:S02]  /*3e20*/  F2FP.BF16.F32.PACK_AB R180, R79, R180 ;  /* 0x000000b44fb4723e */ /* 0x000fe400000010ff */
[----:B------:R-:W-:Y:S01]  /*3e30*/  F2FP.BF16.F32.PACK_AB R182, R57, R182 ;  /* 0x000000b639b6723e */ /* 0x000fe200000010ff */
[----:B------:R-:W0:Y:S01]  /*3e40*/  MUFU.EX2 R14, R14 ;  /* 0x0000000e000e7308 */ /* 0x000e220000000800 */
[C---:B-1----:R-:W-:Y:S01]  /*3e50*/  FADD.FTZ R4, R12.reuse, R7 ;  /* 0x000000070c047221 */ /* 0x042fe20000010000 */
[----:B------:R-:W-:Y:S01]  /*3e60*/  F2FP.BF16.F32.PACK_AB R177, R12, R177 ;  /* 0x000000b10cb1723e */ /* 0x000fe200000010ff */
[----:B------:R-:W-:Y:S01]  /*3e70*/  VIADD R12, R94, 0xfffffffe ;  /* 0xfffffffe5e0c7836 */ /* 0x000fe20000000000 */
[----:B------:R-:W-:Y:S01]  /*3e80*/  F2FP.BF16.F32.PACK_AB R176, R61, R176 ;  /* 0x000000b03db0723e */ /* 0x000fe200000010ff */
[----:B------:R-:W-:Y:S01]  /*3e90*/  IMAD.MOV.U32 R94, RZ, RZ, R151 ;  /* 0x000000ffff5e7224 */ /* 0x000fe200078e0097 */
[----:B------:R-:W-:Y:S02]  /*3ea0*/  F2FP.BF16.F32.PACK_AB R178, R63, R178 ;  /* 0x000000b23fb2723e */ /* 0x000fe400000010ff */
[----:B------:R-:W1:Y:S01]  /*3eb0*/  MUFU.EX2 R173, R173 ;  /* 0x000000ad00ad7308 */ /* 0x000e620000000800 */
[----:B--2---:R-:W-:Y:S01]  /*3ec0*/  FADD.FTZ R7, R179, R4 ;  /* 0x00000004b3077221 */ /* 0x004fe20000010000 */
[----:B------:R-:W-:-:S02]  /*3ed0*/  ISETP.GE.AND P2, PT, R12, R17, PT ;  /* 0x000000110c00720c */ /* 0x000fc40003f46270 */
[----:B------:R-:W-:Y:S02]  /*3ee0*/  F2FP.BF16.F32.PACK_AB R172, R65, R172 ;  /* 0x000000ac41ac723e */ /* 0x000fe400000010ff */
[----:B------:R-:W-:Y:S02]  /*3ef0*/  F2FP.BF16.F32.PACK_AB R174, R67, R174 ;  /* 0x000000ae43ae723e */ /* 0x000fe400000010ff */
[----:B------:R-:W2:Y:S01]  /*3f00*/  MUFU.EX2 R20, R20 ;  /* 0x0000001400147308 */ /* 0x000ea20000000800 */
[C---:B0-----:R-:W-:Y:S01]  /*3f10*/  FADD.FTZ R4, R14.reuse, R7 ;  /* 0x000000070e047221 */ /* 0x041fe20000010000 */
[----:B------:R-:W-:Y:S02]  /*3f20*/  F2FP.BF16.F32.PACK_AB R168, R69, R168 ;  /* 0x000000a845a8723e */ /* 0x000fe400000010ff */
[----:B------:R-:W-:Y:S02]  /*3f30*/  F2FP.BF16.F32.PACK_AB R170, R71, R170 ;  /* 0x000000aa47aa723e */ /* 0x000fe400000010ff */
[----:B------:R-:W-:-:S02]  /*3f40*/  F2FP.BF16.F32.PACK_AB R179, R14, R179 ;  /* 0x000000b30eb3723e */ /* 0x000fc400000010ff */
[----:B------:R-:W0:Y:S01]  /*3f50*/  MUFU.EX2 R175, R175 ;  /* 0x000000af00af7308 */ /* 0x000e220000000800 */
[----:B-1----:R-:W-:-:S07]  /*3f60*/  FADD.FTZ R7, R173, R4 ;  /* 0x00000004ad077221 */ /* 0x002fce0000010000 */
[----:B------:R-:W1:Y:S01]  /*3f70*/  MUFU.EX2 R24, R24 ;  /* 0x0000001800187308 */ /* 0x000e620000000800 */
[C---:B--2---:R-:W-:Y:S01]  /*3f80*/  FADD.FTZ R4, R20.reuse, R7 ;  /* 0x0000000714047221 */ /* 0x044fe20000010000 */
[----:B------:R-:W-:Y:S01]  /*3f90*/  FADD.FTZ R7, R71, R38 ;  /* 0x0000002647077221 */ /* 0x000fe20000010000 */
[----:B------:R-:W-:-:S03]  /*3fa0*/  F2FP.BF16.F32.PACK_AB R173, R20, R173 ;  /* 0x000000ad14ad723e */ /* 0x000fc600000010ff */
[----:B------:R-:W-:Y:S01]  /*3fb0*/  FADD.FTZ R40, R152, R7 ;  /* 0x0000000798287221 */ /* 0x000fe20000010000 */
[----:B------:R-:W-:Y:S01]  /*3fc0*/  F2FP.BF16.F32.PACK_AB R152, R83, R152 ;  /* 0x000000985398723e */ /* 0x000fe200000010ff */
[----:B------:R-:W2:Y:S01]  /*3fd0*/  MUFU.EX2 R169, R169 ;  /* 0x000000a900a97308 */ /* 0x000ea20000000800 */
[----:B0-----:R-:W-:Y:S01]  /*3fe0*/  FADD.FTZ R3, R175, R4 ;  /* 0x00000004af037221 */ /* 0x001fe20000010000 */
[----:B------:R-:W-:-:S04]  /*3ff0*/  FADD.FTZ R7, R83, R40 ;  /* 0x0000002853077221 */ /* 0x000fc80000010000 */
[----:B------:R-:W-:Y:S01]  /*4000*/  FADD.FTZ R40, R154, R7 ;  /* 0x000000079a287221 */ /* 0x000fe20000010000 */
[C---:B------:R-:W-:Y:S01]  /*4010*/  F2FP.BF16.F32.PACK_AB R154, R89.reuse, R154 ;  /* 0x0000009a599a723e */ /* 0x040fe200000010ff */
[----:B------:R-:W0:Y:S01]  /*4020*/  MUFU.EX2 R26, R26 ;  /* 0x0000001a001a7308 */ /* 0x000e220000000800 */
[C---:B-1----:R-:W-:Y:S01]  /*4030*/  FADD.FTZ R4, R24.reuse, R3 ;  /* 0x0000000318047221 */ /* 0x042fe20000010000 */
[----:B------:R-:W-:Y:S01]  /*4040*/  FADD.FTZ R7, R89, R40 ;  /* 0x0000002859077221 */ /* 0x000fe20000010000 */
[----:B------:R-:W-:Y:S01]  /*4050*/  F2FP.BF16.F32.PACK_AB R175, R24, R175 ;  /* 0x000000af18af723e */ /* 0x000fe200000010ff */
[----:B------:R-:W-:Y:S02]  /*4060*/  IMAD.MOV.U32 R89, RZ, RZ, R151 ;  /* 0x000000ffff597224 */ /* 0x000fe400078e0097 */
[----:B------:R-:W-:Y:S01]  /*4070*/  FADD.FTZ R40, R156, R7 ;  /* 0x000000079c287221 */ /* 0x000fe20000010000 */
[----:B------:R-:W-:Y:S01]  /*4080*/  F2FP.BF16.F32.PACK_AB R156, R93, R156 ;  /* 0x0000009c5d9c723e */ /* 0x000fe200000010ff */
[----:B------:R-:W1:Y:S01]  /*4090*/  MUFU.EX2 R171, R171 ;  /* 0x000000ab00ab7308 */ /* 0x000e620000000800 */
[----:B--2---:R-:W-:Y:S01]  /*40a0*/  FADD.FTZ R3, R169, R4 ;  /* 0x00000004a9037221 */ /* 0x004fe20000010000 */
[----:B------:R-:W-:Y:S01]  /*40b0*/  FADD.FTZ R7, R93, R40 ;  /* 0x000000285d077221 */ /* 0x000fe20000010000 */
[----:B------:R-:W-:-:S03]  /*40c0*/  IMAD.MOV.U32 R93, RZ, RZ, R151 ;  /* 0x000000ffff5d7224 */ /* 0x000fc600078e0097 */
[----:B------:R-:W-:Y:S01]  /*40d0*/  FADD.FTZ R40, R158, R7 ;  /* 0x000000079e287221 */ /* 0x000fe20000010000 */
[C---:B------:R-:W-:Y:S01]  /*40e0*/  F2FP.BF16.F32.PACK_AB R158, R99.reuse, R158 ;  /* 0x0000009e639e723e */ /* 0x040fe200000010ff */
[----:B------:R-:W2:Y:S01]  /*40f0*/  MUFU.EX2 R28, R28 ;  /* 0x0000001c001c7308 */ /* 0x000ea20000000800 */
[C---:B0-----:R-:W-:Y:S01]  /*4100*/  FADD.FTZ R4, R26.reuse, R3 ;  /* 0x000000031a047221 */ /* 0x041fe20000010000 */
[----:B------:R-:W-:Y:S01]  /*4110*/  FADD.FTZ R7, R99, R40 ;  /* 0x0000002863077221 */ /* 0x000fe20000010000 */
[----:B------:R-:W-:Y:S01]  /*4120*/  F2FP.BF16.F32.PACK_AB R169, R26, R169 ;  /* 0x000000a91aa9723e */ /* 0x000fe200000010ff */
[----:B------:R-:W-:-:S04]  /*4130*/  IMAD.MOV.U32 R99, RZ, RZ, R151 ;  /* 0x000000ffff637224 */ /* 0x000fc800078e0097 */
[----:B------:R-:W0:Y:S01]  /*4140*/  MUFU.EX2 R153, R153 ;  /* 0x0000009900997308 */ /* 0x000e220000000800 */
[----:B-1----:R-:W-:-:S07]  /*4150*/  FADD.FTZ R3, R171, R4 ;  /* 0x00000004ab037221 */ /* 0x002fce0000010000 */
[----:B------:R-:W1:Y:S01]  /*4160*/  MUFU.EX2 R30, R30 ;  /* 0x0000001e001e7308 */ /* 0x000e620000000800 */
[C---:B--2---:R-:W-:Y:S01]  /*4170*/  FADD.FTZ R4, R28.reuse, R3 ;  /* 0x000000031c047221 */ /* 0x044fe20000010000 */
[----:B------:R-:W-:-:S06]  /*4180*/  F2FP.BF16.F32.PACK_AB R171, R28, R171 ;  /* 0x000000ab1cab723e */ /* 0x000fcc00000010ff */
[----:B------:R-:W2:Y:S01]  /*4190*/  MUFU.EX2 R51, R51 ;  /* 0x0000003300337308 */ /* 0x000ea20000000800 */
[----:B0-----:R-:W-:-:S07]  /*41a0*/  FADD.FTZ R3, R153, R4 ;  /* 0x0000000499037221 */ /* 0x001fce0000010000 */
[----:B------:R-:W0:Y:S01]  /*41b0*/  MUFU.EX2 R34, R53 ;  /* 0x0000003500227308 */ /* 0x000e220000000800 */
[C---:B-1----:R-:W-:Y:S01]  /*41c0*/  FADD.FTZ R4, R30.reuse, R3 ;  /* 0x000000031e047221 */ /* 0x042fe20000010000 */
[----:B------:R-:W-:-:S06]  /*41d0*/  F2FP.BF16.F32.PACK_AB R153, R30, R153 ;  /* 0x000000991e99723e */ /* 0x000fcc00000010ff */
[----:B------:R-:W1:Y:S01]  /*41e0*/  MUFU.EX2 R160, R160 ;  /* 0x000000a000a07308 */ /* 0x000e620000000800 */
[----:B--2---:R-:W-:-:S07]  /*41f0*/  FADD.FTZ R3, R51, R4 ;  /* 0x0000000433037221 */ /* 0x004fce0000010000 */
[----:B------:R-:W2:Y:S01]  /*4200*/  MUFU.EX2 R55, R55 ;  /* 0x0000003700377308 */ /* 0x000ea20000000800 */
[C---:B0-----:R-:W-:Y:S01]  /*4210*/  FADD.FTZ R4, R34.reuse, R3 ;  /* 0x0000000322047221 */ /* 0x041fe20000010000 */
[----:B------:R-:W-:-:S06]  /*4220*/  F2FP.BF16.F32.PACK_AB R155, R34, R51 ;  /* 0x00000033229b723e */ /* 0x000fcc00000010ff */
[----:B------:R-:W0:Y:S01]  /*4230*/  MUFU.EX2 R103, R103 ;  /* 0x0000006700677308 */ /* 0x000e220000000800 */
[----:B-1----:R-:W-:-:S07]  /*4240*/  FADD.FTZ R42, R160, R7 ;  /* 0x00000007a02a7221 */ /* 0x002fce0000010000 */
[----:B------:R-:W1:Y:S01]  /*4250*/  MUFU.EX2 R36, R59 ;  /* 0x0000003b00247308 */ /* 0x000e620000000800 */
[----:B--2---:R-:W-:-:S07]  /*4260*/  FADD.FTZ R3, R55, R4 ;  /* 0x0000000437037221 */ /* 0x004fce0000010000 */
[----:B------:R-:W2:Y:S01]  /*4270*/  MUFU.EX2 R162, R162 ;  /* 0x000000a200a27308 */ /* 0x000ea20000000800 */
[C---:B0-----:R-:W-:Y:S01]  /*4280*/  FADD.FTZ R7, R103.reuse, R42 ;  /* 0x0000002a67077221 */ /* 0x041fe20000010000 */
[----:B------:R-:W-:Y:S01]  /*4290*/  F2FP.BF16.F32.PACK_AB R160, R103, R160 ;  /* 0x000000a067a0723e */ /* 0x000fe200000010ff */
[----:B------:R-:W-:-:S05]  /*42a0*/  IMAD.MOV.U32 R103, RZ, RZ, R151 ;  /* 0x000000ffff677224 */ /* 0x000fca00078e0097 */
[----:B------:R-:W0:Y:S01]  /*42b0*/  MUFU.EX2 R73, R73 ;  /* 0x0000004900497308 */ /* 0x000e220000000800 */
[C---:B-1----:R-:W-:Y:S01]  /*42c0*/  FADD.FTZ R4, R36.reuse, R3 ;  /* 0x0000000324047221 */ /* 0x042fe20000010000 */
[----:B------:R-:W-:-:S06]  /*42d0*/  F2FP.BF16.F32.PACK_AB R157, R36, R55 ;  /* 0x00000037249d723e */ /* 0x000fcc00000010ff */
[----:B------:R-:W1:Y:S01]  /*42e0*/  MUFU.EX2 R105, R105 ;  /* 0x0000006900697308 */ /* 0x000e620000000800 */
[----:B--2---:R-:W-:-:S07]  /*42f0*/  FADD.FTZ R42, R162, R7 ;  /* 0x00000007a22a7221 */ /* 0x004fce0000010000 */
[----:B------:R-:W2:Y:S01]  /*4300*/  MUFU.EX2 R38, R75 ;  /* 0x0000004b00267308 */ /* 0x000ea20000000800 */
[----:B0-----:R-:W-:-:S07]  /*4310*/  FADD.FTZ R3, R73, R4 ;  /* 0x0000000449037221 */ /* 0x001fce0000010000 */
[----:B------:R-:W0:Y:S01]  /*4320*/  MUFU.EX2 R164, R164 ;  /* 0x000000a400a47308 */ /* 0x000e220000000800 */
[C---:B-1----:R-:W-:Y:S01]  /*4330*/  FADD.FTZ R7, R105.reuse, R42 ;  /* 0x0000002a69077221 */ /* 0x042fe20000010000 */
[----:B------:R-:W-:Y:S01]  /*4340*/  F2FP.BF16.F32.PACK_AB R162, R105, R162 ;  /* 0x000000a269a2723e */ /* 0x000fe200000010ff */
[----:B------:R-:W-:-:S05]  /*4350*/  IMAD.MOV.U32 R105, RZ, RZ, R151 ;  /* 0x000000ffff697224 */ /* 0x000fca00078e0097 */
[----:B------:R-:W1:Y:S01]  /*4360*/  MUFU.EX2 R77, R77 ;  /* 0x0000004d004d7308 */ /* 0x000e620000000800 */
[C---:B--2---:R-:W-:Y:S01]  /*4370*/  FADD.FTZ R4, R38.reuse, R3 ;  /* 0x0000000326047221 */ /* 0x044fe20000010000 */
[----:B------:R-:W-:-:S06]  /*4380*/  F2FP.BF16.F32.PACK_AB R159, R38, R73 ;  /* 0x00000049269f723e */ /* 0x000fcc00000010ff */
[----:B------:R-:W2:Y:S01]  /*4390*/  MUFU.EX2 R107, R107 ;  /* 0x0000006b006b7308 */ /* 0x000ea20000000800 */
[----:B0-----:R-:W-:-:S07]  /*43a0*/  FADD.FTZ R44, R164, R7 ;  /* 0x00000007a42c7221 */ /* 0x001fce0000010000 */
[----:B------:R-:W0:Y:S01]  /*43b0*/  MUFU.EX2 R32, R81 ;  /* 0x0000005100207308 */ /* 0x000e220000000800 */
[----:B-1----:R-:W-:-:S07]  /*43c0*/  FADD.FTZ R3, R77, R4 ;  /* 0x000000044d037221 */ /* 0x002fce0000010000 */
[----:B------:R-:W1:Y:S01]  /*43d0*/  MUFU.EX2 R85, R85 ;  /* 0x0000005500557308 */ /* 0x000e620000000800 */
[C---:B--2---:R-:W-:Y:S01]  /*43e0*/  FADD.FTZ R7, R107.reuse, R44 ;  /* 0x0000002c6b077221 */ /* 0x044fe20000010000 */
[----:B------:R-:W-:Y:S01]  /*43f0*/  F2FP.BF16.F32.PACK_AB R164, R107, R164 ;  /* 0x000000a46ba4723e */ /* 0x000fe200000010ff */
[----:B------:R-:W-:-:S05]  /*4400*/  IMAD.MOV.U32 R107, RZ, RZ, R151 ;  /* 0x000000ffff6b7224 */ /* 0x000fca00078e0097 */
[----:B------:R-:W2:Y:S01]  /*4410*/  MUFU.EX2 R40, R87 ;  /* 0x0000005700287308 */ /* 0x000ea20000000800 */
[C---:B0-----:R-:W-:Y:S01]  /*4420*/  FADD.FTZ R44, R32.reuse, R3 ;  /* 0x00000003202c7221 */ /* 0x041fe20000010000 */
[----:B------:R-:W-:-:S06]  /*4430*/  F2FP.BF16.F32.PACK_AB R161, R32, R77 ;  /* 0x0000004d20a1723e */ /* 0x000fcc00000010ff */
[----:B------:R-:W0:Y:S01]  /*4440*/  MUFU.EX2 R91, R91 ;  /* 0x0000005b005b7308 */ /* 0x000e220000000800 */
[----:B-1----:R-:W-:-:S07]  /*4450*/  FADD.FTZ R3, R85, R44 ;  /* 0x0000002c55037221 */ /* 0x002fce0000010000 */
[----:B------:R1:W3:Y:S01]  /*4460*/  MUFU.EX2 R42, R95 ;  /* 0x0000005f002a7308 */ /* 0x0002e20000000800 */
[C---:B--2---:R-:W-:Y:S01]  /*4470*/  FADD.FTZ R10, R40.reuse, R3 ;  /* 0x00000003280a7221 */ /* 0x044fe20000010000 */
[----:B------:R-:W-:-:S06]  /*4480*/  F2FP.BF16.F32.PACK_AB R163, R40, R85 ;  /* 0x0000005528a3723e */ /* 0x000fcc00000010ff */
[----:B------:R-:W2:Y:S01]  /*4490*/  MUFU.EX2 R166, R166 ;  /* 0x000000a600a67308 */ /* 0x000ea20000000800 */
[----:B0-----:R-:W-:Y:S01]  /*44a0*/  FADD.FTZ R3, R91, R10 ;  /* 0x0000000a5b037221 */ /* 0x001fe20000010000 */
[----:B-1----:R-:W-:-:S06]  /*44b0*/  IMAD.MOV.U32 R95, RZ, RZ, R151 ;  /* 0x000000ffff5f7224 */ /* 0x002fcc00078e0097 */
[----:B------:R-:W0:Y:S01]  /*44c0*/  MUFU.EX2 R97, R97 ;  /* 0x0000006100617308 */ /* 0x000e220000000800 */
[C---:B---3--:R-:W-:Y:S01]  /*44d0*/  FADD.FTZ R10, R42.reuse, R3 ;  /* 0x000000032a0a7221 */ /* 0x048fe20000010000 */
[----:B------:R-:W-:Y:S01]  /*44e0*/  F2FP.BF16.F32.PACK_AB R165, R42, R91 ;  /* 0x0000005b2aa5723e */ /* 0x000fe200000010ff */
[----:B------:R-:W-:-:S05]  /*44f0*/  IMAD.MOV.U32 R91, RZ, RZ, R151 ;  /* 0x000000ffff5b7224 */ /* 0x000fca00078e0097 */
[----:B------:R-:W1:Y:S01]  /*4500*/  MUFU.EX2 R109, R109 ;  /* 0x0000006d006d7308 */ /* 0x000e620000000800 */
[----:B--2---:R-:W-:Y:S01]  /*4510*/  FADD.FTZ R4, R166, R7 ;  /* 0x00000007a6047221 */ /* 0x004fe20000010000 */
[----:B------:R-:W-:-:S06]  /*4520*/  IMAD.MOV.U32 R7, RZ, RZ, 0x3f800000 ;  /* 0x3f800000ff077424 */ /* 0x000fcc00078e00ff */
[----:B------:R2:W3:Y:S01]  /*4530*/  MUFU.EX2 R6, R101 ;  /* 0x0000006500067308 */ /* 0x0004e20000000800 */
[----:B0-----:R-:W-:Y:S01]  /*4540*/  FADD.FTZ R3, R97, R10 ;  /* 0x0000000a61037221 */ /* 0x001fe20000010000 */
[C---:B-1----:R-:W-:Y:S01]  /*4550*/  FADD.FTZ R4, R109.reuse, R4 ;  /* 0x000000046d047221 */ /* 0x042fe20000010000 */
[----:B------:R-:W-:Y:S01]  /*4560*/  F2FP.BF16.F32.PACK_AB R166, R109, R166 ;  /* 0x000000a66da6723e */ /* 0x000fe200000010ff */
[--C-:B------:R-:W-:Y:S02]  /*4570*/  IMAD.MOV.U32 R109, RZ, RZ, R151.reuse ;  /* 0x000000ffff6d7224 */ /* 0x100fe400078e0097 */
[----:B--2---:R-:W-:Y:S02]  /*4580*/  IMAD.MOV.U32 R101, RZ, RZ, R151 ;  /* 0x000000ffff657224 */ /* 0x004fe400078e0097 */
[C---:B---3--:R-:W-:Y:S01]  /*4590*/  FADD.FTZ R3, R6.reuse, R3 ;  /* 0x0000000306037221 */ /* 0x048fe20000010000 */
[----:B------:R-:W-:Y:S01]  /*45a0*/  F2FP.BF16.F32.PACK_AB R167, R6, R97 ;  /* 0x0000006106a7723e */ /* 0x000fe200000010ff */
[----:B------:R-:W-:-:S02]  /*45b0*/  IMAD.MOV.U32 R6, RZ, RZ, 0x3f800000 ;  /* 0x3f800000ff067424 */ /* 0x000fc400078e00ff */
[----:B------:R-:W-:Y:S01]  /*45c0*/  IMAD.MOV.U32 R97, RZ, RZ, R151 ;  /* 0x000000ffff617224 */ /* 0x000fe200078e0097 */
[----:B------:R-:W-:Y:S06]  /*45d0*/  @!P2 BRA `(.L_x_183) ;  /* 0x0000002800b8a947 */ /* 0x000fec0003800000 */
[----:B------:R-:W-:Y:S01]  /*45e0*/  R2UR UR5, R2 ;  /* 0x00000000020572ca */ /* 0x000fe200000e0000 */
[----:B------:R-:W-:Y:S01]  /*45f0*/  IMAD.MOV.U32 R10, RZ, RZ, R21 ;  /* 0x000000ffff0a7224 */ /* 0x000fe200078e0015 */
[----:B------:R-:W-:Y:S01]  /*4600*/  MOV R6, 0x3f800000 ;  /* 0x3f80000000067802 */ /* 0x000fe20000000f00 */
[----:B------:R-:W-:Y:S01]  /*4610*/  IMAD.MOV.U32 R14, RZ, RZ, R9 ;  /* 0x000000ffff0e7224 */ /* 0x000fe200078e0009 */
[----:B------:R-:W-:Y:S01]  /*4620*/  CS2R R150, SRZ ;  /* 0x0000000000967805 */ /* 0x000fe2000001ff00 */
[----:B------:R-:W-:Y:S01]  /*4630*/  IMAD.MOV.U32 R11, RZ, RZ, R16 ;  /* 0x000000ffff0b7224 */ /* 0x000fe200078e0010 */
        /* <DEDUP_REMOVED lines=30> */
[----:B------:R-:W-:Y:S01]  /*4820*/  CS2R R88, SRZ ;  /* 0x0000000000587805 */ /* 0x000fe2000001ff00 */
[----:B------:R-:W-:-:S06]  /*4830*/  ULDC UR4, c[0x0][0x9d8] ;  /* 0x0002760000047ab9 */ /* 0x000fcc0000000800 */
.L_x_192:
        /* <DEDUP_REMOVED lines=8> */
.L_x_184:
[----:B------:R-:W0:Y:S01]  /*48c0*/  S2UR UR10, SR_CgaCtaId ;  /* 0x00000000000a79c3 */ /* 0x000e220000008800 */
[----:B------:R-:W-:Y:S01]  /*48d0*/  UMOV UR7, 0x400 ;  /* 0x0000040000077882 */ /* 0x000fe20000000000 */
[----:B------:R-:W-:Y:S01]  /*48e0*/  IMAD.U32 R13, RZ, RZ, UR6 ;  /* 0x00000006ff0d7e24 */ /* 0x000fe2000f8e00ff */
[----:B------:R-:W-:Y:S01]  /*48f0*/  SHF.L.U32 R8, R16, 0x1f, RZ ;  /* 0x0000001f10087819 */ /* 0x000fe200000006ff */
[----:B0-----:R-:W-:-:S06]  /*4900*/  ULEA UR7, UR10, UR7, 0x18 ;  /* 0x000000070a077291 */ /* 0x001fcc000f8ec03f */
[----:B------:R-:W-:-:S04]  /*4910*/  IMAD.U32 R0, RZ, RZ, UR7 ;  /* 0x00000007ff007e24 */ /* 0x000fc8000f8e00ff */
[----:B------:R-:W-:-:S04]  /*4920*/  IMAD R13, R13, 0x8, R0 ;  /* 0x000000080d0d7824 */ /* 0x000fc800078e0200 */
[----:B------:R0:W1:Y:S01]  /*4930*/  SYNCS.PHASECHK.TRANS64.TRYWAIT P2, [R13+URZ+0x34830], R8 ;  /* 0x034830080d0075a7 */ /* 0x000062000804017f */
[----:B------:R-:W-:Y:S05]  /*4940*/  @!P0 BRA `(.L_x_185) ;  /* 0x0000000000048947 */ /* 0x000fea0003800000 */
[----:B------:R-:W-:Y:S01]  /*4950*/  BPT.TRAP 0x1 ;  /* 0x000000040000795c */ /* 0x000fe20000300000 */
.L_x_185:
[----:B------:R-:W-:Y:S01]  /*4960*/  IMAD R9, R2, 0xc00, R5 ;  /* 0x00000c0002097824 */ /* 0x000fe200078e0205 */
[----:B-1----:R-:W-:Y:S06]  /*4970*/  @P2 BRA `(.L_x_186) ;  /* 0x0000000000082947 */ /* 0x002fec0003800000 */
[----:B------:R-:W1:Y:S02]  /*4980*/  SYNCS.PHASECHK.TRANS64.TRYWAIT P2, [R13+URZ+0x34830], R8 ;  /* 0x034830080d0075a7 */ /* 0x000e64000804017f */
[----:B-1----:R-:W-:Y:S05]  /*4990*/  @!P2 BRA `(.L_x_187) ;  /* 0x000000c800b0a947 */ /* 0x002fea0003800000 */
.L_x_186:
[----:B------:R-:W-:Y:S01]  /*49a0*/  R2UR UR58, R9 ;  /* 0x00000000093a72ca */ /* 0x000fe200000e0000 */
[----:B------:R-:W-:Y:S01]  /*49b0*/  WARPGROUP.ARRIVE ;  /* 0x00000000000079c5 */ /* 0x000fe20000000000 */
        /* <DEDUP_REMOVED lines=124> */
.L_x_188:
[----:B------:R-:W-:Y:S01]  /*5180*/  IMAD.U32 R7, RZ, RZ, UR5 ;  /* 0x00000005ff077e24 */ /* 0x000fe2000f8e00ff */
[----:B------:R-:W-:-:S03]  /*5190*/  SHF.L.U32 R6, R11, 0x1f, RZ ;  /* 0x0000001f0b067819 */ /* 0x000fc600000006ff */
[----:B------:R-:W-:-:S04]  /*51a0*/  IMAD R11, R7, 0x8, R0 ;  /* 0x00000008070b7824 */ /* 0x000fc800078e0200 */
[----:B------:R2:W3:Y:S01]  /*51b0*/  SYNCS.PHASECHK.TRANS64.TRYWAIT P2, [R11+URZ+0x34850], R6 ;  /* 0x034850060b0075a7 */ /* 0x0004e2000804017f */
[----:B------:R-:W-:Y:S05]  /*51c0*/  @!P0 BRA `(.L_x_189) ;  /* 0x0000000000048947 */ /* 0x000fea0003800000 */
[----:B------:R-:W-:Y:S01]  /*51d0*/  BPT.TRAP 0x1 ;  /* 0x000000040000795c */ /* 0x000fe20000300000 */
.L_x_189:
[----:B---3--:R-:W-:Y:S05]  /*51e0*/  @P2 BRA `(.L_x_190) ;  /* 0x0000000000082947 */ /* 0x008fea0003800000 */
[----:B------:R-:W3:Y:S02]  /*51f0*/  SYNCS.PHASECHK.TRANS64.TRYWAIT P2, [R11+URZ+0x34850], R6 ;  /* 0x034850060b0075a7 */ /* 0x000ee4000804017f */
[----:B---3--:R-:W-:Y:S05]  /*5200*/  @!P2 BRA `(.L_x_191) ;  /* 0x000000c000a8a947 */ /* 0x008fea0003800000 */
.L_x_190:
[----:B------:R-:W-:Y:S01]  /*5210*/  R2UR UR6, R0 ;  /* 0x00000000000672ca */ /* 0x000fe200000e0000 */
[----:B------:R-:W-:Y:S01]  /*5220*/  WARPGROUP.ARRIVE ;  /* 0x00000000000079c5 */ /* 0x000fe20000000000 */
[----:B------:R-:W-:Y:S01]  /*5230*/  UMOV UR7, 0x40000040 ;  /* 0x4000004000077882 */ /* 0x000fe20000000000 */
[----:B------:R-:W-:Y:S01]  /*5240*/  UMOV UR11, 0x40000040 ;  /* 0x40000040000b7882 */ /* 0x000fe20000000000 */
[----:B------:R-:W-:Y:S01]  /*5250*/  FMUL.FTZ R21, R24, UR4 ;  /* 0x0000000418157c20 */ /* 0x000fe20008410000 */
[----:B------:R-:W-:Y:S01]  /*5260*/  FMUL.FTZ R231, R32, UR4 ;  /* 0x0000000420e77c20 */ /* 0x000fe20008410000 */
[----:B------:R-:W-:Y:S01]  /*5270*/  FMUL.FTZ R233, R33, UR4 ;  /* 0x0000000421e97c20 */ /* 0x000fe20008410000 */
[----:B------:R-:W-:Y:S01]  /*5280*/  FMUL.FTZ R235, R36, UR4 ;  /* 0x0000000424eb7c20 */ /* 0x000fe20008410000 */
[----:B------:R-:W-:Y:S01]  /*5290*/  FMUL.FTZ R237, R37, UR4 ;  /* 0x0000000425ed7c20 */ /* 0x000fe20008410000 */
[----:B--23--:R-:W-:Y:S01]  /*52a0*/  FMUL.FTZ R6, R40, UR4 ;  /* 0x0000000428067c20 */ /* 0x00cfe20008410000 */
[----:B------:R-:W0:Y:S01]  /*52b0*/  MUFU.TANH R21, R21 ;  /* 0x0000001500157308 */ /* 0x000e220000002400 */
[----:B------:R-:W-:Y:S01]  /*52c0*/  FMUL.FTZ R20, R41, UR4 ;  /* 0x0000000429147c20 */ /* 0x000fe20008410000 */
[----:B------:R-:W-:Y:S01]  /*52d0*/  FMUL.FTZ R44, R44, UR4 ;  /* 0x000000042c2c7c20 */ /* 0x000fe20008410000 */
[----:B------:R-:W-:Y:S01]  /*52e0*/  UIADD3 UR6, UR6, 0x400, URZ ;  /* 0x0000040006067890 */ /* 0x000fe2000fffe03f */
[----:B------:R-:W-:Y:S01]  /*52f0*/  FMUL.FTZ R24, R48, UR4 ;  /* 0x0000000430187c20 */ /* 0x000fe20008410000 */
[----:B------:R-:W-:Y:S01]  /*5300*/  FMUL.FTZ R15, R26, UR4 ;  /* 0x000000041a0f7c20 */ /* 0x000fe20008410000 */
[----:B------:R-:W-:Y:S01]  /*5310*/  FMUL.FTZ R26, R49, UR4 ;  /* 0x00000004311a7c20 */ /* 0x000fe20008410000 */
[----:B------:R-:W-:Y:S01]  /*5320*/  USHF.R.U32.HI UR6, URZ, 0x4, UR6 ;  /* 0x000000043f067899 */ /* 0x000fe20008011606 */
[----:B------:R-:W-:Y:S01]  /*5330*/  MUFU.TANH R231, R231 ;  /* 0x000000e700e77308 */ /* 0x000fe20000002400 */
[----:B------:R-:W-:Y:S01]  /*5340*/  FMUL.FTZ R32, R56, UR4 ;  /* 0x0000000438207c20 */ /* 0x000fe20008410000 */
[----:B------:R-:W-:Y:S01]  /*5350*/  FMUL.FTZ R33, R34, UR4 ;  /* 0x0000000422217c20 */ /* 0x000fe20008410000 */
[----:B------:R-:W-:Y:S01]  /*5360*/  ULOP3.LUT UR6, UR6, 0x3fff, URZ, 0xc0, !UPT ;  /* 0x00003fff06067892 */ /* 0x000fe2000f8ec03f */
[----:B------:R-:W-:Y:S01]  /*5370*/  FMUL.FTZ R34, R57, UR4 ;  /* 0x0000000439227c20 */ /* 0x000fe20008410000 */
[----:B------:R-:W-:Y:S01]  /*5380*/  FMUL.FTZ R36, R60, UR4 ;  /* 0x000000043c247c20 */ /* 0x000fe20008410000 */
[----:B------:R-:W-:Y:S01]  /*5390*/  FMUL.FTZ R37, R38, UR4 ;  /* 0x0000000426257c20 */ /* 0x000fe20008410000 */
[----:B------:R-:W-:Y:S01]  /*53a0*/  ULOP3.LUT UR6, UR6, 0x4000000, URZ, 0xfc, !UPT ;  /* 0x0400000006067892 */ /* 0x000fe2000f8efc3f */
[----:B------:R-:W-:Y:S01]  /*53b0*/  MUFU.TANH R233, R233 ;  /* 0x000000e900e97308 */ /* 0x000fe20000002400 */
[----:B01----:R-:W-:Y:S01]  /*53c0*/  FMNMX.FTZ R8, R21, R14, !PT ;  /* 0x0000000e15087209 */ /* 0x003fe20007810000 */
[----:B------:R-:W-:Y:S01]  /*53d0*/  FMUL.FTZ R38, R61, UR4 ;  /* 0x000000043d267c20 */ /* 0x000fe20008410000 */
[----:B------:R-:W-:Y:S01]  /*53e0*/  ULEA UR6, UR5, UR6, 0xb ;  /* 0x0000000605067291 */ /* 0x000fe2000f8e583f */
[----:B------:R-:W-:Y:S01]  /*53f0*/  FMUL.FTZ R65, R65, UR4 ;  /* 0x0000000441417c20 */ /* 0x000fe20008410000 */
[----:B------:R-:W-:Y:S01]  /*5400*/  FMUL.FTZ R69, R69, UR4 ;  /* 0x0000000445457c20 */ /* 0x000fe20008410000 */
[----:B------:R-:W-:Y:S01]  /*5410*/  FMUL.FTZ R40, R72, UR4 ;  /* 0x0000000448287c20 */ /* 0x000fe20008410000 */
[----:B------:R-:W-:Y:S01]  /*5420*/  UIADD3 UR10, UR6, 0x80, URZ ;  /* 0x00000080060a7890 */ /* 0x000fe2000fffe03f */
[----:B------:R-:W-:Y:S01]  /*5430*/  MUFU.TANH R235, R235 ;  /* 0x000000eb00eb7308 */ /* 0x000fe20000002400 */
[----:B------:R-:W-:Y:S01]  /*5440*/  FMUL.FTZ R73, R73, UR4 ;  /* 0x0000000449497c20 */ /* 0x000fe20008410000 */
[----:B------:R-:W-:Y:S01]  /*5450*/  FMUL.FTZ R41, R42, UR4 ;  /* 0x000000042a297c20 */ /* 0x000fe20008410000 */
[----:B------:R-:W-:Y:S01]  /*5460*/  FMUL.FTZ R42, R76, UR4 ;  /* 0x000000044c2a7c20 */ /* 0x000fe20008410000 */
[----:B------:R-:W-:Y:S01]  /*5470*/  HGMMA.64x128x16.F32.BF16 R88, R180, gdesc[UR4].tnspB, R88, gsb0 ;  /* 0x41e00004b4587df0 */ /* 0x000fe20008001858 */
        /* <DEDUP_REMOVED lines=26> */
[----:B------:R-:W-:Y:S01]  /*5620*/  UMOV UR7, 0x40000040 ;  /* 0x4000004000077882 */ /* 0x000fe20000000000 */
[----:B------:R-:W-:Y:S01]  /*5630*/  MUFU.TANH R24, R24 ;  /* 0x0000001800187308 */ /* 0x000fe20000002400 */
[C---:B------:R-:W-:Y:S01]  /*5640*/  ISETP.GT.AND P2, PT, R12.reuse, R17, PT ;  /* 0x000000110c00720c */ /* 0x040fe20003f44270 */
[----:B------:R-:W-:Y:S01]  /*5650*/  VIADD R12, R12, 0xffffffff ;  /* 0xffffffff0c0c7836 */ /* 0x000fe20000000000 */
[----:B------:R-:W-:-:S05]  /*5660*/  R2UR UR5, R2 ;  /* 0x00000000020572ca */ /* 0x000fca00000e0000 */
[----:B------:R-:W-:Y:S08]  /*5670*/  MUFU.TANH R26, R26 ;  /* 0x0000001a001a7308 */ /* 0x000ff00000002400 */
        /* <DEDUP_REMOVED lines=12> */
[----:B------:R-:W-:Y:S01]  /*5740*/  MUFU.TANH R15, R15 ;  /* 0x0000000f000f7308 */ /* 0x000fe20000002400 */
[----:B------:R-:W-:-:S02]  /*5750*/  WARPGROUP.DEPBAR.LE gsb0, 0x0 ;  /* 0x00008000000079c5 */ /* 0x000fc40000010000 */
[----:B------:R-:W-:Y:S01]  /*5760*/  WARPGROUP.ARRIVE ;  /* 0x00000000000079c5 */ /* 0x000fe20000000000 */
[----:B------:R-:W-:Y:S01]  /*5770*/  FMUL.FTZ R181, R25, UR4 ;  /* 0x0000000419b57c20 */ /* 0x000fe20008410000 */
[----:B------:R-:W-:Y:S01]  /*5780*/  FMUL.FTZ R25, R27, UR4 ;  /* 0x000000041b197c20 */ /* 0x000fe20008410000 */
[----:B------:R-:W-:Y:S01]  /*5790*/  FMUL.FTZ R27, R28, UR4 ;  /* 0x000000041c1b7c20 */ /* 0x000fe20008410000 */
[----:B------:R-:W-:Y:S01]  /*57a0*/  FMUL.FTZ R183, R29, UR4 ;  /* 0x000000041db77c20 */ /* 0x000fe20008410000 */
[----:B------:R-:W-:Y:S01]  /*57b0*/  FMUL.FTZ R28, R52, UR4 ;  /* 0x00000004341c7c20 */ /* 0x000fe20008410000 */
[----:B------:R-:W-:Y:S01]  /*57c0*/  HGMMA.64x128x16.F32.BF16 R88, R176, gdesc[UR8].tnspB, R88, gsb0 ;  /* 0x41e00008b0587df0 */ /* 0x000fe20008001858 */
[----:B------:R-:W-:Y:S01]  /*57d0*/  UIADD3 UR10, UR6, 0x100, URZ ;  /* 0x00000100060a7890 */ /* 0x000fe2000fffe03f */
[----:B------:R-:W0:Y:S01]  /*57e0*/  MUFU.TANH R181, R181 ;  /* 0x000000b500b57308 */ /* 0x000e220000002400 */
[----:B------:R-:W-:Y:S01]  /*57f0*/  UMOV UR11, 0x40000040 ;  /* 0x40000040000b7882 */ /* 0x000fe20000000000 */
[----:B------:R-:W-:Y:S01]  /*5800*/  FMUL.FTZ R29, R30, UR4 ;  /* 0x000000041e1d7c20 */ /* 0x000fe20008410000 */
[----:B------:R-:W-:Y:S01]  /*5810*/  FMUL.FTZ R30, R53, UR4 ;  /* 0x00000004351e7c20 */ /* 0x000fe20008410000 */
[----:B------:R-:W-:Y:S01]  /*5820*/  FMUL.FTZ R53, R54, UR4 ;  /* 0x0000000436357c20 */ /* 0x000fe20008410000 */
[----:B------:R-:W-:Y:S01]  /*5830*/  FMUL.FTZ R52, R82, UR4 ;  /* 0x0000000452347c20 */ /* 0x000fe20008410000 */
[----:B------:R-:W-:-:S02]  /*5840*/  FMUL.FTZ R54, R86, UR4 ;  /* 0x0000000456367c20 */ /* 0x000fc40008410000 */
[----:B------:R-:W1:Y:S08]  /*5850*/  MUFU.TANH R27, R27 ;  /* 0x0000001b001b7308 */ /* 0x000e700000002400 */
[----:B------:R-:W2:Y:S01]  /*5860*/  MUFU.TANH R183, R183 ;  /* 0x000000b700b77308 */ /* 0x000ea20000002400 */
[----:B0-----:R-:W-:-:S07]  /*5870*/  FMNMX.FTZ R8, R181, R8, !PT ;  /* 0x00000008b5087209 */ /* 0x001fce0007810000 */
[----:B------:R-:W-:Y:S01]  /*5880*/  MUFU.TANH R28, R28 ;  /* 0x0000001c001c7308 */ /* 0x000fe20000002400 */
[----:B-1----:R-:W-:-:S07]  /*5890*/  FMNMX.FTZ R8, R27, R8, !PT ;  /* 0x000000081b087209 */ /* 0x002fce0007810000 */
[----:B------:R-:W-:Y:S01]  /*58a0*/  MUFU.TANH R30, R30 ;  /* 0x0000001e001e7308 */ /* 0x000fe20000002400 */
[----:B--2---:R-:W-:-:S04]  /*58b0*/  FMNMX.FTZ R8, R183, R8, !PT ;  /* 0x00000008b7087209 */ /* 0x004fc80007810000 */
[----:B------:R-:W-:-:S03]  /*58c0*/  FMNMX.FTZ R8, R231, R8, !PT ;  /* 0x00000008e7087209 */ /* 0x000fc60007810000 */
[----:B------:R-:W-:Y:S01]  /*58d0*/  MUFU.TANH R25, R25 ;  /* 0x0000001900197308 */ /* 0x000fe20000002400 */
[----:B------:R-:W-:-:S04]  /*58e0*/  FMNMX.FTZ R8, R233, R8, !PT ;  /* 0x00000008e9087209 */ /* 0x000fc80007810000 */
[----:B------:R-:W-:-:S03]  /*58f0*/  FMNMX.FTZ R8, R235, R8, !PT ;  /* 0x00000008eb087209 */ /* 0x000fc60007810000 */
[----:B------:R-:W-:Y:S01]  /*5900*/  MUFU.TANH R29, R29 ;  /* 0x0000001d001d7308 */ /* 0x000fe20000002400 */
[----:B------:R-:W-:-:S04]  /*5910*/  FMNMX.FTZ R7, R237, R8, !PT ;  /* 0x00000008ed077209 */ /* 0x000fc80007810000 */
[----:B------:R-:W-:-:S03]  /*5920*/  FMNMX.FTZ R7, R6, R7, !PT ;  /* 0x0000000706077209 */ /* 0x000fc60007810000 */
[----:B------:R-:W-:Y:S01]  /*5930*/  MUFU.TANH R31, R31 ;  /* 0x0000001f001f7308 */ /* 0x000fe20000002400 */
[----:B------:R-:W-:-:S07]  /*5940*/  FMNMX.FTZ R8, R20, R7, !PT ;  /* 0x0000000714087209 */ /* 0x000fce0007810000 */
        /* <DEDUP_REMOVED lines=12> */
[----:B------:R-:W-:-:S04]  /*5a10*/  FMUL.FTZ R179, R45, UR4 ;  /* 0x000000042db37c20 */ /* 0x000fc80008410000 */
[----:B------:R0:W1:Y:S01]  /*5a20*/  MUFU.TANH R177, R44 ;  /* 0x0000002c00b17308 */ /* 0x0000620000002400 */
[----:B------:R-:W-:Y:S01]  /*5a30*/  FMUL.FTZ R45, R46, UR4 ;  /* 0x000000042e2d7c20 */ /* 0x000fe20008410000 */
[----:B------:R-:W-:Y:S01]  /*5a40*/  FMUL.FTZ R46, R84, UR4 ;  /* 0x00000004542e7c20 */ /* 0x000fe20008410000 */
[----:B------:R-:W-:Y:S01]  /*5a50*/  HGMMA.64x128x16.F32.BF16 R88, R172, gdesc[UR8].tnspB, R88, gsb0 ;  /* 0x41e00008ac587df0 */ /* 0x000fe20008001858 */
[----:B------:R-:W-:Y:S01]  /*5a60*/  UIADD3 UR10, UR6, 0x180, URZ ;  /* 0x00000180060a7890 */ /* 0x000fe2000fffe03f */
[----:B------:R-:W-:-:S03]  /*5a70*/  UMOV UR11, 0x40000040 ;  /* 0x40000040000b7882 */ /* 0x000fc60000000000 */
[----:B------:R-:W2:Y:S01]  /*5a80*/  MUFU.TANH R179, R179 ;  /* 0x000000b300b37308 */ /* 0x000ea20000002400 */
[----:B0-----:R-:W-:-:S07]  /*5a90*/  FMUL.FTZ R44, R80, UR4 ;  /* 0x00000004502c7c20 */ /* 0x001fce0008410000 */
        /* <DEDUP_REMOVED lines=36> */
[----:B------:R-:W1:Y:S01]  /*5ce0*/  MUFU.TANH R175, R175 ;  /* 0x000000af00af7308 */ /* 0x000e620000002400 */
[----:B0-----:R-:W-:-:S04]  /*5cf0*/  FMNMX.FTZ R8, R173, R8, !PT ;  /* 0x00000008ad087209 */ /* 0x001fc80007810000 */
[----:B------:R-:W-:-:S04]  /*5d00*/  FMNMX.FTZ R8, R65, R8, !PT ;  /* 0x0000000841087209 */ /* 0x000fc80007810000 */
[----:B-1----:R-:W-:-:S04]  /*5d10*/  FMNMX.FTZ R8, R175, R8, !PT ;  /* 0x00000008af087209 */ /* 0x002fc80007810000 */
[----:B------:R-:W-:-:S04]  /*5d20*/  FMNMX.FTZ R7, R69, R8, !PT ;  /* 0x0000000845077209 */ /* 0x000fc80007810000 */
[----:B------:R-:W-:-:S04]  /*5d30*/  FMNMX.FTZ R8, R40, R7, !PT ;  /* 0x0000000728087209 */ /* 0x000fc80007810000 */
[----:B------:R-:W-:-:S04]  /*5d40*/  FMNMX.FTZ R7, R73, R8, !PT ;  /* 0x0000000849077209 */ /* 0x000fc80007810000 */
        /* <DEDUP_REMOVED lines=10> */
[----:B-1----:R-:W-:Y:S02]  /*5df0*/  FMNMX.FTZ R9, R7, R56, !PT ;  /* 0x0000003807097209 */ /* 0x002fe40007810000 */
[----:B------:R-:W-:-:S03]  /*5e00*/  FMNMX.FTZ R56, R15, R10, !PT ;  /* 0x0000000a0f387209 */ /* 0x000fc60007810000 */
[----:B------:R-:W-:Y:S01]  /*5e10*/  FADD.FTZ R7, -R9, R14 ;  /* 0x0000000e09077221 */ /* 0x000fe20000010100 */
[----:B------:R-:W-:Y:S01]  /*5e20*/  FMNMX.FTZ R56, R25, R56, !PT ;  /* 0x0000003819387209 */ /* 0x000fe20007810000 */
[-C--:B0-----:R-:W-:Y:S02]  /*5e30*/  FMUL.FTZ R14, R9, R8.reuse ;  /* 0x00000008090e7220 */ /* 0x081fe40000410000 */
[----:B------:R-:W-:Y:S01]  /*5e40*/  FMUL.FTZ R7, R7, R8 ;  /* 0x0000000807077220 */ /* 0x000fe20000410000 */
[----:B------:R-:W-:Y:S01]  /*5e50*/  FMNMX.FTZ R56, R29, R56, !PT ;  /* 0x000000381d387209 */ /* 0x000fe20007810000 */
[-CC-:B------:R-:W-:Y:S01]  /*5e60*/  FFMA.FTZ R180, R21, R8.reuse, -R14.reuse ;  /* 0x0000000815b47223 */ /* 0x180fe2000001080e */
[-CC-:B------:R-:W-:Y:S01]  /*5e70*/  FFMA.FTZ R172, R6, R8.reuse, -R14.reuse ;  /* 0x0000000806ac7223 */ /* 0x180fe2000001080e */
[--C-:B------:R-:W-:Y:S01]  /*5e80*/  FFMA.FTZ R181, R181, R8, -R14.reuse ;  /* 0x00000008b5b57223 */ /* 0x100fe2000001080e */
[----:B------:R-:W-:Y:S01]  /*5e90*/  FMNMX.FTZ R56, R31, R56, !PT ;  /* 0x000000381f387209 */ /* 0x000fe20007810000 */
[----:B------:R-:W-:Y:S01]  /*5ea0*/  MUFU.EX2 R7, R7 ;  /* 0x0000000700077308 */ /* 0x000fe20000000800 */
[----:B------:R-:W-:Y:S01]  /*5eb0*/  FFMA.FTZ R182, R27, R8, -R14 ;  /* 0x000000081bb67223 */ /* 0x000fe2000001080e */
[----:B------:R-:W-:-:S02]  /*5ec0*/  WARPGROUP.DEPBAR.LE gsb0, 0x0 ;  /* 0x00008000000079c5 */ /* 0x000fc40000010000 */
[----:B------:R-:W-:Y:S01]  /*5ed0*/  WARPGROUP.ARRIVE ;  /* 0x00000000000079c5 */ /* 0x000fe20000000000 */
[----:B------:R-:W-:Y:S01]  /*5ee0*/  FMNMX.FTZ R56, R33, R56, !PT ;  /* 0x0000003821387209 */ /* 0x000fe20007810000 */
[----:B------:R-:W-:Y:S01]  /*5ef0*/  FMUL.FTZ R169, R66, UR4 ;  /* 0x0000000442a97c20 */ /* 0x000fe20008410000 */
[----:B------:R-:W-:Y:S01]  /*5f00*/  FMUL.FTZ R171, R70, UR4 ;  /* 0x0000000446ab7c20 */ /* 0x000fe20008410000 */
[----:B------:R-:W-:Y:S01]  /*5f10*/  MUFU.EX2 R180, R180 ;  /* 0x000000b400b47308 */ /* 0x000fe20000000800 */
[----:B------:R-:W-:Y:S01]  /*5f20*/  FMNMX.FTZ R56, R35, R56, !PT ;  /* 0x0000003823387209 */ /* 0x000fe20007810000 */
[----:B------:R-:W-:Y:S01]  /*5f30*/  HGMMA.64x128x16.F32.BF16 R88, R152, gdesc[UR8].tnspB, R88, gsb0 ;  /* 0x41e0000898587df0 */ /* 0x000fe20008001858 */
[----:B------:R-:W-:Y:S01]  /*5f40*/  UIADD3 UR10, UR6, 0x280, URZ ;  /* 0x00000280060a7890 */ /* 0x000fe2000fffe03f */
[--C-:B------:R-:W-:Y:S01]  /*5f50*/  FFMA.FTZ R176, R231, R8, -R14.reuse ;  /* 0x00000008e7b07223 */ /* 0x100fe2000001080e */
[----:B------:R-:W-:Y:S01]  /*5f60*/  UMOV UR11, 0x40000040 ;  /* 0x40000040000b7882 */ /* 0x000fe20000000000 */
[----:B------:R-:W-:Y:S01]  /*5f70*/  FMNMX.FTZ R56, R37, R56, !PT ;  /* 0x0000003825387209 */ /* 0x000fe20007810000 */
[-CC-:B------:R-:W-:Y:S01]  /*5f80*/  FFMA.FTZ R178, R235, R8.reuse, -R14.reuse ;  /* 0x00000008ebb27223 */ /* 0x180fe2000001080e */
[----:B------:R-:W0:Y:S01]  /*5f90*/  MUFU.TANH R169, R169 ;  /* 0x000000a900a97308 */ /* 0x000e220000002400 */
[--C-:B------:R-:W-:Y:S01]  /*5fa0*/  FFMA.FTZ R168, R24, R8, -R14.reuse ;  /* 0x0000000818a87223 */ /* 0x100fe2000001080e */
[----:B------:R-:W-:Y:S01]  /*5fb0*/  FMNMX.FTZ R56, R39, R56, !PT ;  /* 0x0000003827387209 */ /* 0x000fe20007810000 */
[-CC-:B------:R-:W-:Y:S01]  /*5fc0*/  FFMA.FTZ R170, R28, R8.reuse, -R14.reuse ;  /* 0x000000081caa7223 */ /* 0x180fe2000001080e */
[-CC-:B------:R-:W-:Y:S01]  /*5fd0*/  FFMA.FTZ R183, R183, R8.reuse, -R14.reuse ;  /* 0x00000008b7b77223 */ /* 0x180fe2000001080e */
[--C-:B------:R-:W-:Y:S01]  /*5fe0*/  FFMA.FTZ R233, R233, R8, -R14.reuse ;  /* 0x00000008e9e97223 */ /* 0x100fe2000001080e */
[----:B------:R-:W-:Y:S01]  /*5ff0*/  FMNMX.FTZ R56, R41, R56, !PT ;  /* 0x0000003829387209 */ /* 0x000fe20007810000 */
[-CC-:B------:R-:W-:Y:S01]  /*6000*/  FFMA.FTZ R27, R237, R8.reuse, -R14.reuse ;  /* 0x00000008ed1b7223 */ /* 0x180fe2000001080e */
[----:B------:R-:W1:Y:S01]  /*6010*/  MUFU.TANH R171, R171 ;  /* 0x000000ab00ab7308 */ /* 0x000e620000002400 */
        /* <DEDUP_REMOVED lines=15> */
[----:B------:R-:W-:Y:S01]  /*6110*/  FFMA.FTZ R85, R85, R8, -R14 ;  /* 0x0000000855557223 */ /* 0x000fe2000001080e */
[----:B------:R-:W-:Y:S01]  /*6120*/  MUFU.EX2 R182, R182 ;  /* 0x000000b600b67308 */ /* 0x000fe20000000800 */
[----:B------:R-:W-:-:S04]  /*6130*/  FMNMX.FTZ R56, R51, R56, !PT ;  /* 0x0000003833387209 */ /* 0x000fc80007810000 */
[----:B------:R-:W-:-:S03]  /*6140*/  FMNMX.FTZ R56, R53, R56, !PT ;  /* 0x0000003835387209 */ /* 0x000fc60007810000 */
        /* <DEDUP_REMOVED lines=8> */
[----:B0-----:R-:W-:-:S03]  /*61d0*/  FMNMX.FTZ R56, R169, R56, !PT ;  /* 0x00000038a9387209 */ /* 0x001fc60007810000 */
[----:B------:R-:W-:Y:S01]  /*61e0*/  MUFU.EX2 R178, R178 ;  /* 0x000000b200b27308 */ /* 0x000fe20000000800 */
[----:B------:R-:W-:-:S04]  /*61f0*/  FMNMX.FTZ R56, R67, R56, !PT ;  /* 0x0000003843387209 */ /* 0x000fc80007810000 */
[----:B-1----:R-:W-:-:S03]  /*6200*/  FMNMX.FTZ R56, R171, R56, !PT ;  /* 0x00000038ab387209 */ /* 0x002fc60007810000 */
        /* <DEDUP_REMOVED lines=13> */
[----:B------:R-:W-:-:S05]  /*62e0*/  FMNMX.FTZ R6, R87, R6, !PT ;  /* 0x0000000657067209 */ /* 0x000fca0007810000 */
[----:B------:R-:W0:Y:S02]  /*62f0*/  SHFL.BFLY PT, R21, R6, 0x2, 0x1f ;  /* 0x0c401f0006157f89 */ /* 0x000e2400000e0000 */
[----:B------:R-:W-:Y:S08]  /*6300*/  MUFU.EX2 R170, R170 ;  /* 0x000000aa00aa7308 */ /* 0x000ff00000000800 */
[----:B------:R-:W-:Y:S08]  /*6310*/  MUFU.EX2 R235, R235 ;  /* 0x000000eb00eb7308 */ /* 0x000ff00000000800 */
[----:B------:R-:W-:Y:S01]  /*6320*/  MUFU.EX2 R65, R65 ;  /* 0x0000004100417308 */ /* 0x000fe20000000800 */
[----:B0-----:R-:W-:-:S07]  /*6330*/  FMNMX.FTZ R21, R6, R21, !PT ;  /* 0x0000001506157209 */ /* 0x001fce0007810000 */
[----:B------:R-:W-:Y:S01]  /*6340*/  MUFU.EX2 R69, R69 ;  /* 0x0000004500457308 */ /* 0x000fe20000000800 */
[----:B------:R-:W0:Y:S01]  /*6350*/  SHFL.BFLY PT, R6, R21, 0x1, 0x1f ;  /* 0x0c201f0015067f89 */ /* 0x000e2200000e0000 */
[----:B------:R-:W-:Y:S02]  /*6360*/  WARPGROUP.DEPBAR.LE gsb0, 0x0 ;  /* 0x00008000000079c5 */ /* 0x000fe40000010000 */
[----:B------:R-:W-:Y:S01]  /*6370*/  WARPGROUP.ARRIVE ;  /* 0x00000000000079c5 */ /* 0x000fe20000000000 */
[-CC-:B------:R-:W-:Y:S01]  /*6380*/  FFMA.FTZ R155, R20, R8.reuse, -R14.reuse ;  /* 0x00000008149b7223 */ /* 0x180fe2000001080e */
[-CC-:B------:R-:W-:Y:S01]  /*6390*/  FFMA.FTZ R153, R26, R8.reuse, -R14.reuse ;  /* 0x000000081a997223 */ /* 0x180fe2000001080e */
[-CC-:B------:R-:W-:Y:S01]  /*63a0*/  FFMA.FTZ R152, R32, R8.reuse, -R14.reuse ;  /* 0x0000000820987223 */ /* 0x180fe2000001080e */
[-CC-:B------:R-:W-:Y:S01]  /*63b0*/  FFMA.FTZ R154, R36, R8.reuse, -R14.reuse ;  /* 0x00000008249a7223 */ /* 0x180fe2000001080e */
[-CC-:B------:R-:W-:Y:S01]  /*63c0*/  FFMA.FTZ R20, R40, R8.reuse, -R14.reuse ;  /* 0x0000000828147223 */ /* 0x180fe2000001080e */
[----:B------:R-:W-:Y:S01]  /*63d0*/  HGMMA.64x128x16.F32.BF16 R88, R156, gdesc[UR8].tnspB, R88, gsb0 ;  /* 0x41e000089c587df0 */ /* 0x000fe20008001858 */
[----:B------:R-:W-:Y:S01]  /*63e0*/  UIADD3 UR10, UR6, 0x300, URZ ;  /* 0x00000300060a7890 */ /* 0x000fe2000fffe03f */
[----:B------:R-:W-:Y:S01]  /*63f0*/  FFMA.FTZ R26, R44, R8, -R14 ;  /* 0x000000082c1a7223 */ /* 0x000fe2000001080e */
[----:B------:R-:W-:Y:S01]  /*6400*/  UMOV UR11, 0x40000040 ;  /* 0x40000040000b7882 */ /* 0x000fe20000000000 */
[----:B------:R-:W-:Y:S01]  /*6410*/  UIADD3 UR6, UR6, 0x380, URZ ;  /* 0x0000038006067890 */ /* 0x000fe2000fffe03f */
[----:B------:R-:W-:Y:S01]  /*6420*/  FFMA.FTZ R44, R7, R4, R180 ;  /* 0x00000004072c7223 */ /* 0x000fe200000100b4 */
[----:B------:R-:W-:Y:S01]  /*6430*/  MUFU.EX2 R155, R155 ;  /* 0x0000009b009b7308 */ /* 0x000fe20000000800 */
[----:B--2---:R-:W-:-:S02]  /*6440*/  F2FP.BF16.F32.PACK_AB R180, R181, R180 ;  /* 0x000000b4b5b4723e */ /* 0x004fc400000010ff */
[----:B0-----:R-:W-:-:S05]  /*6450*/  FMNMX.FTZ R21, R21, R6, !PT ;  /* 0x0000000615157209 */ /* 0x001fca0007810000 */
[----:B------:R-:W-:Y:S08]  /*6460*/  MUFU.EX2 R153, R153 ;  /* 0x0000009900997308 */ /* 0x000ff00000000800 */
[----:B------:R-:W-:Y:S08]  /*6470*/  MUFU.EX2 R152, R152 ;  /* 0x0000009800987308 */ /* 0x000ff00000000800 */
[----:B------:R-:W-:Y:S08]  /*6480*/  MUFU.EX2 R154, R154 ;  /* 0x0000009a009a7308 */ /* 0x000ff00000000800 */
[----:B------:R-:W-:Y:S08]  /*6490*/  MUFU.EX2 R20, R20 ;  /* 0x0000001400147308 */ /* 0x000ff00000000800 */
[----:B------:R-:W0:Y:S08]  /*64a0*/  MUFU.EX2 R73, R73 ;  /* 0x0000004900497308 */ /* 0x000e300000000800 */
        /* <DEDUP_REMOVED lines=10> */
[-CC-:B------:R-:W-:Y:S01]  /*6550*/  FFMA.FTZ R156, R173, R8.reuse, -R14.reuse ;  /* 0x00000008ad9c7223 */ /* 0x180fe2000001080e */
[----:B------:R-:W-:Y:S02]  /*6560*/  FFMA.FTZ R158, R175, R8, -R14 ;  /* 0x00000008af9e7223 */ /* 0x000fe4000001080e */
[----:B------:R-:W-:Y:S01]  /*6570*/  HGMMA.64x128x16.F32.BF16 R88, R160, gdesc[UR8].tnspB, R88, gsb0 ;  /* 0x41e00008a0587df0 */ /* 0x000fe20008001858 */
[----:B------:R-:W-:Y:S08]  /*6580*/  MUFU.EX2 R159, R159 ;  /* 0x0000009f009f7308 */ /* 0x000ff00000000800 */
[----:B------:R-:W-:Y:S08]  /*6590*/  MUFU.EX2 R157, R157 ;  /* 0x0000009d009d7308 */ /* 0x000ff00000000800 */
[----:B------:R-:W-:Y:S08]  /*65a0*/  MUFU.EX2 R156, R156 ;  /* 0x0000009c009c7308 */ /* 0x000ff00000000800 */
[----:B------:R-:W-:Y:S01]  /*65b0*/  MUFU.EX2 R158, R158 ;  /* 0x0000009e009e7308 */ /* 0x000fe20000000800 */
[----:B------:R-:W-:-:S02]  /*65c0*/  WARPGROUP.DEPBAR.LE gsb0, 0x0 ;  /* 0x00008000000079c5 */ /* 0x000fc40000010000 */
[----:B------:R-:W-:Y:S01]  /*65d0*/  WARPGROUP.ARRIVE ;  /* 0x00000000000079c5 */ /* 0x000fe20000000000 */
[C---:B------:R-:W-:Y:S01]  /*65e0*/  FADD.FTZ R161, -R21.reuse, R10 ;  /* 0x0000000a15a17221 */ /* 0x040fe20000010100 */
[----:B------:R-:W-:Y:S01]  /*65f0*/  FMUL.FTZ R10, R21, R8 ;  /* 0x00000008150a7220 */ /* 0x000fe20000410000 */
[----:B0-----:R-:W-:Y:S02]  /*6600*/  F2FP.BF16.F32.PACK_AB R160, R73, R20 ;  /* 0x0000001449a0723e */ /* 0x001fe400000010ff */
[-C--:B------:R-:W-:Y:S01]  /*6610*/  FMUL.FTZ R161, R161, R8.reuse ;  /* 0x00000008a1a17220 */ /* 0x080fe20000410000 */
[----:B------:R-:W-:Y:S01]  /*6620*/  HGMMA.64x128x16.F32.BF16 R88, R164, gdesc[UR4].tnspB, R88, gsb0 ;  /* 0x41e00004a4587df0 */ /* 0x000fe20008001858 */
[-CC-:B------:R-:W-:Y:S01]  /*6630*/  FFMA.FTZ R15, R15, R8.reuse, -R10.reuse ;  /* 0x000000080f0f7223 */ /* 0x180fe2000001080a */
[-CC-:B------:R-:W-:Y:S01]  /*6640*/  FFMA.FTZ R30, R25, R8.reuse, -R10.reuse ;  /* 0x00000008191e7223 */ /* 0x180fe2000001080a */
[----:B------:R0:W-:Y:S01]  /*6650*/  MUFU.EX2 R6, R161 ;  /* 0x000000a100067308 */ /* 0x0001e20000000800 */
[-CC-:B------:R-:W-:Y:S01]  /*6660*/  FFMA.FTZ R14, R29, R8.reuse, -R10.reuse ;  /* 0x000000081d0e7223 */ /* 0x180fe2000001080a */
[-CC-:B------:R-:W-:Y:S01]  /*6670*/  FFMA.FTZ R177, R33, R8.reuse, -R10.reuse ;  /* 0x0000000821b17223 */ /* 0x180fe2000001080a */
[----:B------:R-:W-:Y:S01]  /*6680*/  FFMA.FTZ R25, R31, R8, -R10 ;  /* 0x000000081f197223 */ /* 0x000fe2000001080a */
[----:B------:R-:W-:-:S02]  /*6690*/  @!P1 VIADD R33, R13, 0x34840 ;  /* 0x000348400d219836 */ /* 0x000fc40000000000 */
[-CC-:B------:R-:W-:Y:S01]  /*66a0*/  FFMA.FTZ R32, R35, R8.reuse, -R10.reuse ;  /* 0x0000000823207223 */ /* 0x180fe2000001080a */
[----:B------:R-:W-:Y:S02]  /*66b0*/  @!P1 VIADD R35, R11, 0x34860 ;  /* 0x000348600b239836 */ /* 0x000fe40000000000 */
[-CC-:B------:R-:W-:Y:S01]  /*66c0*/  FFMA.FTZ R179, R37, R8.reuse, -R10.reuse ;  /* 0x0000000825b37223 */ /* 0x180fe2000001080a */
[----:B------:R-:W1:Y:S01]  /*66d0*/  MUFU.EX2 R15, R15 ;  /* 0x0000000f000f7308 */ /* 0x000e620000000800 */
[----:B------:R-:W-:Y:S01]  /*66e0*/  @!P1 PRMT R33, RZ, 0x654, R33 ;  /* 0x00000654ff219816 */ /* 0x000fe20000000021 */
[-CC-:B------:R-:W-:Y:S01]  /*66f0*/  FFMA.FTZ R34, R39, R8.reuse, -R10.reuse ;  /* 0x0000000827227223 */ /* 0x180fe2000001080a */
[-CC-:B------:R-:W-:Y:S01]  /*6700*/  FFMA.FTZ R173, R41, R8.reuse, -R10.reuse ;  /* 0x0000000829ad7223 */ /* 0x180fe2000001080a */
[----:B------:R-:W-:Y:S01]  /*6710*/  @!P1 PRMT R35, RZ, 0x654, R35 ;  /* 0x00000654ff239816 */ /* 0x000fe20000000023 */
[-CC-:B------:R-:W-:Y:S01]  /*6720*/  FFMA.FTZ R36, R43, R8.reuse, -R10.reuse ;  /* 0x000000082b247223 */ /* 0x180fe2000001080a */
[-CC-:B------:R-:W-:Y:S01]  /*6730*/  FFMA.FTZ R175, R45, R8.reuse, -R10.reuse ;  /* 0x000000082daf7223 */ /* 0x180fe2000001080a */
[-CC-:B------:R-:W-:Y:S01]  /*6740*/  FFMA.FTZ R38, R47, R8.reuse, -R10.reuse ;  /* 0x000000082f267223 */ /* 0x180fe2000001080a */
[----:B------:R-:W2:Y:S01]  /*6750*/  MUFU.EX2 R30, R30 ;  /* 0x0000001e001e7308 */ /* 0x000ea20000000800 */
[-CC-:B------:R-:W-:Y:S01]  /*6760*/  FFMA.FTZ R29, R49, R8.reuse, -R10.reuse ;  /* 0x00000008311d7223 */ /* 0x180fe2000001080a */
[-CC-:B0-----:R-:W-:Y:S01]  /*6770*/  FFMA.FTZ R161, R48, R8.reuse, -R10.reuse ;  /* 0x0000000830a17223 */ /* 0x181fe2000001080a */
[-CC-:B------:R-:W-:Y:S01]  /*6780*/  FFMA.FTZ R40, R51, R8.reuse, -R10.reuse ;  /* 0x0000000833287223 */ /* 0x180fe2000001080a */
[-CC-:B------:R-:W-:Y:S01]  /*6790*/  FFMA.FTZ R31, R53, R8.reuse, -R10.reuse ;  /* 0x00000008351f7223 */ /* 0x180fe2000001080a */
[-CC-:B------:R-:W-:Y:S01]  /*67a0*/  FFMA.FTZ R42, R55, R8.reuse, -R10.reuse ;  /* 0x00000008372a7223 */ /* 0x180fe2000001080a */
[-CC-:B------:R-:W-:Y:S01]  /*67b0*/  FFMA.FTZ R13, R57, R8.reuse, -R10.reuse ;  /* 0x00000008390d7223 */ /* 0x180fe2000001080a */
[-CC-:B------:R-:W-:Y:S01]  /*67c0*/  FFMA.FTZ R59, R59, R8.reuse, -R10.reuse ;  /* 0x000000083b3b7223 */ /* 0x180fe2000001080a */
[----:B------:R-:W0:Y:S01]  /*67d0*/  MUFU.EX2 R14, R14 ;  /* 0x0000000e000e7308 */ /* 0x000e220000000800 */
[----:B-1----:R-:W-:Y:S01]  /*67e0*/  FFMA.FTZ R11, R6, R3, R15 ;  /* 0x00000003060b7223 */ /* 0x002fe2000001000f */
[-CC-:B------:R-:W-:Y:S01]  /*67f0*/  FFMA.FTZ R61, R61, R8.reuse, -R10.reuse ;  /* 0x000000083d3d7223 */ /* 0x180fe2000001080a */
[-CC-:B------:R-:W-:Y:S01]  /*6800*/  FFMA.FTZ R71, R71, R8.reuse, -R10.reuse ;  /* 0x0000000847477223 */ /* 0x180fe2000001080a */
[-CC-:B------:R-:W-:Y:S01]  /*6810*/  FFMA.FTZ R75, R75, R8.reuse, -R10.reuse ;  /* 0x000000084b4b7223 */ /* 0x180fe2000001080a */
[-CC-:B------:R-:W-:Y:S01]  /*6820*/  FFMA.FTZ R50, R50, R8.reuse, -R10.reuse ;  /* 0x0000000832327223 */ /* 0x180fe2000001080a */
[-CC-:B------:R-:W-:Y:S01]  /*6830*/  FFMA.FTZ R79, R79, R8.reuse, -R10.reuse ;  /* 0x000000084f4f7223 */ /* 0x180fe2000001080a */
[-CC-:B------:R-:W-:Y:S01]  /*6840*/  FFMA.FTZ R52, R52, R8.reuse, -R10.reuse ;  /* 0x0000000834347223 */ /* 0x180fe2000001080a */
[----:B------:R-:W1:Y:S01]  /*6850*/  MUFU.EX2 R25, R25 ;  /* 0x0000001900197308 */ /* 0x000e620000000800 */
[----:B--2---:R-:W-:Y:S01]  /*6860*/  FADD.FTZ R11, R30, R11 ;  /* 0x0000000b1e0b7221 */ /* 0x004fe20000010000 */
[-CC-:B------:R-:W-:Y:S01]  /*6870*/  FFMA.FTZ R83, R83, R8.reuse, -R10.reuse ;  /* 0x0000000853537223 */ /* 0x180fe2000001080a */
[----:B------:R-:W-:Y:S01]  /*6880*/  FFMA.FTZ R54, R54, R8, -R10 ;  /* 0x0000000836367223 */ /* 0x000fe2000001080a */
[----:B------:R-:W-:-:S04]  /*6890*/  F2FP.BF16.F32.PACK_AB R162, R77, R24 ;  /* 0x000000184da2723e */ /* 0x000fc800000010ff */
[----:B------:R-:W-:Y:S01]  /*68a0*/  MUFU.EX2 R177, R177 ;  /* 0x000000b100b17308 */ /* 0x000fe20000000800 */
[----:B0-----:R-:W-:Y:S01]  /*68b0*/  FADD.FTZ R46, R14, R11 ;  /* 0x0000000b0e2e7221 */ /* 0x001fe20000010000 */
[----:B------:R-:W-:-:S06]  /*68c0*/  FFMA.FTZ R11, R169, R8, -R10 ;  /* 0x00000008a90b7223 */ /* 0x000fcc000001080a */
[----:B------:R-:W-:Y:S01]  /*68d0*/  MUFU.EX2 R32, R32 ;  /* 0x0000002000207308 */ /* 0x000fe20000000800 */
[----:B-1----:R-:W-:Y:S01]  /*68e0*/  FADD.FTZ R56, R25, R46 ;  /* 0x0000002e19387221 */ /* 0x002fe20000010000 */
[----:B------:R-:W-:-:S06]  /*68f0*/  FFMA.FTZ R46, R67, R8, -R10 ;  /* 0x00000008432e7223 */ /* 0x000fcc000001080a */
[----:B------:R-:W-:Y:S08]  /*6900*/  MUFU.EX2 R179, R179 ;  /* 0x000000b300b37308 */ /* 0x000ff00000000800 */
[----:B------:R-:W-:Y:S08]  /*6910*/  MUFU.EX2 R34, R34 ;  /* 0x0000002200227308 */ /* 0x000ff00000000800 */
[----:B------:R-:W-:Y:S08]  /*6920*/  MUFU.EX2 R173, R173 ;  /* 0x000000ad00ad7308 */ /* 0x000ff00000000800 */
[----:B------:R-:W-:Y:S08]  /*6930*/  MUFU.EX2 R36, R36 ;  /* 0x0000002400247308 */ /* 0x000ff00000000800 */
[----:B------:R-:W-:Y:S08]  /*6940*/  MUFU.EX2 R175, R175 ;  /* 0x000000af00af7308 */ /* 0x000ff00000000800 */
[----:B------:R-:W-:Y:S08]  /*6950*/  MUFU.EX2 R38, R38 ;  /* 0x0000002600267308 */ /* 0x000ff00000000800 */
[----:B------:R-:W-:Y:S08]  /*6960*/  MUFU.EX2 R29, R29 ;  /* 0x0000001d001d7308 */ /* 0x000ff00000000800 */
[----:B------:R-:W0:Y:S08]  /*6970*/  MUFU.EX2 R40, R40 ;  /* 0x0000002800287308 */ /* 0x000e300000000800 */
[----:B------:R-:W-:Y:S08]  /*6980*/  MUFU.EX2 R31, R31 ;  /* 0x0000001f001f7308 */ /* 0x000ff00000000800 */
[----:B------:R-:W-:Y:S01]  /*6990*/  MUFU.EX2 R42, R42 ;  /* 0x0000002a002a7308 */ /* 0x000fe20000000800 */
[----:B0-----:R-:W-:-:S07]  /*69a0*/  F2FP.BF16.F32.PACK_AB R169, R40, R29 ;  /* 0x0000001d28a9723e */ /* 0x001fce00000010ff */
[----:B------:R-:W-:Y:S01]  /*69b0*/  MUFU.EX2 R13, R13 ;  /* 0x0000000d000d7308 */ /* 0x000fe20000000800 */
[----:B------:R-:W-:Y:S02]  /*69c0*/  WARPGROUP.DEPBAR.LE gsb0, 0x0 ;  /* 0x00008000000079c5 */ /* 0x000fe40000010000 */
[----:B------:R0:W-:Y:S01]  /*69d0*/  @!P1 SYNCS.ARRIVE.TRANS64.RED.A1T0 RZ, [R33+URZ], RZ ;  /* 0x000000ff21ff99a7 */ /* 0x0001e2000810043f */
[----:B------:R-:W-:-:S04]  /*69e0*/  F2FP.BF16.F32.PACK_AB R164, R81, R26 ;  /* 0x0000001a51a4723e */ /* 0x000fc800000010ff */
[----:B------:R-:W-:Y:S01]  /*69f0*/  MUFU.EX2 R4, R59 ;  /* 0x0000003b00047308 */ /* 0x000fe20000000800 */
[----:B------:R-:W-:Y:S01]  /*6a00*/  F2FP.BF16.F32.PACK_AB R166, R85, R28 ;  /* 0x0000001c55a6723e */ /* 0x000fe200000010ff */
[----:B0-----:R-:W-:Y:S01]  /*6a10*/  FADD.FTZ R33, R181, R44 ;  /* 0x0000002cb5217221 */ /* 0x001fe20000010000 */
[----:B------:R0:W-:Y:S01]  /*6a20*/  @!P1 SYNCS.ARRIVE.TRANS64.RED.A1T0 RZ, [R35+URZ], RZ ;  /* 0x000000ff23ff99a7 */ /* 0x0001e2000810043f */
[----:B------:R-:W-:-:S04]  /*6a30*/  F2FP.BF16.F32.PACK_AB R181, R30, R15 ;  /* 0x0000000f1eb5723e */ /* 0x000fc800000010ff */
[----:B------:R-:W-:Y:S01]  /*6a40*/  MUFU.EX2 R3, R61 ;  /* 0x0000003d00037308 */ /* 0x000fe20000000800 */
[----:B------:R-:W-:Y:S01]  /*6a50*/  FADD.FTZ R44, R182, R33 ;  /* 0x00000021b62c7221 */ /* 0x000fe20000010000 */
[----:B------:R-:W-:-:S03]  /*6a60*/  F2FP.BF16.F32.PACK_AB R182, R183, R182 ;  /* 0x000000b6b7b6723e */ /* 0x000fc600000010ff */
[----:B------:R-:W-:Y:S01]  /*6a70*/  FADD.FTZ R33, R183, R44 ;  /* 0x0000002cb7217221 */ /* 0x000fe20000010000 */
[----:B0-----:R-:W-:Y:S01]  /*6a80*/  FADD.FTZ R35, R177, R56 ;  /* 0x00000038b1237221 */ /* 0x001fe20000010000 */
[--C-:B------:R-:W-:Y:S01]  /*6a90*/  FFMA.FTZ R44, R63, R8, -R10.reuse ;  /* 0x000000083f2c7223 */ /* 0x100fe2000001080a */
[----:B------:R-:W-:Y:S01]  /*6aa0*/  F2FP.BF16.F32.PACK_AB R183, R25, R14 ;  /* 0x0000000e19b7723e */ /* 0x000fe200000010ff */
[----:B------:R-:W-:Y:S01]  /*6ab0*/  FADD.FTZ R58, R176, R33 ;  /* 0x00000021b03a7221 */ /* 0x000fe20000010000 */
[----:B------:R-:W-:Y:S01]  /*6ac0*/  FADD.FTZ R56, R32, R35 ;  /* 0x0000002320387221 */ /* 0x000fe20000010000 */
[----:B------:R-:W-:Y:S01]  /*6ad0*/  MUFU.EX2 R11, R11 ;  /* 0x0000000b000b7308 */ /* 0x000fe20000000800 */
[-C--:B------:R-:W-:Y:S01]  /*6ae0*/  FFMA.FTZ R33, R171, R8.reuse, -R10 ;  /* 0x00000008ab217223 */ /* 0x080fe2000001080a */
[----:B------:R-:W-:Y:S01]  /*6af0*/  FADD.FTZ R37, R233, R58 ;  /* 0x0000003ae9257221 */ /* 0x000fe20000010000 */
[----:B------:R-:W-:Y:S01]  /*6b00*/  FADD.FTZ R35, R179, R56 ;  /* 0x00000038b3237221 */ /* 0x000fe20000010000 */
[----:B------:R-:W-:Y:S01]  /*6b10*/  FFMA.FTZ R10, R87, R8, -R10 ;  /* 0x00000008570a7223 */ /* 0x000fe2000001080a */
[----:B------:R-:W-:Y:S01]  /*6b20*/  F2FP.BF16.F32.PACK_AB R176, R233, R176 ;  /* 0x000000b0e9b0723e */ /* 0x000fe200000010ff */
[----:B------:R-:W-:Y:S01]  /*6b30*/  FADD.FTZ R58, R178, R37 ;  /* 0x00000025b23a7221 */ /* 0x000fe20000010000 */
[----:B------:R-:W-:Y:S01]  /*6b40*/  FADD.FTZ R48, R34, R35 ;  /* 0x0000002322307221 */ /* 0x000fe20000010000 */
[----:B------:R-:W0:Y:S01]  /*6b50*/  MUFU.EX2 R44, R44 ;  /* 0x0000002c002c7308 */ /* 0x000e220000000800 */
[----:B------:R-:W-:Y:S01]  /*6b60*/  F2FP.BF16.F32.PACK_AB R177, R32, R177 ;  /* 0x000000b120b1723e */ /* 0x000fe200000010ff */
[----:B------:R-:W-:Y:S01]  /*6b70*/  FADD.FTZ R37, R27, R58 ;  /* 0x0000003a1b257221 */ /* 0x000fe20000010000 */
[----:B------:R-:W-:Y:S01]  /*6b80*/  FADD.FTZ R35, R173, R48 ;  /* 0x00000030ad237221 */ /* 0x000fe20000010000 */
[----:B------:R-:W-:-:S02]  /*6b90*/  F2FP.BF16.F32.PACK_AB R178, R27, R178 ;  /* 0x000000b21bb2723e */ /* 0x000fc400000010ff */
[----:B------:R-:W-:Y:S01]  /*6ba0*/  FADD.FTZ R56, R172, R37 ;  /* 0x00000025ac387221 */ /* 0x000fe20000010000 */
[----:B------:R-:W-:Y:S01]  /*6bb0*/  FADD.FTZ R48, R36, R35 ;  /* 0x0000002324307221 */ /* 0x000fe20000010000 */
[----:B------:R-:W1:Y:S01]  /*6bc0*/  MUFU.EX2 R46, R46 ;  /* 0x0000002e002e7308 */ /* 0x000e620000000800 */
[C---:B------:R-:W-:Y:S01]  /*6bd0*/  F2FP.BF16.F32.PACK_AB R172, R155.reuse, R172 ;  /* 0x000000ac9bac723e */ /* 0x040fe200000010ff */
[----:B------:R-:W-:Y:S01]  /*6be0*/  FADD.FTZ R37, R155, R56 ;  /* 0x000000389b257221 */ /* 0x000fe20000010000 */
[----:B------:R-:W-:Y:S01]  /*6bf0*/  FADD.FTZ R35, R175, R48 ;  /* 0x00000030af237221 */ /* 0x000fe20000010000 */
[----:B------:R-:W-:Y:S02]  /*6c00*/  F2FP.BF16.F32.PACK_AB R179, R34, R179 ;  /* 0x000000b322b3723e */ /* 0x000fe400000010ff */
[----:B------:R-:W-:Y:S01]  /*6c10*/  FADD.FTZ R56, R174, R37 ;  /* 0x00000025ae387221 */ /* 0x000fe20000010000 */
[----:B------:R-:W-:Y:S01]  /*6c20*/  F2FP.BF16.F32.PACK_AB R173, R36, R173 ;  /* 0x000000ad24ad723e */ /* 0x000fe200000010ff */
[----:B------:R-:W-:Y:S01]  /*6c30*/  MUFU.EX2 R33, R33 ;  /* 0x0000002100217308 */ /* 0x000fe20000000800 */
[----:B0-----:R-:W-:Y:S01]  /*6c40*/  F2FP.BF16.F32.PACK_AB R155, R44, R3 ;  /* 0x000000032c9b723e */ /* 0x001fe200000010ff */
[C---:B------:R-:W-:Y:S01]  /*6c50*/  FADD.FTZ R37, R231.reuse, R56 ;  /* 0x00000038e7257221 */ /* 0x040fe20000010000 */
[----:B------:R-:W-:Y:S01]  /*6c60*/  FADD.FTZ R56, R38, R35 ;  /* 0x0000002326387221 */ /* 0x000fe20000010000 */
[----:B------:R-:W-:-:S02]  /*6c70*/  F2FP.BF16.F32.PACK_AB R174, R231, R174 ;  /* 0x000000aee7ae723e */ /* 0x000fc400000010ff */
[----:B------:R-:W-:Y:S01]  /*6c80*/  FADD.FTZ R58, R168, R37 ;  /* 0x00000025a83a7221 */ /* 0x000fe20000010000 */
[----:B------:R-:W-:Y:S01]  /*6c90*/  FADD.FTZ R35, R29, R56 ;  /* 0x000000381d237221 */ /* 0x000fe20000010000 */
[----:B------:R-:W0:Y:S01]  /*6ca0*/  MUFU.EX2 R48, R71 ;  /* 0x0000004700307308 */ /* 0x000e220000000800 */
[C---:B------:R-:W-:Y:S01]  /*6cb0*/  F2FP.BF16.F32.PACK_AB R168, R153.reuse, R168 ;  /* 0x000000a899a8723e */ /* 0x040fe200000010ff */
[----:B------:R-:W-:Y:S01]  /*6cc0*/  FADD.FTZ R37, R153, R58 ;  /* 0x0000003a99257221 */ /* 0x000fe20000010000 */
[----:B------:R-:W-:Y:S01]  /*6cd0*/  FADD.FTZ R30, R40, R35 ;  /* 0x00000023281e7221 */ /* 0x000fe20000010000 */
[----:B------:R-:W-:Y:S02]  /*6ce0*/  F2FP.BF16.F32.PACK_AB R153, R4, R13 ;  /* 0x0000000d0499723e */ /* 0x000fe400000010ff */
[----:B------:R-:W-:Y:S01]  /*6cf0*/  FADD.FTZ R56, R170, R37 ;  /* 0x00000025aa387221 */ /* 0x000fe20000010000 */
[----:B------:R-:W-:Y:S01]  /*6d00*/  FADD.FTZ R15, R31, R30 ;  /* 0x0000001e1f0f7221 */ /* 0x000fe20000010000 */
[----:B------:R-:W2:Y:S01]  /*6d10*/  MUFU.EX2 R161, R161 ;  /* 0x000000a100a17308 */ /* 0x000ea20000000800 */
[C---:B------:R-:W-:Y:S01]  /*6d20*/  F2FP.BF16.F32.PACK_AB R170, R159.reuse, R170 ;  /* 0x000000aa9faa723e */ /* 0x040fe200000010ff */
[----:B------:R-:W-:Y:S01]  /*6d30*/  FADD.FTZ R25, R159, R56 ;  /* 0x000000389f197221 */ /* 0x000fe20000010000 */
[----:B------:R-:W-:Y:S01]  /*6d40*/  FADD.FTZ R14, R42, R15 ;  /* 0x0000000f2a0e7221 */ /* 0x000fe20000010000 */
[----:B------:R-:W-:-:S02]  /*6d50*/  F2FP.BF16.F32.PACK_AB R175, R38, R175 ;  /* 0x000000af26af723e */ /* 0x000fc400000010ff */
[----:B------:R-:W-:Y:S01]  /*6d60*/  FADD.FTZ R30, R152, R25 ;  /* 0x00000019981e7221 */ /* 0x000fe20000010000 */
[----:B------:R-:W-:Y:S01]  /*6d70*/  FADD.FTZ R15, R13, R14 ;  /* 0x0000000e0d0f7221 */ /* 0x000fe20000010000 */
[----:B------:R-:W3:Y:S01]  /*6d80*/  MUFU.EX2 R75, R75 ;  /* 0x0000004b004b7308 */ /* 0x000ee20000000800 */
[----:B------:R-:W-:Y:S01]  /*6d90*/  F2FP.BF16.F32.PACK_AB R171, R42, R31 ;  /* 0x0000001f2aab723e */ /* 0x000fe200000010ff */
[C---:B------:R-:W-:Y:S01]  /*6da0*/  FADD.FTZ R25, R235.reuse, R30 ;  /* 0x0000001eeb197221 */ /* 0x040fe20000010000 */
[----:B------:R-:W-:Y:S01]  /*6db0*/  FADD.FTZ R14, R4, R15 ;  /* 0x0000000f040e7221 */ /* 0x000fe20000010000 */
[----:B------:R-:W-:Y:S02]  /*6dc0*/  F2FP.BF16.F32.PACK_AB R152, R235, R152 ;  /* 0x00000098eb98723e */ /* 0x000fe400000010ff */
[----:B------:R-:W-:Y:S01]  /*6dd0*/  FADD.FTZ R30, R154, R25 ;  /* 0x000000199a1e7221 */ /* 0x000fe20000010000 */
[----:B------:R-:W-:Y:S01]  /*6de0*/  FADD.FTZ R15, R3, R14 ;  /* 0x0000000e030f7221 */ /* 0x000fe20000010000 */
[----:B------:R-:W4:Y:S01]  /*6df0*/  MUFU.EX2 R163, R50 ;  /* 0x0000003200a37308 */ /* 0x000f220000000800 */
[C---:B------:R-:W-:Y:S01]  /*6e00*/  F2FP.BF16.F32.PACK_AB R154, R157.reuse, R154 ;  /* 0x0000009a9d9a723e */ /* 0x040fe200000010ff */
[----:B------:R-:W-:Y:S01]  /*6e10*/  FADD.FTZ R25, R157, R30 ;  /* 0x0000001e9d197221 */ /* 0x000fe20000010000 */
[----:B------:R-:W-:Y:S01]  /*6e20*/  FADD.FTZ R14, R44, R15 ;  /* 0x0000000f2c0e7221 */ /* 0x000fe20000010000 */
[----:B-1----:R-:W-:-:S02]  /*6e30*/  F2FP.BF16.F32.PACK_AB R157, R46, R11 ;  /* 0x0000000b2e9d723e */ /* 0x002fc400000010ff */
[----:B------:R-:W-:Y:S01]  /*6e40*/  FADD.FTZ R30, R156, R25 ;  /* 0x000000199c1e7221 */ /* 0x000fe20000010000 */
[----:B------:R-:W-:Y:S01]  /*6e50*/  FADD.FTZ R15, R11, R14 ;  /* 0x0000000e0b0f7221 */ /* 0x000fe20000010000 */
[----:B------:R-:W1:Y:S01]  /*6e60*/  MUFU.EX2 R79, R79 ;  /* 0x0000004f004f7308 */ /* 0x000e620000000800 */
[C---:B------:R-:W-:Y:S01]  /*6e70*/  F2FP.BF16.F32.PACK_AB R156, R65.reuse, R156 ;  /* 0x0000009c419c723e */ /* 0x040fe200000010ff */
[----:B------:R-:W-:Y:S01]  /*6e80*/  FADD.FTZ R25, R65, R30 ;  /* 0x0000001e41197221 */ /* 0x000fe20000010000 */
[----:B------:R-:W-:Y:S01]  /*6e90*/  FADD.FTZ R14, R46, R15 ;  /* 0x0000000f2e0e7221 */ /* 0x000fe20000010000 */
[----:B0-----:R-:W-:Y:S01]  /*6ea0*/  F2FP.BF16.F32.PACK_AB R159, R48, R33 ;  /* 0x00000021309f723e */ /* 0x001fe200000010ff */
[----:B------:R-:W-:Y:S02]  /*6eb0*/  IMAD.MOV.U32 R11, RZ, RZ, R16 ;  /* 0x000000ffff0b7224 */ /* 0x000fe400078e0010 */
[----:B------:R-:W-:Y:S01]  /*6ec0*/  FADD.FTZ R30, R158, R25 ;  /* 0x000000199e1e7221 */ /* 0x000fe20000010000 */
[----:B------:R-:W-:Y:S01]  /*6ed0*/  FADD.FTZ R13, R33, R14 ;  /* 0x0000000e210d7221 */ /* 0x000fe20000010000 */
[----:B------:R-:W0:Y:S01]  /*6ee0*/  MUFU.EX2 R165, R52 ;  /* 0x0000003400a57308 */ /* 0x000e220000000800 */
[C---:B------:R-:W-:Y:S01]  /*6ef0*/  F2FP.BF16.F32.PACK_AB R158, R69.reuse, R158 ;  /* 0x0000009e459e723e */ /* 0x040fe200000010ff */
[----:B------:R-:W-:Y:S01]  /*6f00*/  FADD.FTZ R15, R69, R30 ;  /* 0x0000001e450f7221 */ /* 0x000fe20000010000 */
[----:B------:R-:W-:-:S03]  /*6f10*/  FADD.FTZ R4, R48, R13 ;  /* 0x0000000d30047221 */ /* 0x000fc60000010000 */
[----:B------:R-:W-:Y:S01]  /*6f20*/  FADD.FTZ R14, R20, R15 ;  /* 0x0000000f140e7221 */ /* 0x000fe20000010000 */
[----:B--2---:R-:W-:Y:S01]  /*6f30*/  FADD.FTZ R4, R161, R4 ;  /* 0x00000004a1047221 */ /* 0x004fe20000010000 */
[----:B------:R-:W2:Y:S01]  /*6f40*/  MUFU.EX2 R83, R83 ;  /* 0x0000005300537308 */ /* 0x000ea20000000800 */
[----:B---3--:R-:W-:Y:S01]  /*6f50*/  F2FP.BF16.F32.PACK_AB R161, R75, R161 ;  /* 0x000000a14ba1723e */ /* 0x008fe200000010ff */
[----:B------:R-:W-:Y:S01]  /*6f60*/  FADD.FTZ R3, R73, R14 ;  /* 0x0000000e49037221 */ /* 0x000fe20000010000 */
[----:B------:R-:W-:-:S03]  /*6f70*/  FADD.FTZ R4, R75, R4 ;  /* 0x000000044b047221 */ /* 0x000fc60000010000 */
[----:B------:R-:W-:Y:S01]  /*6f80*/  FADD.FTZ R14, R24, R3 ;  /* 0x00000003180e7221 */ /* 0x000fe20000010000 */
[----:B----4-:R-:W-:Y:S01]  /*6f90*/  FADD.FTZ R4, R163, R4 ;  /* 0x00000004a3047221 */ /* 0x010fe20000010000 */
[----:B------:R-:W3:Y:S01]  /*6fa0*/  MUFU.EX2 R54, R54 ;  /* 0x0000003600367308 */ /* 0x000ee20000000800 */
[----:B-1----:R-:W-:Y:S01]  /*6fb0*/  F2FP.BF16.F32.PACK_AB R163, R79, R163 ;  /* 0x000000a34fa3723e */ /* 0x002fe200000010ff */
[----:B------:R-:W-:Y:S01]  /*6fc0*/  FADD.FTZ R3, R77, R14 ;  /* 0x0000000e4d037221 */ /* 0x000fe20000010000 */
[----:B------:R-:W-:-:S03]  /*6fd0*/  FADD.FTZ R4, R79, R4 ;  /* 0x000000044f047221 */ /* 0x000fc60000010000 */
[----:B------:R-:W-:Y:S01]  /*6fe0*/  FADD.FTZ R14, R26, R3 ;  /* 0x000000031a0e7221 */ /* 0x000fe20000010000 */
[----:B0-----:R-:W-:Y:S01]  /*6ff0*/  FADD.FTZ R4, R165, R4 ;  /* 0x00000004a5047221 */ /* 0x001fe20000010000 */
[----:B------:R-:W0:Y:S01]  /*7000*/  MUFU.EX2 R10, R10 ;  /* 0x0000000a000a7308 */ /* 0x000e220000000800 */
[----:B--2---:R-:W-:Y:S01]  /*7010*/  F2FP.BF16.F32.PACK_AB R165, R83, R165 ;  /* 0x000000a553a5723e */ /* 0x004fe200000010ff */
[----:B------:R-:W-:-:S04]  /*7020*/  FADD.FTZ R3, R81, R14 ;  /* 0x0000000e51037221 */ /* 0x000fc80000010000 */
[----:B------:R-:W-:Y:S01]  /*7030*/  FADD.FTZ R14, R28, R3 ;  /* 0x000000031c0e7221 */ /* 0x000fe20000010000 */
[----:B------:R-:W-:-:S03]  /*7040*/  FADD.FTZ R3, R83, R4 ;  /* 0x0000000453037221 */ /* 0x000fc60000010000 */
[----:B------:R-:W-:Y:S01]  /*7050*/  FADD.FTZ R4, R85, R14 ;  /* 0x0000000e55047221 */ /* 0x000fe20000010000 */
[----:B---3--:R-:W-:Y:S01]  /*7060*/  FADD.FTZ R3, R54, R3 ;  /* 0x0000000336037221 */ /* 0x008fe20000010000 */
[----:B------:R-:W-:-:S03]  /*7070*/  IMAD.MOV.U32 R14, RZ, RZ, R9 ;  /* 0x000000ffff0e7224 */ /* 0x000fc600078e0009 */
[C---:B0-----:R-:W-:Y:S01]  /*7080*/  FADD.FTZ R3, R10.reuse, R3 ;  /* 0x000000030a037221 */ /* 0x041fe20000010000 */
[----:B------:R-:W-:Y:S01]  /*7090*/  F2FP.BF16.F32.PACK_AB R167, R10, R54 ;  /* 0x000000360aa7723e */ /* 0x000fe200000010ff */
[----:B------:R-:W-:Y:S01]  /*70a0*/  IMAD.MOV.U32 R10, RZ, RZ, R21 ;  /* 0x000000ffff0a7224 */ /* 0x000fe200078e0015 */
[----:B------:R-:W-:Y:S06]  /*70b0*/  @P2 BRA `(.L_x_192) ;  /* 0xffffffd400e02947 */ /* 0x000fec000383ffff */
.L_x_183:
        /* <DEDUP_REMOVED lines=67> */
.L_x_193:
[----:B------:R-:W-:Y:S01]  /*74f0*/  IMAD R12, R2, 0x8, R0 ;  /* 0x00000008020c7824 */ /* 0x000fe200078e0200 */
[----:B------:R-:W-:-:S04]  /*7500*/  SHF.L.U32 R5, R16, 0x1f, RZ ;  /* 0x0000001f10057819 */ /* 0x000fc800000006ff */
[----:B------:R0:W1:Y:S01]  /*7510*/  SYNCS.PHASECHK.TRANS64.TRYWAIT P2, [R12+URZ+0x34850], R5 ;  /* 0x034850050c0075a7 */ /* 0x000062000804017f */
[----:B------:R-:W-:Y:S05]  /*7520*/  @!P0 BRA `(.L_x_194) ;  /* 0x0000000000048947 */ /* 0x000fea0003800000 */
[----:B------:R-:W-:Y:S01]  /*7530*/  BPT.TRAP 0x1 ;  /* 0x000000040000795c */ /* 0x000fe20000300000 */
.L_x_194:
[----:B-1----:R-:W-:Y:S05]  /*7540*/  @P2 BRA `(.L_x_195) ;  /* 0x0000000000082947 */ /* 0x002fea0003800000 */
[----:B------:R-:W1:Y:S02]  /*7550*/  SYNCS.PHASECHK.TRANS64.TRYWAIT P0, [R12+URZ+0x34850], R5 ;  /* 0x034850050c0075a7 */ /* 0x000e64000800017f */
[----:B-1----:R-:W-:Y:S05]  /*7560*/  @!P0 BRA `(.L_x_196) ;  /* 0x0000009c00e48947 */ /* 0x002fea0003800000 */
.L_x_195:
[----:B------:R-:W-:Y:S05]  /*7570*/  WARPSYNC.ALL ;  /* 0x0000000000007948 */ /* 0x000fea0003800000 */
[----:B------:R-:W-:Y:S01]  /*7580*/  VIADD R0, R0, 0x400 ;  /* 0x0000040000007836 */ /* 0x000fe20000000000 */
[----:B------:R-:W-:Y:S01]  /*7590*/  WARPGROUP.ARRIVE ;  /* 0x00000000000079c5 */ /* 0x000fe20000000000 */
[----:B------:R-:W-:Y:S01]  /*75a0*/  IMAD.MOV.U32 R11, RZ, RZ, 0x40000040 ;  /* 0x40000040ff0b7424 */ /* 0x000fe200078e00ff */
[----:B01----:R-:W0:Y:S01]  /*75b0*/  SHFL.BFLY PT, R5, R4, 0x2, 0x1f ;  /* 0x0c401f0004057f89 */ /* 0x003e2200000e0000 */
[----:B------:R-:W-:Y:S01]  /*75c0*/  VIADD R207, R207, 0x1 ;  /* 0x00000001cfcf7836 */ /* 0x000fe20000000000 */
[----:B------:R-:W-:-:S04]  /*75d0*/  SHF.R.U32.HI R0, RZ, 0x4, R0 ;  /* 0x00000004ff007819 */ /* 0x000fc80000011600 */
[----:B------:R-:W-:-:S04]  /*75e0*/  LOP3.LUT R0, R0, 0x3fff, RZ, 0xc0, !PT ;  /* 0x00003fff00007812 */ /* 0x000fc800078ec0ff */
[----:B------:R-:W-:Y:S02]  /*75f0*/  LOP3.LUT R7, R0, 0x4000000, RZ, 0xfc, !PT ;  /* 0x0400000000077812 */ /* 0x000fe400078efcff */
[----:B------:R-:W1:Y:S03]  /*7600*/  SHFL.BFLY PT, R0, R3, 0x2, 0x1f ;  /* 0x0c401f0003007f89 */ /* 0x000e6600000e0000 */
[----:B------:R-:W-:Y:S01]  /*7610*/  IMAD R6, R2, 0x800, R7 ;  /* 0x0000080002067824 */ /* 0x000fe200078e0207 */
[----:B------:R-:W-:-:S03]  /*7620*/  MOV R7, 0x40000040 ;  /* 0x4000004000077802 */ /* 0x000fc60000000f00 */
[C---:B------:R-:W-:Y:S01]  /*7630*/  VIADD R10, R6.reuse, 0x80 ;  /* 0x00000080060a7836 */ /* 0x040fe20000000000 */
[----:B------:R-:W-:Y:S02]  /*7640*/  R2UR UR6, R6 ;  /* 0x00000000060672ca */ /* 0x000fe400000e0000 */
[----:B------:R-:W-:Y:S01]  /*7650*/  R2UR UR7, R7 ;  /* 0x00000000070772ca */ /* 0x000fe200000e0000 */
[----:B------:R-:W-:Y:S02]  /*7660*/  IMAD.MOV.U32 R7, RZ, RZ, 0x40000040 ;  /* 0x40000040ff077424 */ /* 0x000fe400078e00ff */
[----:B0-----:R-:W-:-:S10]  /*7670*/  FADD.FTZ R5, R5, R4 ;  /* 0x0000000405057221 */ /* 0x001fd40000010000 */
[----:B------:R-:W-:Y:S01]  /*7680*/  HGMMA.64x128x16.F32.BF16 R24, R180, gdesc[UR4].tnspB, R24, gsb0 ;  /* 0x41e00004b4187df0 */ /* 0x000fe20008001818 */
[----:B------:R-:W-:Y:S01]  /*7690*/  R2UR UR6, R10 ;  /* 0x000000000a0672ca */ /* 0x000fe200000e0000 */
[----:B------:R-:W-:Y:S01]  /*76a0*/  VIADD R10, R6, 0x100 ;  /* 0x00000100060a7836 */ /* 0x000fe20000000000 */
[----:B------:R-:W-:Y:S01]  /*76b0*/  R2UR UR7, R11 ;  /* 0x000000000b0772ca */ /* 0x000fe200000e0000 */
[----:B------:R-:W-:Y:S01]  /*76c0*/  IMAD.MOV.U32 R11, RZ, RZ, 0x40000040 ;  /* 0x40000040ff0b7424 */ /* 0x000fe200078e00ff */
[----:B------:R-:W-:Y:S02]  /*76d0*/  WARPGROUP.DEPBAR.LE gsb0, 0x0 ;  /* 0x00008000000079c5 */ /* 0x000fe40000010000 */
[----:B------:R-:W-:-:S09]  /*76e0*/  WARPGROUP.ARRIVE ;  /* 0x00000000000079c5 */ /* 0x000fd20000000000 */
        /* <DEDUP_REMOVED lines=23> */
[C---:B------:R-:W-:Y:S01]  /*7860*/  VIADD R10, R6.reuse, 0x300 ;  /* 0x00000300060a7836 */ /* 0x040fe20000000000 */
[----:B------:R-:W-:Y:S01]  /*7870*/  R2UR UR7, R11 ;  /* 0x000000000b0772ca */ /* 0x000fe200000e0000 */
[----:B------:R-:W-:Y:S02]  /*7880*/  IMAD.MOV.U32 R11, RZ, RZ, 0x40000040 ;  /* 0x40000040ff0b7424 */ /* 0x000fe400078e00ff */
[----:B------:R-:W-:Y:S01]  /*7890*/  VIADD R6, R6, 0x380 ;  /* 0x0000038006067836 */ /* 0x000fe20000000000 */
[----:B------:R-:W-:Y:S02]  /*78a0*/  WARPGROUP.DEPBAR.LE gsb0, 0x0 ;  /* 0x00008000000079c5 */ /* 0x000fe40000010000 */
[----:B------:R-:W-:-:S07]  /*78b0*/  WARPGROUP.ARRIVE ;  /* 0x00000000000079c5 */ /* 0x000fce0000000000 */
[----:B------:R-:W-:Y:S01]  /*78c0*/  HGMMA.64x128x16.F32.BF16 R24, R156, gdesc[UR4].tnspB, R24, gsb0 ;  /* 0x41e000049c187df0 */ /* 0x000fe20008001818 */
[----:B------:R-:W-:Y:S02]  /*78d0*/  R2UR UR6, R10 ;  /* 0x000000000a0672ca */ /* 0x000fe400000e0000 */
[----:B------:R-:W-:Y:S01]  /*78e0*/  R2UR UR7, R11 ;  /* 0x000000000b0772ca */ /* 0x000fe200000e0000 */
[----:B------:R-:W-:Y:S01]  /*78f0*/  VIADD R11, R2, 0x1 ;  /* 0x00000001020b7836 */ /* 0x000fe20000000000 */
[----:B------:R-:W-:-:S04]  /*7900*/  MOV R2, RZ ;  /* 0x000000ff00027202 */ /* 0x000fc80000000f00 */
[----:B------:R-:W-:Y:S01]  /*7910*/  ISETP.NE.AND P2, PT, R11, 0x2, PT ;  /* 0x000000020b00780c */ /* 0x000fe20003f45270 */
[----:B------:R-:W-:Y:S02]  /*7920*/  WARPGROUP.DEPBAR.LE gsb0, 0x0 ;  /* 0x00008000000079c5 */ /* 0x000fe40000010000 */
[----:B------:R-:W-:-:S06]  /*7930*/  WARPGROUP.ARRIVE ;  /* 0x00000000000079c5 */ /* 0x000fcc0000000000 */
[----:B------:R-:W-:Y:S01]  /*7940*/  HGMMA.64x128x16.F32.BF16 R24, R160, gdesc[UR4].tnspB, R24, gsb0 ;  /* 0x41e00004a0187df0 */ /* 0x000fe20008001818 */
[----:B------:R-:W-:Y:S01]  /*7950*/  R2UR UR6, R6 ;  /* 0x00000000060672ca */ /* 0x000fe200000e0000 */
[----:B-1----:R-:W-:Y:S01]  /*7960*/  FADD.FTZ R6, R0, R3 ;  /* 0x0000000300067221 */ /* 0x002fe20000010000 */
[----:B------:R-:W-:Y:S01]  /*7970*/  R2UR UR7, R7 ;  /* 0x00000000070772ca */ /* 0x000fe200000e0000 */
[----:B------:R-:W0:Y:S01]  /*7980*/  SHFL.BFLY PT, R0, R5, 0x1, 0x1f ;  /* 0x0c201f0005007f89 */ /* 0x000e2200000e0000 */
[----:B------:R-:W-:-:S03]  /*7990*/  SEL R3, RZ, 0x1, P2 ;  /* 0x00000001ff037807 */ /* 0x000fc60001000000 */
[----:B------:R-:W1:Y:S01]  /*79a0*/  SHFL.BFLY PT, R7, R6, 0x1, 0x1f ;  /* 0x0c201f0006077f89 */ /* 0x000e6200000e0000 */
[----:B------:R-:W-:Y:S01]  /*79b0*/  LOP3.LUT R16, R16, R3, RZ, 0x3c, !PT ;  /* 0x0000000310107212 */ /* 0x000fe200078e3cff */
[----:B------:R-:W-:Y:S02]  /*79c0*/  IMAD.MOV.U32 R3, RZ, RZ, -0x800000 ;  /* 0xff800000ff037424 */ /* 0x000fe400078e00ff */
[----:B0-----:R-:W-:Y:S01]  /*79d0*/  FADD.FTZ R13, R5, R0 ;  /* 0x00000000050d7221 */ /* 0x001fe20000010000 */
[----:B------:R-:W-:Y:S02]  /*79e0*/  IMAD.MOV.U32 R5, RZ, RZ, RZ ;  /* 0x000000ffff057224 */ /* 0x000fe400078e00ff */
[----:B------:R-:W-:Y:S02]  /*79f0*/  IMAD.MOV.U32 R0, RZ, RZ, -0x800000 ;  /* 0xff800000ff007424 */ /* 0x000fe400078e00ff */
[----:B-1----:R-:W-:Y:S01]  /*7a00*/  FADD.FTZ R14, R6, R7 ;  /* 0x00000007060e7221 */ /* 0x002fe20000010000 */
[----:B------:R-:W-:Y:S01]  /*7a10*/  FSETP.NE.FTZ.AND P0, PT, R13, RZ, PT ;  /* 0x000000ff0d00720b */ /* 0x000fe20003f15000 */
[----:B------:R-:W-:-:S03]  /*7a20*/  @!P1 VIADD R6, R12, 0x34860 ;  /* 0x000348600c069836 */ /* 0x000fc60000000000 */
[----:B------:R-:W-:Y:S02]  /*7a30*/  FSETP.NE.FTZ.AND P3, PT, R14, RZ, PT ;  /* 0x000000ff0e00720b */ /* 0x000fe40003f75000 */
[----:B------:R-:W-:-:S07]  /*7a40*/  @!P1 PRMT R6, RZ, 0x654, R6 ;  /* 0x00000654ff069816 */ /* 0x000fce0000000006 */
[----:B------:R-:W0:Y:S01]  /*7a50*/  @P0 MUFU.LG2 R7, R13 ;  /* 0x0000000d00070308 */ /* 0x000e220000000c00 */
[----:B------:R-:W-:-:S03]  /*7a60*/  @P0 FMUL.FTZ R4, R8, 0.69314718246459960938 ;  /* 0x3f31721808040820 */ /* 0x000fc60000410000 */
[----:B------:R-:W-:-:S04]  /*7a70*/  @P3 FMUL.FTZ R15, R8, 0.69314718246459960938 ;  /* 0x3f317218080f3820 */ /* 0x000fc80000410000 */
        /* <DEDUP_REMOVED lines=77> */
[----:B-1----:R-:W-:-:S07]  /*7f50*/  SEL R2, R11, RZ, P2 ;  /* 0x000000ff0b027207 */ /* 0x002fce0001000000 */
.L_x_175:
[----:B------:R-:W0:Y:S01]  /*7f60*/  S2R R4, SR_CgaCtaId ;  /* 0x0000000000047919 */ /* 0x000e220000008800 */
[----:B------:R-:W-:Y:S01]  /*7f70*/  MOV R17, 0x400 ;  /* 0x0000040000117802 */ /* 0x000fe20000000f00 */
[----:B------:R-:W-:Y:S01]  /*7f80*/  BSSY B0, `(.L_x_197) ;  /* 0x00002c4000007945 */ /* 0x000fe20003800000 */
[----:B------:R-:W-:Y:S02]  /*7f90*/  BAR.SYNC.DEFER_BLOCKING 0x5, 0x180 ;  /* 0x0146000000007b1d */ /* 0x000fe40000010000 */
[----:B0-----:R-:W-:-:S05]  /*7fa0*/  LEA R17, R4, R17, 0x18 ;  /* 0x0000001104117211 */ /* 0x001fca00078ec0ff */
[----:B------:R0:W1:Y:S01]  /*7fb0*/  LDS.128 R4, [R17+0x348d0] ;  /* 0x0348d00011047984 */ /* 0x0000620000000c00 */
[----:B------:R-:W-:Y:S06]  /*7fc0*/  BAR.ARV 0x4, 0x180 ;  /* 0x0106000000007b1d */ /* 0x000fec0000002000 */
[----:B------:R-:W-:Y:S05]  /*7fd0*/  @P0 BRA `(.L_x_198) ;  /* 0x00000020001c0947 */ /* 0x000fea0003800000 */
[----:B-1----:R-:W1:Y:S01]  /*7fe0*/  S2R R4, SR_SWINHI ;  /* 0x0000000000047919 */ /* 0x002e620000002f00 */
[----:B------:R-:W-:Y:S01]  /*7ff0*/  F2FP.BF16.F32.PACK_AB R36, R73, R72 ;  /* 0x000000484924723e */ /* 0x000fe200000010ff */
[----:B------:R-:W-:Y:S01]  /*8000*/  ULDC.64 UR4, c[0x0][0xc08] ;  /* 0x0003020000047ab9 */ /* 0x000fe20000000a00 */
[----:B------:R-:W-:Y:S02]  /*8010*/  SHF.L.U64.HI R110, R23, 0x2, R204 ;  /* 0x00000002176e7819 */ /* 0x000fe400000102cc */
[----:B------:R-:W-:Y:S02]  /*8020*/  MOV R94, R17 ;  /* 0x00000011005e7202 */ /* 0x000fe40000000f00 */
[----:B-1----:R-:W-:-:S03]  /*8030*/  MOV R95, R4 ;  /* 0x00000004005f7202 */ /* 0x002fc60000000f00 */
[----:B------:R-:W-:-:S03]  /*8040*/  IMAD.WIDE R12, R227, 0x2, R94 ;  /* 0x00000002e30c7825 */ /* 0x000fc600078e025e */
[C---:B------:R-:W-:Y:S02]  /*8050*/  IADD3 R107, P1, R12.reuse, 0x4040, RZ ;  /* 0x000040400c6b7810 */ /* 0x040fe40007f3e0ff */
[C---:B------:R-:W-:Y:S02]  /*8060*/  IADD3 R105, P2, R12.reuse, 0x4020, RZ ;  /* 0x000040200c697810 */ /* 0x040fe40007f5e0ff */
[----:B------:R-:W-:Y:S01]  /*8070*/  IADD3 R15, P3, R12, 0x4000, RZ ;  /* 0x000040000c0f7810 */ /* 0x000fe20007f7e0ff */
[--C-:B------:R-:W-:Y:S01]  /*8080*/  IMAD.X R27, RZ, RZ, R13.reuse, P1 ;  /* 0x000000ffff1b7224 */ /* 0x100fe200008e060d */
[----:B------:R-:W-:Y:S01]  /*8090*/  LOP3.LUT R10, R107, 0x380, RZ, 0xc0, !PT ;  /* 0x000003806b0a7812 */ /* 0x000fe200078ec0ff */
[--C-:B------:R-:W-:Y:S01]  /*80a0*/  IMAD.X R33, RZ, RZ, R13.reuse, P2 ;  /* 0x000000ffff217224 */ /* 0x100fe200010e060d */
[----:B------:R-:W-:Y:S01]  /*80b0*/  LOP3.LUT R8, R105, 0x380, RZ, 0xc0, !PT ;  /* 0x0000038069087812 */ /* 0x000fe200078ec0ff */
[----:B------:R-:W-:Y:S01]  /*80c0*/  IMAD.X R29, RZ, RZ, R13, P3 ;  /* 0x000000ffff1d7224 */ /* 0x000fe200018e060d */
[----:B------:R-:W-:-:S02]  /*80d0*/  LOP3.LUT R4, R15, 0x380, RZ, 0xc0, !PT ;  /* 0x000003800f047812 */ /* 0x000fc400078ec0ff */
[C---:B------:R-:W-:Y:S02]  /*80e0*/  LOP3.LUT R9, R12.reuse, 0x380, RZ, 0xc0, !PT ;  /* 0x000003800c097812 */ /* 0x040fe400078ec0ff */
[----:B------:R-:W-:Y:S02]  /*80f0*/  IADD3 R109, P0, R12, 0x4060, RZ ;  /* 0x000040600c6d7810 */ /* 0x000fe40007f1e0ff */
[----:B------:R-:W-:Y:S02]  /*8100*/  SHF.R.U64 R10, R10, 0x3, RZ ;  /* 0x000000030a0a7819 */ /* 0x000fe400000012ff */
[----:B------:R-:W-:Y:S01]  /*8110*/  SHF.R.U64 R8, R8, 0x3, RZ ;  /* 0x0000000308087819 */ /* 0x000fe200000012ff */
[----:B------:R-:W-:Y:S01]  /*8120*/  IMAD.X R31, RZ, RZ, R13, P0 ;  /* 0x000000ffff1f7224 */ /* 0x000fe200000e060d */
[C---:B------:R-:W-:Y:S02]  /*8130*/  IADD3 R39, P4, R12.reuse, 0x60, RZ ;  /* 0x000000600c277810 */ /* 0x040fe40007f9e0ff */
[----:B------:R-:W-:-:S02]  /*8140*/  IADD3 R37, P5, R12, 0x40, RZ ;  /* 0x000000400c257810 */ /* 0x000fc40007fbe0ff */
[----:B------:R-:W-:Y:S01]  /*8150*/  SHF.R.U64 R4, R4, 0x3, RZ ;  /* 0x0000000304047819 */ /* 0x000fe200000012ff */
[--C-:B------:R-:W-:Y:S01]  /*8160*/  IMAD.X R11, RZ, RZ, R13.reuse, P4 ;  /* 0x000000ffff0b7224 */ /* 0x100fe200020e060d */
[----:B------:R-:W-:Y:S01]  /*8170*/  BAR.SYNC.DEFER_BLOCKING 0x1, 0x100 ;  /* 0x0044000000007b1d */ /* 0x000fe20000010000 */
[----:B------:R-:W-:Y:S02]  /*8180*/  IADD3 R35, P6, R12, 0x20, RZ ;  /* 0x000000200c237810 */ /* 0x000fe40007fde0ff */
[----:B------:R-:W-:Y:S02]  /*8190*/  SHF.R.U64 R9, R9, 0x3, RZ ;  /* 0x0000000309097819 */ /* 0x000fe400000012ff */
[----:B------:R-:W-:Y:S01]  /*81a0*/  LOP3.LUT R14, R109, 0x380, RZ, 0xc0, !PT ;  /* 0x000003806d0e7812 */ /* 0x000fe200078ec0ff */
[----:B------:R-:W-:Y:S01]  /*81b0*/  IMAD.X R25, RZ, RZ, R13, P6 ;  /* 0x000000ffff197224 */ /* 0x000fe200030e060d */
[----:B------:R-:W-:Y:S02]  /*81c0*/  LOP3.LUT R26, R10, R107, RZ, 0x3c, !PT ;  /* 0x0000006b0a1a7212 */ /* 0x000fe400078e3cff */
[----:B------:R-:W-:Y:S01]  /*81d0*/  LOP3.LUT R32, R8, R105, RZ, 0x3c, !PT ;  /* 0x0000006908207212 */ /* 0x000fe200078e3cff */
[----:B------:R-:W1:Y:S01]  /*81e0*/  LDC.64 R106, c[0x0][0xc00] ;  /* 0x00030000ff6a7b82 */ /* 0x000e620000000a00 */
[----:B------:R-:W-:-:S02]  /*81f0*/  LOP3.LUT R28, R4, R15, RZ, 0x3c, !PT ;  /* 0x0000000f041c7212 */ /* 0x000fc400078e3cff */
[----:B------:R-:W-:Y:S02]  /*8200*/  LOP3.LUT R10, R39, 0x380, RZ, 0xc0, !PT ;  /* 0x00000380270a7812 */ /* 0x000fe400078ec0ff */
[----:B------:R-:W-:Y:S02]  /*8210*/  LOP3.LUT R8, R37, 0x380, RZ, 0xc0, !PT ;  /* 0x0000038025087812 */ /* 0x000fe400078ec0ff */
[----:B------:R-:W-:Y:S02]  /*8220*/  LOP3.LUT R4, R35, 0x380, RZ, 0xc0, !PT ;  /* 0x0000038023047812 */ /* 0x000fe400078ec0ff */
[----:B------:R-:W-:Y:S01]  /*8230*/  LOP3.LUT R12, R9, R12, RZ, 0x3c, !PT ;  /* 0x0000000c090c7212 */ /* 0x000fe200078e3cff */
[----:B------:R-:W-:Y:S01]  /*8240*/  IMAD.X R9, RZ, RZ, R13, P5 ;  /* 0x000000ffff097224 */ /* 0x000fe200028e060d */
[----:B------:R-:W-:Y:S02]  /*8250*/  SHF.R.U64 R14, R14, 0x3, RZ ;  /* 0x000000030e0e7819 */ /* 0x000fe400000012ff */
[----:B------:R-:W-:-:S02]  /*8260*/  SHF.R.U64 R10, R10, 0x3, RZ ;  /* 0x000000030a0a7819 */ /* 0x000fc400000012ff */
[----:B------:R-:W-:Y:S02]  /*8270*/  SHF.R.U64 R8, R8, 0x3, RZ ;  /* 0x0000000308087819 */ /* 0x000fe400000012ff */
[----:B------:R-:W-:Y:S02]  /*8280*/  SHF.R.U64 R4, R4, 0x3, RZ ;  /* 0x0000000304047819 */ /* 0x000fe400000012ff */
[----:B------:R-:W-:Y:S01]  /*8290*/  LOP3.LUT R30, R14, R109, RZ, 0x3c, !PT ;  /* 0x0000006d0e1e7212 */ /* 0x000fe200078e3cff */
[----:B------:R-:W-:Y:S01]  /*82a0*/  IMAD.SHL.U32 R109, R23, 0x4, RZ ;  /* 0x00000004176d7824 */ /* 0x000fe200078e00ff */
[----:B------:R-:W-:Y:S02]  /*82b0*/  MOV R34, R12 ;  /* 0x0000000c00227202 */ /* 0x000fe40000000f00 */
[----:B------:R-:W-:Y:S02]  /*82c0*/  F2FP.BF16.F32.PACK_AB R12, R21, R20 ;  /* 0x00000014150c723e */ /* 0x000fe400000010ff */
[----:B------:R-:W-:-:S02]  /*82d0*/  F2FP.BF16.F32.PACK_AB R13, R97, R96 ;  /* 0x00000060610d723e */ /* 0x000fc400000010ff */
[----:B------:R-:W-:Y:S02]  /*82e0*/  F2FP.BF16.F32.PACK_AB R14, R89, R88 ;  /* 0x00000058590e723e */ /* 0x000fe400000010ff */
[----:B------:R-:W-:Y:S02]  /*82f0*/  F2FP.BF16.F32.PACK_AB R15, R99, R98 ;  /* 0x00000062630f723e */ /* 0x000fe400000010ff */
[----:B------:R-:W-:Y:S02]  /*8300*/  LOP3.LUT R10, R10, R39, RZ, 0x3c, !PT ;  /* 0x000000270a0a7212 */ /* 0x000fe400078e3cff */
[----:B------:R-:W-:Y:S01]  /*8310*/  LOP3.LUT R8, R8, R37, RZ, 0x3c, !PT ;  /* 0x0000002508087212 */ /* 0x000fe200078e3cff */
[----:B------:R2:W-:Y:S01]  /*8320*/  STSM.16.M88.4 [R34], R12 ;  /* 0x0000000c22007844 */ /* 0x0005e20000000200 */
[----:B------:R-:W-:Y:S02]  /*8330*/  LOP3.LUT R24, R4, R35, RZ, 0x3c, !PT ;  /* 0x0000002304187212 */ /* 0x000fe400078e3cff */
[----:B------:R-:W-:-:S02]  /*8340*/  MOV R38, R10 ;  /* 0x0000000a00267202 */ /* 0x000fc40000000f00 */
[----:B------:R-:W-:Y:S02]  /*8350*/  MOV R37, R8 ;  /* 0x0000000800257202 */ /* 0x000fe40000000f00 */
[----:B------:R-:W-:Y:S02]  /*8360*/  MOV R105, R24 ;  /* 0x0000001800697202 */ /* 0x000fe40000000f00 */
[----:B------:R-:W-:Y:S02]  /*8370*/  F2FP.BF16.F32.PACK_AB R8, R91, R90 ;  /* 0x0000005a5b08723e */ /* 0x000fe400000010ff */
[----:B------:R-:W-:Y:S02]  /*8380*/  F2FP.BF16.F32.PACK_AB R9, R101, R100 ;  /* 0x000000646509723e */ /* 0x000fe400000010ff */
[----:B------:R-:W-:Y:S02]  /*8390*/  F2FP.BF16.F32.PACK_AB R10, R93, R92 ;  /* 0x0000005c5d0a723e */ /* 0x000fe400000010ff */
[----:B------:R-:W-:-:S02]  /*83a0*/  F2FP.BF16.F32.PACK_AB R11, R103, R102 ;  /* 0x00000066670b723e */ /* 0x000fc400000010ff */
[----:B------:R-:W-:Y:S02]  /*83b0*/  MOV R104, R26 ;  /* 0x0000001a00687202 */ /* 0x000fe40000000f00 */
[----:B--2---:R-:W-:Y:S01]  /*83c0*/  F2FP.BF16.F32.PACK_AB R12, R41, R40 ;  /* 0x00000028290c723e */ /* 0x004fe200000010ff */
[----:B------:R2:W-:Y:S01]  /*83d0*/  STSM.16.M88.4 [R105], R8 ;  /* 0x0000000869007844 */ /* 0x0005e20000000200 */
[----:B------:R-:W-:Y:S02]  /*83e0*/  F2FP.BF16.F32.PACK_AB R13, R43, R42 ;  /* 0x0000002a2b0d723e */ /* 0x000fe400000010ff */
[----:B------:R-:W-:Y:S02]  /*83f0*/  F2FP.BF16.F32.PACK_AB R14, R45, R44 ;  /* 0x0000002c2d0e723e */ /* 0x000fe400000010ff */
[----:B------:R-:W-:Y:S02]  /*8400*/  F2FP.BF16.F32.PACK_AB R15, R47, R46 ;  /* 0x0000002e2f0f723e */ /* 0x000fe400000010ff */
[----:B------:R-:W-:-:S02]  /*8410*/  MOV R4, R30 ;  /* 0x0000001e00047202 */ /* 0x000fc40000000f00 */
[----:B------:R-:W-:Y:S01]  /*8420*/  MOV R39, R28 ;  /* 0x0000001c00277202 */ /* 0x000fe20000000f00 */
[----:B------:R3:W-:Y:S01]  /*8430*/  STSM.16.M88.4 [R37], R12 ;  /* 0x0000000c25007844 */ /* 0x0007e20000000200 */
[----:B------:R-:W-:Y:S02]  /*8440*/  F2FP.BF16.F32.PACK_AB R24, R49, R48 ;  /* 0x000000303118723e */ /* 0x000fe400000010ff */
[----:B------:R-:W-:Y:S02]  /*8450*/  F2FP.BF16.F32.PACK_AB R25, R51, R50 ;  /* 0x000000323319723e */ /* 0x000fe400000010ff */
[----:B------:R-:W-:Y:S01]  /*8460*/  F2FP.BF16.F32.PACK_AB R26, R53, R52 ;  /* 0x00000034351a723e */ /* 0x000fe200000010ff */
[----:B--2---:R-:W-:Y:S01]  /*8470*/  IMAD.MOV.U32 R105, RZ, RZ, RZ ;  /* 0x000000ffff697224 */ /* 0x004fe200078e00ff */
[----:B------:R-:W-:Y:S02]  /*8480*/  F2FP.BF16.F32.PACK_AB R27, R55, R54 ;  /* 0x00000036371b723e */ /* 0x000fe400000010ff */
[----:B------:R-:W-:-:S02]  /*8490*/  F2FP.BF16.F32.PACK_AB R28, R57, R56 ;  /* 0x00000038391c723e */ /* 0x000fc400000010ff */
[----:B------:R-:W-:Y:S01]  /*84a0*/  F2FP.BF16.F32.PACK_AB R29, R59, R58 ;  /* 0x0000003a3b1d723e */ /* 0x000fe200000010ff */
[----:B------:R2:W-:Y:S01]  /*84b0*/  STSM.16.M88.4 [R38], R24 ;  /* 0x0000001826007844 */ /* 0x0005e20000000200 */
[----:B------:R-:W-:Y:S02]  /*84c0*/  F2FP.BF16.F32.PACK_AB R30, R61, R60 ;  /* 0x0000003c3d1e723e */ /* 0x000fe400000010ff */
[----:B------:R-:W-:Y:S02]  /*84d0*/  F2FP.BF16.F32.PACK_AB R31, R63, R62 ;  /* 0x0000003e3f1f723e */ /* 0x000fe400000010ff */
[----:B------:R-:W-:Y:S02]  /*84e0*/  MOV R108, R32 ;  /* 0x00000020006c7202 */ /* 0x000fe40000000f00 */
[----:B------:R-:W-:Y:S01]  /*84f0*/  F2FP.BF16.F32.PACK_AB R32, R65, R64 ;  /* 0x000000404120723e */ /* 0x000fe200000010ff */
[----:B------:R4:W-:Y:S01]  /*8500*/  STSM.16.M88.4 [R39], R28 ;  /* 0x0000001c27007844 */ /* 0x0009e20000000200 */
[----:B------:R-:W-:-:S02]  /*8510*/  F2FP.BF16.F32.PACK_AB R33, R67, R66 ;  /* 0x000000424321723e */ /* 0x000fc400000010ff */
[----:B------:R-:W-:Y:S02]  /*8520*/  F2FP.BF16.F32.PACK_AB R34, R69, R68 ;  /* 0x000000444522723e */ /* 0x000fe400000010ff */
[----:B------:R-:W-:Y:S02]  /*8530*/  F2FP.BF16.F32.PACK_AB R35, R71, R70 ;  /* 0x000000464723723e */ /* 0x000fe400000010ff */
[----:B---3--:R-:W-:Y:S02]  /*8540*/  F2FP.BF16.F32.PACK_AB R37, R75, R74 ;  /* 0x0000004a4b25723e */ /* 0x008fe400000010ff */
[----:B--2---:R-:W-:Y:S01]  /*8550*/  F2FP.BF16.F32.PACK_AB R38, R77, R76 ;  /* 0x0000004c4d26723e */ /* 0x004fe200000010ff */
[----:B------:R-:W-:Y:S01]  /*8560*/  STSM.16.M88.4 [R108], R32 ;  /* 0x000000206c007844 */ /* 0x000fe20000000200 */
[----:B------:R-:W-:Y:S02]  /*8570*/  F2FP.BF16.F32.PACK_AB R8, R81, R80 ;  /* 0x000000505108723e */ /* 0x000fe400000010ff */
[----:B------:R-:W-:-:S02]  /*8580*/  F2FP.BF16.F32.PACK_AB R9, R83, R82 ;  /* 0x000000525309723e */ /* 0x000fc400000010ff */
[----:B------:R-:W-:Y:S02]  /*8590*/  F2FP.BF16.F32.PACK_AB R10, R85, R84 ;  /* 0x00000054550a723e */ /* 0x000fe400000010ff */
[----:B----4-:R-:W-:Y:S02]  /*85a0*/  F2FP.BF16.F32.PACK_AB R39, R79, R78 ;  /* 0x0000004e4f27723e */ /* 0x010fe400000010ff */
[----:B------:R-:W-:Y:S02]  /*85b0*/  F2FP.BF16.F32.PACK_AB R11, R87, R86 ;  /* 0x00000056570b723e */ /* 0x000fe400000010ff */
[----:B-1----:R-:W-:Y:S01]  /*85c0*/  ISETP.NE.U32.AND P0, PT, R106, RZ, PT ;  /* 0x000000ff6a00720c */ /* 0x002fe20003f05070 */
[----:B------:R1:W-:Y:S01]  /*85d0*/  STSM.16.M88.4 [R104], R36 ;  /* 0x0000002468007844 */ /* 0x0003e20000000200 */
[----:B------:R-:W-:Y:S02]  /*85e0*/  IADD3 R12, P1, R109, R106, RZ ;  /* 0x0000006a6d0c7210 */ /* 0x000fe40007f3e0ff */
[----:B------:R-:W-:Y:S01]  /*85f0*/  ISETP.NE.AND.EX P0, PT, R107, RZ, PT, P0 ;  /* 0x000000ff6b00720c */ /* 0x000fe20003f05300 */
[----:B------:R2:W-:Y:S02]  /*8600*/  STSM.16.M88.4 [R4], R8 ;  /* 0x0000000804007844 */ /* 0x0005e40000000200 */
[----:B------:R-:W-:Y:S01]  /*8610*/  IMAD.X R13, R110, 0x1, R107, P1 ;  /* 0x000000016e0d7824 */ /* 0x000fe200008e066b */
[----:B------:R-:W-:Y:S08]  /*8620*/  BAR.SYNC.DEFER_BLOCKING 0x1, 0x100 ;  /* 0x0044000000007b1d */ /* 0x000ff00000010000 */
[----:B-1----:R-:W1:Y:S08]  /*8630*/  LDC R104, c[0x0][0xbe8] ;  /* 0x0002fa00ff687b82 */ /* 0x002e700000000800 */
[----:B--2---:R-:W2:Y:S01]  /*8640*/  LDC R9, c[0x0][0xad4] ;  /* 0x0002b500ff097b82 */ /* 0x004ea20000000800 */
[----:B------:R-:W3:Y:S01]  /*8650*/  @P0 LDG.E R105, desc[UR40][R12.64] ;  /* 0x000000280c690981 */ /* 0x000ee2000c1e1900 */
[----:B------:R-:W-:-:S04]  /*8660*/  ISETP.NE.U32.AND P1, PT, RZ, UR4, PT ;  /* 0x00000004ff007c0c */ /* 0x000fc8000bf25070 */
[----:B------:R-:W-:Y:S01]  /*8670*/  ISETP.NE.AND.EX P1, PT, RZ, UR5, PT, P1 ;  /* 0x00000005ff007c0c */ /* 0x000fe2000bf25310 */
[----:B------:R-:W-:-:S12]  /*8680*/  IMAD.MOV.U32 R28, RZ, RZ, 0x9b8 ;  /* 0x000009b8ff1c7424 */ /* 0x000fd800078e00ff */
[----:B------:R-:W-:Y:S01]  /*8690*/  @P1 IADD3 R14, P2, R109, UR4, RZ ;  /* 0x000000046d0e1c10 */ /* 0x000fe2000ff5e0ff */
[----:B------:R-:W-:Y:S01]  /*86a0*/  ULDC UR4, c[0x0][0xa88] ;  /* 0x0002a20000047ab9 */ /* 0x000fe20000000800 */
[----:B-1----:R-:W-:Y:S02]  /*86b0*/  ISETP.NE.AND P4, PT, R104, 0x1, PT ;  /* 0x000000016800780c */ /* 0x002fe40003f85270 */
[----:B------:R-:W-:Y:S02]  /*86c0*/  @P1 IADD3.X R15, R110, UR5, RZ, P2, !PT ;  /* 0x000000056e0f1c10 */ /* 0x000fe400097fe4ff */
[C---:B------:R-:W-:Y:S02]  /*86d0*/  ISETP.NE.AND P2, PT, R186.reuse, RZ, PT ;  /* 0x000000ffba00720c */ /* 0x040fe40003f45270 */
[----:B------:R-:W-:Y:S02]  /*86e0*/  MOV R29, UR4 ;  /* 0x00000004001d7c02 */ /* 0x000fe40008000f00 */
[----:B--2---:R-:W-:-:S04]  /*86f0*/  SEL R9, R186, R9, P2 ;  /* 0x00000009ba097207 */ /* 0x004fc80001000000 */
[----:B------:R-:W-:Y:S01]  /*8700*/  ISETP.GT.AND P3, PT, R9, 0x1, PT ;  /* 0x000000010900780c */ /* 0x000fe20003f64270 */
[----:B------:R-:W1:Y:S01]  /*8710*/  @P4 LDC R30, c[0x0][0xbec] ;  /* 0x0002fb00ff1e4b82 */ /* 0x000e620000000800 */
[----:B------:R2:W5:Y:S01]  /*8720*/  @P1 LDG.E R29, desc[UR40][R14.64] ;  /* 0x000000280e1d1981 */ /* 0x000562000c1e1900 */
[----:B------:R-:W-:Y:S01]  /*8730*/  ISETP.NE.U32.AND P2, PT, R106, RZ, PT ;  /* 0x000000ff6a00720c */ /* 0x000fe20003f45070 */
[----:B------:R-:W-:Y:S01]  /*8740*/  IMAD R39, R187, 0x80, R226 ;  /* 0x00000080bb277824 */ /* 0x000fe200078e02e2 */
[----:B------:R-:W-:Y:S02]  /*8750*/  SEL R28, R28, 0x978, P3 ;  /* 0x000009781c1c7807 */ /* 0x000fe40001800000 */
[----:B------:R-:W-:Y:S02]  /*8760*/  ISETP.NE.AND.EX P2, PT, R107, RZ, PT, P2 ;  /* 0x000000ff6b00720c */ /* 0x000fe40003f45320 */
[----:B------:R-:W4:Y:S01]  /*8770*/  LDC.64 R24, c[0x0][R28+0x220] ;  /* 0x000088001c187b82 */ /* 0x000f220000000a00 */
[----:B------:R-:W-:-:S02]  /*8780*/  SEL R31, R203, RZ, P3 ;  /* 0x000000ffcb1f7207 */ /* 0x000fc40001800000 */
[----:B------:R-:W-:Y:S02]  /*8790*/  SEL R23, R23, RZ, !P2 ;  /* 0x000000ff17177207 */ /* 0x000fe40005000000 */
[----:B------:R-:W-:-:S03]  /*87a0*/  SEL R27, R204, RZ, !P2 ;  /* 0x000000ffcc1b7207 */ /* 0x000fc60005000000 */
[----:B------:R-:W0:Y:S08]  /*87b0*/  LDC.64 R10, c[0x0][R28+0x218] ;  /* 0x000086001c0a7b82 */ /* 0x000e300000000a00 */
[----:B------:R-:W1:Y:S08]  /*87c0*/  @P4 LDC R37, c[0x0][0xbf0] ;  /* 0x0002fc00ff254b82 */ /* 0x000e700000000800 */
[----:B------:R-:W1:Y:S01]  /*87d0*/  LDC.64 R8, c[0x0][0xba8] ;  /* 0x0002ea00ff087b82 */ /* 0x000e620000000a00 */
[----:B----4-:R-:W-:-:S04]  /*87e0*/  IMAD R4, R25, R23, RZ ;  /* 0x0000001719047224 */ /* 0x010fc800078e02ff */
[C---:B------:R-:W-:Y:S02]  /*87f0*/  IMAD R35, R24.reuse, R27, R4 ;  /* 0x0000001b18237224 */ /* 0x040fe400078e0204 */
[----:B------:R-:W-:Y:S01]  /*8800*/  IMAD.WIDE.U32 R24, R24, R23, RZ ;  /* 0x0000001718187225 */ /* 0x000fe200078e00ff */
[----:B--2---:R-:W2:Y:S03]  /*8810*/  LDC.64 R14, c[0x0][R28+0x228] ;  /* 0x00008a001c0e7b82 */ /* 0x004ea60000000a00 */
[-C--:B0-----:R-:W-:Y:S02]  /*8820*/  IMAD R33, R11, R185.reuse, RZ ;  /* 0x000000b90b217224 */ /* 0x081fe400078e02ff */
[----:B------:R-:W-:-:S03]  /*8830*/  IMAD.WIDE.U32 R26, R10, R185, RZ ;  /* 0x000000b90a1a7225 */ /* 0x000fc600078e00ff */
[----:B------:R-:W0:Y:S01]  /*8840*/  LDC.64 R10, c[0x0][R28+0x210] ;  /* 0x000084001c0a7b82 */ /* 0x000e220000000a00 */
[----:B-1----:R-:W-:-:S04]  /*8850*/  @P4 IMAD.HI.U32 R4, R39, R30, RZ ;  /* 0x0000001e27044227 */ /* 0x002fc800078e00ff */
[----:B------:R-:W-:Y:S02]  /*8860*/  IMAD.IADD R35, R25, 0x1, R35 ;  /* 0x0000000119237824 */ /* 0x000fe400078e0223 */
[----:B------:R-:W-:Y:S01]  /*8870*/  IMAD.MOV.U32 R25, RZ, RZ, R39 ;  /* 0x000000ffff197224 */ /* 0x000fe200078e0027 */
[----:B------:R-:W-:Y:S01]  /*8880*/  @P4 SHF.R.U32.HI R25, RZ, R37, R4 ;  /* 0x00000025ff194219 */ /* 0x000fe20000011604 */
[----:B------:R-:W-:Y:S01]  /*8890*/  IMAD.IADD R27, R27, 0x1, R33 ;  /* 0x000000011b1b7824 */ /* 0x000fe200078e0221 */
[----:B------:R-:W1:Y:S02]  /*88a0*/  @!P3 LDC R8, c[0x0][0xb50] ;  /* 0x0002d400ff08bb82 */ /* 0x000e640000000800 */
[----:B------:R-:W-:Y:S01]  /*88b0*/  SHF.R.S32.HI R4, RZ, 0x1f, R25 ;  /* 0x0000001fff047819 */ /* 0x000fe20000011419 */
[-C--:B--2---:R-:W-:Y:S02]  /*88c0*/  IMAD R33, R15, R31.reuse, RZ ;  /* 0x0000001f0f217224 */ /* 0x084fe400078e02ff */
[----:B------:R-:W-:-:S03]  /*88d0*/  IMAD.WIDE.U32 R14, R14, R31, RZ ;  /* 0x0000001f0e0e7225 */ /* 0x000fc600078e00ff */
[----:B------:R-:W2:Y:S01]  /*88e0*/  @!P3 LDC R9, c[0x0][0xb54] ;  /* 0x0002d500ff09bb82 */ /* 0x000ea20000000800 */
[----:B------:R-:W-:Y:S02]  /*88f0*/  IMAD.MOV R31, RZ, RZ, -R25 ;  /* 0x000000ffff1f7224 */ /* 0x000fe400078e0a19 */
[----:B------:R-:W-:Y:S01]  /*8900*/  IMAD.IADD R33, R15, 0x1, R33 ;  /* 0x000000010f217824 */ /* 0x000fe200078e0221 */
[--C-:B---3--:R-:W-:Y:S02]  /*8910*/  IADD3 R24, P2, P5, R24, R26, R105.reuse ;  /* 0x0000001a18187210 */ /* 0x108fe40007d5e069 */
[----:B------:R-:W-:-:S04]  /*8920*/  SHF.R.S32.HI R106, RZ, 0x1f, R105 ;  /* 0x0000001fff6a7819 */ /* 0x000fc80000011469 */
[----:B------:R-:W-:Y:S02]  /*8930*/  IADD3.X R27, R35, R27, R106, P2, P5 ;  /* 0x0000001b231b7210 */ /* 0x000fe400017ea46a */
[----:B------:R-:W-:Y:S01]  /*8940*/  IADD3 R14, P2, P5, R25, R24, R14 ;  /* 0x00000018190e7210 */ /* 0x000fe20007d5e00e */
[----:B------:R-:W-:-:S03]  /*8950*/  IMAD R25, R104, R31, R39 ;  /* 0x0000001f68197224 */ /* 0x000fc600078e0227 */
[----:B------:R-:W-:Y:S01]  /*8960*/  IADD3.X R15, R4, R27, R33, P2, P5 ;  /* 0x0000001b040f7210 */ /* 0x000fe200017ea421 */
[----:B0-----:R-:W-:Y:S01]  /*8970*/  IMAD R4, R11, R25, RZ ;  /* 0x000000190b047224 */ /* 0x001fe200078e02ff */
[----:B------:R-:W-:-:S05]  /*8980*/  SHF.R.S32.HI R27, RZ, 0x1f, R25 ;  /* 0x0000001fff1b7819 */ /* 0x000fca0000011419 */
[C---:B------:R-:W-:Y:S02]  /*8990*/  IMAD R27, R10.reuse, R27, R4 ;  /* 0x0000001b0a1b7224 */ /* 0x040fe400078e0204 */
[----:B------:R-:W-:-:S04]  /*89a0*/  IMAD.WIDE.U32 R10, R10, R25, R14 ;  /* 0x000000190a0a7225 */ /* 0x000fc800078e000e */
[----:B------:R-:W-:Y:S01]  /*89b0*/  IMAD.IADD R4, R11, 0x1, R27 ;  /* 0x000000010b047824 */ /* 0x000fe200078e021b */
[----:B-1----:R-:W-:-:S04]  /*89c0*/  LEA R14, P2, R10, R8, 0x2 ;  /* 0x000000080a0e7211 */ /* 0x002fc800078410ff */
[----:B--2---:R-:W-:Y:S01]  /*89d0*/  LEA.HI.X R15, R10, R9, R4, 0x2, P2 ;  /* 0x000000090a0f7211 */ /* 0x004fe200010f1404 */
[----:B------:R-:W-:Y:S08]  /*89e0*/  @P1 BRA `(.L_x_199) ;  /* 0x0000000000101947 */ /* 0x000ff00003800000 */
[----:B------:R-:W-:Y:S05]  /*89f0*/  @!P0 BRA `(.L_x_199) ;  /* 0x00000000000c8947 */ /* 0x000fea0003800000 */
[----:B------:R-:W2:Y:S04]  /*8a00*/  LDG.E R4, desc[UR40][R12.64] ;  /* 0x000000280c047981 */ /* 0x000ea8000c1e1900 */
[----:B-----5:R-:W2:Y:S02]  /*8a10*/  LDG.E R29, desc[UR40][R12.64+0x4] ;  /* 0x000004280c1d7981 */ /* 0x020ea4000c1e1900 */
[----:B--2---:R-:W-:-:S07]  /*8a20*/  IMAD.IADD R29, R29, 0x1, -R4 ;  /* 0x000000011d1d7824 */ /* 0x004fce00078e0a04 */
.L_x_199:
[----:B------:R-:W-:Y:S01]  /*8a30*/  SHFL.IDX PT, R8, R14, RZ, 0x1c1f ;  /* 0x001c1fff0e087589 */ /* 0x000fe200000e0000 */
[----:B------:R-:W-:Y:S01]  /*8a40*/  IMAD R25, R187, 0x80, R225 ;  /* 0x00000080bb197824 */ /* 0x000fe200078e02e1 */
[----:B------:R-:W-:Y:S01]  /*8a50*/  LOP3.LUT P0, RZ, R208, 0x3, RZ, 0xc0, !PT ;  /* 0x00000003d0ff7812 */ /* 0x000fe2000780c0ff */
[----:B-----5:R-:W-:Y:S01]  /*8a60*/  IMAD R4, R29, R104, RZ ;  /* 0x000000681d047224 */ /* 0x020fe200078e02ff */
[----:B------:R-:W0:Y:S01]  /*8a70*/  SHFL.IDX PT, R9, R15, RZ, 0x1c1f ;  /* 0x001c1fff0f097589 */ /* 0x000e2200000e0000 */
[----:B------:R-:W-:-:S03]  /*8a80*/  VIADD R29, R25, 0x8 ;  /* 0x00000008191d7836 */ /* 0x000fc60000000000 */
[----:B------:R-:W-:Y:S01]  /*8a90*/  SHFL.IDX PT, R10, R14, 0x1, 0x1c1f ;  /* 0x003c1f000e0a7f89 */ /* 0x000fe200000e0000 */
[-C--:B------:R-:W-:Y:S02]  /*8aa0*/  ISETP.GE.OR P1, PT, R25, R4.reuse, P0 ;  /* 0x000000041900720c */ /* 0x080fe40000726670 */
[----:B------:R-:W-:Y:S01]  /*8ab0*/  ISETP.GE.OR P0, PT, R29, R4, P0 ;  /* 0x000000041d00720c */ /* 0x000fe20000706670 */
[----:B------:R-:W1:Y:S10]  /*8ac0*/  SHFL.IDX PT, R11, R15, 0x1, 0x1c1f ;  /* 0x003c1f000f0b7f89 */ /* 0x000e7400000e0000 */
[----:B0-----:R0:W-:Y:S04]  /*8ad0*/  @!P1 ST.E desc[UR40][R8.64], R0 ;  /* 0x0000000008009985 */ /* 0x0011e8000c101928 */
[----:B-1----:R0:W-:Y:S01]  /*8ae0*/  @!P0 ST.E desc[UR40][R10.64], R3 ;  /* 0x000000030a008985 */ /* 0x0021e2000c101928 */
[----:B------:R-:W-:Y:S05]  /*8af0*/  @P3 BRA `(.L_x_200) ;  /* 0x00000008007c3947 */ /* 0x000fea0003800000 */
[----:B0-----:R-:W-:Y:S01]  /*8b00*/  IMAD R3, R206, 0x40, R18 ;  /* 0x00000040ce037824 */ /* 0x001fe200078e0212 */
[----:B------:R-:W0:Y:S01]  /*8b10*/  @P4 LDC R49, c[0x0][0xbec] ;  /* 0x0002fb00ff314b82 */ /* 0x000e220000000800 */
[----:B------:R-:W-:Y:S02]  /*8b20*/  ULDC.64 UR4, c[0x0][0xaa0] ;  /* 0x0002a80000047ab9 */ /* 0x000fe40000000a00 */
[----:B------:R-:W-:-:S03]  /*8b30*/  IMAD.WIDE R94, R3, 0x2, R94 ;  /* 0x00000002035e7825 */ /* 0x000fc600078e025e */
[----:B------:R-:W-:Y:S02]  /*8b40*/  IADD3 R13, P6, R94, 0x1000, RZ ;  /* 0x000010005e0d7810 */ /* 0x000fe40007fde0ff */
[----:B------:R-:W1:Y:S01]  /*8b50*/  @P4 LDC R51, c[0x0][0xbf0] ;  /* 0x0002fc00ff334b82 */ /* 0x000e620000000800 */
[----:B------:R-:W-:Y:S01]  /*8b60*/  IMAD R106, R106, UR4, RZ ;  /* 0x000000046a6a7c24 */ /* 0x000fe2000f8e02ff */
[C---:B------:R-:W-:Y:S02]  /*8b70*/  IADD3 R25, P5, R94.reuse, 0x2000, RZ ;  /* 0x000020005e197810 */ /* 0x040fe40007fbe0ff */
[----:B------:R-:W-:Y:S01]  /*8b80*/  LOP3.LUT R12, R13, 0x380, RZ, 0xc0, !PT ;  /* 0x000003800d0c7812 */ /* 0x000fe200078ec0ff */
[----:B------:R-:W-:Y:S01]  /*8b90*/  IMAD.WIDE.U32 R20, R105, UR4, RZ ;  /* 0x0000000469147c25 */ /* 0x000fe2000f8e00ff */
[----:B------:R-:W-:Y:S02]  /*8ba0*/  IADD3 R29, P3, R94, 0x3000, RZ ;  /* 0x000030005e1d7810 */ /* 0x000fe40007f7e0ff */
[----:B------:R-:W-:-:S02]  /*8bb0*/  SHF.R.U64 R12, R12, 0x3, RZ ;  /* 0x000000030c0c7819 */ /* 0x000fc400000012ff */
[----:B------:R-:W-:Y:S02]  /*8bc0*/  IADD3 R33, P2, R94, 0x4000, RZ ;  /* 0x000040005e217810 */ /* 0x000fe40007f5e0ff */
[----:B------:R-:W-:Y:S01]  /*8bd0*/  LOP3.LUT R12, R12, R13, RZ, 0x3c, !PT ;  /* 0x0000000d0c0c7212 */ /* 0x000fe200078e3cff */
[--C-:B------:R-:W-:Y:S01]  /*8be0*/  IMAD.X R13, RZ, RZ, R95.reuse, P6 ;  /* 0x000000ffff0d7224 */ /* 0x100fe200030e065f */
[C---:B------:R-:W-:Y:S02]  /*8bf0*/  IADD3 R3, P6, R94.reuse, 0x7000, RZ ;  /* 0x000070005e037810 */ /* 0x040fe40007fde0ff */
[C---:B------:R-:W-:Y:S02]  /*8c00*/  IADD3 R37, P1, R94.reuse, 0x5000, RZ ;  /* 0x000050005e257810 */ /* 0x040fe40007f3e0ff */
[----:B------:R-:W-:Y:S01]  /*8c10*/  LOP3.LUT R0, R3, 0x380, RZ, 0xc0, !PT ;  /* 0x0000038003007812 */ /* 0x000fe200078ec0ff */
[----:B------:R-:W-:Y:S01]  /*8c20*/  IMAD.X R45, RZ, RZ, R95, P6 ;  /* 0x000000ffff2d7224 */ /* 0x000fe200030e065f */
[----:B------:R-:W-:Y:S01]  /*8c30*/  IADD3 R41, P0, R94, 0x6000, RZ ;  /* 0x000060005e297810 */ /* 0x000fe20007f1e0ff */
[----:B------:R-:W5:Y:S01]  /*8c40*/  LD.E.128 R12, desc[UR40][R12.64] ;  /* 0x000000280c0c7980 */ /* 0x000f62000c101d00 */
[----:B------:R-:W-:-:S02]  /*8c50*/  SHF.R.U64 R0, R0, 0x3, RZ ;  /* 0x0000000300007819 */ /* 0x000fc400000012ff */
[----:B------:R-:W-:Y:S02]  /*8c60*/  SHF.R.S32.HI R48, RZ, 0x1f, R23 ;  /* 0x0000001fff307819 */ /* 0x000fe40000011417 */
[----:B------:R-:W-:Y:S01]  /*8c70*/  LOP3.LUT R44, R0, R3, RZ, 0x3c, !PT ;  /* 0x00000003002c7212 */ /* 0x000fe200078e3cff */
[----:B------:R-:W-:Y:S01]  /*8c80*/  IMAD R3, R105, UR5, R106 ;  /* 0x0000000569037c24 */ /* 0x000fe2000f8e026a */
[----:B------:R-:W-:Y:S01]  /*8c90*/  ULDC.64 UR4, c[0x0][0xae8] ;  /* 0x0002ba0000047ab9 */ /* 0x000fe20000000a00 */
[----:B------:R-:W-:Y:S01]  /*8ca0*/  IMAD R0, R184, 0x20, R206 ;  /* 0x00000020b8007824 */ /* 0x000fe200078e02ce */
[----:B------:R-:W-:Y:S01]  /*8cb0*/  LOP3.LUT R24, R25, 0x380, RZ, 0xc0, !PT ;  /* 0x0000038019187812 */ /* 0x000fe200078ec0ff */
[----:B------:R-:W-:Y:S01]  /*8cc0*/  IMAD.IADD R21, R21, 0x1, R3 ;  /* 0x0000000115157824 */ /* 0x000fe200078e0203 */
[----:B------:R-:W-:Y:S01]  /*8cd0*/  LOP3.LUT R28, R29, 0x380, RZ, 0xc0, !PT ;  /* 0x000003801d1c7812 */ /* 0x000fe200078ec0ff */
[----:B------:R-:W-:Y:S01]  /*8ce0*/  IMAD R50, R187, 0x80, R0 ;  /* 0x00000080bb327824 */ /* 0x000fe200078e0200 */
[----:B------:R-:W-:Y:S01]  /*8cf0*/  LOP3.LUT R32, R33, 0x380, RZ, 0xc0, !PT ;  /* 0x0000038021207812 */ /* 0x000fe200078ec0ff */
[----:B------:R-:W-:Y:S01]  /*8d00*/  IMAD.WIDE.U32 R20, R185, UR4, R20 ;  /* 0x00000004b9147c25 */ /* 0x000fe2000f8e0014 */
[----:B------:R-:W-:Y:S01]  /*8d10*/  LOP3.LUT R36, R37, 0x380, RZ, 0xc0, !PT ;  /* 0x0000038025247812 */ /* 0x000fe200078ec0ff */
[----:B------:R-:W5:Y:S01]  /*8d20*/  LD.E.128 R44, desc[UR40][R44.64] ;  /* 0x000000282c2c7980 */ /* 0x000f62000c101d00 */
[----:B------:R-:W-:Y:S01]  /*8d30*/  LOP3.LUT R40, R41, 0x380, RZ, 0xc0, !PT ;  /* 0x0000038029287812 */ /* 0x000fe200078ec0ff */
[----:B0-----:R-:W-:Y:S01]  /*8d40*/  @P4 IMAD.HI.U32 R0, R50, R49, RZ ;  /* 0x0000003132004227 */ /* 0x001fe200078e00ff */
[----:B------:R-:W-:-:S02]  /*8d50*/  LOP3.LUT R9, R94, 0x380, RZ, 0xc0, !PT ;  /* 0x000003805e097812 */ /* 0x000fc400078ec0ff */
[----:B------:R-:W-:Y:S01]  /*8d60*/  SHF.R.U64 R24, R24, 0x3, RZ ;  /* 0x0000000318187819 */ /* 0x000fe200000012ff */
[----:B------:R-:W-:Y:S01]  /*8d70*/  IMAD R21, R185, UR5, R21 ;  /* 0x00000005b9157c24 */ /* 0x000fe2000f8e0215 */
[----:B------:R-:W-:Y:S01]  /*8d80*/  ULDC.64 UR4, c[0x0][0xaf0] ;  /* 0x0002bc0000047ab9 */ /* 0x000fe20000000a00 */
[----:B------:R-:W-:Y:S01]  /*8d90*/  IMAD.MOV.U32 R3, RZ, RZ, R50 ;  /* 0x000000ffff037224 */ /* 0x000fe200078e0032 */
[----:B-1----:R-:W-:Y:S01]  /*8da0*/  @P4 SHF.R.U32.HI R3, RZ, R51, R0 ;  /* 0x00000033ff034219 */ /* 0x002fe20000011600 */
[----:B------:R-:W-:Y:S01]  /*8db0*/  IMAD R48, R48, UR4, RZ ;  /* 0x0000000430307c24 */ /* 0x000fe2000f8e02ff */
[----:B------:R-:W-:Y:S02]  /*8dc0*/  SHF.R.U64 R28, R28, 0x3, RZ ;  /* 0x000000031c1c7819 */ /* 0x000fe400000012ff */
[----:B------:R-:W-:Y:S02]  /*8dd0*/  SHF.R.U64 R32, R32, 0x3, RZ ;  /* 0x0000000320207819 */ /* 0x000fe400000012ff */
[----:B------:R-:W-:-:S02]  /*8de0*/  SHF.R.U64 R36, R36, 0x3, RZ ;  /* 0x0000000324247819 */ /* 0x000fc400000012ff */
[----:B------:R-:W-:Y:S01]  /*8df0*/  SHF.R.U64 R40, R40, 0x3, RZ ;  /* 0x0000000328287819 */ /* 0x000fe200000012ff */
[----:B------:R-:W-:Y:S01]  /*8e00*/  IMAD R49, R23, UR5, R48 ;  /* 0x0000000517317c24 */ /* 0x000fe2000f8e0230 */
[----:B------:R-:W-:Y:S01]  /*8e10*/  SHF.R.U64 R9, R9, 0x3, RZ ;  /* 0x0000000309097819 */ /* 0x000fe200000012ff */
[----:B------:R-:W-:Y:S01]  /*8e20*/  IMAD.WIDE.U32 R20, R23, UR4, R20 ;  /* 0x0000000417147c25 */ /* 0x000fe2000f8e0014 */
[--C-:B------:R-:W-:Y:S01]  /*8e30*/  SHF.R.S32.HI R0, RZ, 0x1f, R3.reuse ;  /* 0x0000001fff007819 */ /* 0x100fe20000011403 */
[----:B------:R-:W-:Y:S01]  /*8e40*/  ULDC.64 UR4, c[0x0][0xae0] ;  /* 0x0002b80000047ab9 */ /* 0x000fe20000000a00 */
[----:B------:R-:W-:Y:S01]  /*8e50*/  LOP3.LUT R24, R24, R25, RZ, 0x3c, !PT ;  /* 0x0000001918187212 */ /* 0x000fe200078e3cff */
[----:B------:R-:W-:Y:S01]  /*8e60*/  IMAD.MOV R23, RZ, RZ, -R3 ;  /* 0x000000ffff177224 */ /* 0x000fe200078e0a03 */
[----:B------:R-:W-:Y:S01]  /*8e70*/  LOP3.LUT R28, R28, R29, RZ, 0x3c, !PT ;  /* 0x0000001d1c1c7212 */ /* 0x000fe200078e3cff */
[--C-:B------:R-:W-:Y:S01]  /*8e80*/  IMAD.X R25, RZ, RZ, R95.reuse, P5 ;  /* 0x000000ffff197224 */ /* 0x100fe200028e065f */
[----:B------:R-:W-:Y:S01]  /*8e90*/  LOP3.LUT R32, R32, R33, RZ, 0x3c, !PT ;  /* 0x0000002120207212 */ /* 0x000fe200078e3cff */
[--C-:B------:R-:W-:Y:S01]  /*8ea0*/  IMAD.X R29, RZ, RZ, R95.reuse, P3 ;  /* 0x000000ffff1d7224 */ /* 0x100fe200018e065f */
[----:B------:R-:W-:Y:S01]  /*8eb0*/  LOP3.LUT R36, R36, R37, RZ, 0x3c, !PT ;  /* 0x0000002524247212 */ /* 0x000fe200078e3cff */
[--C-:B------:R-:W-:Y:S01]  /*8ec0*/  IMAD.X R37, RZ, RZ, R95.reuse, P1 ;  /* 0x000000ffff257224 */ /* 0x100fe200008e065f */
[----:B------:R-:W-:Y:S01]  /*8ed0*/  LOP3.LUT R40, R40, R41, RZ, 0x3c, !PT ;  /* 0x0000002928287212 */ /* 0x000fe200078e3cff */
[----:B------:R-:W-:Y:S01]  /*8ee0*/  IMAD.X R41, RZ, RZ, R95, P0 ;  /* 0x000000ffff297224 */ /* 0x000fe200000e065f */
[----:B------:R-:W-:-:S02]  /*8ef0*/  IADD3.X R33, RZ, R95, RZ, P2, !PT ;  /* 0x0000005fff217210 */ /* 0x000fc400017fe4ff */
[----:B------:R-:W-:Y:S01]  /*8f00*/  LOP3.LUT R94, R9, R94, RZ, 0x3c, !PT ;  /* 0x0000005e095e7212 */ /* 0x000fe200078e3cff */
[----:B------:R-:W-:Y:S01]  /*8f10*/  IMAD R0, R0, UR4, RZ ;  /* 0x0000000400007c24 */ /* 0x000fe2000f8e02ff */
[----:B------:R-:W5:Y:S01]  /*8f20*/  LD.E.128 R24, desc[UR40][R24.64] ;  /* 0x0000002818187980 */ /* 0x000f62000c101d00 */
[----:B------:R-:W-:Y:S02]  /*8f30*/  IMAD R23, R104, R23, R50 ;  /* 0x0000001768177224 */ /* 0x000fe400078e0232 */
[----:B------:R-:W-:Y:S01]  /*8f40*/  IMAD.IADD R21, R21, 0x1, R49 ;  /* 0x0000000115157824 */ /* 0x000fe200078e0231 */
[----:B------:R0:W5:Y:S01]  /*8f50*/  LD.E.128 R8, desc[UR40][R94.64] ;  /* 0x000000285e087980 */ /* 0x000162000c101d00 */
[C---:B------:R-:W-:Y:S01]  /*8f60*/  IMAD R49, R3.reuse, UR5, R0 ;  /* 0x0000000503317c24 */ /* 0x040fe2000f8e0200 */
[----:B------:R-:W-:Y:S02]  /*8f70*/  SHF.R.S32.HI R0, RZ, 0x1f, R23 ;  /* 0x0000001fff007819 */ /* 0x000fe40000011417 */
[----:B------:R-:W5:Y:S01]  /*8f80*/  LD.E.128 R28, desc[UR40][R28.64] ;  /* 0x000000281c1c7980 */ /* 0x000f62000c101d00 */
[----:B------:R-:W-:Y:S01]  /*8f90*/  IMAD.WIDE.U32 R20, R3, UR4, R20 ;  /* 0x0000000403147c25 */ /* 0x000fe2000f8e0014 */
[----:B------:R-:W-:-:S02]  /*8fa0*/  ULDC.64 UR4, c[0x0][0xad8] ;  /* 0x0002b60000047ab9 */ /* 0x000fc40000000a00 */
[----:B------:R-:W5:Y:S04]  /*8fb0*/  LD.E.128 R32, desc[UR40][R32.64] ;  /* 0x0000002820207980 */ /* 0x000f68000c101d00 */
[----:B------:R-:W5:Y:S04]  /*8fc0*/  LD.E.128 R36, desc[UR40][R36.64] ;  /* 0x0000002824247980 */ /* 0x000f68000c101d00 */
[----:B------:R-:W5:Y:S01]  /*8fd0*/  LD.E.128 R40, desc[UR40][R40.64] ;  /* 0x0000002828287980 */ /* 0x000f62000c101d00 */
[----:B------:R-:W-:Y:S01]  /*8fe0*/  @!PT LDS RZ, [RZ] ;  /* 0x00000000fffff984 */ /* 0x000fe20000000800 */
[----:B------:R-:W-:Y:S01]  /*8ff0*/  @!PT LDS RZ, [RZ] ;  /* 0x00000000fffff984 */ /* 0x000fe20000000800 */
[----:B------:R-:W-:Y:S01]  /*9000*/  @!PT LDS RZ, [RZ] ;  /* 0x00000000fffff984 */ /* 0x000fe20000000800 */
[----:B------:R-:W-:Y:S01]  /*9010*/  @!PT LDS RZ, [RZ] ;  /* 0x00000000fffff984 */ /* 0x000fe20000000800 */
[----:B------:R1:W-:Y:S06]  /*9020*/  MEMBAR.ALL.CTA ;  /* 0x0000000000007992 */ /* 0x0003ec0000008000 */
[----:B-1----:R-:W1:Y:S01]  /*9030*/  FENCE.VIEW.ASYNC.S ;  /* 0x00000000000073c6 */ /* 0x002e620000000000 */
[----:B------:R-:W-:-:S02]  /*9040*/  IMAD.IADD R21, R21, 0x1, R49 ;  /* 0x0000000115157824 */ /* 0x000fc400078e0231 */
[----:B------:R-:W-:Y:S02]  /*9050*/  IMAD R0, R0, UR4, RZ ;  /* 0x0000000400007c24 */ /* 0x000fe4000f8e02ff */
[----:B------:R-:W-:Y:S02]  /*9060*/  IMAD R51, R187, 0x80, R206 ;  /* 0x00000080bb337824 */ /* 0x000fe400078e02ce */
[C---:B------:R-:W-:Y:S02]  /*9070*/  IMAD R49, R23.reuse, UR5, R0 ;  /* 0x0000000517317c24 */ /* 0x040fe4000f8e0200 */
[----:B------:R-:W-:Y:S01]  /*9080*/  IMAD.WIDE.U32 R20, R23, UR4, R20 ;  /* 0x0000000417147c25 */ /* 0x000fe2000f8e0014 */
[C---:B------:R-:W-:Y:S01]  /*9090*/  ISETP.GE.AND P2, PT, R51.reuse, R4, PT ;  /* 0x000000043300720c */ /* 0x040fe20003f46270 */
[----:B------:R-:W-:Y:S02]  /*90a0*/  ULDC.64 UR4, c[0x0][0xa80] ;  /* 0x0002a00000047ab9 */ /* 0x000fe40000000a00 */
[----:B------:R-:W-:Y:S01]  /*90b0*/  VIADD R3, R51, 0x20 ;  /* 0x0000002033037836 */ /* 0x000fe20000000000 */
[----:B------:R-:W-:Y:S01]  /*90c0*/  LEA R0, P3, R20, UR4, 0x1 ;  /* 0x0000000414007c11 */ /* 0x000fe2000f8608ff */
[----:B------:R-:W-:-:S02]  /*90d0*/  IMAD.IADD R21, R21, 0x1, R49 ;  /* 0x0000000115157824 */ /* 0x000fc400078e0231 */
[----:B------:R-:W-:Y:S01]  /*90e0*/  VIADD R17, R17, 0x34820 ;  /* 0x0003482011117836 */ /* 0x000fe20000000000 */
[-C--:B------:R-:W-:Y:S01]  /*90f0*/  ISETP.GE.AND P0, PT, R3, R4.reuse, PT ;  /* 0x000000040300720c */ /* 0x080fe20003f06270 */
[----:B------:R-:W-:Y:S01]  /*9100*/  VIADD R3, R51, 0x40 ;  /* 0x0000004033037836 */ /* 0x000fe20000000000 */
[----:B------:R-:W-:Y:S02]  /*9110*/  LEA.HI.X R23, R20, UR5, R21, 0x1, P3 ;  /* 0x0000000514177c11 */ /* 0x000fe400098f0c15 */
[----:B------:R-:W-:Y:S01]  /*9120*/  PRMT R17, RZ, 0x654, R17 ;  /* 0x00000654ff117816 */ /* 0x000fe20000000011 */
[----:B-1----:R0:W1:Y:S01]  /*9130*/  SHFL.IDX PT, R49, R0, RZ, 0x181f ;  /* 0x00181fff00317589 */ /* 0x00206200000e0000 */
[----:B------:R-:W-:Y:S01]  /*9140*/  ISETP.GE.AND P1, PT, R3, R4, PT ;  /* 0x000000040300720c */ /* 0x000fe20003f26270 */
[----:B------:R-:W-:Y:S01]  /*9150*/  BSSY B1, `(.L_x_201) ;  /* 0x000000d000017945 */ /* 0x000fe20003800000 */
[----:B------:R0:W-:Y:S01]  /*9160*/  SYNCS.ARRIVE.TRANS64.RED.A1T0 RZ, [R17+URZ], RZ ;  /* 0x000000ff11ff79a7 */ /* 0x0001e2000810043f */
[----:B------:R0:W2:Y:S02]  /*9170*/  SHFL.IDX PT, R3, R23, RZ, 0x181f ;  /* 0x00181fff17037589 */ /* 0x0000a400000e0000 */
[----:B------:R-:W-:Y:S08]  /*9180*/  @P2 BRA `(.L_x_202) ;  /* 0x0000000000242947 */ /* 0x000ff00003800000 */
[----:B------:R-:W-:Y:S02]  /*9190*/  ULDC UR4, c[0x0][0xac8] ;  /* 0x0002b20000047ab9 */ /* 0x000fe40000000800 */
[----:B------:R-:W-:Y:S02]  /*91a0*/  ISETP.GE.AND P2, PT, R18, UR4, PT ;  /* 0x0000000412007c0c */ /* 0x000fe4000bf46270 */
[----:B------:R-:W-:-:S11]  /*91b0*/  ISETP.GE.AND P3, PT, R22, UR4, PT ;  /* 0x0000000416007c0c */ /* 0x000fd6000bf66270 */
[-C--:B-1----:R-:W-:Y:S02]  /*91c0*/  @!P2 LEA R20, P4, R18, R49.reuse, 0x1 ;  /* 0x000000311214a211 */ /* 0x082fe400078808ff */
[----:B------:R-:W-:Y:S02]  /*91d0*/  @!P3 LEA R48, P5, R22, R49, 0x1 ;  /* 0x000000311630b211 */ /* 0x000fe400078a08ff */
[-C--:B--2---:R-:W-:Y:S02]  /*91e0*/  @!P2 LEA.HI.X R21, R18, R3.reuse, R229, 0x1, P4 ;  /* 0x000000031215a211 */ /* 0x084fe400020f0ce5 */
[----:B------:R-:W-:-:S03]  /*91f0*/  @!P3 LEA.HI.X R49, R22, R3, R228, 0x1, P5 ;  /* 0x000000031631b211 */ /* 0x000fc600028f0ce4 */
[----:B-----5:R3:W-:Y:S04]  /*9200*/  @!P2 ST.E.128 desc[UR40][R20.64], R8 ;  /* 0x000000081400a985 */ /* 0x0207e8000c101d28 */
[----:B------:R3:W-:Y:S02]  /*9210*/  @!P3 ST.E.128 desc[UR40][R48.64], R32 ;  /* 0x000000203000b985 */ /* 0x0007e4000c101d28 */
.L_x_202:
[----:B------:R-:W-:Y:S05]  /*9220*/  BSYNC B1 ;  /* 0x0000000000017941 */ /* 0x000fea0003800000 */
.L_x_201:
[----:B--2---:R2:W4:Y:S01]  /*9230*/  SHFL.IDX PT, R3, R23, 0x1, 0x181f ;  /* 0x00381f0017037f89 */ /* 0x00452200000e0000 */
[----:B------:R-:W-:Y:S03]  /*9240*/  BSSY B1, `(.L_x_203) ;  /* 0x000000c000017945 */ /* 0x000fe60003800000 */
[----:B---3-5:R2:W3:Y:S01]  /*9250*/  SHFL.IDX PT, R11, R0, 0x1, 0x181f ;  /* 0x00381f00000b7f89 */ /* 0x0284e200000e0000 */
[----:B------:R-:W-:Y:S05]  /*9260*/  @P0 BRA `(.L_x_204) ;  /* 0x0000000000240947 */ /* 0x000fea0003800000 */
[----:B------:R-:W-:Y:S02]  /*9270*/  ULDC UR4, c[0x0][0xac8] ;  /* 0x0002b20000047ab9 */ /* 0x000fe40000000800 */
[----:B------:R-:W-:Y:S02]  /*9280*/  ISETP.GE.AND P3, PT, R18, UR4, PT ;  /* 0x0000000412007c0c */ /* 0x000fe4000bf66270 */
[----:B------:R-:W-:-:S11]  /*9290*/  ISETP.GE.AND P4, PT, R22, UR4, PT ;  /* 0x0000000416007c0c */ /* 0x000fd6000bf86270 */
[-C--:B---3--:R-:W-:Y:S02]  /*92a0*/  @!P3 LEA R8, P0, R18, R11.reuse, 0x1 ;  /* 0x0000000b1208b211 */ /* 0x088fe400078008ff */
[----:B------:R-:W-:Y:S02]  /*92b0*/  @!P4 LEA R10, P2, R22, R11, 0x1 ;  /* 0x0000000b160ac211 */ /* 0x000fe400078408ff */
[-C--:B----4-:R-:W-:Y:S02]  /*92c0*/  @!P3 LEA.HI.X R9, R18, R3.reuse, R229, 0x1, P0 ;  /* 0x000000031209b211 */ /* 0x090fe400000f0ce5 */
[----:B------:R-:W-:-:S03]  /*92d0*/  @!P4 LEA.HI.X R11, R22, R3, R228, 0x1, P2 ;  /* 0x00000003160bc211 */ /* 0x000fc600010f0ce4 */
[----:B------:R3:W-:Y:S04]  /*92e0*/  @!P3 ST.E.128 desc[UR40][R8.64], R12 ;  /* 0x0000000c0800b985 */ /* 0x0007e8000c101d28 */
[----:B------:R3:W-:Y:S02]  /*92f0*/  @!P4 ST.E.128 desc[UR40][R10.64], R36 ;  /* 0x000000240a00c985 */ /* 0x0007e4000c101d28 */
.L_x_204:
[----:B------:R-:W-:Y:S05]  /*9300*/  BSYNC B1 ;  /* 0x0000000000017941 */ /* 0x000fea0003800000 */
.L_x_203:
[----:B----4-:R4:W0:Y:S01]  /*9310*/  SHFL.IDX PT, R3, R23, 0x2, 0x181f ;  /* 0x00581f0017037f89 */ /* 0x01082200000e0000 */
[----:B------:R-:W-:Y:S03]  /*9320*/  BSSY B1, `(.L_x_205) ;  /* 0x000000c000017945 */ /* 0x000fe60003800000 */
[----:B---3--:R4:W3:Y:S01]  /*9330*/  SHFL.IDX PT, R11, R0, 0x2, 0x181f ;  /* 0x00581f00000b7f89 */ /* 0x0088e200000e0000 */
[----:B------:R-:W-:Y:S05]  /*9340*/  @P1 BRA `(.L_x_206) ;  /* 0x0000000000241947 */ /* 0x000fea0003800000 */
[----:B------:R-:W-:Y:S02]  /*9350*/  ULDC UR4, c[0x0][0xac8] ;  /* 0x0002b20000047ab9 */ /* 0x000fe40000000800 */
[----:B------:R-:W-:Y:S02]  /*9360*/  ISETP.GE.AND P2, PT, R18, UR4, PT ;  /* 0x0000000412007c0c */ /* 0x000fe4000bf46270 */
[----:B------:R-:W-:-:S11]  /*9370*/  ISETP.GE.AND P3, PT, R22, UR4, PT ;  /* 0x0000000416007c0c */ /* 0x000fd6000bf66270 */
[-C--:B---3--:R-:W-:Y:S02]  /*9380*/  @!P2 LEA R8, P0, R18, R11.reuse, 0x1 ;  /* 0x0000000b1208a211 */ /* 0x088fe400078008ff */
[----:B------:R-:W-:Y:S02]  /*9390*/  @!P3 LEA R10, P1, R22, R11, 0x1 ;  /* 0x0000000b160ab211 */ /* 0x000fe400078208ff */
[-C--:B0-----:R-:W-:Y:S02]  /*93a0*/  @!P2 LEA.HI.X R9, R18, R3.reuse, R229, 0x1, P0 ;  /* 0x000000031209a211 */ /* 0x081fe400000f0ce5 */
[----:B------:R-:W-:-:S03]  /*93b0*/  @!P3 LEA.HI.X R11, R22, R3, R228, 0x1, P1 ;  /* 0x00000003160bb211 */ /* 0x000fc600008f0ce4 */
[----:B------:R0:W-:Y:S04]  /*93c0*/  @!P2 ST.E.128 desc[UR40][R8.64], R24 ;  /* 0x000000180800a985 */ /* 0x0001e8000c101d28 */
[----:B------:R0:W-:Y:S02]  /*93d0*/  @!P3 ST.E.128 desc[UR40][R10.64], R40 ;  /* 0x000000280a00b985 */ /* 0x0001e4000c101d28 */
.L_x_206:
[----:B------:R-:W-:Y:S05]  /*93e0*/  BSYNC B1 ;  /* 0x0000000000017941 */ /* 0x000fea0003800000 */
.L_x_205:
[----:B0-----:R-:W-:Y:S01]  /*93f0*/  IADD3 R3, R51, 0x60, RZ ;  /* 0x0000006033037810 */ /* 0x001fe20007ffe0ff */
[----:B--2-4-:R-:W0:Y:S03]  /*9400*/  SHFL.IDX PT, R23, R23, 0x3, 0x181f ;  /* 0x00781f0017177f89 */ /* 0x014e2600000e0000 */
[----:B------:R-:W-:Y:S01]  /*9410*/  ISETP.GE.AND P0, PT, R3, R4, PT ;  /* 0x000000040300720c */ /* 0x000fe20003f06270 */
[----:B---3--:R2:W3:-:S12]  /*9420*/  SHFL.IDX PT, R11, R0, 0x3, 0x181f ;  /* 0x00781f00000b7f89 */ /* 0x0084d800000e0000 */
[----:B--2---:R-:W-:Y:S05]  /*9430*/  @P0 BRA `(.L_x_207) ;  /* 0x0000001400e00947 */ /* 0x004fea0003800000 */
[----:B------:R-:W-:Y:S02]  /*9440*/  ULDC UR4, c[0x0][0xac8] ;  /* 0x0002b20000047ab9 */ /* 0x000fe40000000800 */
[----:B------:R-:W-:-:S13]  /*9450*/  ISETP.GE.AND P1, PT, R18, UR4, PT ;  /* 0x0000000412007c0c */ /* 0x000fda000bf26270 */
[----:B---3--:R-:W-:-:S04]  /*9460*/  @!P1 LEA R8, P0, R18, R11, 0x1 ;  /* 0x0000000b12089211 */ /* 0x008fc800078008ff */
[----:B0-----:R-:W-:Y:S02]  /*9470*/  @!P1 LEA.HI.X R9, R18, R23, R229, 0x1, P0 ;  /* 0x0000001712099211 */ /* 0x001fe400000f0ce5 */
[----:B------:R-:W-:-:S03]  /*9480*/  ISETP.GE.AND P0, PT, R22, UR4, PT ;  /* 0x0000000416007c0c */ /* 0x000fc6000bf06270 */
[----:B------:R0:W-:Y:S10]  /*9490*/  @!P1 ST.E.128 desc[UR40][R8.64], R28 ;  /* 0x0000001c08009985 */ /* 0x0001f4000c101d28 */
[----:B------:R-:W-:Y:S05]  /*94a0*/  @P0 BRA `(.L_x_207) ;  /* 0x0000001400c40947 */ /* 0x000fea0003800000 */
[----:B0-----:R-:W-:-:S04]  /*94b0*/  LEA R8, P0, R22, R11, 0x1 ;  /* 0x0000000b16087211 */ /* 0x001fc800078008ff */
[----:B------:R-:W-:-:S05]  /*94c0*/  LEA.HI.X R9, R22, R23, R228, 0x1, P0 ;  /* 0x0000001716097211 */ /* 0x000fca00000f0ce4 */
[----:B------:R0:W-:Y:S01]  /*94d0*/  ST.E.128 desc[UR40][R8.64], R44 ;  /* 0x0000002c08007985 */ /* 0x0001e2000c101d28 */
[----:B------:R-:W-:Y:S05]  /*94e0*/  BRA `(.L_x_207) ;  /* 0x0000001400b47947 */ /* 0x000fea0003800000 */
.L_x_200:
[----:B0-----:R-:W0:Y:S01]  /*94f0*/  @P4 LDC R10, c[0x0][0xbec] ;  /* 0x0002fb00ff0a4b82 */ /* 0x001e220000000800 */
[----:B------:R-:W-:Y:S01]  /*9500*/  ULDC.64 UR4, c[0x0][0xb08] ;  /* 0x0002c20000047ab9 */ /* 0x000fe20000000a00 */
[----:B------:R-:W-:Y:S01]  /*9510*/  SHF.R.S32.HI R0, RZ, 0x1f, R23 ;  /* 0x0000001fff007819 */ /* 0x000fe20000011417 */
[----:B------:R-:W-:Y:S01]  /*9520*/  IMAD R106, R106, UR4, RZ ;  /* 0x000000046a6a7c24 */ /* 0x000fe2000f8e02ff */
[----:B------:R-:W-:Y:S01]  /*9530*/  ULDC.64 UR6, c[0x0][0xb30] ;  /* 0x0002cc0000067ab9 */ /* 0x000fe20000000a00 */
[----:B------:R-:W-:Y:S01]  /*9540*/  IMAD.WIDE.U32 R8, R105, UR4, RZ ;  /* 0x0000000469087c25 */ /* 0x000fe2000f8e00ff */
[----:B------:R-:W-:Y:S01]  /*9550*/  ISETP.GE.AND P0, PT, R25, R4, PT ;  /* 0x000000041900720c */ /* 0x000fe20003f06270 */
[----:B------:R-:W-:Y:S01]  /*9560*/  BSSY B1, `(.L_x_208) ;  /* 0x0000068000017945 */ /* 0x000fe20003800000 */
[----:B------:R-:W1:Y:S01]  /*9570*/  @P4 LDC R13, c[0x0][0xbf0] ;  /* 0x0002fc00ff0d4b82 */ /* 0x000e620000000800 */
[----:B------:R-:W-:Y:S01]  /*9580*/  IMAD R105, R105, UR5, R106 ;  /* 0x0000000569697c24 */ /* 0x000fe2000f8e026a */
[----:B------:R-:W-:Y:S01]  /*9590*/  ULDC.64 UR4, c[0x0][0xb38] ;  /* 0x0002ce0000047ab9 */ /* 0x000fe20000000a00 */
[----:B------:R-:W-:-:S02]  /*95a0*/  IMAD.MOV.U32 R3, RZ, RZ, R39 ;  /* 0x000000ffff037224 */ /* 0x000fc400078e0027 */
[----:B------:R-:W-:Y:S02]  /*95b0*/  IMAD.IADD R9, R9, 0x1, R105 ;  /* 0x0000000109097824 */ /* 0x000fe400078e0269 */
[----:B------:R-:W-:Y:S02]  /*95c0*/  VIADD R17, R17, 0x34820 ;  /* 0x0003482011117836 */ /* 0x000fe40000000000 */
[----:B------:R-:W-:-:S03]  /*95d0*/  IMAD.WIDE.U32 R8, R185, UR4, R8 ;  /* 0x00000004b9087c25 */ /* 0x000fc6000f8e0008 */
[----:B------:R-:W-:Y:S01]  /*95e0*/  PRMT R17, RZ, 0x654, R17 ;  /* 0x00000654ff117816 */ /* 0x000fe20000000011 */
[----:B------:R-:W-:Y:S01]  /*95f0*/  IMAD R9, R185, UR5, R9 ;  /* 0x00000005b9097c24 */ /* 0x000fe2000f8e0209 */
[----:B------:R-:W-:Y:S02]  /*9600*/  ULDC.64 UR4, c[0x0][0xb40] ;  /* 0x0002d00000047ab9 */ /* 0x000fe40000000a00 */
[----:B------:R-:W-:Y:S01]  /*9610*/  IMAD R0, R0, UR4, RZ ;  /* 0x0000000400007c24 */ /* 0x000fe2000f8e02ff */
[----:B------:R2:W-:Y:S01]  /*9620*/  SYNCS.ARRIVE.TRANS64.RED.A1T0 RZ, [R17+URZ], RZ ;  /* 0x000000ff11ff79a7 */ /* 0x0005e2000810043f */
[----:B0-----:R-:W-:-:S04]  /*9630*/  @P4 IMAD.HI.U32 R10, R39, R10, RZ ;  /* 0x0000000a270a4227 */ /* 0x001fc800078e00ff */
[C---:B------:R-:W-:Y:S02]  /*9640*/  IMAD R11, R23.reuse, UR5, R0 ;  /* 0x00000005170b7c24 */ /* 0x040fe4000f8e0200 */
[----:B------:R-:W-:Y:S01]  /*9650*/  IMAD.WIDE.U32 R8, R23, UR4, R8 ;  /* 0x0000000417087c25 */ /* 0x000fe2000f8e0008 */
[----:B-1----:R-:W-:Y:S01]  /*9660*/  @P4 SHF.R.U32.HI R3, RZ, R13, R10 ;  /* 0x0000000dff034219 */ /* 0x002fe2000001160a */
[----:B------:R-:W-:Y:S02]  /*9670*/  ULDC.64 UR4, c[0x0][0xb48] ;  /* 0x0002d20000047ab9 */ /* 0x000fe40000000a00 */
[----:B------:R-:W-:Y:S01]  /*9680*/  IMAD.IADD R9, R9, 0x1, R11 ;  /* 0x0000000109097824 */ /* 0x000fe200078e020b */
[--C-:B------:R-:W-:Y:S01]  /*9690*/  SHF.R.S32.HI R0, RZ, 0x1f, R3.reuse ;  /* 0x0000001fff007819 */ /* 0x100fe20000011403 */
[----:B------:R-:W-:Y:S02]  /*96a0*/  IMAD.MOV R11, RZ, RZ, -R3 ;  /* 0x000000ffff0b7224 */ /* 0x000fe400078e0a03 */
[----:B------:R-:W-:-:S04]  /*96b0*/  IMAD.WIDE.U32 R8, R203, UR4, R8 ;  /* 0x00000004cb087c25 */ /* 0x000fc8000f8e0008 */
[----:B------:R-:W-:Y:S02]  /*96c0*/  IMAD R11, R104, R11, R39 ;  /* 0x0000000b680b7224 */ /* 0x000fe400078e0227 */
[----:B------:R-:W-:Y:S02]  /*96d0*/  IMAD R0, R0, UR6, RZ ;  /* 0x0000000600007c24 */ /* 0x000fe4000f8e02ff */
[----:B------:R-:W-:Y:S01]  /*96e0*/  IMAD R9, R203, UR5, R9 ;  /* 0x00000005cb097c24 */ /* 0x000fe2000f8e0209 */
[----:B------:R-:W-:Y:S01]  /*96f0*/  ULDC.64 UR4, c[0x0][0xb28] ;  /* 0x0002ca0000047ab9 */ /* 0x000fe20000000a00 */
[C---:B------:R-:W-:Y:S01]  /*9700*/  IMAD R13, R3.reuse, UR7, R0 ;  /* 0x00000007030d7c24 */ /* 0x040fe2000f8e0200 */
[----:B------:R-:W-:Y:S01]  /*9710*/  SHF.R.S32.HI R0, RZ, 0x1f, R11 ;  /* 0x0000001fff007819 */ /* 0x000fe2000001140b */
[----:B------:R-:W-:-:S04]  /*9720*/  IMAD.WIDE.U32 R8, R3, UR6, R8 ;  /* 0x0000000603087c25 */ /* 0x000fc8000f8e0008 */
[----:B------:R-:W-:Y:S02]  /*9730*/  IMAD R0, R0, UR4, RZ ;  /* 0x0000000400007c24 */ /* 0x000fe4000f8e02ff */
[----:B------:R-:W-:Y:S02]  /*9740*/  IMAD.IADD R9, R9, 0x1, R13 ;  /* 0x0000000109097824 */ /* 0x000fe400078e020d */
[C---:B------:R-:W-:Y:S02]  /*9750*/  IMAD R3, R11.reuse, UR5, R0 ;  /* 0x000000050b037c24 */ /* 0x040fe4000f8e0200 */
[----:B------:R-:W-:Y:S01]  /*9760*/  IMAD.WIDE.U32 R8, R11, UR4, R8 ;  /* 0x000000040b087c25 */ /* 0x000fe2000f8e0008 */
[----:B------:R-:W-:-:S03]  /*9770*/  ULDC.64 UR4, c[0x0][0xb00] ;  /* 0x0002c00000047ab9 */ /* 0x000fc60000000a00 */
[----:B------:R-:W-:Y:S01]  /*9780*/  IMAD.IADD R3, R9, 0x1, R3 ;  /* 0x0000000109037824 */ /* 0x000fe200078e0203 */
[----:B------:R-:W-:-:S04]  /*9790*/  LEA R0, P1, R8, UR4, 0x2 ;  /* 0x0000000408007c11 */ /* 0x000fc8000f8210ff */
[----:B------:R-:W-:Y:S01]  /*97a0*/  LEA.HI.X R3, R8, UR5, R3, 0x2, P1 ;  /* 0x0000000508037c11 */ /* 0x000fe200088f1403 */
[----:B------:R2:W0:Y:S04]  /*97b0*/  SHFL.IDX PT, R10, R0, RZ, 0x1c1f ;  /* 0x001c1fff000a7589 */ /* 0x00042800000e0000 */
[----:B------:R2:W1:Y:S01]  /*97c0*/  SHFL.IDX PT, R11, R3, RZ, 0x1c1f ;  /* 0x001c1fff030b7589 */ /* 0x00046200000e0000 */
[----:B------:R-:W-:Y:S05]  /*97d0*/  @P0 BRA `(.L_x_209) ;  /* 0x0000000400000947 */ /* 0x000fea0003800000 */
[----:B------:R-:W-:Y:S02]  /*97e0*/  ULDC UR4, c[0x0][0xac8] ;  /* 0x0002b20000047ab9 */ /* 0x000fe40000000800 */
[----:B------:R-:W-:Y:S02]  /*97f0*/  ISETP.GE.AND P3, PT, R205, UR4, PT ;  /* 0x00000004cd007c0c */ /* 0x000fe4000bf66270 */
[----:B------:R-:W-:Y:S02]  /*9800*/  ISETP.GE.AND P2, PT, R202, UR4, PT ;  /* 0x00000004ca007c0c */ /* 0x000fe4000bf46270 */
[----:B------:R-:W-:Y:S02]  /*9810*/  ISETP.GE.AND P1, PT, R201, UR4, PT ;  /* 0x00000004c9007c0c */ /* 0x000fe4000bf26270 */
[----:B------:R-:W-:Y:S02]  /*9820*/  ISETP.GE.AND P0, PT, R200, UR4, PT ;  /* 0x00000004c8007c0c */ /* 0x000fe4000bf06270 */
[----:B------:R-:W-:-:S05]  /*9830*/  ISETP.GE.AND P4, PT, R198, UR4, PT ;  /* 0x00000004c6007c0c */ /* 0x000fca000bf86270 */
[----:B01----:R-:W-:Y:S02]  /*9840*/  @!P3 IMAD.WIDE R8, R205, 0x4, R10 ;  /* 0x00000004cd08b825 */ /* 0x003fe400078e020a */
[CC--:B------:R-:W-:Y:S02]  /*9850*/  @!P2 LEA R12, P6, R202.reuse, R10.reuse, 0x2 ;  /* 0x0000000aca0ca211 */ /* 0x0c0fe400078c10ff */
[-C--:B------:R-:W-:Y:S01]  /*9860*/  @!P1 LEA R14, P5, R201, R10.reuse, 0x2 ;  /* 0x0000000ac90e9211 */ /* 0x080fe200078a10ff */
[----:B------:R0:W-:Y:S01]  /*9870*/  @!P3 ST.E.64 desc[UR40][R8.64], R20 ;  /* 0x000000140800b985 */ /* 0x0001e2000c101b28 */
[----:B------:R-:W-:Y:S02]  /*9880*/  ISETP.GE.AND P3, PT, R199, UR4, PT ;  /* 0x00000004c7007c0c */ /* 0x000fe4000bf66270 */
[----:B------:R-:W-:Y:S02]  /*9890*/  @!P2 LEA.HI.X R13, R202, R11, R223, 0x2, P6 ;  /* 0x0000000bca0da211 */ /* 0x000fe400030f14df */
[----:B------:R-:W-:-:S02]  /*98a0*/  @!P0 LEA R24, P6, R200, R10, 0x2 ;  /* 0x0000000ac8188211 */ /* 0x000fc400078c10ff */
[-C--:B------:R-:W-:Y:S01]  /*98b0*/  @!P1 LEA.HI.X R15, R201, R11.reuse, R222, 0x2, P5 ;  /* 0x0000000bc90f9211 */ /* 0x080fe200028f14de */
[----:B------:R1:W-:Y:S01]  /*98c0*/  @!P2 ST.E.64 desc[UR40][R12.64], R88 ;  /* 0x000000580c00a985 */ /* 0x0003e2000c101b28 */
[----:B------:R-:W-:Y:S02]  /*98d0*/  ISETP.GE.AND P5, PT, R197, UR4, PT ;  /* 0x00000004c5007c0c */ /* 0x000fe4000bfa6270 */
[----:B------:R-:W-:Y:S01]  /*98e0*/  @!P0 LEA.HI.X R25, R200, R11, R221, 0x2, P6 ;  /* 0x0000000bc8198211 */ /* 0x000fe200030f14dd */
[----:B------:R3:W-:Y:S01]  /*98f0*/  @!P1 ST.E.64 desc[UR40][R14.64], R90 ;  /* 0x0000005a0e009985 */ /* 0x0007e2000c101b28 */
[----:B------:R-:W-:Y:S02]  /*9900*/  ISETP.GE.AND P2, PT, R196, UR4, PT ;  /* 0x00000004c4007c0c */ /* 0x000fe4000bf46270 */
[-C--:B0-----:R-:W-:Y:S01]  /*9910*/  @!P3 LEA R8, P6, R199, R10.reuse, 0x2 ;  /* 0x0000000ac708b211 */ /* 0x081fe200078c10ff */
[----:B------:R0:W-:Y:S01]  /*9920*/  @!P0 ST.E.64 desc[UR40][R24.64], R92 ;  /* 0x0000005c18008985 */ /* 0x0001e2000c101b28 */
[----:B------:R-:W-:-:S02]  /*9930*/  @!P4 LEA R20, P0, R198, R10, 0x2 ;  /* 0x0000000ac614c211 */ /* 0x000fc400078010ff */
[----:B------:R-:W-:Y:S02]  /*9940*/  ISETP.GE.AND P1, PT, R195, UR4, PT ;  /* 0x00000004c3007c0c */ /* 0x000fe4000bf26270 */
[-C--:B------:R-:W-:Y:S02]  /*9950*/  @!P4 LEA.HI.X R21, R198, R11.reuse, R219, 0x2, P0 ;  /* 0x0000000bc615c211 */ /* 0x080fe400000f14db */
[----:B------:R-:W-:Y:S02]  /*9960*/  @!P3 LEA.HI.X R9, R199, R11, R220, 0x2, P6 ;  /* 0x0000000bc709b211 */ /* 0x000fe400030f14dc */
[----:B------:R-:W-:Y:S02]  /*9970*/  ISETP.GE.AND P0, PT, R194, UR4, PT ;  /* 0x00000004c2007c0c */ /* 0x000fe4000bf06270 */
[----:B------:R-:W-:Y:S01]  /*9980*/  @!P5 LEA R26, P6, R197, R10, 0x2 ;  /* 0x0000000ac51ad211 */ /* 0x000fe200078c10ff */
[----:B------:R4:W-:Y:S01]  /*9990*/  @!P3 ST.E.64 desc[UR40][R8.64], R40 ;  /* 0x000000280800b985 */ /* 0x0009e2000c101b28 */
[----:B------:R-:W-:-:S02]  /*99a0*/  ISETP.GE.AND P3, PT, R193, UR4, PT ;  /* 0x00000004c1007c0c */ /* 0x000fc4000bf66270 */
[----:B------:R-:W-:Y:S01]  /*99b0*/  @!P5 LEA.HI.X R27, R197, R11, R218, 0x2, P6 ;  /* 0x0000000bc51bd211 */ /* 0x000fe200030f14da */
[----:B------:R5:W-:Y:S01]  /*99c0*/  @!P4 ST.E.64 desc[UR40][R20.64], R44 ;  /* 0x0000002c1400c985 */ /* 0x000be2000c101b28 */
[----:B-1----:R-:W-:-:S03]  /*99d0*/  @!P2 LEA R12, P4, R196, R10, 0x2 ;  /* 0x0000000ac40ca211 */ /* 0x002fc600078810ff */
[----:B------:R-:W-:Y:S01]  /*99e0*/  @!P5 ST.E.64 desc[UR40][R26.64], R48 ;  /* 0x000000301a00d985 */ /* 0x000fe2000c101b28 */
[CC--:B---3--:R-:W-:Y:S02]  /*99f0*/  @!P1 LEA R14, P5, R195.reuse, R10.reuse, 0x2 ;  /* 0x0000000ac30e9211 */ /* 0x0c8fe400078a10ff */
[-C--:B------:R-:W-:Y:S02]  /*9a00*/  @!P2 LEA.HI.X R13, R196, R11.reuse, R217, 0x2, P4 ;  /* 0x0000000bc40da211 */ /* 0x080fe400020f14d9 */
[----:B0-----:R-:W-:Y:S02]  /*9a10*/  @!P0 LEA R24, P6, R194, R10, 0x2 ;  /* 0x0000000ac2188211 */ /* 0x001fe400078c10ff */
[----:B------:R-:W-:Y:S01]  /*9a20*/  ISETP.GE.AND P4, PT, R192, UR4, PT ;  /* 0x00000004c0007c0c */ /* 0x000fe2000bf86270 */
[----:B------:R0:W-:Y:S01]  /*9a30*/  @!P2 ST.E.64 desc[UR40][R12.64], R52 ;  /* 0x000000340c00a985 */ /* 0x0001e2000c101b28 */
[-C--:B------:R-:W-:Y:S02]  /*9a40*/  @!P1 LEA.HI.X R15, R195, R11.reuse, R216, 0x2, P5 ;  /* 0x0000000bc30f9211 */ /* 0x080fe400028f14d8 */
[----:B------:R-:W-:-:S02]  /*9a50*/  @!P0 LEA.HI.X R25, R194, R11, R215, 0x2, P6 ;  /* 0x0000000bc2198211 */ /* 0x000fc400030f14d7 */
[----:B------:R-:W-:Y:S01]  /*9a60*/  ISETP.GE.AND P2, PT, R191, UR4, PT ;  /* 0x00000004bf007c0c */ /* 0x000fe2000bf46270 */
[----:B------:R1:W-:Y:S01]  /*9a70*/  @!P1 ST.E.64 desc[UR40][R14.64], R56 ;  /* 0x000000380e009985 */ /* 0x0003e2000c101b28 */
[----:B----4-:R-:W-:Y:S02]  /*9a80*/  @!P3 LEA R8, P5, R193, R10, 0x2 ;  /* 0x0000000ac108b211 */ /* 0x010fe400078a10ff */
[----:B------:R-:W-:Y:S01]  /*9a90*/  ISETP.GE.AND P1, PT, R190, UR4, PT ;  /* 0x00000004be007c0c */ /* 0x000fe2000bf26270 */
[----:B------:R3:W-:Y:S01]  /*9aa0*/  @!P0 ST.E.64 desc[UR40][R24.64], R60 ;  /* 0x0000003c18008985 */ /* 0x0007e2000c101b28 */
[----:B------:R-:W-:Y:S02]  /*9ab0*/  ISETP.GE.AND P0, PT, R189, UR4, PT ;  /* 0x00000004bd007c0c */ /* 0x000fe4000bf06270 */
[----:B------:R-:W-:Y:S02]  /*9ac0*/  @!P3 LEA.HI.X R9, R193, R11, R214, 0x2, P5 ;  /* 0x0000000bc109b211 */ /* 0x000fe400028f14d6 */
[----:B------:R-:W-:-:S02]  /*9ad0*/  ISETP.GE.AND P5, PT, R188, UR4, PT ;  /* 0x00000004bc007c0c */ /* 0x000fc4000bfa6270 */
[CC--:B-----5:R-:W-:Y:S01]  /*9ae0*/  @!P4 LEA R20, P6, R192.reuse, R10.reuse, 0x2 ;  /* 0x0000000ac014c211 */ /* 0x0e0fe200078c10ff */
[----:B------:R4:W-:Y:S01]  /*9af0*/  @!P3 ST.E.64 desc[UR40][R8.64], R64 ;  /* 0x000000400800b985 */ /* 0x0009e2000c101b28 */
[CC--:B0-----:R-:W-:Y:S02]  /*9b00*/  @!P2 LEA R12, P3, R191.reuse, R10.reuse, 0x2 ;  /* 0x0000000abf0ca211 */ /* 0x0c1fe400078610ff */
[-C--:B------:R-:W-:Y:S02]  /*9b10*/  @!P4 LEA.HI.X R21, R192, R11.reuse, R213, 0x2, P6 ;  /* 0x0000000bc015c211 */ /* 0x080fe400030f14d5 */
[-C--:B-1----:R-:W-:Y:S02]  /*9b20*/  @!P1 LEA R14, P6, R190, R10.reuse, 0x2 ;  /* 0x0000000abe0e9211 */ /* 0x082fe400078c10ff */
[----:B------:R-:W-:Y:S01]  /*9b30*/  @!P2 LEA.HI.X R13, R191, R11, R212, 0x2, P3 ;  /* 0x0000000bbf0da211 */ /* 0x000fe200018f14d4 */
[----:B------:R4:W-:Y:S01]  /*9b40*/  @!P4 ST.E.64 desc[UR40][R20.64], R68 ;  /* 0x000000441400c985 */ /* 0x0009e2000c101b28 */
[----:B---3--:R-:W-:-:S02]  /*9b50*/  @!P0 LEA R24, P4, R189, R10, 0x2 ;  /* 0x0000000abd188211 */ /* 0x008fc400078810ff */
[----:B------:R-:W-:Y:S01]  /*9b60*/  @!P5 LEA R10, P3, R188, R10, 0x2 ;  /* 0x0000000abc0ad211 */ /* 0x000fe200078610ff */
[----:B------:R4:W-:Y:S01]  /*9b70*/  @!P2 ST.E.64 desc[UR40][R12.64], R72 ;  /* 0x000000480c00a985 */ /* 0x0009e2000c101b28 */
[-C--:B------:R-:W-:Y:S02]  /*9b80*/  @!P1 LEA.HI.X R15, R190, R11.reuse, R211, 0x2, P6 ;  /* 0x0000000bbe0f9211 */ /* 0x080fe400030f14d3 */
[-C--:B------:R-:W-:Y:S02]  /*9b90*/  @!P0 LEA.HI.X R25, R189, R11.reuse, R210, 0x2, P4 ;  /* 0x0000000bbd198211 */ /* 0x080fe400020f14d2 */
[----:B------:R-:W-:Y:S01]  /*9ba0*/  @!P5 LEA.HI.X R11, R188, R11, R209, 0x2, P3 ;  /* 0x0000000bbc0bd211 */ /* 0x000fe200018f14d1 */
[----:B------:R4:W-:Y:S04]  /*9bb0*/  @!P1 ST.E.64 desc[UR40][R14.64], R76 ;  /* 0x0000004c0e009985 */ /* 0x0009e8000c101b28 */
[----:B------:R4:W-:Y:S04]  /*9bc0*/  @!P0 ST.E.64 desc[UR40][R24.64], R80 ;  /* 0x0000005018008985 */ /* 0x0009e8000c101b28 */
[----:B------:R4:W-:Y:S02]  /*9bd0*/  @!P5 ST.E.64 desc[UR40][R10.64], R84 ;  /* 0x000000540a00d985 */ /* 0x0009e4000c101b28 */
.L_x_209:
[----:B------:R-:W-:Y:S05]  /*9be0*/  BSYNC B1 ;  /* 0x0000000000017941 */ /* 0x000fea0003800000 */
.L_x_208:
[----:B------:R-:W-:Y:S01]  /*9bf0*/  ISETP.GE.AND P0, PT, R29, R4, PT ;  /* 0x000000041d00720c */ /* 0x000fe20003f06270 */
[----:B-1--4-:R1:W3:Y:S04]  /*9c00*/  SHFL.IDX PT, R11, R3, 0x1, 0x1c1f ;  /* 0x003c1f00030b7f89 */ /* 0x0122e800000e0000 */
[----:B0-----:R1:W0:Y:S08]  /*9c10*/  SHFL.IDX PT, R10, R0, 0x1, 0x1c1f ;  /* 0x003c1f00000a7f89 */ /* 0x00123000000e0000 */
[----:B-1----:R-:W-:Y:S05]  /*9c20*/  @P0 BRA `(.L_x_207) ;  /* 0x0000000c00e40947 */ /* 0x002fea0003800000 */
[----:B------:R-:W-:Y:S02]  /*9c30*/  ULDC UR4, c[0x0][0xac8] ;  /* 0x0002b20000047ab9 */ /* 0x000fe40000000800 */
[----:B------:R-:W-:Y:S02]  /*9c40*/  ISETP.GE.AND P1, PT, R202, UR4, PT ;  /* 0x00000004ca007c0c */ /* 0x000fe4000bf26270 */
[----:B------:R-:W-:Y:S02]  /*9c50*/  ISETP.GE.AND P0, PT, R201, UR4, PT ;  /* 0x00000004c9007c0c */ /* 0x000fe4000bf06270 */
[----:B------:R-:W-:Y:S02]  /*9c60*/  ISETP.GE.AND P2, PT, R205, UR4, PT ;  /* 0x00000004cd007c0c */ /* 0x000fe4000bf46270 */
[----:B------:R-:W-:Y:S02]  /*9c70*/  ISETP.GE.AND P4, PT, R199, UR4, PT ;  /* 0x00000004c7007c0c */ /* 0x000fe4000bf86270 */
[----:B------:R-:W-:-:S05]  /*9c80*/  ISETP.GE.AND P3, PT, R200, UR4, PT ;  /* 0x00000004c8007c0c */ /* 0x000fca000bf66270 */
[CC--:B0-----:R-:W-:Y:S02]  /*9c90*/  @!P1 LEA R12, P5, R202.reuse, R10.reuse, 0x2 ;  /* 0x0000000aca0c9211 */ /* 0x0c1fe400078a10ff */
[-C--:B------:R-:W-:Y:S02]  /*9ca0*/  @!P0 LEA R14, P6, R201, R10.reuse, 0x2 ;  /* 0x0000000ac90e8211 */ /* 0x080fe400078c10ff */
[-C--:B---3--:R-:W-:Y:S01]  /*9cb0*/  @!P1 LEA.HI.X R13, R202, R11.reuse, R223, 0x2, P5 ;  /* 0x0000000bca0d9211 */ /* 0x088fe200028f14df */
[----:B------:R-:W-:Y:S01]  /*9cc0*/  @!P2 IMAD.WIDE R8, R205, 0x4, R10 ;  /* 0x00000004cd08a825 */ /* 0x000fe200078e020a */
[----:B------:R-:W-:Y:S02]  /*9cd0*/  ISETP.GE.AND P5, PT, R198, UR4, PT ;  /* 0x00000004c6007c0c */ /* 0x000fe4000bfa6270 */
[----:B------:R-:W-:Y:S02]  /*9ce0*/  @!P0 LEA.HI.X R15, R201, R11, R222, 0x2, P6 ;  /* 0x0000000bc90f8211 */ /* 0x000fe400030f14de */
[----:B------:R0:W-:Y:S01]  /*9cf0*/  @!P2 ST.E.64 desc[UR40][R8.64], R96 ;  /* 0x000000600800a985 */ /* 0x0001e2000c101b28 */
[----:B------:R-:W-:-:S02]  /*9d00*/  @!P4 LEA R24, P2, R199, R10, 0x2 ;  /* 0x0000000ac718c211 */ /* 0x000fc400078410ff */
[----:B------:R-:W-:Y:S01]  /*9d10*/  @!P3 LEA R20, P6, R200, R10, 0x2 ;  /* 0x0000000ac814b211 */ /* 0x000fe200078c10ff */
[----:B------:R-:W-:Y:S01]  /*9d20*/  @!P1 ST.E.64 desc[UR40][R12.64], R98 ;  /* 0x000000620c009985 */ /* 0x000fe2000c101b28 */
[----:B------:R-:W-:Y:S02]  /*9d30*/  ISETP.GE.AND P1, PT, R196, UR4, PT ;  /* 0x00000004c4007c0c */ /* 0x000fe4000bf26270 */
[-C--:B------:R-:W-:Y:S01]  /*9d40*/  @!P4 LEA.HI.X R25, R199, R11.reuse, R220, 0x2, P2 ;  /* 0x0000000bc719c211 */ /* 0x080fe200010f14dc */
[----:B------:R1:W-:Y:S01]  /*9d50*/  @!P0 ST.E.64 desc[UR40][R14.64], R100 ;  /* 0x000000640e008985 */ /* 0x0003e2000c101b28 */
[----:B------:R-:W-:Y:S02]  /*9d60*/  ISETP.GE.AND P0, PT, R197, UR4, PT ;  /* 0x00000004c5007c0c */ /* 0x000fe4000bf06270 */
[----:B------:R-:W-:Y:S02]  /*9d70*/  ISETP.GE.AND P2, PT, R195, UR4, PT ;  /* 0x00000004c3007c0c */ /* 0x000fe4000bf46270 */
[----:B------:R-:W-:-:S02]  /*9d80*/  @!P3 LEA.HI.X R21, R200, R11, R221, 0x2, P6 ;  /* 0x0000000bc815b211 */ /* 0x000fc400030f14dd */
[----:B------:R-:W-:-:S03]  /*9d90*/  @!P5 LEA R26, P6, R198, R10, 0x2 ;  /* 0x0000000ac61ad211 */ /* 0x000fc600078c10ff */
[----:B------:R3:W-:Y:S01]  /*9da0*/  @!P3 ST.E.64 desc[UR40][R20.64], R102 ;  /* 0x000000661400b985 */ /* 0x0007e2000c101b28 */
[-C--:B------:R-:W-:Y:S02]  /*9db0*/  @!P5 LEA.HI.X R27, R198, R11.reuse, R219, 0x2, P6 ;  /* 0x0000000bc61bd211 */ /* 0x080fe400030f14db */
[----:B------:R-:W-:Y:S01]  /*9dc0*/  ISETP.GE.AND P3, PT, R194, UR4, PT ;  /* 0x00000004c2007c0c */ /* 0x000fe2000bf66270 */
[----:B------:R4:W-:Y:S01]  /*9dd0*/  @!P4 ST.E.64 desc[UR40][R24.64], R42 ;  /* 0x0000002a1800c985 */ /* 0x0009e2000c101b28 */
[-C--:B0-----:R-:W-:Y:S02]  /*9de0*/  @!P0 LEA R8, P4, R197, R10.reuse, 0x2 ;  /* 0x0000000ac5088211 */ /* 0x081fe400078810ff */
[-C--:B-1----:R-:W-:Y:S01]  /*9df0*/  @!P2 LEA R14, P6, R195, R10.reuse, 0x2 ;  /* 0x0000000ac30ea211 */ /* 0x082fe200078c10ff */
[----:B------:R-:W-:Y:S01]  /*9e00*/  @!P5 ST.E.64 desc[UR40][R26.64], R46 ;  /* 0x0000002e1a00d985 */ /* 0x000fe2000c101b28 */
[----:B------:R-:W-:Y:S02]  /*9e10*/  @!P1 LEA R12, P5, R196, R10, 0x2 ;  /* 0x0000000ac40c9211 */ /* 0x000fe400078a10ff */
[----:B------:R-:W-:-:S02]  /*9e20*/  @!P0 LEA.HI.X R9, R197, R11, R218, 0x2, P4 ;  /* 0x0000000bc5098211 */ /* 0x000fc400020f14da */
[-C--:B------:R-:W-:Y:S02]  /*9e30*/  @!P1 LEA.HI.X R13, R196, R11.reuse, R217, 0x2, P5 ;  /* 0x0000000bc40d9211 */ /* 0x080fe400028f14d9 */
[----:B------:R-:W-:Y:S01]  /*9e40*/  ISETP.GE.AND P4, PT, R193, UR4, PT ;  /* 0x00000004c1007c0c */ /* 0x000fe2000bf86270 */
[----:B------:R-:W-:Y:S01]  /*9e50*/  @!P0 ST.E.64 desc[UR40][R8.64], R50 ;  /* 0x0000003208008985 */ /* 0x000fe2000c101b28 */
[----:B------:R-:W-:Y:S02]  /*9e60*/  @!P2 LEA.HI.X R15, R195, R11, R216, 0x2, P6 ;  /* 0x0000000bc30fa211 */ /* 0x000fe400030f14d8 */
[----:B---3--:R-:W-:Y:S01]  /*9e70*/  @!P3 LEA R20, P5, R194, R10, 0x2 ;  /* 0x0000000ac214b211 */ /* 0x008fe200078a10ff */
[----:B------:R0:W-:Y:S01]  /*9e80*/  @!P1 ST.E.64 desc[UR40][R12.64], R54 ;  /* 0x000000360c009985 */ /* 0x0001e2000c101b28 */
[----:B------:R-:W-:Y:S02]  /*9e90*/  ISETP.GE.AND P1, PT, R191, UR4, PT ;  /* 0x00000004bf007c0c */ /* 0x000fe4000bf26270 */
[----:B------:R-:W-:Y:S01]  /*9ea0*/  ISETP.GE.AND P0, PT, R190, UR4, PT ;  /* 0x00000004be007c0c */ /* 0x000fe2000bf06270 */
[----:B------:R1:W-:Y:S01]  /*9eb0*/  @!P2 ST.E.64 desc[UR40][R14.64], R58 ;  /* 0x0000003a0e00a985 */ /* 0x0003e2000c101b28 */
[----:B------:R-:W-:-:S02]  /*9ec0*/  ISETP.GE.AND P2, PT, R192, UR4, PT ;  /* 0x00000004c0007c0c */ /* 0x000fc4000bf46270 */
[-C--:B------:R-:W-:Y:S02]  /*9ed0*/  @!P3 LEA.HI.X R21, R194, R11.reuse, R215, 0x2, P5 ;  /* 0x0000000bc215b211 */ /* 0x080fe400028f14d7 */
[----:B------:R-:W-:Y:S02]  /*9ee0*/  ISETP.GE.AND P5, PT, R189, UR4, PT ;  /* 0x00000004bd007c0c */ /* 0x000fe4000bfa6270 */
[CC--:B----4-:R-:W-:Y:S01]  /*9ef0*/  @!P4 LEA R24, P6, R193.reuse, R10.reuse, 0x2 ;  /* 0x0000000ac118c211 */ /* 0x0d0fe200078c10ff */
[----:B------:R4:W-:Y:S03]  /*9f00*/  @!P3 ST.E.64 desc[UR40][R20.64], R62 ;  /* 0x0000003e1400b985 */ /* 0x0009e6000c101b28 */
[----:B------:R-:W-:Y:S02]  /*9f10*/  @!P4 LEA.HI.X R25, R193, R11, R214, 0x2, P6 ;  /* 0x0000000bc119c211 */ /* 0x000fe400030f14d6 */
[----:B0-----:R-:W-:-:S02]  /*9f20*/  @!P1 LEA R12, P6, R191, R10, 0x2 ;  /* 0x0000000abf0c9211 */ /* 0x001fc400078c10ff */
[-C--:B------:R-:W-:Y:S01]  /*9f30*/  @!P2 LEA R8, P3, R192, R10.reuse, 0x2 ;  /* 0x0000000ac008a211 */ /* 0x080fe200078610ff */
[----:B------:R4:W-:Y:S01]  /*9f40*/  @!P4 ST.E.64 desc[UR40][R24.64], R66 ;  /* 0x000000421800c985 */ /* 0x0009e2000c101b28 */
[-C--:B-1----:R-:W-:Y:S02]  /*9f50*/  @!P0 LEA R14, P4, R190, R10.reuse, 0x2 ;  /* 0x0000000abe0e8211 */ /* 0x082fe400078810ff */
[-C--:B------:R-:W-:Y:S02]  /*9f60*/  @!P2 LEA.HI.X R9, R192, R11.reuse, R213, 0x2, P3 ;  /* 0x0000000bc009a211 */ /* 0x080fe400018f14d5 */
[----:B------:R-:W-:Y:S02]  /*9f70*/  @!P5 LEA R26, P3, R189, R10, 0x2 ;  /* 0x0000000abd1ad211 */ /* 0x000fe400078610ff */
[-C--:B------:R-:W-:Y:S01]  /*9f80*/  @!P1 LEA.HI.X R13, R191, R11.reuse, R212, 0x2, P6 ;  /* 0x0000000bbf0d9211 */ /* 0x080fe200030f14d4 */
[----:B------:R4:W-:Y:S01]  /*9f90*/  @!P2 ST.E.64 desc[UR40][R8.64], R70 ;  /* 0x000000460800a985 */ /* 0x0009e2000c101b28 */
[----:B------:R-:W-:-:S02]  /*9fa0*/  @!P0 LEA.HI.X R15, R190, R11, R211, 0x2, P4 ;  /* 0x0000000bbe0f8211 */ /* 0x000fc400020f14d3 */
[----:B------:R-:W-:Y:S01]  /*9fb0*/  @!P5 LEA.HI.X R27, R189, R11, R210, 0x2, P3 ;  /* 0x0000000bbd1bd211 */ /* 0x000fe200018f14d2 */
[----:B------:R4:W-:Y:S04]  /*9fc0*/  @!P1 ST.E.64 desc[UR40][R12.64], R74 ;  /* 0x0000004a0c009985 */ /* 0x0009e8000c101b28 */
[----:B------:R4:W-:Y:S01]  /*9fd0*/  @!P0 ST.E.64 desc[UR40][R14.64], R78 ;  /* 0x0000004e0e008985 */ /* 0x0009e2000c101b28 */
[----:B------:R-:W-:-:S03]  /*9fe0*/  ISETP.GE.AND P0, PT, R188, UR4, PT ;  /* 0x00000004bc007c0c */ /* 0x000fc6000bf06270 */
[----:B------:R4:W-:Y:S10]  /*9ff0*/  @!P5 ST.E.64 desc[UR40][R26.64], R82 ;  /* 0x000000521a00d985 */ /* 0x0009f4000c101b28 */
[----:B------:R-:W-:Y:S05]  /*a000*/  @P0 BRA `(.L_x_207) ;  /* 0x0000000800ec0947 */ /* 0x000fea0003800000 */
[----:B----4-:R-:W-:-:S04]  /*a010*/  LEA R8, P0, R188, R10, 0x2 ;  /* 0x0000000abc087211 */ /* 0x010fc800078010ff */
[----:B------:R-:W-:-:S05]  /*a020*/  LEA.HI.X R9, R188, R11, R209, 0x2, P0 ;  /* 0x0000000bbc097211 */ /* 0x000fca00000f14d1 */
[----:B------:R1:W-:Y:S01]  /*a030*/  ST.E.64 desc[UR40][R8.64], R86 ;  /* 0x0000005608007985 */ /* 0x0003e2000c101b28 */
[----:B------:R-:W-:Y:S05]  /*a040*/  BRA `(.L_x_207) ;  /* 0x0000000800dc7947 */ /* 0x000fea0003800000 */
.L_x_198:
[----:B------:R-:W2:Y:S01]  /*a050*/  LDC.64 R10, c[0x0][0xc00] ;  /* 0x00030000ff0a7b82 */ /* 0x000ea20000000a00 */
[----:B------:R-:W-:Y:S01]  /*a060*/  ULDC.64 UR4, c[0x0][0xc08] ;  /* 0x0003020000047ab9 */ /* 0x000fe20000000a00 */
[----:B------:R-:W-:Y:S01]  /*a070*/  IMAD.MOV.U32 R3, RZ, RZ, RZ ;  /* 0x000000ffff037224 */ /* 0x000fe200078e00ff */
[----:B------:R-:W-:-:S04]  /*a080*/  ISETP.NE.U32.AND P0, PT, RZ, UR4, PT ;  /* 0x00000004ff007c0c */ /* 0x000fc8000bf05070 */
[----:B------:R-:W-:Y:S01]  /*a090*/  ISETP.NE.AND.EX P1, PT, RZ, UR5, PT, P0 ;  /* 0x00000005ff007c0c */ /* 0x000fe2000bf25300 */
[----:B------:R-:W3:Y:S01]  /*a0a0*/  LDC.64 R8, c[0x0][0xc00] ;  /* 0x00030000ff087b82 */ /* 0x000ee20000000a00 */
[----:B--2---:R-:W-:-:S04]  /*a0b0*/  ISETP.NE.U32.AND P0, PT, R10, RZ, PT ;  /* 0x000000ff0a00720c */ /* 0x004fc80003f05070 */
[----:B------:R-:W-:-:S07]  /*a0c0*/  ISETP.NE.AND.EX P0, PT, R11, RZ, PT, P0 ;  /* 0x000000ff0b00720c */ /* 0x000fce0003f05300 */
[----:B------:R-:W2:Y:S01]  /*a0d0*/  @P1 LDC.64 R10, c[0x0][0xc08] ;  /* 0x00030200ff0a1b82 */ /* 0x000ea20000000a00 */
[----:B------:R-:W-:Y:S01]  /*a0e0*/  ULDC UR4, c[0x0][0xa88] ;  /* 0x0002a20000047ab9 */ /* 0x000fe20000000800 */
[----:B---3--:R-:W-:-:S04]  /*a0f0*/  IMAD.WIDE R12, R23, 0x4, R8 ;  /* 0x00000004170c7825 */ /* 0x008fc800078e0208 */
[----:B------:R-:W-:Y:S01]  /*a100*/  IMAD.U32 R0, RZ, RZ, UR4 ;  /* 0x00000004ff007e24 */ /* 0x000fe2000f8e00ff */
[----:B------:R3:W5:Y:S01]  /*a110*/  @P0 LDG.E R3, desc[UR40][R12.64] ;  /* 0x000000280c030981 */ /* 0x000762000c1e1900 */
[----:B--2---:R-:W-:-:S05]  /*a120*/  @P1 IMAD.WIDE R8, R23, 0x4, R10 ;  /* 0x0000000417081825 */ /* 0x004fca00078e020a */
[----:B------:R3:W5:Y:S01]  /*a130*/  @P1 LDG.E R0, desc[UR40][R8.64] ;  /* 0x0000002808001981 */ /* 0x000762000c1e1900 */
[----:B------:R-:W-:Y:S02]  /*a140*/  ISETP.NE.AND P2, PT, R186, RZ, PT ;  /* 0x000000ffba00720c */ /* 0x000fe40003f45270 */
[----:B------:R-:W-:-:S11]  /*a150*/  ISETP.GT.AND P3, PT, R230, 0x7f, PT ;  /* 0x0000007fe600780c */ /* 0x000fd60003f64270 */
[----:B------:R-:W2:Y:S02]  /*a160*/  @!P2 LDC R186, c[0x0][0xad4] ;  /* 0x0002b500ffbaab82 */ /* 0x000ea40000000800 */
[----:B--2---:R-:W-:Y:S01]  /*a170*/  ISETP.GT.AND P2, PT, R186, 0x1, PT ;  /* 0x00000001ba00780c */ /* 0x004fe20003f44270 */
[----:B---3--:R-:W-:-:S12]  /*a180*/  @P1 BRA `(.L_x_210) ;  /* 0x0000000000101947 */ /* 0x008fd80003800000 */
[----:B------:R-:W-:Y:S05]  /*a190*/  @!P0 BRA `(.L_x_210) ;  /* 0x00000000000c8947 */ /* 0x000fea0003800000 */
[----:B------:R-:W2:Y:S04]  /*a1a0*/  LDG.E R9, desc[UR40][R12.64] ;  /* 0x000000280c097981 */ /* 0x000ea8000c1e1900 */
[----:B-----5:R-:W2:Y:S02]  /*a1b0*/  LDG.E R0, desc[UR40][R12.64+0x4] ;  /* 0x000004280c007981 */ /* 0x020ea4000c1e1900 */
[----:B--2---:R-:W-:-:S07]  /*a1c0*/  IMAD.IADD R0, R0, 0x1, -R9 ;  /* 0x0000000100007824 */ /* 0x004fce00078e0a09 */
.L_x_210:
[----:B------:R-:W-:Y:S01]  /*a1d0*/  BSSY B1, `(.L_x_211) ;  /* 0x0000037000017945 */ /* 0x000fe20003800000 */
[----:B------:R-:W-:Y:S02]  /*a1e0*/  SEL R27, R23, RZ, !P0 ;  /* 0x000000ff171b7207 */ /* 0x000fe40004000000 */
[----:B------:R-:W-:Y:S02]  /*a1f0*/  SEL R204, R204, RZ, !P0 ;  /* 0x000000ffcccc7207 */ /* 0x000fe40004000000 */
[----:B-----5:R-:W-:Y:S01]  /*a200*/  SHF.R.S32.HI R24, RZ, 0x1f, R3 ;  /* 0x0000001fff187819 */ /* 0x020fe20000011403 */
[----:B------:R-:W-:Y:S06]  /*a210*/  @P3 BRA `(.L_x_212) ;  /* 0x0000000000c83947 */ /* 0x000fec0003800000 */
[----:B-1----:R-:W1:Y:S01]  /*a220*/  S2R R4, SR_TID.X ;  /* 0x0000000000047919 */ /* 0x002e620000002100 */
[----:B------:R-:W2:Y:S02]  /*a230*/  LDC R33, c[0x0][0xbe8] ;  /* 0x0002fa00ff217b82 */ /* 0x000ea40000000800 */
[----:B--2---:R-:W-:Y:S02]  /*a240*/  IMAD R8, R0, R33, RZ ;  /* 0x0000002100087224 */ /* 0x004fe400078e02ff */
[----:B-1----:R-:W-:-:S04]  /*a250*/  IMAD R4, R187, 0x80, R4 ;  /* 0x00000080bb047824 */ /* 0x002fc800078e0204 */
[----:B------:R-:W-:-:S05]  /*a260*/  VIADD R29, R4, 0xffffff80 ;  /* 0xffffff80041d7836 */ /* 0x000fca0000000000 */
[----:B------:R-:W-:-:S13]  /*a270*/  ISETP.GE.AND P0, PT, R29, R8, PT ;  /* 0x000000081d00720c */ /* 0x000fda0003f06270 */
[----:B------:R-:W-:Y:S05]  /*a280*/  @P0 BRA `(.L_x_212) ;  /* 0x0000000000ac0947 */ /* 0x000fea0003800000 */
[----:B------:R-:W-:Y:S01]  /*a290*/  ISETP.NE.AND P1, PT, R33, 0x1, PT ;  /* 0x000000012100780c */ /* 0x000fe20003f25270 */
[----:B------:R-:W-:Y:S01]  /*a2a0*/  IMAD.MOV.U32 R23, RZ, RZ, 0x9b8 ;  /* 0x000009b8ff177424 */ /* 0x000fe200078e00ff */
[----:B------:R-:W-:Y:S01]  /*a2b0*/  ISETP.GT.AND P0, PT, R186, 0x1, PT ;  /* 0x00000001ba00780c */ /* 0x000fe20003f04270 */
[----:B------:R-:W1:Y:S01]  /*a2c0*/  LDC.64 R30, c[0x0][0xba8] ;  /* 0x0002ea00ff1e7b82 */ /* 0x000e620000000a00 */
[----:B0-----:R-:W-:Y:S02]  /*a2d0*/  IMAD.MOV.U32 R17, RZ, RZ, R29 ;  /* 0x000000ffff117224 */ /* 0x001fe400078e001d */
[----:B------:R-:W-:Y:S02]  /*a2e0*/  SEL R23, R23, 0x978, P0 ;  /* 0x0000097817177807 */ /* 0x000fe40000000000 */
[----:B------:R-:W-:-:S03]  /*a2f0*/  SEL R203, R203, RZ, P0 ;  /* 0x000000ffcbcb7207 */ /* 0x000fc60000000000 */
[----:B------:R-:W0:Y:S08]  /*a300*/  LDC.64 R10, c[0x0][R23+0x220] ;  /* 0x00008800170a7b82 */ /* 0x000e300000000a00 */
[----:B------:R-:W2:Y:S08]  /*a310*/  @P1 LDC R4, c[0x0][0xbec] ;  /* 0x0002fb00ff041b82 */ /* 0x000eb00000000800 */
[----:B------:R-:W3:Y:S08]  /*a320*/  LDC.64 R8, c[0x0][R23+0x218] ;  /* 0x0000860017087b82 */ /* 0x000ef00000000a00 */
[----:B------:R-:W4:Y:S01]  /*a330*/  @P1 LDC R35, c[0x0][0xbf0] ;  /* 0x0002fc00ff231b82 */ /* 0x000f220000000800 */
[----:B0-----:R-:W-:-:S02]  /*a340*/  IMAD R11, R11, R27, RZ ;  /* 0x0000001b0b0b7224 */ /* 0x001fc400078e02ff */
[----:B------:R-:W-:-:S04]  /*a350*/  IMAD.WIDE.U32 R20, R10, R27, RZ ;  /* 0x0000001b0a147225 */ /* 0x000fc800078e00ff */
[----:B------:R-:W-:Y:S01]  /*a360*/  IMAD R11, R10, R204, R11 ;  /* 0x000000cc0a0b7224 */ /* 0x000fe200078e020b */
[----:B------:R-:W0:Y:S01]  /*a370*/  LDC.64 R12, c[0x0][R23+0x228] ;  /* 0x00008a00170c7b82 */ /* 0x000e220000000a00 */
[----:B--2---:R-:W-:-:S07]  /*a380*/  @P1 IMAD.HI.U32 R4, R29, R4, RZ ;  /* 0x000000041d041227 */ /* 0x004fce00078e00ff */
[----:B------:R-:W2:Y:S01]  /*a390*/  LDC.64 R14, c[0x0][R23+0x210] ;  /* 0x00008400170e7b82 */ /* 0x000ea20000000a00 */
[-C--:B---3--:R-:W-:Y:S02]  /*a3a0*/  IMAD R25, R9, R185.reuse, RZ ;  /* 0x000000b909197224 */ /* 0x088fe400078e02ff */
[----:B------:R-:W-:-:S04]  /*a3b0*/  IMAD.WIDE.U32 R8, R8, R185, RZ ;  /* 0x000000b908087225 */ /* 0x000fc800078e00ff */
[----:B------:R-:W-:Y:S01]  /*a3c0*/  IMAD.IADD R25, R9, 0x1, R25 ;  /* 0x0000000109197824 */ /* 0x000fe200078e0219 */
[----:B----4-:R-:W-:Y:S01]  /*a3d0*/  @P1 SHF.R.U32.HI R17, RZ, R35, R4 ;  /* 0x00000023ff111219 */ /* 0x010fe20000011604 */
[----:B-1----:R-:W1:Y:S01]  /*a3e0*/  @!P0 LDC R30, c[0x0][0xb50] ;  /* 0x0002d400ff1e8b82 */ /* 0x002e620000000800 */
[----:B------:R-:W-:Y:S01]  /*a3f0*/  IADD3 R4, P1, P3, R20, R8, R3 ;  /* 0x0000000814047210 */ /* 0x000fe20007b3e003 */
[----:B------:R-:W-:Y:S01]  /*a400*/  IMAD.IADD R20, R21, 0x1, R11 ;  /* 0x0000000115147824 */ /* 0x000fe200078e020b */
[----:B------:R-:W-:Y:S01]  /*a410*/  IADD3 R10, -R17, RZ, RZ ;  /* 0x000000ff110a7210 */ /* 0x000fe20007ffe1ff */
[----:B0-----:R-:W-:-:S04]  /*a420*/  IMAD.WIDE.U32 R8, R12, R203, RZ ;  /* 0x000000cb0c087225 */ /* 0x001fc800078e00ff */
[----:B------:R-:W0:Y:S01]  /*a430*/  @!P0 LDC R31, c[0x0][0xb54] ;  /* 0x0002d500ff1f8b82 */ /* 0x000e220000000800 */
[----:B------:R-:W-:Y:S02]  /*a440*/  IMAD R13, R13, R203, RZ ;  /* 0x000000cb0d0d7224 */ /* 0x000fe400078e02ff */
[----:B------:R-:W-:Y:S01]  /*a450*/  IMAD R11, R33, R10, R29 ;  /* 0x0000000a210b7224 */ /* 0x000fe200078e021d */
[----:B------:R-:W-:Y:S01]  /*a460*/  IADD3.X R10, R20, R25, R24, P1, P3 ;  /* 0x00000019140a7210 */ /* 0x000fe20000fe6418 */
[----:B------:R-:W-:Y:S01]  /*a470*/  IMAD.IADD R13, R9, 0x1, R13 ;  /* 0x00000001090d7824 */ /* 0x000fe200078e020d */
[----:B------:R-:W-:Y:S01]  /*a480*/  IADD3 R8, P0, P1, R17, R4, R8 ;  /* 0x0000000411087210 */ /* 0x000fe2000791e008 */
[----:B--2---:R-:W-:Y:S01]  /*a490*/  IMAD R4, R15, R11, RZ ;  /* 0x0000000b0f047224 */ /* 0x004fe200078e02ff */
[----:B------:R-:W-:-:S04]  /*a4a0*/  SHF.R.S32.HI R17, RZ, 0x1f, R17 ;  /* 0x0000001fff117819 */ /* 0x000fc80000011411 */
[----:B------:R-:W-:Y:S02]  /*a4b0*/  IADD3.X R9, R17, R10, R13, P0, P1 ;  /* 0x0000000a11097210 */ /* 0x000fe400007e240d */
[----:B------:R-:W-:Y:S01]  /*a4c0*/  SHF.R.S32.HI R13, RZ, 0x1f, R11 ;  /* 0x0000001fff0d7819 */ /* 0x000fe2000001140b */
[----:B------:R-:W-:-:S04]  /*a4d0*/  IMAD.WIDE.U32 R8, R14, R11, R8 ;  /* 0x0000000b0e087225 */ /* 0x000fc800078e0008 */
[----:B------:R-:W-:Y:S01]  /*a4e0*/  IMAD R13, R14, R13, R4 ;  /* 0x0000000d0e0d7224 */ /* 0x000fe200078e0204 */
[----:B-1----:R-:W-:-:S03]  /*a4f0*/  LEA R10, P0, R8, R30, 0x2 ;  /* 0x0000001e080a7211 */ /* 0x002fc600078010ff */
[----:B------:R-:W-:Y:S02]  /*a500*/  IMAD.IADD R4, R9, 0x1, R13 ;  /* 0x0000000109047824 */ /* 0x000fe400078e020d */
[----:B------:R-:W-:-:S03]  /*a510*/  IMAD.MOV.U32 R9, RZ, RZ, -0x800000 ;  /* 0xff800000ff097424 */ /* 0x000fc600078e00ff */
[----:B0-----:R-:W-:-:S05]  /*a520*/  LEA.HI.X R11, R8, R31, R4, 0x2, P0 ;  /* 0x0000001f080b7211 */ /* 0x001fca00000f1404 */
[----:B------:R2:W-:Y:S02]  /*a530*/  STG.E desc[UR40][R10.64], R9 ;  /* 0x000000090a007986 */ /* 0x0005e4000c101928 */
.L_x_212:
[----:B------:R-:W-:Y:S05]  /*a540*/  BSYNC B1 ;  /* 0x0000000000017941 */ /* 0x000fea0003800000 */
.L_x_211:
[----:B------:R-:W-:Y:S05]  /*a550*/  @P2 BRA `(.L_x_207) ;  /* 0x0000000400982947 */ /* 0x000fea0003800000 */
[----:B------:R-:W3:Y:S01]  /*a560*/  LDC R15, c[0x0][0xbe8] ;  /* 0x0002fa00ff0f7b82 */ /* 0x000ee20000000800 */
[----:B------:R-:W-:Y:S01]  /*a570*/  ULDC.64 UR4, c[0x0][0xaa0] ;  /* 0x0002a80000047ab9 */ /* 0x000fe20000000a00 */
[----:B------:R-:W-:Y:S01]  /*a580*/  ULDC.64 UR6, c[0x0][0xaf0] ;  /* 0x0002bc0000067ab9 */ /* 0x000fe20000000a00 */
[----:B-1----:R-:W-:Y:S01]  /*a590*/  IMAD R4, R24, UR4, RZ ;  /* 0x0000000418047c24 */ /* 0x002fe2000f8e02ff */
[----:B------:R-:W-:Y:S01]  /*a5a0*/  BSSY B1, `(.L_x_213) ;  /* 0x0000037000017945 */ /* 0x000fe20003800000 */
[----:B--2---:R-:W-:-:S04]  /*a5b0*/  IMAD.WIDE.U32 R8, R3, UR4, RZ ;  /* 0x0000000403087c25 */ /* 0x004fc8000f8e00ff */
[----:B------:R-:W-:Y:S01]  /*a5c0*/  IMAD R11, R3, UR5, R4 ;  /* 0x00000005030b7c24 */ /* 0x000fe2000f8e0204 */
[----:B------:R-:W-:Y:S01]  /*a5d0*/  ULDC.64 UR4, c[0x0][0xae8] ;  /* 0x0002ba0000047ab9 */ /* 0x000fe20000000a00 */
[----:B------:R-:W-:Y:S02]  /*a5e0*/  IMAD R4, R184, 0x20, R206 ;  /* 0x00000020b8047824 */ /* 0x000fe400078e02ce */
[----:B------:R-:W-:Y:S02]  /*a5f0*/  IMAD.IADD R9, R9, 0x1, R11 ;  /* 0x0000000109097824 */ /* 0x000fe400078e020b */
[----:B------:R-:W-:Y:S02]  /*a600*/  IMAD R13, R187, 0x80, R4 ;  /* 0x00000080bb0d7824 */ /* 0x000fe400078e0204 */
[----:B------:R-:W-:-:S04]  /*a610*/  IMAD.WIDE.U32 R8, R185, UR4, R8 ;  /* 0x00000004b9087c25 */ /* 0x000fc8000f8e0008 */
[----:B------:R-:W-:Y:S02]  /*a620*/  IMAD.MOV.U32 R3, RZ, RZ, R13 ;  /* 0x000000ffff037224 */ /* 0x000fe400078e000d */
[----:B------:R-:W-:Y:S01]  /*a630*/  IMAD R9, R185, UR5, R9 ;  /* 0x00000005b9097c24 */ /* 0x000fe2000f8e0209 */
[----:B---3--:R-:W-:Y:S01]  /*a640*/  ISETP.NE.AND P0, PT, R15, 0x1, PT ;  /* 0x000000010f00780c */ /* 0x008fe20003f05270 */
[----:B------:R-:W-:Y:S01]  /*a650*/  ULDC.64 UR4, c[0x0][0xae0] ;  /* 0x0002b80000047ab9 */ /* 0x000fe20000000a00 */
[----:B------:R-:W-:-:S11]  /*a660*/  IMAD.WIDE.U32 R8, R27, UR6, R8 ;  /* 0x000000061b087c25 */ /* 0x000fd6000f8e0008 */
[----:B------:R-:W1:Y:S08]  /*a670*/  @P0 LDC R10, c[0x0][0xbec] ;  /* 0x0002fb00ff0a0b82 */ /* 0x000e700000000800 */
[----:B0-----:R-:W0:Y:S01]  /*a680*/  @P0 LDC R17, c[0x0][0xbf0] ;  /* 0x0002fc00ff110b82 */ /* 0x001e220000000800 */
[----:B-1----:R-:W-:-:S04]  /*a690*/  @P0 IMAD.HI.U32 R4, R13, R10, RZ ;  /* 0x0000000a0d040227 */ /* 0x002fc800078e00ff */
[----:B------:R-:W-:Y:S01]  /*a6a0*/  IMAD R10, R204, UR6, RZ ;  /* 0x00000006cc0a7c24 */ /* 0x000fe2000f8e02ff */
[----:B0-----:R-:W-:-:S03]  /*a6b0*/  @P0 SHF.R.U32.HI R3, RZ, R17, R4 ;  /* 0x00000011ff030219 */ /* 0x001fc60000011604 */
[----:B------:R-:W-:Y:S01]  /*a6c0*/  IMAD R11, R27, UR7, R10 ;  /* 0x000000071b0b7c24 */ /* 0x000fe2000f8e020a */
[--C-:B------:R-:W-:Y:S01]  /*a6d0*/  SHF.R.S32.HI R4, RZ, 0x1f, R3.reuse ;  /* 0x0000001fff047819 */ /* 0x100fe20000011403 */
[----:B------:R-:W-:Y:S02]  /*a6e0*/  IMAD.MOV R10, RZ, RZ, -R3 ;  /* 0x000000ffff0a7224 */ /* 0x000fe400078e0a03 */
[----:B------:R-:W-:Y:S02]  /*a6f0*/  IMAD.IADD R9, R9, 0x1, R11 ;  /* 0x0000000109097824 */ /* 0x000fe400078e020b */
[----:B------:R-:W-:Y:S02]  /*a700*/  IMAD R4, R4, UR4, RZ ;  /* 0x0000000404047c24 */ /* 0x000fe4000f8e02ff */
[----:B------:R-:W-:Y:S02]  /*a710*/  IMAD R11, R15, R10, R13 ;  /* 0x0000000a0f0b7224 */ /* 0x000fe400078e020d */
[----:B------:R-:W-:-:S02]  /*a720*/  IMAD R13, R3, UR5, R4 ;  /* 0x00000005030d7c24 */ /* 0x000fc4000f8e0204 */
[----:B------:R-:W-:Y:S01]  /*a730*/  IMAD.WIDE.U32 R8, R3, UR4, R8 ;  /* 0x0000000403087c25 */ /* 0x000fe2000f8e0008 */
[----:B------:R-:W-:Y:S01]  /*a740*/  SHF.R.S32.HI R3, RZ, 0x1f, R11 ;  /* 0x0000001fff037819 */ /* 0x000fe2000001140b */
[----:B------:R-:W-:Y:S02]  /*a750*/  ULDC.64 UR4, c[0x0][0xad8] ;  /* 0x0002b60000047ab9 */ /* 0x000fe40000000a00 */
[----:B------:R-:W-:Y:S02]  /*a760*/  IMAD.IADD R9, R9, 0x1, R13 ;  /* 0x0000000109097824 */ /* 0x000fe400078e020d */
[----:B------:R-:W-:Y:S02]  /*a770*/  IMAD R4, R3, UR4, RZ ;  /* 0x0000000403047c24 */ /* 0x000fe4000f8e02ff */
[----:B------:R-:W-:Y:S02]  /*a780*/  IMAD R10, R187, 0x80, R206 ;  /* 0x00000080bb0a7824 */ /* 0x000fe400078e02ce */
[----:B------:R-:W-:-:S02]  /*a790*/  IMAD R15, R0, R15, RZ ;  /* 0x0000000f000f7224 */ /* 0x000fc400078e02ff */
[C---:B------:R-:W-:Y:S02]  /*a7a0*/  IMAD R3, R11.reuse, UR5, R4 ;  /* 0x000000050b037c24 */ /* 0x040fe4000f8e0204 */
[----:B------:R-:W-:Y:S01]  /*a7b0*/  IMAD.WIDE.U32 R8, R11, UR4, R8 ;  /* 0x000000040b087c25 */ /* 0x000fe2000f8e0008 */
[----:B------:R-:W-:Y:S01]  /*a7c0*/  ISETP.GE.AND P2, PT, R10, R15, PT ;  /* 0x0000000f0a00720c */ /* 0x000fe20003f46270 */
[----:B------:R-:W-:Y:S02]  /*a7d0*/  ULDC.64 UR4, c[0x0][0xa80] ;  /* 0x0002a00000047ab9 */ /* 0x000fe40000000a00 */
[----:B------:R-:W-:Y:S01]  /*a7e0*/  IMAD.IADD R3, R9, 0x1, R3 ;  /* 0x0000000109037824 */ /* 0x000fe200078e0203 */
[----:B------:R-:W-:Y:S01]  /*a7f0*/  LEA R4, P3, R8, UR4, 0x1 ;  /* 0x0000000408047c11 */ /* 0x000fe2000f8608ff */
[----:B------:R-:W-:-:S03]  /*a800*/  VIADD R0, R10, 0x20 ;  /* 0x000000200a007836 */ /* 0x000fc60000000000 */
[----:B------:R-:W-:Y:S01]  /*a810*/  LEA.HI.X R3, R8, UR5, R3, 0x1, P3 ;  /* 0x0000000508037c11 */ /* 0x000fe200098f0c03 */
[----:B------:R0:W1:Y:S01]  /*a820*/  SHFL.IDX PT, R11, R4, RZ, 0x181f ;  /* 0x00181fff040b7589 */ /* 0x00006200000e0000 */
[-C--:B------:R-:W-:Y:S01]  /*a830*/  ISETP.GE.AND P1, PT, R0, R15.reuse, PT ;  /* 0x0000000f0000720c */ /* 0x080fe20003f26270 */
[----:B------:R-:W-:Y:S02]  /*a840*/  VIADD R0, R10, 0x40 ;  /* 0x000000400a007836 */ /* 0x000fe40000000000 */
[----:B------:R0:W2:Y:S03]  /*a850*/  SHFL.IDX PT, R9, R3, RZ, 0x181f ;  /* 0x00181fff03097589 */ /* 0x0000a600000e0000 */
[----:B------:R-:W-:Y:S01]  /*a860*/  ISETP.GE.AND P0, PT, R0, R15, PT ;  /* 0x0000000f0000720c */ /* 0x000fe20003f06270 */
[----:B------:R-:W-:-:S12]  /*a870*/  @P2 BRA `(.L_x_214) ;  /* 0x0000000000242947 */ /* 0x000fd80003800000 */
[----:B------:R-:W-:Y:S02]  /*a880*/  ULDC UR4, c[0x0][0xac8] ;  /* 0x0002b20000047ab9 */ /* 0x000fe40000000800 */
[----:B------:R-:W-:Y:S02]  /*a890*/  ISETP.GE.AND P4, PT, R18, UR4, PT ;  /* 0x0000000412007c0c */ /* 0x000fe4000bf86270 */
[----:B------:R-:W-:-:S11]  /*a8a0*/  ISETP.GE.AND P5, PT, R22, UR4, PT ;  /* 0x0000000416007c0c */ /* 0x000fd6000bfa6270 */
[-C--:B-1----:R-:W-:Y:S02]  /*a8b0*/  @!P4 LEA R12, P2, R18, R11.reuse, 0x1 ;  /* 0x0000000b120cc211 */ /* 0x082fe400078408ff */
[----:B------:R-:W-:Y:S02]  /*a8c0*/  @!P5 LEA R8, P3, R22, R11, 0x1 ;  /* 0x0000000b1608d211 */ /* 0x000fe400078608ff */
[-C--:B--2---:R-:W-:Y:S02]  /*a8d0*/  @!P4 LEA.HI.X R13, R18, R9.reuse, R229, 0x1, P2 ;  /* 0x00000009120dc211 */ /* 0x084fe400010f0ce5 */
[----:B------:R-:W-:-:S03]  /*a8e0*/  @!P5 LEA.HI.X R9, R22, R9, R228, 0x1, P3 ;  /* 0x000000091609d211 */ /* 0x000fc600018f0ce4 */
[----:B------:R3:W-:Y:S04]  /*a8f0*/  @!P4 ST.E.128 desc[UR40][R12.64], RZ ;  /* 0x000000ff0c00c985 */ /* 0x0007e8000c101d28 */
[----:B------:R3:W-:Y:S02]  /*a900*/  @!P5 ST.E.128 desc[UR40][R8.64], RZ ;  /* 0x000000ff0800d985 */ /* 0x0007e4000c101d28 */
.L_x_214:
[----:B------:R-:W-:Y:S05]  /*a910*/  BSYNC B1 ;  /* 0x0000000000017941 */ /* 0x000fea0003800000 */
.L_x_213:
[----:B--23--:R2:W3:Y:S01]  /*a920*/  SHFL.IDX PT, R9, R3, 0x1, 0x181f ;  /* 0x00381f0003097f89 */ /* 0x00c4e200000e0000 */
[----:B------:R-:W-:Y:S03]  /*a930*/  BSSY B1, `(.L_x_215) ;  /* 0x000000c000017945 */ /* 0x000fe60003800000 */
[----:B-1----:R2:W1:Y:S01]  /*a940*/  SHFL.IDX PT, R11, R4, 0x1, 0x181f ;  /* 0x00381f00040b7f89 */ /* 0x00246200000e0000 */
[----:B------:R-:W-:Y:S05]  /*a950*/  @P1 BRA `(.L_x_216) ;  /* 0x0000000000241947 */ /* 0x000fea0003800000 */
[----:B------:R-:W-:Y:S02]  /*a960*/  ULDC UR4, c[0x0][0xac8] ;  /* 0x0002b20000047ab9 */ /* 0x000fe40000000800 */
[----:B------:R-:W-:Y:S02]  /*a970*/  ISETP.GE.AND P3, PT, R18, UR4, PT ;  /* 0x0000000412007c0c */ /* 0x000fe4000bf66270 */
[----:B------:R-:W-:-:S11]  /*a980*/  ISETP.GE.AND P4, PT, R22, UR4, PT ;  /* 0x0000000416007c0c */ /* 0x000fd6000bf86270 */
[-C--:B-1----:R-:W-:Y:S02]  /*a990*/  @!P3 LEA R12, P1, R18, R11.reuse, 0x1 ;  /* 0x0000000b120cb211 */ /* 0x082fe400078208ff */
[----:B------:R-:W-:Y:S02]  /*a9a0*/  @!P4 LEA R8, P2, R22, R11, 0x1 ;  /* 0x0000000b1608c211 */ /* 0x000fe400078408ff */
[-C--:B---3--:R-:W-:Y:S02]  /*a9b0*/  @!P3 LEA.HI.X R13, R18, R9.reuse, R229, 0x1, P1 ;  /* 0x00000009120db211 */ /* 0x088fe400008f0ce5 */
[----:B------:R-:W-:-:S03]  /*a9c0*/  @!P4 LEA.HI.X R9, R22, R9, R228, 0x1, P2 ;  /* 0x000000091609c211 */ /* 0x000fc600010f0ce4 */
[----:B------:R4:W-:Y:S04]  /*a9d0*/  @!P3 ST.E.128 desc[UR40][R12.64], RZ ;  /* 0x000000ff0c00b985 */ /* 0x0009e8000c101d28 */
[----:B------:R4:W-:Y:S02]  /*a9e0*/  @!P4 ST.E.128 desc[UR40][R8.64], RZ ;  /* 0x000000ff0800c985 */ /* 0x0009e4000c101d28 */
.L_x_216:
[----:B------:R-:W-:Y:S05]  /*a9f0*/  BSYNC B1 ;  /* 0x0000000000017941 */ /* 0x000fea0003800000 */
.L_x_215:
[----:B---34-:R3:W4:Y:S01]  /*aa00*/  SHFL.IDX PT, R9, R3, 0x2, 0x181f ;  /* 0x00581f0003097f89 */ /* 0x01872200000e0000 */
        /* <DEDUP_REMOVED lines=8> */
[-C--:B----4-:R-:W-:Y:S02]  /*aa90*/  @!P2 LEA.HI.X R13, R18, R9.reuse, R229, 0x1, P0 ;  /* 0x00000009120da211 */ /* 0x090fe400000f0ce5 */
[----:B------:R-:W-:-:S03]  /*aaa0*/  @!P3 LEA.HI.X R9, R22, R9, R228, 0x1, P1 ;  /* 0x000000091609b211 */ /* 0x000fc600008f0ce4 */
[----:B------:R1:W-:Y:S04]  /*aab0*/  @!P2 ST.E.128 desc[UR40][R12.64], RZ ;  /* 0x000000ff0c00a985 */ /* 0x0003e8000c101d28 */
[----:B------:R1:W-:Y:S02]  /*aac0*/  @!P3 ST.E.128 desc[UR40][R8.64], RZ ;  /* 0x000000ff0800b985 */ /* 0x0003e4000c101d28 */
.L_x_218:
[----:B------:R-:W-:Y:S05]  /*aad0*/  BSYNC B1 ;  /* 0x0000000000017941 */ /* 0x000fea0003800000 */
.L_x_217:
[----:B------:R-:W-:Y:S01]  /*aae0*/  IADD3 R0, R10, 0x60, RZ ;  /* 0x000000600a007810 */ /* 0x000fe20007ffe0ff */
[----:B0-23--:R-:W0:Y:S03]  /*aaf0*/  SHFL.IDX PT, R3, R3, 0x3, 0x181f ;  /* 0x00781f0003037f89 */ /* 0x00de2600000e0000 */
[----:B------:R-:W-:Y:S01]  /*ab00*/  ISETP.GE.AND P0, PT, R0, R15, PT ;  /* 0x0000000f0000720c */ /* 0x000fe20003f06270 */
[----:B-1--4-:R1:W2:-:S12]  /*ab10*/  SHFL.IDX PT, R9, R4, 0x3, 0x181f ;  /* 0x00781f0004097f89 */ /* 0x01229800000e0000 */
[----:B-1----:R-:W-:Y:S05]  /*ab20*/  @P0 BRA `(.L_x_207) ;  /* 0x0000000000240947 */ /* 0x002fea0003800000 */
[----:B------:R-:W-:Y:S02]  /*ab30*/  ULDC UR4, c[0x0][0xac8] ;  /* 0x0002b20000047ab9 */ /* 0x000fe40000000800 */
[----:B------:R-:W-:Y:S02]  /*ab40*/  ISETP.GE.AND P2, PT, R18, UR4, PT ;  /* 0x0000000412007c0c */ /* 0x000fe4000bf46270 */
[----:B------:R-:W-:-:S11]  /*ab50*/  ISETP.GE.AND P3, PT, R22, UR4, PT ;  /* 0x0000000416007c0c */ /* 0x000fd6000bf66270 */
[-C--:B--2---:R-:W-:Y:S02]  /*ab60*/  @!P2 LEA R10, P0, R18, R9.reuse, 0x1 ;  /* 0x00000009120aa211 */ /* 0x084fe400078008ff */
[----:B------:R-:W-:Y:S02]  /*ab70*/  @!P3 LEA R8, P1, R22, R9, 0x1 ;  /* 0x000000091608b211 */ /* 0x000fe400078208ff */
[-C--:B0-----:R-:W-:Y:S02]  /*ab80*/  @!P2 LEA.HI.X R11, R18, R3.reuse, R229, 0x1, P0 ;  /* 0x00000003120ba211 */ /* 0x081fe400000f0ce5 */
[----:B------:R-:W-:-:S03]  /*ab90*/  @!P3 LEA.HI.X R9, R22, R3, R228, 0x1, P1 ;  /* 0x000000031609b211 */ /* 0x000fc600008f0ce4 */
[----:B------:R0:W-:Y:S04]  /*aba0*/  @!P2 ST.E.128 desc[UR40][R10.64], RZ ;  /* 0x000000ff0a00a985 */ /* 0x0001e8000c101d28 */
[----:B------:R0:W-:Y:S02]  /*abb0*/  @!P3 ST.E.128 desc[UR40][R8.64], RZ ;  /* 0x000000ff0800b985 */ /* 0x0001e4000c101d28 */
.L_x_207:
[----:B------:R-:W-:Y:S05]  /*abc0*/  BSYNC B0 ;  /* 0x0000000000007941 */ /* 0x000fea0003800000 */
.L_x_197:
[----:B------:R-:W-:Y:S02]  /*abd0*/  ULDC UR4, c[0x0][0xc3c] ;  /* 0x00030f0000047ab9 */ /* 0x000fe40000000800 */
[----:B-1----:R-:W-:-:S13]  /*abe0*/  ISETP.GE.AND P0, PT, R7, UR4, PT ;  /* 0x0000000407007c0c */ /* 0x002fda000bf06270 */
[----:B------:R-:W-:Y:S05]  /*abf0*/  @!P0 BRA `(.L_x_219) ;  /* 0xffffff6000f48947 */ /* 0x000fea000383ffff */
[----:B------:R-:W-:Y:S05]  /*ac00*/  EXIT ;  /* 0x000000000000794d */ /* 0x000fea0003800000 */
.L_x_171:
[----:B------:R-:W-:-:S08]  /*ac10*/  NOP ;  /* 0x0000000000007918 */ /* 0x000fd00000000000 */
[----:B0-----:R-:W0:-:S00]  /*ac20*/  USETMAXREG.DEALLOC.CTAPOOL 0x18 ;  /* 0x00000018000079c8 */ /* 0x001e0000080e0500 */
[----:B0-----:R-:W-:Y:S01]  /*ac30*/  LOP3.LUT R0, R0, 0x3, RZ, 0xc0, !PT ;  /* 0x0000000300007812 */ /* 0x001fe200078ec0ff */
[----:B------:R-:W-:-:S05]  /*ac40*/  IMAD.MOV.U32 R6, RZ, RZ, RZ ;  /* 0x000000ffff067224 */ /* 0x000fca00078e00ff */
[----:B------:R-:W0:Y:S02]  /*ac50*/  SHFL.IDX PT, R0, R0, RZ, 0x1f ;  /* 0x00001fff00007589 */ /* 0x000e2400000e0000 */
[----:B0-----:R-:W-:-:S04]  /*ac60*/  ISETP.NE.AND P0, PT, R0, RZ, PT ;  /* 0x000000ff0000720c */ /* 0x001fc80003f05270 */
[----:B------:R-:W-:-:S05]  /*ac70*/  P2R R0, PR, RZ, 0x1 ;  /* 0x00000001ff007803 */ /* 0x000fca0000000000 */
[----:B------:R0:W-:Y:S04]  /*ac80*/  STL [R1+0x5c], R0 ;  /* 0x00005c0001007387 */ /* 0x0001e80000100800 */
[----:B------:R-:W-:Y:S05]  /*ac90*/  @!P0 BRA `(.L_x_220) ;  /* 0x0000000000248947 */ /* 0x000fea0003800000 */
[----:B------:R-:W1:Y:S08]  /*aca0*/  S2UR UR5, SR_CgaCtaId ;  /* 0x00000000000579c3 */ /* 0x000e700000008800 */
[----:B------:R-:W-:Y:S06]  /*acb0*/  BAR.SYNC.DEFER_BLOCKING 0x5, 0x180 ;  /* 0x0146000000007b1d */ /* 0x000fec0000010000 */
[----:B------:R-:W-:-:S02]  /*acc0*/  UMOV UR4, 0x400 ;  /* 0x0000040000047882 */ /* 0x000fc40000000000 */
[----:B-1----:R-:W-:-:S09]  /*acd0*/  ULEA UR4, UR5, UR4, 0x18 ;  /* 0x0000000405047291 */ /* 0x002fd2000f8ec03f */
[----:B------:R-:W1:Y:S04]  /*ace0*/  LDS.128 R4, [UR4+0x348d0] ;  /* 0x0348d004ff047984 */ /* 0x000e680008000c00 */
[----:B-1----:R2:W-:Y:S04]  /*acf0*/  STL.64 [R1], R4 ;  /* 0x0000000401007387 */ /* 0x0025e80000100a00 */
[----:B------:R2:W-:Y:S01]  /*ad00*/  STL.64 [R1+0x8], R6 ;  /* 0x0000080601007387 */ /* 0x0005e20000100a00 */
[----:B------:R-:W-:Y:S06]  /*ad10*/  BAR.ARV 0x4, 0x180 ;  /* 0x0106000000007b1d */ /* 0x000fec0000002000 */
[----:B------:R-:W-:Y:S05]  /*ad20*/  BRA `(.L_x_221) ;  /* 0x0000000800a87947 */ /* 0x000fea0003800000 */
.L_x_220:
[----:B0-----:R-:W0:Y:S01]  /*ad30*/  S2R R0, SR_TID.X ;  /* 0x0000000000007919 */ /* 0x001e220000002100 */
[----:B------:R-:W-:Y:S01]  /*ad40*/  ULDC UR4, c[0x0][0xc3c] ;  /* 0x00030f0000047ab9 */ /* 0x000fe20000000800 */
[----:B------:R-:W-:Y:S01]  /*ad50*/  IMAD.MOV.U32 R9, RZ, RZ, RZ ;  /* 0x000000ffff097224 */ /* 0x000fe200078e00ff */
[----:B------:R-:W1:Y:S01]  /*ad60*/  S2UR UR6, SR_CTAID.X ;  /* 0x00000000000679c3 */ /* 0x000e620000002500 */
[----:B------:R-:W-:Y:S01]  /*ad70*/  ULDC UR5, c[0x0][0xc38] ;  /* 0x00030e0000057ab9 */ /* 0x000fe20000000800 */
[----:B0-----:R-:W-:-:S04]  /*ad80*/  LOP3.LUT R0, R0, 0x1f, RZ, 0xc0, !PT ;  /* 0x0000001f00007812 */ /* 0x001fc800078ec0ff */
[----:B------:R-:W-:-:S04]  /*ad90*/  ISETP.NE.AND P0, PT, R0, 0x1f, PT ;  /* 0x0000001f0000780c */ /* 0x000fc80003f05270 */
[----:B------:R-:W-:-:S13]  /*ada0*/  ISETP.GE.OR P1, PT, R0, UR4, !P0 ;  /* 0x0000000400007c0c */ /* 0x000fda000c726670 */
[----:B------:R-:W0:Y:S08]  /*adb0*/  @!P1 LDC.64 R2, c[0x0][0xc80] ;  /* 0x00032000ff029b82 */ /* 0x000e300000000a00 */
[----:B------:R-:W2:Y:S01]  /*adc0*/  @!P1 LDC.64 R4, c[0x0][0xc78] ;  /* 0x00031e00ff049b82 */ /* 0x000ea20000000a00 */
[----:B0-----:R-:W-:-:S05]  /*add0*/  @!P1 IMAD.WIDE.U32 R2, R0, 0x4, R2 ;  /* 0x0000000400029825 */ /* 0x001fca00078e0002 */
[----:B------:R2:W3:Y:S02]  /*ade0*/  @!P1 LDG.E R6, desc[UR40][R2.64] ;  /* 0x0000002802069981 */ /* 0x0004e4000c1e1900 */
[----:B--2---:R-:W-:-:S05]  /*adf0*/  @!P1 IMAD.WIDE.U32 R2, R0, 0x4, R4 ;  /* 0x0000000400029825 */ /* 0x004fca00078e0004 */
[----:B------:R-:W3:Y:S01]  /*ae00*/  @!P1 LDG.E R9, desc[UR40][R2.64] ;  /* 0x0000002802099981 */ /* 0x000ee2000c1e1900 */
[C---:B------:R-:W-:Y:S01]  /*ae10*/  ISETP.NE.AND P1, PT, R0.reuse, RZ, PT ;  /* 0x000000ff0000720c */ /* 0x040fe20003f25270 */
[----:B------:R-:W-:Y:S01]  /*ae20*/  UMOV UR4, URZ ;  /* 0x0000003f00047c82 */ /* 0x000fe20008000000 */
[C---:B------:R-:W-:Y:S02]  /*ae30*/  ISETP.GE.U32.AND P2, PT, R0.reuse, 0x2, PT ;  /* 0x000000020000780c */ /* 0x040fe40003f46070 */
[C---:B------:R-:W-:Y:S02]  /*ae40*/  ISETP.GE.U32.AND P3, PT, R0.reuse, 0x4, PT ;  /* 0x000000040000780c */ /* 0x040fe40003f66070 */
[C---:B------:R-:W-:Y:S02]  /*ae50*/  ISETP.GE.U32.AND P4, PT, R0.reuse, 0x8, PT ;  /* 0x000000080000780c */ /* 0x040fe40003f86070 */
[----:B------:R-:W-:Y:S01]  /*ae60*/  ISETP.GE.U32.AND P5, PT, R0, 0x10, PT ;  /* 0x000000100000780c */ /* 0x000fe20003fa6070 */
[----:B---3--:R-:W-:-:S05]  /*ae70*/  IMAD R4, R6, R9, RZ ;  /* 0x0000000906047224 */ /* 0x008fca00078e02ff */
[----:B------:R-:W0:Y:S02]  /*ae80*/  SHFL.UP PT, R5, R4, 0x1, RZ ;  /* 0x0420000004057989 */ /* 0x000e2400000e00ff */
[----:B0-----:R-:W-:-:S05]  /*ae90*/  SEL R5, R5, RZ, P1 ;  /* 0x000000ff05057207 */ /* 0x001fca0000800000 */
[----:B------:R-:W-:-:S05]  /*aea0*/  IMAD.IADD R5, R4, 0x1, R5 ;  /* 0x0000000104057824 */ /* 0x000fca00078e0205 */
        /* <DEDUP_REMOVED lines=12> */
[----:B------:R-:W0:Y:S02]  /*af70*/  SHFL.IDX PT, R4, R2, 0x1f, 0x1f ;  /* 0x03e01f0002047f89 */ /* 0x000e2400000e0000 */
[----:B0-----:R-:W-:-:S04]  /*af80*/  IMAD R7, R4, UR5, RZ ;  /* 0x0000000504077c24 */ /* 0x001fc8000f8e02ff */
[----:B------:R-:W-:Y:S01]  /*af90*/  IMAD.MOV.U32 R4, RZ, RZ, R7 ;  /* 0x000000ffff047224 */ /* 0x000fe200078e0007 */
[----:B-1----:R-:W-:-:S13]  /*afa0*/  ISETP.GT.AND P6, PT, R7, UR6, PT ;  /* 0x0000000607007c0c */ /* 0x002fda000bfc4270 */
[----:B------:R-:W-:Y:S05]  /*afb0*/  @P6 BRA `(.L_x_222) ;  /* 0x0000000000a46947 */ /* 0x000fea0003800000 */
[----:B------:R-:W-:Y:S01]  /*afc0*/  IMAD.MOV.U32 R7, RZ, RZ, R4 ;  /* 0x000000ffff077224 */ /* 0x000fe200078e0004 */
[----:B------:R-:W-:Y:S01]  /*afd0*/  UMOV UR4, URZ ;  /* 0x0000003f00047c82 */ /* 0x000fe20008000000 */
[----:B------:R-:W-:-:S05]  /*afe0*/  ULDC UR5, c[0x0][0xc38] ;  /* 0x00030e0000057ab9 */ /* 0x000fca0000000800 */
.L_x_224:
[----:B------:R-:W0:Y:S01]  /*aff0*/  LDC R2, c[0x0][0xc3c] ;  /* 0x00030f00ff027b82 */ /* 0x000e220000000800 */
[----:B------:R-:W-:Y:S01]  /*b000*/  ULDC UR7, c[0x0][0xc3c] ;  /* 0x00030f0000077ab9 */ /* 0x000fe20000000800 */
[----:B------:R-:W-:Y:S01]  /*b010*/  UIADD3 UR4, UR4, 0x1f, URZ ;  /* 0x0000001f04047890 */ /* 0x000fe2000fffe03f */
[----:B------:R-:W-:-:S05]  /*b020*/  IMAD.U32 R3, RZ, RZ, UR7 ;  /* 0x00000007ff037e24 */ /* 0x000fca000f8e00ff */
[----:B------:R1:W-:Y:S01]  /*b030*/  STL [R1+0xc], R3 ;  /* 0x00000c0301007387 */ /* 0x0003e20000100800 */
[----:B0-----:R-:W-:-:S13]  /*b040*/  ISETP.LE.AND P6, PT, R2, UR4, PT ;  /* 0x0000000402007c0c */ /* 0x001fda000bfc3270 */
[----:B-1----:R-:W-:Y:S05]  /*b050*/  @P6 BRA `(.L_x_223) ;  /* 0x0000000400a46947 */ /* 0x002fea0003800000 */
[----:B------:R-:W-:Y:S02]  /*b060*/  VIADD R9, R0, UR4 ;  /* 0x0000000400097c36 */ /* 0x000fe40008000000 */
[----:B------:R-:W-:-:S03]  /*b070*/  IMAD.MOV.U32 R6, RZ, RZ, RZ ;  /* 0x000000ffff067224 */ /* 0x000fc600078e00ff */
[----:B------:R-:W-:-:S13]  /*b080*/  ISETP.GE.OR P6, PT, R9, R2, !P0 ;  /* 0x000000020900720c */ /* 0x000fda00047c6670 */
[----:B------:R-:W0:Y:S08]  /*b090*/  @!P6 LDC.64 R2, c[0x0][0xc80] ;  /* 0x00032000ff02eb82 */ /* 0x000e300000000a00 */
[----:B------:R-:W1:Y:S01]  /*b0a0*/  @!P6 LDC.64 R4, c[0x0][0xc78] ;  /* 0x00031e00ff04eb82 */ /* 0x000e620000000a00 */
[----:B0-----:R-:W-:-:S05]  /*b0b0*/  @!P6 IMAD.WIDE R2, R9, 0x4, R2 ;  /* 0x000000040902e825 */ /* 0x001fca00078e0202 */
[----:B------:R1:W2:Y:S02]  /*b0c0*/  @!P6 LDG.E R6, desc[UR40][R2.64] ;  /* 0x000000280206e981 */ /* 0x0002a4000c1e1900 */
[----:B-1----:R-:W-:-:S04]  /*b0d0*/  @!P6 IMAD.WIDE R2, R9, 0x4, R4 ;  /* 0x000000040902e825 */ /* 0x002fc800078e0204 */
[----:B------:R-:W-:-:S06]  /*b0e0*/  IMAD.MOV.U32 R9, RZ, RZ, RZ ;  /* 0x000000ffff097224 */ /* 0x000fcc00078e00ff */
[----:B------:R-:W2:Y:S02]  /*b0f0*/  @!P6 LDG.E R9, desc[UR40][R2.64] ;  /* 0x000000280209e981 */ /* 0x000ea4000c1e1900 */
[----:B--2---:R-:W-:-:S05]  /*b100*/  IMAD R11, R6, R9, RZ ;  /* 0x00000009060b7224 */ /* 0x004fca00078e02ff */
[----:B------:R-:W0:Y:S02]  /*b110*/  SHFL.UP PT, R4, R11, 0x1, RZ ;  /* 0x042000000b047989 */ /* 0x000e2400000e00ff */
[----:B0-----:R-:W-:-:S05]  /*b120*/  SEL R4, R4, RZ, P1 ;  /* 0x000000ff04047207 */ /* 0x001fca0000800000 */
[----:B------:R-:W-:-:S05]  /*b130*/  IMAD.IADD R4, R11, 0x1, R4 ;  /* 0x000000010b047824 */ /* 0x000fca00078e0204 */
[----:B------:R-:W0:Y:S02]  /*b140*/  SHFL.UP PT, R5, R4, 0x2, RZ ;  /* 0x0440000004057989 */ /* 0x000e2400000e00ff */
[----:B0-----:R-:W-:-:S05]  /*b150*/  SEL R5, R5, RZ, P2 ;  /* 0x000000ff05057207 */ /* 0x001fca0001000000 */
[----:B------:R-:W-:-:S05]  /*b160*/  IMAD.IADD R5, R4, 0x1, R5 ;  /* 0x0000000104057824 */ /* 0x000fca00078e0205 */
[----:B------:R-:W0:Y:S02]  /*b170*/  SHFL.UP PT, R8, R5, 0x4, RZ ;  /* 0x0480000005087989 */ /* 0x000e2400000e00ff */
[----:B0-----:R-:W-:-:S04]  /*b180*/  SEL R8, R8, RZ, P3 ;  /* 0x000000ff08087207 */ /* 0x001fc80001800000 */
[----:B------:R-:W-:-:S05]  /*b190*/  IADD3 R8, R5, R8, RZ ;  /* 0x0000000805087210 */ /* 0x000fca0007ffe0ff */
        /* <DEDUP_REMOVED lines=8> */
[----:B------:R-:W-:-:S05]  /*b220*/  IMAD.IADD R7, R4, 0x1, R7 ;  /* 0x0000000104077824 */ /* 0x000fca00078e0207 */
[----:B------:R-:W-:-:S13]  /*b230*/  ISETP.GT.AND P6, PT, R7, UR6, PT ;  /* 0x0000000607007c0c */ /* 0x000fda000bfc4270 */
[----:B------:R-:W-:Y:S05]  /*b240*/  @!P6 BRA `(.L_x_224) ;  /* 0xfffffffc0068e947 */ /* 0x000fea000383ffff */
.L_x_222:
[----:B------:R-:W-:Y:S02]  /*b250*/  IMAD.IADD R11, R7, 0x1, -R4 ;  /* 0x00000001070b7824 */ /* 0x000fe400078e0a04 */
[----:B------:R-:W-:Y:S02]  /*b260*/  IMAD.MOV.U32 R12, RZ, RZ, RZ ;  /* 0x000000ffff0c7224 */ /* 0x000fe400078e00ff */
[----:B------:R-:W-:-:S05]  /*b270*/  IMAD R3, R2, UR5, R11 ;  /* 0x0000000502037c24 */ /* 0x000fca000f8e020b */
[----:B------:R-:W-:-:S13]  /*b280*/  ISETP.GT.AND P0, PT, R3, UR6, PT ;  /* 0x0000000603007c0c */ /* 0x000fda000bf04270 */
[----:B------:R-:W-:-:S04]  /*b290*/  VOTE.ANY R10, PT, !P0 ;  /* 0x00000000000a7806 */ /* 0x000fc800040e0100 */
[----:B------:R-:W0:Y:S01]  /*b2a0*/  POPC R5, R10 ;  /* 0x0000000a00057309 */ /* 0x000e220000000000 */
[----:B------:R-:W-:Y:S01]  /*b2b0*/  ISETP.NE.AND P0, PT, R10, RZ, PT ;  /* 0x000000ff0a00720c */ /* 0x000fe20003f05270 */
[----:B0-----:R-:W0:Y:S04]  /*b2c0*/  SHFL.IDX PT, R6, R6, R5, 0x1f ;  /* 0x00001f0506067589 */ /* 0x001e2800000e0000 */
[----:B------:R-:W1:Y:S01]  /*b2d0*/  SHFL.IDX PT, R8, R9, R5, 0x1f ;  /* 0x00001f0509087589 */ /* 0x000e6200000e0000 */
[----:B0-----:R-:W-:-:S04]  /*b2e0*/  IABS R4, R6 ;  /* 0x0000000600047213 */ /* 0x001fc80000000000 */
[----:B------:R-:W0:Y:S01]  /*b2f0*/  I2F.RP R13, R4 ;  /* 0x00000004000d7306 */ /* 0x000e220000209400 */
[----:B-1----:R-:W-:-:S07]  /*b300*/  IABS R7, R8 ;  /* 0x0000000800077213 */ /* 0x002fce0000000000 */
[----:B------:R-:W-:Y:S08]  /*b310*/  I2F.RP R10, R7 ;  /* 0x00000007000a7306 */ /* 0x000ff00000209400 */
[----:B0-----:R-:W0:Y:S02]  /*b320*/  MUFU.RCP R13, R13 ;  /* 0x0000000d000d7308 */ /* 0x001e240000001000 */
[----:B0-----:R-:W-:-:S06]  /*b330*/  VIADD R3, R13, 0xffffffe ;  /* 0x0ffffffe0d037836 */ /* 0x001fcc0000000000 */
[----:B------:R-:W0:Y:S02]  /*b340*/  F2I.FTZ.U32.TRUNC.NTZ R3, R3 ;  /* 0x0000000300037305 */ /* 0x000e24000021f000 */
[----:B0-----:R-:W-:Y:S01]  /*b350*/  IMAD.MOV R15, RZ, RZ, -R3 ;  /* 0x000000ffff0f7224 */ /* 0x001fe200078e0a03 */
[----:B------:R-:W-:Y:S06]  /*b360*/  @!P0 BRA `(.L_x_225) ;  /* 0x0000000000088947 */ /* 0x000fec0003800000 */
[----:B------:R-:W-:-:S05]  /*b370*/  VIADD R9, R5, 0xffffffff ;  /* 0xffffffff05097836 */ /* 0x000fca0000000000 */
[----:B------:R0:W1:Y:S02]  /*b380*/  SHFL.IDX PT, R12, R2, R9, 0x1f ;  /* 0x00001f09020c7589 */ /* 0x00006400000e0000 */
.L_x_225:
[----:B-1----:R-:W-:Y:S01]  /*b390*/  IMAD R11, R12, UR5, R11 ;  /* 0x000000050c0b7c24 */ /* 0x002fe2000f8e020b */
[----:B------:R-:W1:Y:S01]  /*b3a0*/  MUFU.RCP R10, R10 ;  /* 0x0000000a000a7308 */ /* 0x000e620000001000 */
[----:B0-----:R-:W-:Y:S02]  /*b3b0*/  IMAD R9, R15, R4, RZ ;  /* 0x000000040f097224 */ /* 0x001fe400078e02ff */
[----:B------:R-:W-:Y:S01]  /*b3c0*/  IMAD.MOV.U32 R2, RZ, RZ, RZ ;  /* 0x000000ffff027224 */ /* 0x000fe200078e00ff */
[----:B------:R0:W-:Y:S03]  /*b3d0*/  STL [R1], R11 ;  /* 0x0000000b01007387 */ /* 0x0001e60000100800 */
[----:B------:R-:W-:Y:S01]  /*b3e0*/  IMAD.HI.U32 R2, R3, R9, R2 ;  /* 0x0000000903027227 */ /* 0x000fe200078e0002 */
[----:B------:R-:W-:Y:S02]  /*b3f0*/  IADD3 R9, -R11, UR6, RZ ;  /* 0x000000060b097c10 */ /* 0x000fe4000fffe1ff */
[----:B------:R-:W-:-:S02]  /*b400*/  IABS R3, R6 ;  /* 0x0000000600037213 */ /* 0x000fc40000000000 */
[----:B------:R-:W-:-:S03]  /*b410*/  IABS R13, R9 ;  /* 0x00000009000d7213 */ /* 0x000fc60000000000 */
[----:B------:R-:W-:Y:S02]  /*b420*/  IMAD.MOV R12, RZ, RZ, -R3 ;  /* 0x000000ffff0c7224 */ /* 0x000fe400078e0a03 */
[----:B0-----:R-:W-:-:S04]  /*b430*/  IMAD.HI.U32 R11, R2, R13, RZ ;  /* 0x0000000d020b7227 */ /* 0x001fc800078e00ff */
[----:B-1----:R-:W-:Y:S02]  /*b440*/  VIADD R3, R10, 0xffffffe ;  /* 0x0ffffffe0a037836 */ /* 0x002fe40000000000 */
[----:B------:R-:W-:-:S04]  /*b450*/  IMAD R13, R11, R12, R13 ;  /* 0x0000000c0b0d7224 */ /* 0x000fc800078e020d */
[----:B------:R-:W0:Y:S01]  /*b460*/  F2I.FTZ.U32.TRUNC.NTZ R3, R3 ;  /* 0x0000000300037305 */ /* 0x000e22000021f000 */
[----:B------:R-:W-:-:S13]  /*b470*/  ISETP.GT.U32.AND P1, PT, R4, R13, PT ;  /* 0x0000000d0400720c */ /* 0x000fda0003f24070 */
[----:B------:R-:W-:Y:S02]  /*b480*/  @!P1 IMAD.IADD R13, R13, 0x1, -R4 ;  /* 0x000000010d0d9824 */ /* 0x000fe400078e0a04 */
[----:B0-----:R-:W-:Y:S02]  /*b490*/  IMAD.MOV R2, RZ, RZ, -R3 ;  /* 0x000000ffff027224 */ /* 0x001fe400078e0a03 */
[----:B------:R-:W-:Y:S01]  /*b4a0*/  @!P1 VIADD R11, R11, 0x1 ;  /* 0x000000010b0b9836 */ /* 0x000fe20000000000 */
[----:B------:R-:W-:Y:S01]  /*b4b0*/  ISETP.GE.U32.AND P0, PT, R13, R4, PT ;  /* 0x000000040d00720c */ /* 0x000fe20003f06070 */
[----:B------:R-:W-:Y:S01]  /*b4c0*/  IMAD R13, R2, R7, RZ ;  /* 0x00000007020d7224 */ /* 0x000fe200078e02ff */
[----:B------:R-:W-:Y:S01]  /*b4d0*/  ISETP.NE.AND P1, PT, R6, RZ, PT ;  /* 0x000000ff0600720c */ /* 0x000fe20003f25270 */
[----:B------:R-:W-:-:S04]  /*b4e0*/  IMAD.MOV.U32 R2, RZ, RZ, RZ ;  /* 0x000000ffff027224 */ /* 0x000fc800078e00ff */
[----:B------:R-:W-:Y:S01]  /*b4f0*/  IMAD.HI.U32 R4, R3, R13, R2 ;  /* 0x0000000d03047227 */ /* 0x000fe200078e0002 */
[----:B------:R-:W-:-:S04]  /*b500*/  LOP3.LUT R2, R9, R6, RZ, 0x3c, !PT ;  /* 0x0000000609027212 */ /* 0x000fc800078e3cff */
[----:B------:R-:W-:Y:S02]  /*b510*/  ISETP.GE.AND P2, PT, R2, RZ, PT ;  /* 0x000000ff0200720c */ /* 0x000fe40003f46270 */
[----:B------:R-:W-:Y:S02]  /*b520*/  @P0 IADD3 R11, R11, 0x1, RZ ;  /* 0x000000010b0b0810 */ /* 0x000fe40007ffe0ff */
[----:B------:R-:W-:-:S05]  /*b530*/  IABS R2, R8 ;  /* 0x0000000800027213 */ /* 0x000fca0000000000 */
[----:B------:R-:W-:-:S04]  /*b540*/  IMAD.MOV R2, RZ, RZ, -R2 ;  /* 0x000000ffff027224 */ /* 0x000fc800078e0a02 */
[----:B------:R-:W-:Y:S01]  /*b550*/  @!P2 IMAD.MOV R11, RZ, RZ, -R11 ;  /* 0x000000ffff0ba224 */ /* 0x000fe200078e0a0b */
[----:B------:R-:W-:-:S04]  /*b560*/  @!P1 LOP3.LUT R11, RZ, R6, RZ, 0x33, !PT ;  /* 0x00000006ff0b9212 */ /* 0x000fc800078e33ff */
[-C--:B------:R-:W-:Y:S01]  /*b570*/  IABS R3, R11.reuse ;  /* 0x0000000b00037213 */ /* 0x080fe20000000000 */
[----:B------:R-:W-:-:S04]  /*b580*/  IMAD R6, R6, R11, RZ ;  /* 0x0000000b06067224 */ /* 0x000fc800078e02ff */
[----:B------:R-:W-:-:S04]  /*b590*/  IMAD.HI.U32 R4, R4, R3, RZ ;  /* 0x0000000304047227 */ /* 0x000fc800078e00ff */
[----:B------:R-:W-:Y:S02]  /*b5a0*/  IMAD R2, R4, R2, R3 ;  /* 0x0000000204027224 */ /* 0x000fe400078e0203 */
[----:B------:R-:W-:-:S03]  /*b5b0*/  IMAD.IADD R6, R9, 0x1, -R6 ;  /* 0x0000000109067824 */ /* 0x000fc600078e0a06 */
[----:B------:R-:W-:Y:S02]  /*b5c0*/  ISETP.GT.U32.AND P1, PT, R7, R2, PT ;  /* 0x000000020700720c */ /* 0x000fe40003f24070 */
[----:B------:R1:W-:Y:S11]  /*b5d0*/  STL [R1+0x4], R6 ;  /* 0x0000040601007387 */ /* 0x0003f60000100800 */
[----:B------:R-:W-:-:S02]  /*b5e0*/  @!P1 IMAD.IADD R2, R2, 0x1, -R7 ;  /* 0x0000000102029824 */ /* 0x000fc400078e0a07 */
[----:B------:R-:W-:Y:S01]  /*b5f0*/  @!P1 VIADD R4, R4, 0x1 ;  /* 0x0000000104049836 */ /* 0x000fe20000000000 */
[----:B------:R-:W-:Y:S02]  /*b600*/  ISETP.NE.AND P1, PT, R8, RZ, PT ;  /* 0x000000ff0800720c */ /* 0x000fe40003f25270 */
[----:B------:R-:W-:Y:S02]  /*b610*/  ISETP.GE.U32.AND P0, PT, R2, R7, PT ;  /* 0x000000070200720c */ /* 0x000fe40003f06070 */
[----:B------:R-:W-:-:S04]  /*b620*/  LOP3.LUT R2, R11, R8, RZ, 0x3c, !PT ;  /* 0x000000080b027212 */ /* 0x000fc800078e3cff */
[----:B------:R-:W-:-:S07]  /*b630*/  ISETP.GE.AND P2, PT, R2, RZ, PT ;  /* 0x000000ff0200720c */ /* 0x000fce0003f46270 */
[----:B------:R-:W-:-:S06]  /*b640*/  @P0 VIADD R4, R4, 0x1 ;  /* 0x0000000104040836 */ /* 0x000fcc0000000000 */
[----:B------:R-:W-:Y:S01]  /*b650*/  @!P2 IMAD.MOV R4, RZ, RZ, -R4 ;  /* 0x000000ffff04a224 */ /* 0x000fe200078e0a04 */
[----:B------:R-:W-:-:S05]  /*b660*/  @!P1 LOP3.LUT R4, RZ, R8, RZ, 0x33, !PT ;  /* 0x00000008ff049212 */ /* 0x000fca00078e33ff */
[--C-:B------:R-:W-:Y:S02]  /*b670*/  IMAD.MOV R2, RZ, RZ, -R4.reuse ;  /* 0x000000ffff027224 */ /* 0x100fe400078e0a04 */
[C---:B------:R-:W-:Y:S02]  /*b680*/  IMAD R4, R8.reuse, 0x1000000, R4 ;  /* 0x0100000008047824 */ /* 0x040fe400078e0204 */
[----:B------:R-:W-:Y:S02]  /*b690*/  IMAD R11, R8, R2, R11 ;  /* 0x00000002080b7224 */ /* 0x000fe400078e020b */
[----:B------:R-:W-:Y:S02]  /*b6a0*/  VIADD R2, R5, UR4 ;  /* 0x0000000405027c36 */ /* 0x000fe40008000000 */
[----:B------:R-:W-:-:S03]  /*b6b0*/  IMAD R3, R11, 0x10000, R4 ;  /* 0x000100000b037824 */ /* 0x000fc600078e0204 */
[----:B------:R1:W-:Y:S04]  /*b6c0*/  STL [R1+0xc], R2 ;  /* 0x00000c0201007387 */ /* 0x0003e80000100800 */
[----:B------:R1:W-:Y:S01]  /*b6d0*/  STL [R1+0x8], R3 ;  /* 0x0000080301007387 */ /* 0x0003e20000100800 */
[----:B------:R-:W-:Y:S05]  /*b6e0*/  BRA `(.L_x_226) ;  /* 0x0000000000107947 */ /* 0x000fea0003800000 */
.L_x_223:
[----:B------:R-:W-:Y:S01]  /*b6f0*/  IMAD.U32 R2, RZ, RZ, UR6 ;  /* 0x00000006ff027e24 */ /* 0x000fe2000f8e00ff */
[----:B------:R0:W-:Y:S04]  /*b700*/  STL [R1+0x4], RZ ;  /* 0x000004ff01007387 */ /* 0x0001e80000100800 */
[----:B------:R0:W-:Y:S04]  /*b710*/  STL [R1+0x8], RZ ;  /* 0x000008ff01007387 */ /* 0x0001e80000100800 */
[----:B------:R0:W-:Y:S02]  /*b720*/  STL [R1], R2 ;  /* 0x0000000201007387 */ /* 0x0001e40000100800 */
.L_x_226:
[----:B------:R-:W2:Y:S04]  /*b730*/  LDL R4, [R1] ;  /* 0x0000000001047983 */ /* 0x000ea80000100800 */
[----:B------:R-:W2:Y:S04]  /*b740*/  LDL R5, [R1+0x4] ;  /* 0x0000040001057983 */ /* 0x000ea80000100800 */
[----:B-1----:R-:W2:Y:S04]  /*b750*/  LDL R6, [R1+0x8] ;  /* 0x0000080001067983 */ /* 0x002ea80000100800 */
[----:B------:R-:W2:Y:S01]  /*b760*/  LDL R7, [R1+0xc] ;  /* 0x00000c0001077983 */ /* 0x000ea20000100800 */
[----:B------:R-:W-:-:S13]  /*b770*/  ISETP.NE.AND P0, PT, R0, RZ, PT ;  /* 0x000000ff0000720c */ /* 0x000fda0003f05270 */
[----:B------:R-:W1:Y:S01]  /*b780*/  @!P0 S2R R3, SR_CgaCtaId ;  /* 0x0000000000038919 */ /* 0x000e620000008800 */
[----:B------:R-:W-:-:S04]  /*b790*/  @!P0 MOV R0, 0x400 ;  /* 0x0000040000008802 */ /* 0x000fc80000000f00 */
[----:B-1----:R-:W-:-:S05]  /*b7a0*/  @!P0 LEA R0, R3, R0, 0x18 ;  /* 0x0000000003008211 */ /* 0x002fca00078ec0ff */
[----:B--2---:R1:W-:Y:S01]  /*b7b0*/  @!P0 STS.128 [R0+0x348d0], R4 ;  /* 0x0348d00400008388 */ /* 0x0043e20000000c00 */
[----:B------:R-:W-:Y:S06]  /*b7c0*/  BAR.ARV 0x5, 0x180 ;  /* 0x0146000000007b1d */ /* 0x000fec0000002000 */
.L_x_221:
[----:B01----:R-:W3:Y:S01]  /*b7d0*/  LDL R0, [R1+0xc] ;  /* 0x00000c0001007983 */ /* 0x003ee20000100800 */
[----:B------:R-:W-:Y:S01]  /*b7e0*/  ULDC UR4, c[0x0][0xc3c] ;  /* 0x00030f0000047ab9 */ /* 0x000fe20000000800 */
[----:B------:R-:W-:Y:S02]  /*b7f0*/  IMAD.MOV.U32 R19, RZ, RZ, RZ ;  /* 0x000000ffff137224 */ /* 0x000fe400078e00ff */
[----:B------:R0:W-:Y:S01]  /*b800*/  STL [R1+0x48], RZ ;  /* 0x000048ff01007387 */ /* 0x0001e20000100800 */
[----:B---3--:R-:W-:Y:S01]  /*b810*/  ISETP.GE.AND P0, PT, R0, UR4, PT ;  /* 0x0000000400007c0c */ /* 0x008fe2000bf06270 */
[----:B------:R-:W-:-:S05]  /*b820*/  IMAD.MOV.U32 R0, RZ, RZ, 0x1 ;  /* 0x00000001ff007424 */ /* 0x000fca00078e00ff */
[----:B------:R0:W-:Y:S07]  /*b830*/  STL [R1+0x14], R0 ;  /* 0x0000140001007387 */ /* 0x0001ee0000100800 */
[----:B------:R-:W-:Y:S05]  /*b840*/  @P0 BRA `(.L_x_227) ;  /* 0x0000005400f00947 */ /* 0x000fea0003800000 */
[----:B--2---:R-:W1:Y:S01]  /*b850*/  S2R R5, SR_TID.X ;  /* 0x0000000000057919 */ /* 0x004e620000002100 */
[----:B------:R-:W2:Y:S01]  /*b860*/  S2UR UR5, SR_CgaCtaId ;  /* 0x00000000000579c3 */ /* 0x000ea20000008800 */
[----:B------:R-:W-:Y:S01]  /*b870*/  UMOV UR4, 0x400 ;  /* 0x0000040000047882 */ /* 0x000fe20000000000 */
[----:B------:R-:W-:Y:S01]  /*b880*/  BSSY B8, `(.L_x_227) ;  /* 0x0000578000087945 */ /* 0x000fe20003800000 */
[----:B------:R-:W-:Y:S01]  /*b890*/  IMAD.MOV.U32 R19, RZ, RZ, RZ ;  /* 0x000000ffff137224 */ /* 0x000fe200078e00ff */
[----:B------:R-:W-:Y:S01]  /*b8a0*/  ULDC UR36, c[0x0][0xc] ;  /* 0x0000030000247ab9 */ /* 0x000fe20000000800 */
[----:B------:R-:W-:Y:S01]  /*b8b0*/  ULDC.64 UR38, c[0x0][0x198] ;  /* 0x0000660000267ab9 */ /* 0x000fe20000000a00 */
[----:B--2---:R-:W-:-:S06]  /*b8c0*/  ULEA UR4, UR5, UR4, 0x18 ;  /* 0x0000000405047291 */ /* 0x004fcc000f8ec03f */
[----:B------:R-:W-:Y:S01]  /*b8d0*/  IMAD.U32 R18, RZ, RZ, UR4 ;  /* 0x00000004ff127e24 */ /* 0x000fe2000f8e00ff */
[C---:B-1----:R-:W-:Y:S01]  /*b8e0*/  LOP3.LUT R4, R5.reuse, 0x7f, RZ, 0xc0, !PT ;  /* 0x0000007f05047812 */ /* 0x042fe200078ec0ff */
[----:B0-----:R-:W-:-:S05]  /*b8f0*/  IMAD.SHL.U32 R0, R5, 0x8, RZ ;  /* 0x0000000805007824 */ /* 0x001fca00078e00ff */
[C---:B------:R-:W-:Y:S02]  /*b900*/  LOP3.LUT R2, R0.reuse, 0x1f8, RZ, 0xc0, !PT ;  /* 0x000001f800027812 */ /* 0x040fe400078ec0ff */
[----:B------:R-:W-:Y:S02]  /*b910*/  LOP3.LUT R0, R0, 0x38, RZ, 0xc0, !PT ;  /* 0x0000003800007812 */ /* 0x000fe400078ec0ff */
[----:B------:R-:W-:Y:S02]  /*b920*/  LOP3.LUT R3, R2, 0x38, R5, 0x78, !PT ;  /* 0x0000003802037812 */ /* 0x000fe400078e7805 */
[----:B------:R-:W-:Y:S02]  /*b930*/  SHF.L.U32 R2, R4, 0x3, RZ ;  /* 0x0000000304027819 */ /* 0x000fe400000006ff */
[----:B------:R-:W-:Y:S02]  /*b940*/  SHF.R.U32.HI R4, RZ, 0x3, R4 ;  /* 0x00000003ff047819 */ /* 0x000fe40000011604 */
[----:B------:R-:W-:Y:S01]  /*b950*/  LOP3.LUT R3, R3, 0x200, R2, 0xf8, !PT ;  /* 0x0000020003037812 */ /* 0x000fe200078ef802 */
[----:B------:R-:W-:-:S04]  /*b960*/  IMAD.SHL.U32 R2, R5, 0x10, RZ ;  /* 0x0000001005027824 */ /* 0x000fc800078e00ff */
[----:B------:R-:W-:Y:S01]  /*b970*/  IMAD R3, R3, 0x2, R18 ;  /* 0x0000000203037824 */ /* 0x000fe200078e0212 */
[----:B------:R-:W-:Y:S01]  /*b980*/  LOP3.LUT R4, R4, 0x70, R2, 0xf8, !PT ;  /* 0x0000007004047812 */ /* 0x000fe200078ef802 */
[----:B------:R-:W-:-:S03]  /*b990*/  IMAD.MOV.U32 R2, RZ, RZ, 0x1 ;  /* 0x00000001ff027424 */ /* 0x000fc600078e00ff */
[----:B------:R-:W-:Y:S04]  /*b9a0*/  STL [R1+0x24], R3 ;  /* 0x0000240301007387 */ /* 0x000fe80000100800 */
[----:B------:R0:W-:Y:S04]  /*b9b0*/  STL [R1+0x14], R2 ;  /* 0x0000140201007387 */ /* 0x0001e80000100800 */
[----:B------:R1:W-:Y:S01]  /*b9c0*/  STL [R1+0x48], RZ ;  /* 0x000048ff01007387 */ /* 0x0003e20000100800 */
[C---:B0-----:R-:W-:Y:S02]  /*b9d0*/  LOP3.LUT R2, R0.reuse, 0x40, RZ, 0xfc, !PT ;  /* 0x0000004000027812 */ /* 0x041fe400078efcff */
[----:B-1----:R-:W-:-:S07]  /*b9e0*/  LOP3.LUT R0, R0, 0x80, RZ, 0xfc, !PT ;  /* 0x0000008000007812 */ /* 0x002fce00078efcff */
.L_x_329:
[----:B--2---:R-:W2:Y:S01]  /*b9f0*/  LDL R0, [R1+0xc] ;  /* 0x00000c0001007983 */ /* 0x004ea20000100800 */
[----:B------:R-:W2:Y:S01]  /*ba00*/  LDC.64 R2, c[0x0][0xc88] ;  /* 0x00032200ff027b82 */ /* 0x000ea20000000a00 */
[----:B------:R-:W-:Y:S05]  /*ba10*/  YIELD ;  /* 0x0000000000007946 */ /* 0x000fea0003800000 */
[----:B------:R-:W-:Y:S01]  /*ba20*/  ULDC.64 UR4, c[0x0][0xa28] ;  /* 0x00028a0000047ab9 */ /* 0x000fe20000000a00 */
[----:B-1----:R-:W-:Y:S01]  /*ba30*/  IMAD.MOV.U32 R6, RZ, RZ, RZ ;  /* 0x000000ffff067224 */ /* 0x002fe200078e00ff */
[----:B------:R-:W-:Y:S01]  /*ba40*/  ISETP.NE.U32.AND P0, PT, RZ, UR4, PT ;  /* 0x00000004ff007c0c */ /* 0x000fe2000bf05070 */
[----:B------:R-:W-:Y:S01]  /*ba50*/  ULDC.64 UR6, c[0x0][0xa18] ;  /* 0x0002860000067ab9 */ /* 0x000fe20000000a00 */
[----:B------:R-:W-:Y:S01]  /*ba60*/  ULDC.64 UR8, c[0x0][0xa08] ;  /* 0x0002820000087ab9 */ /* 0x000fe20000000a00 */
[----:B--2---:R-:W-:-:S05]  /*ba70*/  IMAD.WIDE R2, R0, 0x4, R2 ;  /* 0x0000000400027825 */ /* 0x004fca00078e0202 */
[----:B------:R-:W2:Y:S01]  /*ba80*/  LDG.E R10, desc[UR40][R2.64] ;  /* 0x00000028020a7981 */ /* 0x000ea2000c1e1900 */
[----:B------:R-:W-:Y:S01]  /*ba90*/  ISETP.NE.AND.EX P0, PT, RZ, UR5, PT, P0 ;  /* 0x00000005ff007c0c */ /* 0x000fe2000bf05300 */
[----:B------:R-:W-:Y:S01]  /*baa0*/  IMAD.MOV.U32 R0, RZ, RZ, RZ ;  /* 0x000000ffff007224 */ /* 0x000fe200078e00ff */
[----:B--2---:R-:W-:Y:S01]  /*bab0*/  SHF.R.S32.HI R4, RZ, 0x1f, R10 ;  /* 0x0000001fff047819 */ /* 0x004fe2000001140a */
[----:B------:R-:W-:-:S10]  /*bac0*/  IMAD.SHL.U32 R17, R10, 0x4, RZ ;  /* 0x000000040a117824 */ /* 0x000fd400078e00ff */
[C---:B------:R-:W-:Y:S01]  /*bad0*/  @P0 LEA R2, P1, R10.reuse, UR4, 0x2 ;  /* 0x000000040a020c11 */ /* 0x040fe2000f8210ff */
[----:B------:R-:W-:Y:S03]  /*bae0*/  STL [R1+0x2c], R10 ;  /* 0x00002c0a01007387 */ /* 0x000fe60000100800 */
[C-C-:B------:R-:W-:Y:S01]  /*baf0*/  @P0 LEA.HI.X R3, R10.reuse, UR5, R4.reuse, 0x2, P1 ;  /* 0x000000050a030c11 */ /* 0x140fe200088f1404 */
[----:B------:R-:W-:Y:S01]  /*bb00*/  ULDC.64 UR4, c[0x0][0xa00] ;  /* 0x0002800000047ab9 */ /* 0x000fe20000000a00 */
[----:B------:R-:W-:Y:S01]  /*bb10*/  SHF.L.U64.HI R9, R10, 0x2, R4 ;  /* 0x000000020a097819 */ /* 0x000fe20000010204 */
[----:B0-----:R0:W-:Y:S01]  /*bb20*/  STL [R1+0x3c], R4 ;  /* 0x00003c0401007387 */ /* 0x0011e20000100800 */
[----:B------:R-:W-:-:S03]  /*bb30*/  ISETP.NE.U32.AND P1, PT, RZ, UR4, PT ;  /* 0x00000004ff007c0c */ /* 0x000fc6000bf25070 */
[----:B------:R1:W5:Y:S01]  /*bb40*/  @P0 LDG.E R0, desc[UR40][R2.64] ;  /* 0x0000002802000981 */ /* 0x000362000c1e1900 */
[----:B------:R-:W-:Y:S01]  /*bb50*/  ISETP.NE.AND.EX P1, PT, RZ, UR5, PT, P1 ;  /* 0x00000005ff007c0c */ /* 0x000fe2000bf25310 */
[----:B------:R-:W-:Y:S01]  /*bb60*/  IMAD.MOV.U32 R8, RZ, RZ, RZ ;  /* 0x000000ffff087224 */ /* 0x000fe200078e00ff */
[----:B------:R-:W-:Y:S01]  /*bb70*/  ISETP.NE.U32.AND P2, PT, RZ, UR6, PT ;  /* 0x00000006ff007c0c */ /* 0x000fe2000bf45070 */
[----:B------:R-:W-:Y:S01]  /*bb80*/  STL [R1+0x1c], R9 ;  /* 0x00001c0901007387 */ /* 0x000fe20000100800 */
[----:B------:R-:W-:Y:S02]  /*bb90*/  ISETP.NE.U32.AND P0, PT, RZ, UR8, PT ;  /* 0x00000008ff007c0c */ /* 0x000fe4000bf05070 */
[C---:B0-----:R-:W-:Y:S02]  /*bba0*/  IADD3 R4, P4, R17.reuse, UR8, RZ ;  /* 0x0000000811047c10 */ /* 0x041fe4000ff9e0ff */
[----:B-1----:R-:W-:Y:S02]  /*bbb0*/  IADD3 R2, P3, R17, UR4, RZ ;  /* 0x0000000411027c10 */ /* 0x002fe4000ff7e0ff */
[----:B------:R-:W-:-:S02]  /*bbc0*/  ISETP.NE.AND.EX P2, PT, RZ, UR7, PT, P2 ;  /* 0x00000007ff007c0c */ /* 0x000fc4000bf45320 */
[C---:B------:R-:W-:Y:S02]  /*bbd0*/  IADD3.X R3, R9.reuse, UR5, RZ, P3, !PT ;  /* 0x0000000509037c10 */ /* 0x040fe40009ffe4ff */
[----:B------:R-:W-:Y:S02]  /*bbe0*/  ISETP.NE.AND.EX P0, PT, RZ, UR9, PT, P0 ;  /* 0x00000009ff007c0c */ /* 0x000fe4000bf05300 */
[----:B------:R-:W-:Y:S01]  /*bbf0*/  IADD3.X R5, R9, UR9, RZ, P4, !PT ;  /* 0x0000000909057c10 */ /* 0x000fe2000a7fe4ff */
[----:B------:R-:W2:Y:S01]  /*bc00*/  @P1 LDG.E R6, desc[UR40][R2.64] ;  /* 0x0000002802061981 */ /* 0x000ea2000c1e1900 */
[----:B------:R-:W-:Y:S02]  /*bc10*/  ULDC UR4, c[0x0][0x288] ;  /* 0x0000a20000047ab9 */ /* 0x000fe40000000800 */
[----:B------:R-:W-:Y:S01]  /*bc20*/  IMAD.U32 R11, RZ, RZ, UR4 ;  /* 0x00000004ff0b7e24 */ /* 0x000fe2000f8e00ff */
[----:B------:R-:W-:-:S06]  /*bc30*/  ULDC.64 UR4, c[0x0][0x418] ;  /* 0x0001060000047ab9 */ /* 0x000fcc0000000a00 */
[----:B------:R-:W5:Y:S04]  /*bc40*/  @P0 LDG.E R8, desc[UR40][R4.64] ;  /* 0x0000002804080981 */ /* 0x000f68000c1e1900 */
[----:B--2---:R0:W-:Y:S02]  /*bc50*/  STL [R1+0x30], R6 ;  /* 0x0000300601007387 */ /* 0x0041e40000100800 */
[----:B0-----:R-:W-:-:S04]  /*bc60*/  @P2 IADD3 R6, P3, R17, UR6, RZ ;  /* 0x0000000611062c10 */ /* 0x001fc8000ff7e0ff */
[----:B------:R-:W-:-:S05]  /*bc70*/  @P2 IADD3.X R7, R9, UR7, RZ, P3, !PT ;  /* 0x0000000709072c10 */ /* 0x000fca0009ffe4ff */
[----:B------:R0:W2:Y:S01]  /*bc80*/  @P2 LDG.E R11, desc[UR40][R6.64] ;  /* 0x00000028060b2981 */ /* 0x0000a2000c1e1900 */
[----:B------:R-:W-:-:S03]  /*bc90*/  UISETP.NE.U32.AND UP0, UPT, UR4, URZ, UPT ;  /* 0x0000003f0400728c */ /* 0x000fc6000bf05070 */
[----:B------:R-:W-:Y:S01]  /*bca0*/  ULDC UR4, c[0x0][0x424] ;  /* 0x0001090000047ab9 */ /* 0x000fe20000000800 */
[----:B------:R-:W-:-:S03]  /*bcb0*/  UISETP.NE.AND.EX UP0, UPT, UR5, URZ, UPT, UP0 ;  /* 0x0000003f0500728c */ /* 0x000fc6000bf05300 */
[----:B------:R-:W-:Y:S01]  /*bcc0*/  ULDC UR5, c[0x0][0x2f0] ;  /* 0x0000bc0000057ab9 */ /* 0x000fe20000000800 */
[----:B------:R-:W-:-:S04]  /*bcd0*/  USEL UR4, UR4, 0x1, UP0 ;  /* 0x0000000104047887 */ /* 0x000fc80008000000 */
[----:B------:R-:W-:-:S06]  /*bce0*/  UIMAD UR4, UR4, UR5, URZ ;  /* 0x00000005040472a4 */ /* 0x000fcc000f8e023f */
[----:B0-----:R-:W-:Y:S01]  /*bcf0*/  IMAD.U32 R6, RZ, RZ, UR4 ;  /* 0x00000004ff067e24 */ /* 0x001fe2000f8e00ff */
[----:B--2---:R0:W-:Y:S01]  /*bd00*/  STL [R1+0x44], R11 ;  /* 0x0000440b01007387 */ /* 0x0041e20000100800 */
[----:B------:R-:W-:Y:S05]  /*bd10*/  @P2 BRA `(.L_x_228) ;  /* 0x0000000000142947 */ /* 0x000fea0003800000 */
[----:B------:R-:W-:Y:S05]  /*bd20*/  @!P1 BRA `(.L_x_228) ;  /* 0x0000000000109947 */ /* 0x000fea0003800000 */
[----:B------:R-:W2:Y:S04]  /*bd30*/  LDG.E R7, desc[UR40][R2.64] ;  /* 0x0000002802077981 */ /* 0x000ea8000c1e1900 */
[----:B------:R-:W2:Y:S02]  /*bd40*/  LDG.E R2, desc[UR40][R2.64+0x4] ;  /* 0x0000042802027981 */ /* 0x000ea4000c1e1900 */
[----:B--2---:R-:W-:-:S05]  /*bd50*/  IMAD.IADD R2, R2, 0x1, -R7 ;  /* 0x0000000102027824 */ /* 0x004fca00078e0a07 */
[----:B------:R1:W-:Y:S02]  /*bd60*/  STL [R1+0x44], R2 ;  /* 0x0000440201007387 */ /* 0x0003e40000100800 */
.L_x_228:
[----:B------:R-:W1:Y:S01]  /*bd70*/  LDL.LU R7, [R1+0x8] ;  /* 0x0000080001077983 */ /* 0x000e620000300800 */
[----:B------:R-:W-:Y:S02]  /*bd80*/  ULDC.64 UR4, c[0x0][0xa20] ;  /* 0x0002880000047ab9 */ /* 0x000fe40000000a00 */
[----:B------:R-:W-:-:S04]  /*bd90*/  ISETP.NE.U32.AND P1, PT, RZ, UR4, PT ;  /* 0x00000004ff007c0c */ /* 0x000fc8000bf25070 */
[----:B------:R-:W-:Y:S02]  /*bda0*/  ISETP.NE.AND.EX P1, PT, RZ, UR5, PT, P1 ;  /* 0x00000005ff007c0c */ /* 0x000fe4000bf25310 */
[C---:B-1----:R-:W-:Y:S02]  /*bdb0*/  LOP3.LUT R2, R7.reuse, 0xff000000, RZ, 0xc0, !PT ;  /* 0xff00000007027812 */ /* 0x042fe400078ec0ff */
[C---:B------:R-:W-:Y:S02]  /*bdc0*/  LOP3.LUT R3, R7.reuse, 0xff0000, RZ, 0xc0, !PT ;  /* 0x00ff000007037812 */ /* 0x040fe400078ec0ff */
[----:B------:R-:W-:Y:S02]  /*bdd0*/  SHF.R.U32.HI R2, RZ, 0x8, R2 ;  /* 0x00000008ff027819 */ /* 0x000fe40000011602 */
[----:B------:R-:W-:Y:S01]  /*bde0*/  LOP3.LUT R16, R7, 0xffff, RZ, 0xc0, !PT ;  /* 0x0000ffff07107812 */ /* 0x000fe200078ec0ff */
[----:B-----5:R-:W-:Y:S01]  /*bdf0*/  IMAD.IADD R7, R8, 0x1, R0 ;  /* 0x0000000108077824 */ /* 0x020fe200078e0200 */
[----:B------:R-:W-:Y:S01]  /*be00*/  LEA.HI R2, R3, R2, RZ, 0x10 ;  /* 0x0000000203027211 */ /* 0x000fe200078f80ff */
[----:B------:R-:W-:-:S05]  /*be10*/  IMAD.MOV.U32 R3, RZ, RZ, R10 ;  /* 0x000000ffff037224 */ /* 0x000fca00078e000a */
[----:B------:R1:W-:Y:S04]  /*be20*/  STL [R1+0x10], R3 ;  /* 0x0000100301007387 */ /* 0x0003e80000100800 */
[----:B------:R1:W-:Y:S01]  /*be30*/  STL [R1+0x18], R7 ;  /* 0x0000180701007387 */ /* 0x0003e20000100800 */
[----:B------:R-:W-:Y:S05]  /*be40*/  @!P1 BRA `(.L_x_229) ;  /* 0x0000000000109947 */ /* 0x000fea0003800000 */
[----:B------:R-:W-:-:S04]  /*be50*/  IADD3 R6, P0, R17, UR4, RZ ;  /* 0x0000000411067c10 */ /* 0x000fc8000ff1e0ff */
[----:B-1----:R-:W-:-:S05]  /*be60*/  IADD3.X R7, R9, UR5, RZ, P0, !PT ;  /* 0x0000000509077c10 */ /* 0x002fca00087fe4ff */
[----:B------:R2:W5:Y:S01]  /*be70*/  LDG.E R6, desc[UR40][R6.64] ;  /* 0x0000002806067981 */ /* 0x000562000c1e1900 */
[----:B------:R-:W-:Y:S05]  /*be80*/  BRA `(.L_x_230) ;  /* 0x0000000000107947 */ /* 0x000fea0003800000 */
.L_x_229:
[----:B------:R-:W-:Y:S05]  /*be90*/  @!P0 BRA `(.L_x_230) ;  /* 0x00000000000c8947 */ /* 0x000fea0003800000 */
[----:B------:R-:W2:Y:S04]  /*bea0*/  LDG.E R6, desc[UR40][R4.64] ;  /* 0x0000002804067981 */ /* 0x000ea8000c1e1900 */
[----:B------:R-:W2:Y:S02]  /*beb0*/  LDG.E R4, desc[UR40][R4.64+0x4] ;  /* 0x0000042804047981 */ /* 0x000ea4000c1e1900 */
[----:B--2---:R-:W-:-:S07]  /*bec0*/  IMAD.IADD R6, R4, 0x1, -R6 ;  /* 0x0000000104067824 */ /* 0x004fce00078e0a06 */
.L_x_230:
[----:B-----5:R-:W-:Y:S01]  /*bed0*/  IADD3 R6, -R0, R6, RZ ;  /* 0x0000000600067210 */ /* 0x020fe20007ffe1ff */
[----:B------:R-:W-:Y:S01]  /*bee0*/  IMAD.MOV.U32 R4, RZ, RZ, RZ ;  /* 0x000000ffff047224 */ /* 0x000fe200078e00ff */
[----:B------:R-:W-:Y:S01]  /*bef0*/  LOP3.LUT R9, R2, 0xff, RZ, 0xc0, !PT ;  /* 0x000000ff02097812 */ /* 0x000fe200078ec0ff */
[----:B------:R-:W-:Y:S01]  /*bf00*/  BSSY B0, `(.L_x_231) ;  /* 0x000002a000007945 */ /* 0x000fe20003800000 */
[C---:B------:R-:W-:Y:S01]  /*bf10*/  ISETP.GE.AND P0, PT, R6.reuse, 0x1, PT ;  /* 0x000000010600780c */ /* 0x040fe20003f06270 */
[----:B------:R-:W-:Y:S01]  /*bf20*/  VIADD R0, R6, 0x7f ;  /* 0x0000007f06007836 */ /* 0x000fe20000000000 */
[----:B------:R3:W-:Y:S01]  /*bf30*/  STL [R1+0x34], R4 ;  /* 0x0000340401007387 */ /* 0x0007e20000100800 */
[----:B------:R-:W-:-:S03]  /*bf40*/  IMAD.MOV.U32 R10, RZ, RZ, R4 ;  /* 0x000000ffff0a7224 */ /* 0x000fc600078e0004 */
[----:B-1----:R-:W-:-:S04]  /*bf50*/  SHF.R.S32.HI R3, RZ, 0x1f, R0 ;  /* 0x0000001fff037819 */ /* 0x002fc80000011400 */
[----:B------:R-:W-:-:S04]  /*bf60*/  LEA.HI R3, R3, R0, RZ, 0x7 ;  /* 0x0000000003037211 */ /* 0x000fc800078f38ff */
[----:B------:R-:W-:-:S05]  /*bf70*/  SHF.R.S32.HI R8, RZ, 0x7, R3 ;  /* 0x00000007ff087819 */ /* 0x000fca0000011403 */
[----:B------:R3:W-:Y:S04]  /*bf80*/  STL [R1+0x40], R8 ;  /* 0x0000400801007387 */ /* 0x0007e80000100800 */
[----:B------:R3:W-:Y:S01]  /*bf90*/  STL [R1+0x58], R9 ;  /* 0x0000580901007387 */ /* 0x0007e20000100800 */
[----:B------:R-:W-:Y:S05]  /*bfa0*/  @!P0 BRA `(.L_x_232) ;  /* 0x00000000007c8947 */ /* 0x000fea0003800000 */
[----:B------:R-:W-:-:S04]  /*bfb0*/  SHF.R.U32.HI R0, RZ, 0x10, R2 ;  /* 0x00000010ff007819 */ /* 0x000fc80000011602 */
[----:B------:R-:W-:-:S13]  /*bfc0*/  ISETP.NE.AND P0, PT, R0, RZ, PT ;  /* 0x000000ff0000720c */ /* 0x000fda0003f05270 */
[----:B------:R-:W3:Y:S02]  /*bfd0*/  @!P0 LDC R0, c[0x0][0x9f0] ;  /* 0x00027c00ff008b82 */ /* 0x000ee40000000800 */
[----:B---3--:R-:W-:-:S04]  /*bfe0*/  IABS R4, R0 ;  /* 0x0000000000047213 */ /* 0x008fc80000000000 */
[----:B------:R-:W1:Y:S08]  /*bff0*/  I2F.RP R2, R4 ;  /* 0x0000000400027306 */ /* 0x000e700000209400 */
[----:B-1----:R-:W1:Y:S02]  /*c000*/  MUFU.RCP R2, R2 ;  /* 0x0000000200027308 */ /* 0x002e640000001000 */
[----:B-1----:R-:W-:-:S06]  /*c010*/  VIADD R2, R2, 0xffffffe ;  /* 0x0ffffffe02027836 */ /* 0x002fcc0000000000 */
[----:B------:R-:W1:Y:S02]  /*c020*/  F2I.FTZ.U32.TRUNC.NTZ R3, R2 ;  /* 0x0000000200037305 */ /* 0x000e64000021f000 */
[----:B-1----:R-:W-:-:S04]  /*c030*/  IMAD.MOV R2, RZ, RZ, -R3 ;  /* 0x000000ffff027224 */ /* 0x002fc800078e0a03 */
[----:B------:R-:W-:Y:S02]  /*c040*/  IMAD R5, R2, R4, RZ ;  /* 0x0000000402057224 */ /* 0x000fe400078e02ff */
[----:B------:R-:W-:-:S04]  /*c050*/  IMAD.MOV.U32 R2, RZ, RZ, RZ ;  /* 0x000000ffff027224 */ /* 0x000fc800078e00ff */
[----:B--2---:R-:W-:Y:S01]  /*c060*/  IMAD.HI.U32 R7, R3, R5, R2 ;  /* 0x0000000503077227 */ /* 0x004fe200078e0002 */
[----:B------:R-:W-:Y:S02]  /*c070*/  IABS R2, R0 ;  /* 0x0000000000027213 */ /* 0x000fe40000000000 */
[----:B------:R-:W-:-:S03]  /*c080*/  IADD3 R3, R0, -0x1, R8 ;  /* 0xffffffff00037810 */ /* 0x000fc60007ffe008 */
[----:B------:R-:W-:Y:S01]  /*c090*/  IMAD.MOV R2, RZ, RZ, -R2 ;  /* 0x000000ffff027224 */ /* 0x000fe200078e0a02 */
[----:B------:R-:W-:Y:S02]  /*c0a0*/  IABS R5, R3 ;  /* 0x0000000300057213 */ /* 0x000fe40000000000 */
[----:B------:R-:W-:Y:S01]  /*c0b0*/  LOP3.LUT R3, R3, R0, RZ, 0x3c, !PT ;  /* 0x0000000003037212 */ /* 0x000fe200078e3cff */
[----:B------:R-:W-:Y:S02]  /*c0c0*/  IMAD.MOV.U32 R6, RZ, RZ, R2 ;  /* 0x000000ffff067224 */ /* 0x000fe400078e0002 */
[----:B------:R-:W-:Y:S01]  /*c0d0*/  IMAD.HI.U32 R2, R7, R5, RZ ;  /* 0x0000000507027227 */ /* 0x000fe200078e00ff */
[----:B------:R-:W-:-:S03]  /*c0e0*/  ISETP.GE.AND P2, PT, R3, RZ, PT ;  /* 0x000000ff0300720c */ /* 0x000fc60003f46270 */
        /* <DEDUP_REMOVED lines=9> */
[----:B------:R-:W-:-:S05]  /*c180*/  IMAD.MOV.U32 R10, RZ, RZ, R2 ;  /* 0x000000ffff0a7224 */ /* 0x000fca00078e0002 */
[----:B------:R1:W-:Y:S02]  /*c190*/  STL [R1+0x34], R10 ;  /* 0x0000340a01007387 */ /* 0x0003e40000100800 */
.L_x_232:
[----:B------:R-:W-:Y:S05]  /*c1a0*/  BSYNC B0 ;  /* 0x0000000000007941 */ /* 0x000fea0003800000 */
.L_x_231:
[----:B------:R-:W-:Y:S01]  /*c1b0*/  IMAD.MOV.U32 R0, RZ, RZ, R10 ;  /* 0x000000ffff007224 */ /* 0x000fe200078e000a */
[----:B------:R-:W-:Y:S03]  /*c1c0*/  BSSY B7, `(.L_x_233) ;  /* 0x0000409000077945 */ /* 0x000fe60003800000 */
[----:B------:R-:W-:-:S05]  /*c1d0*/  IMAD R2, R9, R0, RZ ;  /* 0x0000000009027224 */ /* 0x000fca00078e02ff */
[----:B------:R-:W-:Y:S01]  /*c1e0*/  VIADDMNMX R0, R2, R0, R8, PT ;  /* 0x0000000002007246 */ /* 0x000fe20003800108 */
[----:B------:R4:W-:Y:S03]  /*c1f0*/  STL [R1+0x28], R2 ;  /* 0x0000280201007387 */ /* 0x0009e60000100800 */
[----:B------:R-:W-:Y:S01]  /*c200*/  ISETP.GT.AND P0, PT, R0, R2, PT ;  /* 0x000000020000720c */ /* 0x000fe20003f04270 */
[----:B------:R4:W-:-:S12]  /*c210*/  STL [R1+0x38], R0 ;  /* 0x0000380001007387 */ /* 0x0009d80000100800 */
[----:B----4-:R-:W-:Y:S05]  /*c220*/  @P0 BRA `(.L_x_234) ;  /* 0x0000000000480947 */ /* 0x010fea0003800000 */
[----:B------:R-:W4:Y:S02]  /*c230*/  S2R R0, SR_TID.X ;  /* 0x0000000000007919 */ /* 0x000f240000002100 */
[----:B----4-:R-:W-:-:S04]  /*c240*/  LOP3.LUT R0, R0, 0x7f, RZ, 0xc0, !PT ;  /* 0x0000007f00007812 */ /* 0x010fc800078ec0ff */
[----:B------:R-:W-:-:S13]  /*c250*/  ISETP.NE.AND P0, PT, R0, RZ, PT ;  /* 0x000000ff0000720c */ /* 0x000fda0003f05270 */
[----:B------:R-:W-:Y:S05]  /*c260*/  @P0 BRA `(.L_x_235) ;  /* 0x0000003c00f80947 */ /* 0x000fea0003800000 */
[----:B------:R-:W4:Y:S01]  /*c270*/  S2R R3, SR_LANEID ;  /* 0x0000000000037919 */ /* 0x000f220000000000 */
[----:B------:R-:W-:Y:S02]  /*c280*/  VOTEU.ANY UR4, UPT, PT ;  /* 0x0000000000047886 */ /* 0x000fe400038e0100 */
[----:B------:R-:W4:Y:S08]  /*c290*/  FLO.U32 R0, UR4 ;  /* 0x0000000400007d00 */ /* 0x000f3000080e0000 */
[----:B------:R-:W5:Y:S01]  /*c2a0*/  POPC R5, UR4 ;  /* 0x0000000400057d09 */ /* 0x000f620008000000 */
[----:B----4-:R-:W-:-:S02]  /*c2b0*/  ISETP.EQ.U32.AND P0, PT, R0, R3, PT ;  /* 0x000000030000720c */ /* 0x010fc40003f02070 */
[----:B------:R-:W5:Y:S11]  /*c2c0*/  LDC.64 R2, c[0x0][0xc60] ;  /* 0x00031800ff027b82 */ /* 0x000f760000000a00 */
[----:B-----5:R-:W4:Y:S01]  /*c2d0*/  @P0 ATOMG.E.ADD.STRONG.GPU PT, R3, desc[UR40][R2.64], R5 ;  /* 0x00000005020309a8 */ /* 0x020f2200081ee1e8 */
[----:B---3--:R-:W3:Y:S02]  /*c2e0*/  S2R R4, SR_LTMASK ;  /* 0x0000000000047919 */ /* 0x008ee40000003900 */
[----:B---3--:R-:W-:-:S04]  /*c2f0*/  LOP3.LUT R4, R4, UR4, RZ, 0xc0, !PT ;  /* 0x0000000404047c12 */ /* 0x008fc8000f8ec0ff */
[----:B--2---:R-:W2:Y:S01]  /*c300*/  POPC R7, R4 ;  /* 0x0000000400077309 */ /* 0x004ea20000000000 */
[----:B----4-:R-:W2:Y:S02]  /*c310*/  SHFL.IDX PT, R0, R3, R0, 0x1f ;  /* 0x00001f0003007589 */ /* 0x010ea400000e0000 */
[----:B--2---:R-:W-:-:S05]  /*c320*/  IADD3 R0, R0, UR36, R7 ;  /* 0x0000002400007c10 */ /* 0x004fca000fffe007 */
[----:B------:R4:W-:Y:S01]  /*c330*/  STL [R1], R0 ;  /* 0x0000000001007387 */ /* 0x0009e20000100800 */
[----:B------:R-:W-:Y:S05]  /*c340*/  BRA `(.L_x_235) ;  /* 0x0000003c00c07947 */ /* 0x000fea0003800000 */
.L_x_234:
[----:B------:R-:W-:Y:S01]  /*c350*/  VIADD R0, R18, 0x1c400 ;  /* 0x0001c40012007836 */ /* 0x000fe20000000000 */
[----:B------:R-:W-:Y:S04]  /*c360*/  BSSY B6, `(.L_x_236) ;  /* 0x0000013000067945 */ /* 0x000fe80003800000 */
[----:B------:R-:W-:-:S13]  /*c370*/  LOP3.LUT P0, RZ, R0, 0x3ff, RZ, 0xc0, !PT ;  /* 0x000003ff00ff7812 */ /* 0x000fda000780c0ff */
[----:B------:R-:W-:Y:S05]  /*c380*/  @!P0 BRA `(.L_x_237) ;  /* 0x0000000000408947 */ /* 0x000fea0003800000 */
[----:B------:R-:W-:Y:S01]  /*c390*/  MOV R2, 0x0 ;  /* 0x0000000000027802 */ /* 0x000fe20000000f00 */
[----:B------:R-:W-:Y:S01]  /*c3a0*/  ULDC.64 UR6, c[0x4][0xb8] ;  /* 0x01002e0000067ab9 */ /* 0x000fe20000000a00 */
[----:B------:R-:W-:Y:S01]  /*c3b0*/  ULDC.64 UR8, c[0x4][0xc0] ;  /* 0x0100300000087ab9 */ /* 0x000fe20000000a00 */
[----:B------:R-:W-:Y:S01]  /*c3c0*/  ULDC.64 UR4, c[0x4][0x8] ;  /* 0x0100020000047ab9 */ /* 0x000fe20000000a00 */
[----:B---3--:R-:W-:Y:S01]  /*c3d0*/  MOV R4, UR6 ;  /* 0x0000000600047c02 */ /* 0x008fe20008000f00 */
[----:B------:R-:W-:Y:S01]  /*c3e0*/  IMAD.U32 R5, RZ, RZ, UR7 ;  /* 0x00000007ff057e24 */ /* 0x000fe2000f8e00ff */
[----:B------:R-:W3:Y:S01]  /*c3f0*/  LDC.64 R2, c[0x4][R2] ;  /* 0x0100000002027b82 */ /* 0x000ee20000000a00 */
[----:B------:R-:W-:Y:S02]  /*c400*/  IMAD.U32 R6, RZ, RZ, UR8 ;  /* 0x00000008ff067e24 */ /* 0x000fe4000f8e00ff */
[----:B--2---:R-:W-:Y:S02]  /*c410*/  IMAD.U32 R7, RZ, RZ, UR9 ;  /* 0x00000009ff077e24 */ /* 0x004fe4000f8e00ff */
[----:B-1----:R-:W-:-:S02]  /*c420*/  IMAD.U32 R10, RZ, RZ, UR4 ;  /* 0x00000004ff0a7e24 */ /* 0x002fc4000f8e00ff */
[----:B0-----:R-:W-:Y:S02]  /*c430*/  IMAD.U32 R11, RZ, RZ, UR5 ;  /* 0x00000005ff0b7e24 */ /* 0x001fe4000f8e00ff */
[----:B------:R-:W-:Y:S02]  /*c440*/  IMAD.MOV.U32 R8, RZ, RZ, 0x70 ;  /* 0x00000070ff087424 */ /* 0x000fe400078e00ff */
[----:B------:R-:W-:Y:S02]  /*c450*/  IMAD.MOV.U32 R12, RZ, RZ, 0x1 ;  /* 0x00000001ff0c7424 */ /* 0x000fe400078e00ff */
[----:B------:R-:W-:-:S07]  /*c460*/  IMAD.MOV.U32 R13, RZ, RZ, RZ ;  /* 0x000000ffff0d7224 */ /* 0x000fce00078e00ff */
[----:B------:R-:W-:-:S07]  /*c470*/  LEPC R20, `(.L_x_237) ;  /* 0x000000001014794e */ /* 0x000fce0000000000 */
[----:B---3--:R-:W-:Y:S05]  /*c480*/  CALL.ABS.NOINC R2 ;  /* 0x0000000002007343 */ /* 0x008fea0003c00000 */
.L_x_237:
[----:B------:R-:W-:Y:S05]  /*c490*/  BSYNC B6 ;  /* 0x0000000000067941 */ /* 0x000fea0003800000 */
.L_x_236:
        /* <DEDUP_REMOVED lines=8> */
[----:B------:R4:W4:Y:S01]  /*c520*/  LDC.64 R2, c[0x4][R0] ;  /* 0x0100000000027b82 */ /* 0x0009220000000a00 */
[----:B---3--:R-:W-:Y:S01]  /*c530*/  IMAD.U32 R4, RZ, RZ, UR6 ;  /* 0x00000006ff047e24 */ /* 0x008fe2000f8e00ff */
[----:B------:R-:W-:Y:S01]  /*c540*/  MOV R8, 0x70 ;  /* 0x0000007000087802 */ /* 0x000fe20000000f00 */
[----:B------:R-:W-:Y:S02]  /*c550*/  IMAD.U32 R5, RZ, RZ, UR7 ;  /* 0x00000007ff057e24 */ /* 0x000fe4000f8e00ff */
[----:B------:R-:W-:Y:S02]  /*c560*/  IMAD.U32 R6, RZ, RZ, UR8 ;  /* 0x00000008ff067e24 */ /* 0x000fe4000f8e00ff */
[----:B--2---:R-:W-:-:S02]  /*c570*/  IMAD.U32 R7, RZ, RZ, UR9 ;  /* 0x00000009ff077e24 */ /* 0x004fc4000f8e00ff */
[----:B-1----:R-:W-:Y:S02]  /*c580*/  IMAD.U32 R10, RZ, RZ, UR4 ;  /* 0x00000004ff0a7e24 */ /* 0x002fe4000f8e00ff */
[----:B0-----:R-:W-:Y:S02]  /*c590*/  IMAD.U32 R11, RZ, RZ, UR5 ;  /* 0x00000005ff0b7e24 */ /* 0x001fe4000f8e00ff */
[----:B------:R-:W-:Y:S02]  /*c5a0*/  IMAD.MOV.U32 R12, RZ, RZ, 0x1 ;  /* 0x00000001ff0c7424 */ /* 0x000fe400078e00ff */
[----:B------:R-:W-:-:S07]  /*c5b0*/  IMAD.MOV.U32 R13, RZ, RZ, RZ ;  /* 0x000000ffff0d7224 */ /* 0x000fce00078e00ff */
[----:B------:R-:W-:-:S07]  /*c5c0*/  LEPC R20, `(.L_x_240) ;  /* 0x000000001014794e */ /* 0x000fce0000000000 */
[----:B----4-:R-:W-:Y:S05]  /*c5d0*/  CALL.ABS.NOINC R2 ;  /* 0x0000000002007343 */ /* 0x010fea0003c00000 */
.L_x_240:
[----:B------:R-:W-:Y:S01]  /*c5e0*/  MOV R2, 0x0 ;  /* 0x0000000000027802 */ /* 0x000fe20000000f00 */
[----:B------:R-:W-:Y:S01]  /*c5f0*/  ULDC.64 UR6, c[0x4][0xb8] ;  /* 0x01002e0000067ab9 */ /* 0x000fe20000000a00 */
[----:B------:R-:W-:Y:S01]  /*c600*/  ULDC.64 UR8, c[0x4][0xc0] ;  /* 0x0100300000087ab9 */ /* 0x000fe20000000a00 */
[----:B------:R-:W-:Y:S01]  /*c610*/  ULDC.64 UR4, c[0x4][0x18] ;  /* 0x0100060000047ab9 */ /* 0x000fe20000000a00 */
[----:B------:R-:W-:Y:S02]  /*c620*/  IMAD.U32 R4, RZ, RZ, UR6 ;  /* 0x00000006ff047e24 */ /* 0x000fe4000f8e00ff */
[----:B------:R-:W0:Y:S01]  /*c630*/  LDC.64 R2, c[0x4][R2] ;  /* 0x0100000002027b82 */ /* 0x000e220000000a00 */
[----:B------:R-:W-:Y:S02]  /*c640*/  IMAD.U32 R5, RZ, RZ, UR7 ;  /* 0x00000007ff057e24 */ /* 0x000fe4000f8e00ff */
[----:B------:R-:W-:Y:S02]  /*c650*/  IMAD.U32 R6, RZ, RZ, UR8 ;  /* 0x00000008ff067e24 */ /* 0x000fe4000f8e00ff */
[----:B------:R-:W-:-:S02]  /*c660*/  IMAD.U32 R7, RZ, RZ, UR9 ;  /* 0x00000009ff077e24 */ /* 0x000fc4000f8e00ff */
[----:B------:R-:W-:Y:S02]  /*c670*/  IMAD.U32 R10, RZ, RZ, UR4 ;  /* 0x00000004ff0a7e24 */ /* 0x000fe4000f8e00ff */
[----:B------:R-:W-:Y:S02]  /*c680*/  IMAD.U32 R11, RZ, RZ, UR5 ;  /* 0x00000005ff0b7e24 */ /* 0x000fe4000f8e00ff */
[----:B------:R-:W-:Y:S02]  /*c690*/  IMAD.MOV.U32 R8, RZ, RZ, 0x70 ;  /* 0x00000070ff087424 */ /* 0x000fe400078e00ff */
[----:B------:R-:W-:Y:S02]  /*c6a0*/  IMAD.MOV.U32 R12, RZ, RZ, 0x1 ;  /* 0x00000001ff0c7424 */ /* 0x000fe400078e00ff */
[----:B------:R-:W-:-:S07]  /*c6b0*/  IMAD.MOV.U32 R13, RZ, RZ, RZ ;  /* 0x000000ffff0d7224 */ /* 0x000fce00078e00ff */
[----:B------:R-:W-:-:S07]  /*c6c0*/  LEPC R20, `(.L_x_239) ;  /* 0x000000001014794e */ /* 0x000fce0000000000 */
[----:B0-----:R-:W-:Y:S05]  /*c6d0*/  CALL.ABS.NOINC R2 ;  /* 0x0000000002007343 */ /* 0x001fea0003c00000 */
.L_x_239:
[----:B------:R-:W-:Y:S05]  /*c6e0*/  BSYNC B6 ;  /* 0x0000000000067941 */ /* 0x000fea0003800000 */
.L_x_238:
[----:B---3--:R-:W3:Y:S01]  /*c6f0*/  LDL.LU R4, [R1+0x1c] ;  /* 0x00001c0001047983 */ /* 0x008ee20000300800 */
[----:B------:R-:W-:-:S03]  /*c700*/  ULDC.64 UR4, c[0x0][0x9f8] ;  /* 0x00027e0000047ab9 */ /* 0x000fc60000000a00 */
[----:B--2---:R-:W2:Y:S01]  /*c710*/  LDL R7, [R1+0x10] ;  /* 0x0000100001077983 */ /* 0x004ea20000100800 */
[----:B------:R-:W-:-:S03]  /*c720*/  ISETP.NE.U32.AND P0, PT, RZ, UR4, PT ;  /* 0x00000004ff007c0c */ /* 0x000fc6000bf05070 */
[----:B------:R-:W4:Y:S01]  /*c730*/  LDL R0, [R1+0x38] ;  /* 0x0000380001007983 */ /* 0x000f220000100800 */
[----:B------:R-:W-:-:S13]  /*c740*/  ISETP.NE.AND.EX P0, PT, RZ, UR5, PT, P0 ;  /* 0x00000005ff007c0c */ /* 0x000fda000bf05300 */
[----:B------:R-:W-:-:S04]  /*c750*/  @P0 IADD3 R2, P1, R17, UR4, RZ ;  /* 0x0000000411020c10 */ /* 0x000fc8000ff3e0ff */
[----:B---3--:R-:W-:Y:S01]  /*c760*/  @P0 IADD3.X R3, R4, UR5, RZ, P1, !PT ;  /* 0x0000000504030c10 */ /* 0x008fe20008ffe4ff */
[----:B------:R-:W-:-:S04]  /*c770*/  ULDC.64 UR4, c[0x0][0xa08] ;  /* 0x0002820000047ab9 */ /* 0x000fc80000000a00 */
[----:B--2---:R2:W3:Y:S02]  /*c780*/  @P0 LDG.E R7, desc[UR40][R2.64] ;  /* 0x0000002802070981 */ /* 0x0044e4000c1e1900 */
[----:B--2---:R-:W2:Y:S01]  /*c790*/  LDC.64 R2, c[0x0][0x418] ;  /* 0x00010600ff027b82 */ /* 0x004ea20000000a00 */
[----:B----4-:R-:W-:Y:S01]  /*c7a0*/  VIADD R0, R0, 0xffffffff ;  /* 0xffffffff00007836 */ /* 0x010fe20000000000 */
[----:B---3--:R-:W-:Y:S01]  /*c7b0*/  SHF.R.S32.HI R8, RZ, 0x1f, R7 ;  /* 0x0000001fff087819 */ /* 0x008fe20000011407 */
[----:B------:R3:W-:Y:S04]  /*c7c0*/  @P0 STL [R1+0x10], R7 ;  /* 0x0000100701000387 */ /* 0x0007e80000100800 */
[----:B------:R3:W-:Y:S01]  /*c7d0*/  STL [R1+0x1c], R8 ;  /* 0x00001c0801007387 */ /* 0x0007e20000100800 */
[----:B--2---:R-:W-:Y:S01]  /*c7e0*/  LOP3.LUT P0, RZ, R2, UR4, RZ, 0xfc, !PT ;  /* 0x0000000402ff7c12 */ /* 0x004fe2000f80fcff */
[----:B------:R-:W-:-:S03]  /*c7f0*/  UMOV UR4, 0xffffffff ;  /* 0xffffffff00047882 */ /* 0x000fc60000000000 */
[----:B------:R-:W-:-:S04]  /*c800*/  LOP3.LUT P0, RZ, R3, UR5, RZ, 0xfc, P0 ;  /* 0x0000000503ff7c12 */ /* 0x000fc8000800fcff */
[----:B------:R-:W-:Y:S01]  /*c810*/  SEL R17, R7, RZ, !P0 ;  /* 0x000000ff07117207 */ /* 0x000fe20004000000 */
[----:B---3--:R-:W-:Y:S08]  /*c820*/  BRA.DIV UR4, `(.L_x_241) ;  /* 0x0000004e04487947 */ /* 0x008ff0000b800000 */
[----:B------:R-:W2:Y:S02]  /*c830*/  S2R R4, SR_TID.X ;  /* 0x0000000000047919 */ /* 0x000ea40000002100 */
[----:B--2---:R-:W-:-:S04]  /*c840*/  SHF.R.U32.HI R4, RZ, 0x5, R4 ;  /* 0x00000005ff047819 */ /* 0x004fc80000011604 */
[----:B------:R-:W-:-:S05]  /*c850*/  LOP3.LUT R4, R4, 0x3, RZ, 0xc0, !PT ;  /* 0x0000000304047812 */ /* 0x000fca00078ec0ff */
[----:B------:R2:W3:Y:S02]  /*c860*/  SHFL.IDX PT, R14, R4, RZ, 0x1f ;  /* 0x00001fff040e7589 */ /* 0x0004e400000e0000 */
.L_x_345:
[----:B------:R-:W-:Y:S01]  /*c870*/  PLOP3.LUT P1, PT, PT, PT, PT, 0x8, 0x0 ;  /* 0x000000000000781c */ /* 0x000fe20003f2e170 */
[----:B------:R4:W-:Y:S01]  /*c880*/  STL [R1+0x8], R0 ;  /* 0x0000080001007387 */ /* 0x0009e20000100800 */
[----:B---3--:R-:W-:Y:S02]  /*c890*/  ISETP.NE.AND P0, PT, R14, RZ, PT ;  /* 0x000000ff0e00720c */ /* 0x008fe40003f05270 */
[----:B--2---:R-:W-:-:S05]  /*c8a0*/  P2R R4, PR, RZ, 0x2 ;  /* 0x00000002ff047803 */ /* 0x004fca0000000000 */
[----:B------:R4:W-:Y:S06]  /*c8b0*/  STL [R1+0x20], R4 ;  /* 0x0000200401007387 */ /* 0x0009ec0000100800 */
[----:B------:R-:W-:Y:S05]  /*c8c0*/  @P0 BRA `(.L_x_242) ;  /* 0x0000000400300947 */ /* 0x000fea0003800000 */
[----:B------:R-:W-:-:S03]  /*c8d0*/  UMOV UR4, 0xffffffff ;  /* 0xffffffff00047882 */ /* 0x000fc60000000000 */
[----:B------:R-:W-:Y:S05]  /*c8e0*/  BRA.DIV UR4, `(.L_x_243) ;  /* 0x0000004e044c7947 */ /* 0x000fea000b800000 */
[----:B------:R-:W-:-:S13]  /*c8f0*/  ELECT P6, URZ, PT ;  /* 0x00000000003f782f */ /* 0x000fda00038c0000 */
.L_x_348:
[----:B------:R-:W-:Y:S05]  /*c900*/  @!P6 BRA `(.L_x_242) ;  /* 0x000000040020e947 */ /* 0x000fea0003800000 */
[----:B------:R-:W-:-:S04]  /*c910*/  ISETP.NE.U32.AND P0, PT, R2, RZ, PT ;  /* 0x000000ff0200720c */ /* 0x000fc80003f05070 */
[----:B------:R-:W-:-:S13]  /*c920*/  ISETP.NE.AND.EX P0, PT, R3, RZ, PT, P0 ;  /* 0x000000ff0300720c */ /* 0x000fda0003f05300 */
[----:B------:R-:W-:Y:S05]  /*c930*/  @!P0 BRA `(.L_x_244) ;  /* 0x0000000000508947 */ /* 0x000fea0003800000 */
[----:B------:R-:W2:Y:S01]  /*c940*/  LDC R6, c[0x0][0x43c] ;  /* 0x00010f00ff067b82 */ /* 0x000ea20000000800 */
[----:B------:R-:W-:Y:S01]  /*c950*/  IMAD.MOV.U32 R9, RZ, RZ, R0 ;  /* 0x000000ffff097224 */ /* 0x000fe200078e0000 */
[----:B------:R-:W-:-:S03]  /*c960*/  ULDC.64 UR4, c[0x0][0x428] ;  /* 0x00010a0000047ab9 */ /* 0x000fc60000000a00 */
[----:B----4-:R-:W-:Y:S01]  /*c970*/  IMAD.MOV.U32 R0, RZ, RZ, R9 ;  /* 0x000000ffff007224 */ /* 0x010fe200078e0009 */
[----:B--2---:R-:W-:-:S13]  /*c980*/  ISETP.NE.AND P0, PT, R6, 0x1, PT ;  /* 0x000000010600780c */ /* 0x004fda0003f05270 */
[----:B------:R-:W2:Y:S02]  /*c990*/  @P0 LDC.64 R4, c[0x0][0x440] ;  /* 0x00011000ff040b82 */ /* 0x000ea40000000a00 */
[----:B--2---:R-:W-:-:S05]  /*c9a0*/  @P0 IMAD.HI.U32 R4, R9, R4, RZ ;  /* 0x0000000409040227 */ /* 0x004fca00078e00ff */
[----:B------:R-:W-:-:S04]  /*c9b0*/  @P0 SHF.R.U32.HI R0, RZ, R5, R4 ;  /* 0x00000005ff000219 */ /* 0x000fc80000011604 */
[--C-:B------:R-:W-:Y:S01]  /*c9c0*/  SHF.R.S32.HI R5, RZ, 0x1f, R0.reuse ;  /* 0x0000001fff057819 */ /* 0x100fe20000011400 */
[----:B------:R-:W-:-:S04]  /*c9d0*/  IMAD.MOV R4, RZ, RZ, -R0 ;  /* 0x000000ffff047224 */ /* 0x000fc800078e0a00 */
[----:B------:R-:W-:Y:S01]  /*c9e0*/  IMAD R9, R6, R4, R9 ;  /* 0x0000000406097224 */ /* 0x000fe200078e0209 */
[----:B------:R-:W-:Y:S01]  /*c9f0*/  MOV R4, R0 ;  /* 0x0000000000047202 */ /* 0x000fe20000000f00 */
[----:B------:R-:W-:-:S03]  /*ca00*/  IMAD R6, R8, UR4, RZ ;  /* 0x0000000408067c24 */ /* 0x000fc6000f8e02ff */
[----:B------:R2:W-:Y:S01]  /*ca10*/  STL [R1+0x8], R9 ;  /* 0x0000080901007387 */ /* 0x0005e20000100800 */
[----:B------:R-:W-:-:S04]  /*ca20*/  IMAD.WIDE.U32 R4, R7, UR4, R4 ;  /* 0x0000000407047c25 */ /* 0x000fc8000f8e0004 */
[----:B------:R-:W-:Y:S01]  /*ca30*/  IMAD R0, R7, UR5, R6 ;  /* 0x0000000507007c24 */ /* 0x000fe2000f8e0206 */
[----:B------:R-:W-:-:S03]  /*ca40*/  LEA R2, P0, R4, R2, 0x2 ;  /* 0x0000000204027211 */ /* 0x000fc600078010ff */
[----:B------:R-:W-:-:S05]  /*ca50*/  IMAD.IADD R0, R5, 0x1, R0 ;  /* 0x0000000105007824 */ /* 0x000fca00078e0200 */
[----:B------:R-:W-:-:S05]  /*ca60*/  LEA.HI.X R3, R4, R3, R0, 0x2, P0 ;  /* 0x0000000304037211 */ /* 0x000fca00000f1400 */
[----:B------:R2:W5:Y:S02]  /*ca70*/  LDG.E R17, desc[UR40][R2.64] ;  /* 0x0000002802117981 */ /* 0x000564000c1e1900 */
.L_x_244:
[----:B--2---:R-:W2:Y:S01]  /*ca80*/  LDL R2, [R1+0x14] ;  /* 0x0000140001027983 */ /* 0x004ea20000100800 */
[----:B----4-:R-:W-:Y:S01]  /*ca90*/  IMAD R0, R19, 0x8, R18 ;  /* 0x0000000813007824 */ /* 0x010fe200078e0212 */
[----:B--2---:R-:W-:-:S04]  /*caa0*/  SHF.L.U32 R2, R2, 0x1f, RZ ;  /* 0x0000001f02027819 */ /* 0x004fc800000006ff */
[----:B------:R-:W2:Y:S02]  /*cab0*/  SYNCS.PHASECHK.TRANS64.TRYWAIT P0, [R0+URZ+0x34840], R2 ;  /* 0x03484002000075a7 */ /* 0x000ea4000800017f */
[----:B--2---:R-:W-:Y:S05]  /*cac0*/  @!P0 BRA `(.L_x_245) ;  /* 0x0000004800f48947 */ /* 0x004fea0003800000 */
.L_x_349:
[----:B------:R-:W3:Y:S02]  /*cad0*/  S2R R3, SR_TID.X ;  /* 0x0000000000037919 */ /* 0x000ee40000002100 */
[----:B---3--:R-:W-:-:S04]  /*cae0*/  LOP3.LUT R3, R3, 0x7f, RZ, 0xc0, !PT ;  /* 0x0000007f03037812 */ /* 0x008fc800078ec0ff */
[----:B------:R-:W-:-:S13]  /*caf0*/  ISETP.NE.AND P0, PT, R3, RZ, PT ;  /* 0x000000ff0300720c */ /* 0x000fda0003f05270 */
[----:B------:R-:W-:Y:S05]  /*cb00*/  @P0 BRA `(.L_x_246) ;  /* 0x00000000001c0947 */ /* 0x000fea0003800000 */
[----:B------:R-:W3:Y:S01]  /*cb10*/  S2R R3, SR_TID.X ;  /* 0x0000000000037919 */ /* 0x000ee20000002100 */
[----:B--2---:R-:W-:-:S04]  /*cb20*/  IMAD.MOV.U32 R2, RZ, RZ, 0xc000 ;  /* 0x0000c000ff027424 */ /* 0x004fc800078e00ff */
[----:B------:R4:W-:Y:S01]  /*cb30*/  SYNCS.ARRIVE.TRANS64 RZ, [R0+URZ+0x34830], R2 ;  /* 0x0348300200ff79a7 */ /* 0x0009e2000800003f */
[----:B---3--:R-:W-:-:S04]  /*cb40*/  LOP3.LUT R3, R3, 0x1f, RZ, 0xc0, !PT ;  /* 0x0000001f03037812 */ /* 0x008fc800078ec0ff */
[----:B------:R-:W-:-:S13]  /*cb50*/  ISETP.NE.AND P0, PT, R3, RZ, PT ;  /* 0x000000ff0300720c */ /* 0x000fda0003f05270 */
[----:B----4-:R-:W-:Y:S05]  /*cb60*/  @!P0 BRA `(.L_x_246) ;  /* 0x0000000000048947 */ /* 0x010fea0003800000 */
[----:B------:R-:W-:Y:S01]  /*cb70*/  BPT.TRAP 0x1 ;  /* 0x000000040000795c */ /* 0x000fe20000300000 */
.L_x_246:
[----:B------:R-:W3:Y:S04]  /*cb80*/  LDL R3, [R1+0x8] ;  /* 0x0000080001037983 */ /* 0x000ee80000100800 */
[----:B--2---:R-:W2:Y:S01]  /*cb90*/  LDL R2, [R1+0x18] ;  /* 0x0000180001027983 */ /* 0x004ea20000100800 */
[----:B------:R-:W-:Y:S01]  /*cba0*/  R2UR UR9, R0 ;  /* 0x00000000000972ca */ /* 0x000fe200000e0000 */
[----:B------:R-:W-:Y:S01]  /*cbb0*/  IMAD R0, R19, 0xc000, R18 ;  /* 0x0000c00013007824 */ /* 0x000fe200078e0212 */
[----:B------:R-:W-:Y:S01]  /*cbc0*/  UIADD3 UR4, UP0, UR38, 0x370, URZ ;  /* 0x0000037026047890 */ /* 0x000fe2000ff1e03f */
[----:B------:R-:W-:Y:S01]  /*cbd0*/  R2UR UR12, R16 ;  /* 0x00000000100c72ca */ /* 0x000fe200000e0000 */
[----:B------:R-:W-:Y:S01]  /*cbe0*/  UMOV UR10, URZ ;  /* 0x0000003f000a7c82 */ /* 0x000fe20008000000 */
[----:B-----5:R-:W-:Y:S01]  /*cbf0*/  R2UR UR13, R17 ;  /* 0x00000000110d72ca */ /* 0x020fe200000e0000 */
[----:B------:R-:W-:Y:S01]  /*cc00*/  UMOV UR6, 0x0 ;  /* 0x0000000000067882 */ /* 0x000fe20000000000 */
[----:B------:R-:W-:Y:S01]  /*cc10*/  R2UR UR8, R0 ;  /* 0x00000000000872ca */ /* 0x000fe200000e0000 */
[----:B------:R-:W-:Y:S01]  /*cc20*/  UMOV UR7, 0x14f00000 ;  /* 0x14f0000000077882 */ /* 0x000fe20000000000 */
[----:B------:R-:W-:Y:S01]  /*cc30*/  PLOP3.LUT P0, PT, PT, PT, PT, 0x80, 0x0 ;  /* 0x000000000000781c */ /* 0x000fe20003f0f070 */
[----:B------:R-:W-:-:S03]  /*cc40*/  UMOV UR16, 0x40 ;  /* 0x0000004000107882 */ /* 0x000fc60000000000 */
[----:B------:R-:W-:Y:S01]  /*cc50*/  UIADD3 UR9, UR9, 0x34830, URZ ;  /* 0x0003483009097890 */ /* 0x000fe2000fffe03f */
[----:B------:R-:W-:-:S05]  /*cc60*/  P2R R0, PR, RZ, 0x1 ;  /* 0x00000001ff007803 */ /* 0x000fca0000000000 */
[----:B------:R4:W-:Y:S01]  /*cc70*/  STL [R1+0x20], R0 ;  /* 0x0000200001007387 */ /* 0x0009e20000100800 */
[----:B------:R-:W-:Y:S02]  /*cc80*/  UIADD3 UR14, UR8, 0x1c400, URZ ;  /* 0x0001c400080e7890 */ /* 0x000fe4000fffe03f */
[----:B------:R-:W-:Y:S02]  /*cc90*/  UIADD3 UR15, UR8, 0x20400, URZ ;  /* 0x00020400080f7890 */ /* 0x000fe4000fffe03f */
[----:B------:R-:W-:-:S03]  /*cca0*/  UIADD3 UR17, UR8, 0x24400, URZ ;  /* 0x0002440008117890 */ /* 0x000fc6000fffe03f */
[----:B------:R-:W-:Y:S01]  /*ccb0*/  UMOV UR8, UR14 ;  /* 0x0000000e00087c82 */ /* 0x000fe20008000000 */
[----:B------:R-:W-:Y:S01]  /*ccc0*/  UMOV UR14, 0x80 ;  /* 0x00000080000e7882 */ /* 0x000fe20000000000 */
[----:B---3--:R-:W-:Y:S02]  /*ccd0*/  R2UR UR11, R3 ;  /* 0x00000000030b72ca */ /* 0x008fe400000e0000 */
[----:B--2---:R-:W-:-:S13]  /*cce0*/  R2UR UR5, R2 ;  /* 0x00000000020572ca */ /* 0x004fda00000e0000 */
[----:B------:R-:W-:Y:S02]  /*ccf0*/  ULEA UR11, UR11, UR5, 0x7 ;  /* 0x000000050b0b7291 */ /* 0x000fe4000f8e383f */
[----:B------:R-:W-:-:S09]  /*cd00*/  UIADD3.X UR5, URZ, UR39, URZ, UP0, !UPT ;  /* 0x000000273f057290 */ /* 0x000fd200087fe43f */
[----:B------:R2:W-:Y:S02]  /*cd10*/  UTMALDG.4D [UR8], [UR4], desc[UR6] ;  /* 0x00000608040075b4 */ /* 0x0005e40008019000 */
[----:B--2---:R-:W-:Y:S01]  /*cd20*/  UMOV UR8, UR15 ;  /* 0x0000000f00087c82 */ /* 0x004fe20008000000 */
[----:B------:R-:W-:Y:S02]  /*cd30*/  UMOV UR10, UR16 ;  /* 0x00000010000a7c82 */ /* 0x000fe40008000000 */
[----:B------:R2:W-:Y:S02]  /*cd40*/  UTMALDG.4D [UR8], [UR4], desc[UR6] ;  /* 0x00000608040075b4 */ /* 0x0005e40008019000 */
[----:B--2---:R-:W-:Y:S01]  /*cd50*/  UMOV UR8, UR17 ;  /* 0x0000001100087c82 */ /* 0x004fe20008000000 */
[----:B------:R-:W-:Y:S02]  /*cd60*/  UMOV UR10, UR14 ;  /* 0x0000000e000a7c82 */ /* 0x000fe40008000000 */
[----:B------:R4:W-:Y:S02]  /*cd70*/  UTMALDG.4D [UR8], [UR4], desc[UR6] ;  /* 0x00000608040075b4 */ /* 0x0009e40008019000 */
[----:B----4-:R-:W-:Y:S01]  /*cd80*/  NOP ;  /* 0x0000000000007918 */ /* 0x010fe20000000000 */
.L_x_242:
[----:B------:R-:W2:Y:S04]  /*cd90*/  LDL.LU R3, [R1+0x30] ;  /* 0x0000300001037983 */ /* 0x000ea80000300800 */
[----:B------:R-:W3:Y:S04]  /*cda0*/  LDL.LU R5, [R1+0x2c] ;  /* 0x00002c0001057983 */ /* 0x000ee80000300800 */
[----:B----4-:R-:W4:Y:S01]  /*cdb0*/  LDL.LU R4, [R1+0x3c] ;  /* 0x00003c0001047983 */ /* 0x010f220000300800 */
[----:B------:R-:W-:Y:S05]  /*cdc0*/  WARPSYNC.ALL ;  /* 0x0000000000007948 */ /* 0x000fea0003800000 */
[----:B------:R-:W-:Y:S01]  /*cdd0*/  ULDC.64 UR6, c[0x0][0xa00] ;  /* 0x0002800000067ab9 */ /* 0x000fe20000000a00 */
[----:B------:R-:W-:Y:S01]  /*cde0*/  ULDC.64 UR4, c[0x0][0x298] ;  /* 0x0000a60000047ab9 */ /* 0x000fe20000000a00 */
[----:B------:R-:W-:Y:S01]  /*cdf0*/  BAR.SYNC.DEFER_BLOCKING 0x8, 0x180 ;  /* 0x0206000000007b1d */ /* 0x000fe20000010000 */
[----:B------:R-:W-:Y:S01]  /*ce00*/  ISETP.NE.U32.AND P0, PT, RZ, UR6, PT ;  /* 0x00000006ff007c0c */ /* 0x000fe2000bf05070 */
[----:B------:R-:W-:-:S03]  /*ce10*/  VIADD R2, R18, 0x10400 ;  /* 0x0001040012027836 */ /* 0x000fc60000000000 */
[----:B------:R-:W-:Y:S01]  /*ce20*/  ISETP.NE.AND.EX P0, PT, RZ, UR7, PT, P0 ;  /* 0x00000007ff007c0c */ /* 0x000fe2000bf05300 */
[----:B------:R-:W-:Y:S01]  /*ce30*/  BSSY B6, `(.L_x_247) ;  /* 0x000001e000067945 */ /* 0x000fe20003800000 */
[----:B------:R-:W-:Y:S02]  /*ce40*/  LOP3.LUT P1, RZ, R2, 0x3ff, RZ, 0xc0, !PT ;  /* 0x000003ff02ff7812 */ /* 0x000fe4000782c0ff */
[----:B--2---:R-:W-:Y:S02]  /*ce50*/  SHF.R.S32.HI R0, RZ, 0x1f, R3 ;  /* 0x0000001fff007819 */ /* 0x004fe40000011403 */
[----:B---3--:R-:W-:-:S03]  /*ce60*/  SEL R5, R5, RZ, !P0 ;  /* 0x000000ff05057207 */ /* 0x008fc60004000000 */
[----:B------:R-:W-:Y:S01]  /*ce70*/  IMAD R0, R0, UR4, RZ ;  /* 0x0000000400007c24 */ /* 0x000fe2000f8e02ff */
[----:B----4-:R-:W-:-:S03]  /*ce80*/  SEL R4, R4, RZ, !P0 ;  /* 0x000000ff04047207 */ /* 0x010fc60004000000 */
[C---:B------:R-:W-:Y:S02]  /*ce90*/  IMAD R0, R3.reuse, UR5, R0 ;  /* 0x0000000503007c24 */ /* 0x040fe4000f8e0200 */
[----:B------:R-:W-:-:S04]  /*cea0*/  IMAD.WIDE.U32 R2, R3, UR4, RZ ;  /* 0x0000000403027c25 */ /* 0x000fc8000f8e00ff */
[----:B------:R-:W-:Y:S01]  /*ceb0*/  IMAD.IADD R0, R3, 0x1, R0 ;  /* 0x0000000103007824 */ /* 0x000fe200078e0200 */
[----:B------:R2:W-:Y:S04]  /*cec0*/  STL.64 [R1+0x50], R2 ;  /* 0x0000500201007387 */ /* 0x0005e80000100a00 */
[----:B------:R2:W-:Y:S04]  /*ced0*/  STL [R1+0x2c], R5 ;  /* 0x00002c0501007387 */ /* 0x0005e80000100800 */
[----:B------:R2:W-:Y:S04]  /*cee0*/  STL [R1+0x3c], R4 ;  /* 0x00003c0401007387 */ /* 0x0005e80000100800 */
[----:B------:R2:W-:Y:S01]  /*cef0*/  STL [R1+0x30], R0 ;  /* 0x0000300001007387 */ /* 0x0005e20000100800 */
[----:B------:R-:W-:Y:S05]  /*cf00*/  @!P1 BRA `(.L_x_248) ;  /* 0x0000000000409947 */ /* 0x000fea0003800000 */
[----:B--2---:R-:W-:Y:S01]  /*cf10*/  MOV R2, 0x0 ;  /* 0x0000000000027802 */ /* 0x004fe20000000f00 */
[----:B------:R-:W-:Y:S01]  /*cf20*/  ULDC.64 UR6, c[0x4][0xb8] ;  /* 0x01002e0000067ab9 */ /* 0x000fe20000000a00 */
[----:B------:R-:W-:Y:S01]  /*cf30*/  ULDC.64 UR8, c[0x4][0xc0] ;  /* 0x0100300000087ab9 */ /* 0x000fe20000000a00 */
[----:B------:R-:W-:Y:S01]  /*cf40*/  ULDC.64 UR4, c[0x4][0x20] ;  /* 0x0100080000047ab9 */ /* 0x000fe20000000a00 */
[----:B------:R-:W-:Y:S02]  /*cf50*/  IMAD.U32 R4, RZ, RZ, UR6 ;  /* 0x00000006ff047e24 */ /* 0x000fe4000f8e00ff */
[----:B------:R-:W2:Y:S01]  /*cf60*/  LDC.64 R2, c[0x4][R2] ;  /* 0x0100000002027b82 */ /* 0x000ea20000000a00 */
[----:B------:R-:W-:Y:S02]  /*cf70*/  IMAD.U32 R5, RZ, RZ, UR7 ;  /* 0x00000007ff057e24 */ /* 0x000fe4000f8e00ff */
[----:B------:R-:W-:Y:S02]  /*cf80*/  IMAD.U32 R6, RZ, RZ, UR8 ;  /* 0x00000008ff067e24 */ /* 0x000fe4000f8e00ff */
[----:B------:R-:W-:-:S02]  /*cf90*/  IMAD.U32 R7, RZ, RZ, UR9 ;  /* 0x00000009ff077e24 */ /* 0x000fc4000f8e00ff */
[----:B-1----:R-:W-:Y:S02]  /*cfa0*/  IMAD.U32 R10, RZ, RZ, UR4 ;  /* 0x00000004ff0a7e24 */ /* 0x002fe4000f8e00ff */
[----:B0-----:R-:W-:Y:S02]  /*cfb0*/  IMAD.U32 R11, RZ, RZ, UR5 ;  /* 0x00000005ff0b7e24 */ /* 0x001fe4000f8e00ff */
[----:B------:R-:W-:Y:S02]  /*cfc0*/  IMAD.MOV.U32 R8, RZ, RZ, 0x70 ;  /* 0x00000070ff087424 */ /* 0x000fe400078e00ff */
[----:B------:R-:W-:Y:S02]  /*cfd0*/  IMAD.MOV.U32 R12, RZ, RZ, 0x1 ;  /* 0x00000001ff0c7424 */ /* 0x000fe400078e00ff */
[----:B------:R-:W-:-:S07]  /*cfe0*/  IMAD.MOV.U32 R13, RZ, RZ, RZ ;  /* 0x000000ffff0d7224 */ /* 0x000fce00078e00ff */
[----:B------:R-:W-:-:S07]  /*cff0*/  LEPC R20, `(.L_x_248) ;  /* 0x000000001014794e */ /* 0x000fce0000000000 */
[----:B--2---:R-:W-:Y:S05]  /*d000*/  CALL.ABS.NOINC R2 ;  /* 0x0000000002007343 */ /* 0x004fea0003c00000 */
.L_x_248:
[----:B------:R-:W-:Y:S05]  /*d010*/  BSYNC B6 ;  /* 0x0000000000067941 */ /* 0x000fea0003800000 */
.L_x_247:
[----:B--2---:R-:W2:Y:S01]  /*d020*/  LDL.LU R0, [R1+0x3c] ;  /* 0x00003c0001007983 */ /* 0x004ea20000300800 */
[----:B------:R-:W3:Y:S01]  /*d030*/  LDC R8, c[0x0][0x448] ;  /* 0x00011200ff087b82 */ /* 0x000ee20000000800 */
[----:B------:R-:W-:Y:S01]  /*d040*/  ULDC.64 UR4, c[0x0][0x2d8] ;  /* 0x0000b60000047ab9 */ /* 0x000fe20000000a00 */
[----:B------:R-:W-:Y:S01]  /*d050*/  ULDC.64 UR6, c[0x0][0x280] ;  /* 0x0000a00000067ab9 */ /* 0x000fe20000000a00 */
[----:B------:R-:W4:Y:S04]  /*d060*/  LDL.LU R4, [R1+0x30] ;  /* 0x0000300001047983 */ /* 0x000f280000300800 */
[----:B------:R-:W4:Y:S04]  /*d070*/  LDL.LU.64 R2, [R1+0x50] ;  /* 0x0000500001027983 */ /* 0x000f280000300a00 */
[----:B------:R-:W2:Y:S04]  /*d080*/  LDL.LU R6, [R1+0x2c] ;  /* 0x00002c0001067983 */ /* 0x000ea80000300800 */
[----:B------:R-:W2:Y:S01]  /*d090*/  LDL.LU R5, [R1+0x4] ;  /* 0x0000040001057983 */ /* 0x000ea20000300800 */
[----:B---3--:R-:W-:Y:S01]  /*d0a0*/  ISETP.NE.AND P0, PT, R8, 0x1, PT ;  /* 0x000000010800780c */ /* 0x008fe20003f05270 */
[----:B------:R-:W0:-:S12]  /*d0b0*/  S2R R9, SR_TID.X ;  /* 0x0000000000097919 */ /* 0x000e180000002100 */
[----:B------:R-:W3:Y:S01]  /*d0c0*/  @P0 LDC R7, c[0x0][0x450] ;  /* 0x00011400ff070b82 */ /* 0x000ee20000000800 */
[----:B0-----:R-:W-:-:S05]  /*d0d0*/  IMAD.SHL.U32 R11, R9, 0x8, RZ ;  /* 0x00000008090b7824 */ /* 0x001fca00078e00ff */
[----:B------:R-:W-:-:S04]  /*d0e0*/  LOP3.LUT R11, R11, 0x38, RZ, 0xc0, !PT ;  /* 0x000000380b0b7812 */ /* 0x000fc800078ec0ff */
[----:B-1----:R-:W-:Y:S01]  /*d0f0*/  LOP3.LUT R10, R11, 0x40, RZ, 0xfc, !PT ;  /* 0x000000400b0a7812 */ /* 0x002fe200078efcff */
[----:B----4-:R-:W-:Y:S02]  /*d100*/  IMAD.MOV.U32 R3, RZ, RZ, R4 ;  /* 0x000000ffff037224 */ /* 0x010fe400078e0004 */
[----:B------:R-:W0:Y:S01]  /*d110*/  S2R R4, SR_TID.X ;  /* 0x0000000000047919 */ /* 0x000e220000002100 */
[----:B------:R-:W-:-:S04]  /*d120*/  IMAD.WIDE.U32 R2, R16, UR4, R2 ;  /* 0x0000000410027c25 */ /* 0x000fc8000f8e0002 */
[----:B------:R-:W-:Y:S01]  /*d130*/  IMAD R3, R16, UR5, R3 ;  /* 0x0000000510037c24 */ /* 0x000fe2000f8e0203 */
[----:B------:R-:W-:Y:S02]  /*d140*/  ULDC.64 UR4, c[0x0][0x2e0] ;  /* 0x0000b80000047ab9 */ /* 0x000fe40000000a00 */
[----:B--2---:R-:W-:Y:S02]  /*d150*/  IMAD R0, R0, UR4, RZ ;  /* 0x0000000400007c24 */ /* 0x004fe4000f8e02ff */
[----:B------:R-:W-:-:S04]  /*d160*/  IMAD.WIDE.U32 R2, R6, UR4, R2 ;  /* 0x0000000406027c25 */ /* 0x000fc8000f8e0002 */
[----:B------:R-:W-:Y:S01]  /*d170*/  IMAD R0, R6, UR5, R0 ;  /* 0x0000000506007c24 */ /* 0x000fe2000f8e0200 */
[----:B------:R-:W-:Y:S01]  /*d180*/  ULDC.64 UR4, c[0x0][0x2d0] ;  /* 0x0000b40000047ab9 */ /* 0x000fe20000000a00 */
[C---:B0-----:R-:W-:Y:S01]  /*d190*/  LOP3.LUT R6, R4.reuse, 0x7f, RZ, 0xc0, !PT ;  /* 0x0000007f04067812 */ /* 0x041fe200078ec0ff */
[----:B------:R-:W-:-:S03]  /*d1a0*/  IMAD.SHL.U32 R4, R4, 0x10, RZ ;  /* 0x0000001004047824 */ /* 0x000fc600078e00ff */
[----:B------:R-:W-:-:S04]  /*d1b0*/  SHF.R.U32.HI R6, RZ, 0x3, R6 ;  /* 0x00000003ff067819 */ /* 0x000fc80000011606 */
[----:B------:R-:W-:Y:S02]  /*d1c0*/  LOP3.LUT R4, R6, 0x70, R4, 0xf8, !PT ;  /* 0x0000007006047812 */ /* 0x000fe400078ef804 */
[----:B------:R-:W0:Y:S01]  /*d1d0*/  @P0 LDC R6, c[0x0][0x44c] ;  /* 0x00011300ff060b82 */ /* 0x000e220000000800 */
[----:B------:R-:W-:Y:S01]  /*d1e0*/  IMAD.SHL.U32 R5, R5, 0x80, RZ ;  /* 0x0000008005057824 */ /* 0x000fe200078e00ff */
[----:B------:R-:W-:-:S04]  /*d1f0*/  IADD3 R3, R3, R0, RZ ;  /* 0x0000000003037210 */ /* 0x000fc80007ffe0ff */
[----:B------:R-:W-:-:S05]  /*d200*/  LOP3.LUT R0, R4, R5, RZ, 0xfc, !PT ;  /* 0x0000000504007212 */ /* 0x000fca00078efcff */
[----:B------:R-:W-:Y:S02]  /*d210*/  IMAD.MOV.U32 R4, RZ, RZ, R0 ;  /* 0x000000ffff047224 */ /* 0x000fe400078e0000 */
[----:B0-----:R-:W-:-:S05]  /*d220*/  @P0 IMAD.HI.U32 R6, R0, R6, RZ ;  /* 0x0000000600060227 */ /* 0x001fca00078e00ff */
[----:B---3--:R-:W-:-:S05]  /*d230*/  @P0 SHF.R.U32.HI R4, RZ, R7, R6 ;  /* 0x00000007ff040219 */ /* 0x008fca0000011606 */
[----:B------:R-:W-:-:S04]  /*d240*/  IMAD.MOV R6, RZ, RZ, -R4 ;  /* 0x000000ffff067224 */ /* 0x000fc800078e0a04 */
[----:B------:R-:W-:Y:S01]  /*d250*/  IMAD R0, R8, R6, R0 ;  /* 0x0000000608007224 */ /* 0x000fe200078e0200 */
[----:B------:R-:W-:Y:S01]  /*d260*/  SHF.R.S32.HI R6, RZ, 0x1f, R4 ;  /* 0x0000001fff067819 */ /* 0x000fe20000011404 */
[----:B------:R-:W-:-:S04]  /*d270*/  IMAD.WIDE.U32 R2, R4, UR4, R2 ;  /* 0x0000000404027c25 */ /* 0x000fc8000f8e0002 */
[----:B------:R-:W-:-:S04]  /*d280*/  IMAD R6, R6, UR4, RZ ;  /* 0x0000000406067c24 */ /* 0x000fc8000f8e02ff */
[----:B------:R-:W-:Y:S01]  /*d290*/  IMAD R4, R4, UR5, R6 ;  /* 0x0000000504047c24 */ /* 0x000fe2000f8e0206 */
[----:B------:R-:W-:-:S03]  /*d2a0*/  ULDC.64 UR4, c[0x0][0x2c8] ;  /* 0x0000b20000047ab9 */ /* 0x000fc60000000a00 */
[----:B------:R-:W-:Y:S01]  /*d2b0*/  IMAD.IADD R3, R3, 0x1, R4 ;  /* 0x0000000103037824 */ /* 0x000fe200078e0204 */
[----:B------:R-:W-:Y:S01]  /*d2c0*/  SHF.R.S32.HI R4, RZ, 0x1f, R0 ;  /* 0x0000001fff047819 */ /* 0x000fe20000011400 */
[----:B------:R-:W-:-:S04]  /*d2d0*/  IMAD.WIDE.U32 R2, R0, UR4, R2 ;  /* 0x0000000400027c25 */ /* 0x000fc8000f8e0002 */
[----:B------:R-:W-:Y:S01]  /*d2e0*/  IMAD R4, R4, UR4, RZ ;  /* 0x0000000404047c24 */ /* 0x000fe2000f8e02ff */
[----:B------:R-:W-:Y:S02]  /*d2f0*/  ULDC UR4, c[0x0][0x2b8] ;  /* 0x0000ae0000047ab9 */ /* 0x000fe40000000800 */
[----:B------:R-:W-:Y:S02]  /*d300*/  ISETP.GE.AND P1, PT, R10, UR4, PT ;  /* 0x000000040a007c0c */ /* 0x000fe4000bf26270 */
[----:B------:R0:W5:Y:S01]  /*d310*/  LDL R10, [R1+0x24] ;  /* 0x00002400010a7983 */ /* 0x0001620000100800 */
[----:B------:R-:W-:Y:S01]  /*d320*/  IMAD R0, R0, UR5, R4 ;  /* 0x0000000500007c24 */ /* 0x000fe2000f8e0204 */
[----:B------:R-:W-:Y:S02]  /*d330*/  LOP3.LUT R9, R11, 0x80, RZ, 0xfc, !PT ;  /* 0x000000800b097812 */ /* 0x000fe400078efcff */
[----:B------:R-:W-:Y:S01]  /*d340*/  LEA R4, P3, R2, UR6, 0x1 ;  /* 0x0000000602047c11 */ /* 0x000fe2000f8608ff */
[----:B------:R-:W-:Y:S01]  /*d350*/  IMAD.IADD R0, R3, 0x1, R0 ;  /* 0x0000000103007824 */ /* 0x000fe200078e0200 */
[----:B------:R-:W-:-:S02]  /*d360*/  ISETP.GE.AND P2, PT, R11, UR4, PT ;  /* 0x000000040b007c0c */ /* 0x000fc4000bf46270 */
[----:B------:R-:W-:Y:S01]  /*d370*/  ISETP.GE.AND P0, PT, R9, UR4, PT ;  /* 0x0000000409007c0c */ /* 0x000fe2000bf06270 */
[----:B------:R-:W-:Y:S01]  /*d380*/  UMOV UR4, 0xffffffff ;  /* 0xffffffff00047882 */ /* 0x000fe20000000000 */
[----:B------:R-:W-:Y:S02]  /*d390*/  LEA.HI.X R3, R2, UR7, R0, 0x1, P3 ;  /* 0x0000000702037c11 */ /* 0x000fe400098f0c00 */
[----:B0-----:R-:W-:Y:S09]  /*d3a0*/  BRA.DIV UR4, `(.L_x_249) ;  /* 0x0000004204d07947 */ /* 0x001ff2000b800000 */
[----:B------:R-:W2:Y:S01]  /*d3b0*/  LDL.LU R7, [R1+0x44] ;  /* 0x0000440001077983 */ /* 0x000ea20000300800 */
[----:B------:R-:W0:Y:S02]  /*d3c0*/  S2R R6, SR_TID.X ;  /* 0x0000000000067919 */ /* 0x000e240000002100 */
[----:B0-----:R-:W-:-:S04]  /*d3d0*/  LOP3.LUT R6, R6, 0x7f, RZ, 0xc0, !PT ;  /* 0x0000007f06067812 */ /* 0x001fc800078ec0ff */
[----:B------:R-:W-:-:S05]  /*d3e0*/  SHF.R.U32.HI R6, RZ, 0x3, R6 ;  /* 0x00000003ff067819 */ /* 0x000fca0000011606 */
[----:B------:R-:W-:Y:S02]  /*d3f0*/  IMAD.IADD R0, R6, 0x1, R5 ;  /* 0x0000000106007824 */ /* 0x000fe400078e0205 */
[----:B------:R-:W0:Y:S02]  /*d400*/  S2R R6, SR_TID.X ;  /* 0x0000000000067919 */ /* 0x000e240000002100 */
[----:B------:R-:W-:Y:S01]  /*d410*/  VIADD R5, R0, 0x10 ;  /* 0x0000001000057836 */ /* 0x000fe20000000000 */
[----:B------:R-:W-:Y:S01]  /*d420*/  SHFL.IDX PT, R9, R3, 0x1, 0x181f ;  /* 0x00381f0003097f89 */ /* 0x000fe200000e0000 */
[----:B0-----:R-:W-:-:S03]  /*d430*/  IMAD.SHL.U32 R11, R6, 0x8, RZ ;  /* 0x00000008060b7824 */ /* 0x001fc600078e00ff */
[----:B------:R-:W-:Y:S02]  /*d440*/  SHFL.IDX PT, R6, R3, RZ, 0x181f ;  /* 0x00181fff03067589 */ /* 0x000fe400000e0000 */
[----:B------:R-:W-:Y:S01]  /*d450*/  LOP3.LUT R11, R11, 0x38, RZ, 0xc0, !PT ;  /* 0x000000380b0b7812 */ /* 0x000fe200078ec0ff */
[----:B--2---:R-:W-:Y:S02]  /*d460*/  IMAD R2, R7, R8, RZ ;  /* 0x0000000807027224 */ /* 0x004fe400078e02ff */
[----:B------:R-:W0:Y:S03]  /*d470*/  SHFL.IDX PT, R7, R4, RZ, 0x181f ;  /* 0x00181fff04077589 */ /* 0x000e2600000e0000 */
[-C--:B------:R-:W-:Y:S02]  /*d480*/  ISETP.GE.AND P4, PT, R0, R2.reuse, PT ;  /* 0x000000020000720c */ /* 0x080fe40003f86270 */
[----:B------:R-:W-:-:S02]  /*d490*/  ISETP.GE.AND P3, PT, R5, R2, PT ;  /* 0x000000020500720c */ /* 0x000fc40003f66270 */
[----:B------:R-:W1:Y:S09]  /*d4a0*/  SHFL.IDX PT, R5, R4, 0x1, 0x181f ;  /* 0x00381f0004057f89 */ /* 0x000e7200000e0000 */
[----:B0-----:R-:W-:-:S05]  /*d4b0*/  @!P4 LEA R7, P5, R11, R7, 0x1 ;  /* 0x000000070b07c211 */ /* 0x001fca00078a08ff */
[----:B------:R-:W-:-:S05]  /*d4c0*/  @!P4 IMAD.X R6, RZ, RZ, R6, P5 ;  /* 0x000000ffff06c224 */ /* 0x000fca00028e0606 */
[----:B------:R-:W-:-:S04]  /*d4d0*/  @!P4 LOP3.LUT R7, R7, R6, RZ, 0x3c, !PT ;  /* 0x000000060707c212 */ /* 0x000fc800078e3cff */
[----:B------:R-:W-:Y:S02]  /*d4e0*/  @!P4 LOP3.LUT R6, R7, R6, RZ, 0x3c, !PT ;  /* 0x000000060706c212 */ /* 0x000fe400078e3cff */
[----:B-1----:R-:W-:Y:S02]  /*d4f0*/  @!P3 LEA R8, P5, R11, R5, 0x1 ;  /* 0x000000050b08b211 */ /* 0x002fe400078a08ff */
[----:B------:R-:W-:-:S03]  /*d500*/  @!P4 LOP3.LUT R7, R7, R6, RZ, 0x3c, !PT ;  /* 0x000000060707c212 */ /* 0x000fc600078e3cff */
[----:B------:R-:W-:Y:S02]  /*d510*/  @!P3 IMAD.X R5, RZ, RZ, R9, P5 ;  /* 0x000000ffff05b224 */ /* 0x000fe400028e0609 */
[----:B-----5:R-:W-:Y:S04]  /*d520*/  @!P4 LDGSTS.E.BYPASS.LTC128B.128 [R10+0x10400], desc[UR40][R6.64], !P2 ;  /* 0x10400000060acfae */ /* 0x020fe8000d101d68 */
[----:B------:R-:W-:Y:S04]  /*d530*/  @!P4 LDGSTS.E.BYPASS.LTC128B.128 [R10+0x14400], desc[UR40][R6.64+0x80], !P1 ;  /* 0x14400080060acfae */ /* 0x000fe8000c901d68 */
[----:B------:R0:W-:Y:S02]  /*d540*/  @!P4 LDGSTS.E.BYPASS.LTC128B.128 [R10+0x18400], desc[UR40][R6.64+0x100], !P0 ;  /* 0x18400100060acfae */ /* 0x0001e4000c101d68 */
[----:B0-----:R-:W-:-:S02]  /*d550*/  @!P3 IMAD.MOV.U32 R6, RZ, RZ, R8 ;  /* 0x000000ffff06b224 */ /* 0x001fc400078e0008 */
[----:B------:R-:W-:Y:S02]  /*d560*/  @!P3 IMAD.MOV.U32 R7, RZ, RZ, R5 ;  /* 0x000000ffff07b224 */ /* 0x000fe400078e0005 */
[----:B------:R-:W-:-:S03]  /*d570*/  VIADD R5, R0, 0x20 ;  /* 0x0000002000057836 */ /* 0x000fc60000000000 */
[----:B------:R-:W-:Y:S04]  /*d580*/  @!P3 LDGSTS.E.BYPASS.LTC128B.128 [R10+0x10c00], desc[UR40][R6.64], !P2 ;  /* 0x10c00000060abfae */ /* 0x000fe8000d101d68 */
[----:B------:R-:W-:Y:S04]  /*d590*/  @!P3 LDGSTS.E.BYPASS.LTC128B.128 [R10+0x14c00], desc[UR40][R6.64+0x80], !P1 ;  /* 0x14c00080060abfae */ /* 0x000fe8000c901d68 */
[----:B------:R0:W-:Y:S01]  /*d5a0*/  @!P3 LDGSTS.E.BYPASS.LTC128B.128 [R10+0x18c00], desc[UR40][R6.64+0x100], !P0 ;  /* 0x18c00100060abfae */ /* 0x0001e2000c101d68 */
[----:B------:R-:W-:-:S03]  /*d5b0*/  ISETP.GE.AND P3, PT, R5, R2, PT ;  /* 0x000000020500720c */ /* 0x000fc60003f66270 */
[----:B------:R-:W1:Y:S04]  /*d5c0*/  SHFL.IDX PT, R5, R4, 0x2, 0x181f ;  /* 0x00581f0004057f89 */ /* 0x000e6800000e0000 */
[----:B------:R-:W0:Y:S06]  /*d5d0*/  SHFL.IDX PT, R8, R3, 0x2, 0x181f ;  /* 0x00581f0003087f89 */ /* 0x000e2c00000e0000 */
[----:B-1----:R-:W-:-:S04]  /*d5e0*/  @!P3 LEA R5, P4, R11, R5, 0x1 ;  /* 0x000000050b05b211 */ /* 0x002fc800078808ff */
[----:B0-----:R-:W-:-:S05]  /*d5f0*/  @!P3 IADD3.X R6, RZ, R8, RZ, P4, !PT ;  /* 0x00000008ff06b210 */ /* 0x001fca00027fe4ff */
[----:B------:R-:W-:Y:S02]  /*d600*/  @!P3 IMAD.MOV.U32 R7, RZ, RZ, R6 ;  /* 0x000000ffff07b224 */ /* 0x000fe400078e0006 */
[----:B------:R-:W-:Y:S02]  /*d610*/  @!P3 IMAD.MOV.U32 R6, RZ, RZ, R5 ;  /* 0x000000ffff06b224 */ /* 0x000fe400078e0005 */
[----:B------:R-:W-:-:S03]  /*d620*/  VIADD R5, R0, 0x30 ;  /* 0x0000003000057836 */ /* 0x000fc60000000000 */
[----:B------:R-:W-:Y:S04]  /*d630*/  @!P3 LDGSTS.E.BYPASS.LTC128B.128 [R10+0x11400], desc[UR40][R6.64], !P2 ;  /* 0x11400000060abfae */ /* 0x000fe8000d101d68 */
[----:B------:R-:W-:Y:S04]  /*d640*/  @!P3 LDGSTS.E.BYPASS.LTC128B.128 [R10+0x15400], desc[UR40][R6.64+0x80], !P1 ;  /* 0x15400080060abfae */ /* 0x000fe8000c901d68 */
[----:B------:R0:W-:Y:S01]  /*d650*/  @!P3 LDGSTS.E.BYPASS.LTC128B.128 [R10+0x19400], desc[UR40][R6.64+0x100], !P0 ;  /* 0x19400100060abfae */ /* 0x0001e2000c101d68 */
[----:B------:R-:W-:-:S03]  /*d660*/  ISETP.GE.AND P3, PT, R5, R2, PT ;  /* 0x000000020500720c */ /* 0x000fc60003f66270 */
[----:B------:R-:W1:Y:S04]  /*d670*/  SHFL.IDX PT, R5, R4, 0x3, 0x181f ;  /* 0x00781f0004057f89 */ /* 0x000e6800000e0000 */
[----:B0-----:R-:W0:Y:S06]  /*d680*/  SHFL.IDX PT, R6, R3, 0x3, 0x181f ;  /* 0x00781f0003067f89 */ /* 0x001e2c00000e0000 */
[----:B-1----:R-:W-:-:S05]  /*d690*/  @!P3 LEA R5, P4, R11, R5, 0x1 ;  /* 0x000000050b05b211 */ /* 0x002fca00078808ff */
[----:B0-----:R-:W-:-:S04]  /*d6a0*/  @!P3 IMAD.X R6, RZ, RZ, R6, P4 ;  /* 0x000000ffff06b224 */ /* 0x001fc800020e0606 */
        /* <DEDUP_REMOVED lines=25> */
[----:B------:R-:W-:Y:S02]  /*d840*/  @!P3 LDGSTS.E.BYPASS.LTC128B.128 [R10+0x12c00], desc[UR40][R6.64], !P2 ;  /* 0x12c00000060abfae */ /* 0x000fe4000d101d68 */
[----:B------:R-:W-:Y:S02]  /*d850*/  ISETP.GE.AND P4, PT, R5, R2, PT ;  /* 0x000000020500720c */ /* 0x000fe40003f86270 */
[----:B------:R-:W0:Y:S04]  /*d860*/  SHFL.IDX PT, R5, R4, 0x6, 0x181f ;  /* 0x00d81f0004057f89 */ /* 0x000e2800000e0000 */
[----:B------:R-:W-:Y:S04]  /*d870*/  @!P3 LDGSTS.E.BYPASS.LTC128B.128 [R10+0x16c00], desc[UR40][R6.64+0x80], !P1 ;  /* 0x16c00080060abfae */ /* 0x000fe8000c901d68 */
[----:B------:R1:W-:Y:S04]  /*d880*/  @!P3 LDGSTS.E.BYPASS.LTC128B.128 [R10+0x1ac00], desc[UR40][R6.64+0x100], !P0 ;  /* 0x1ac00100060abfae */ /* 0x0003e8000c101d68 */
[----:B-1----:R-:W1:Y:S01]  /*d890*/  SHFL.IDX PT, R6, R3, 0x6, 0x181f ;  /* 0x00d81f0003067f89 */ /* 0x002e6200000e0000 */
[----:B0-----:R-:W-:-:S04]  /*d8a0*/  @!P4 LEA R5, P3, R11, R5, 0x1 ;  /* 0x000000050b05c211 */ /* 0x001fc800078608ff */
[----:B-1----:R-:W-:-:S05]  /*d8b0*/  @!P4 IADD3.X R6, RZ, R6, RZ, P3, !PT ;  /* 0x00000006ff06c210 */ /* 0x002fca0001ffe4ff */
[----:B------:R-:W-:Y:S02]  /*d8c0*/  @!P4 IMAD.MOV.U32 R7, RZ, RZ, R6 ;  /* 0x000000ffff07c224 */ /* 0x000fe400078e0006 */
[----:B------:R-:W-:Y:S02]  /*d8d0*/  @!P4 IMAD.MOV.U32 R6, RZ, RZ, R5 ;  /* 0x000000ffff06c224 */ /* 0x000fe400078e0005 */
[----:B------:R1:W2:Y:S04]  /*d8e0*/  SHFL.IDX PT, R5, R3, 0x7, 0x181f ;  /* 0x00f81f0003057f89 */ /* 0x0002a800000e0000 */
[----:B------:R1:W-:Y:S04]  /*d8f0*/  @!P4 LDGSTS.E.BYPASS.LTC128B.128 [R10+0x13400], desc[UR40][R6.64], !P2 ;  /* 0x13400000060acfae */ /* 0x0003e8000d101d68 */
[----:B------:R1:W-:Y:S04]  /*d900*/  @!P4 LDGSTS.E.BYPASS.LTC128B.128 [R10+0x17400], desc[UR40][R6.64+0x80], !P1 ;  /* 0x17400080060acfae */ /* 0x0003e8000c901d68 */
[----:B------:R1:W-:Y:S04]  /*d910*/  @!P4 LDGSTS.E.BYPASS.LTC128B.128 [R10+0x1b400], desc[UR40][R6.64+0x100], !P0 ;  /* 0x1b400100060acfae */ /* 0x0003e8000c101d68 */
[----:B------:R1:W3:Y:S02]  /*d920*/  SHFL.IDX PT, R3, R4, 0x7, 0x181f ;  /* 0x00f81f0004037f89 */ /* 0x0002e400000e0000 */
.L_x_366:
[----:B------:R-:W-:Y:S01]  /*d930*/  VIADD R0, R0, 0x70 ;  /* 0x0000007000007836 */ /* 0x000fe20000000000 */
[----:B------:R-:W-:Y:S04]  /*d940*/  BSSY B0, `(.L_x_250) ;  /* 0x000000e000007945 */ /* 0x000fe80003800000 */
[----:B------:R-:W-:-:S13]  /*d950*/  ISETP.GE.AND P3, PT, R0, R2, PT ;  /* 0x000000020000720c */ /* 0x000fda0003f66270 */
[----:B------:R-:W-:Y:S05]  /*d960*/  @P3 BRA `(.L_x_251) ;  /* 0x00000000002c3947 */ /* 0x000fea0003800000 */
[----:B-1----:R-:W1:Y:S02]  /*d970*/  S2R R4, SR_TID.X ;  /* 0x0000000000047919 */ /* 0x002e640000002100 */
[----:B-1----:R-:W-:-:S05]  /*d980*/  IMAD.SHL.U32 R4, R4, 0x8, RZ ;  /* 0x0000000804047824 */ /* 0x002fca00078e00ff */
[----:B------:R-:W-:-:S04]  /*d990*/  LOP3.LUT R4, R4, 0x38, RZ, 0xc0, !PT ;  /* 0x0000003804047812 */ /* 0x000fc800078ec0ff */
[----:B---3--:R-:W-:-:S05]  /*d9a0*/  LEA R2, P3, R4, R3, 0x1 ;  /* 0x0000000304027211 */ /* 0x008fca00078608ff */
[----:B--2---:R-:W-:-:S05]  /*d9b0*/  IMAD.X R3, RZ, RZ, R5, P3 ;  /* 0x000000ffff037224 */ /* 0x004fca00018e0605 */
[----:B------:R-:W-:Y:S01]  /*d9c0*/  @!PT LDS RZ, [RZ] ;  /* 0x00000000fffff984 */ /* 0x000fe20000000800 */
[----:B------:R-:W-:Y:S01]  /*d9d0*/  @!PT LDS RZ, [RZ] ;  /* 0x00000000fffff984 */ /* 0x000fe20000000800 */
[----:B------:R-:W-:Y:S01]  /*d9e0*/  @!PT LDS RZ, [RZ] ;  /* 0x00000000fffff984 */ /* 0x000fe20000000800 */
[----:B------:R4:W-:Y:S04]  /*d9f0*/  LDGSTS.E.BYPASS.LTC128B.128 [R10+0x13c00], desc[UR40][R2.64], !P2 ;  /* 0x13c00000020a7fae */ /* 0x0009e8000d101d68 */
[----:B------:R4:W-:Y:S04]  /*da00*/  LDGSTS.E.BYPASS.LTC128B.128 [R10+0x17c00], desc[UR40][R2.64+0x80], !P1 ;  /* 0x17c00080020a7fae */ /* 0x0009e8000c901d68 */
[----:B------:R4:W-:Y:S02]  /*da10*/  LDGSTS.E.BYPASS.LTC128B.128 [R10+0x1bc00], desc[UR40][R2.64+0x100], !P0 ;  /* 0x1bc00100020a7fae */ /* 0x0009e4000c101d68 */
.L_x_251:
[----:B------:R-:W-:Y:S05]  /*da20*/  BSYNC B0 ;  /* 0x0000000000007941 */ /* 0x000fea0003800000 */
.L_x_250:
[----:B------:R-:W-:Y:S01]  /*da30*/  NOP ;  /* 0x0000000000007918 */ /* 0x000fe20000000000 */
[----:B------:R-:W-:Y:S01]  /*da40*/  PLOP3.LUT P0, PT, PT, PT, PT, 0x80, 0x0 ;  /* 0x000000000000781c */ /* 0x000fe20003f0f070 */
[----:B01----:R-:W-:-:S12]  /*da50*/  VIADD R6, R18, 0x34800 ;  /* 0x0003480012067836 */ /* 0x003fd80000000000 */
.L_x_252:
[----:B------:R-:W-:Y:S02]  /*da60*/  PLOP3.LUT P1, PT, P1, P0, PT, 0xa2, 0x0 ;  /* 0x000000000000781c */ /* 0x000fe40000f21472 */
[----:B------:R-:W-:-:S08]  /*da70*/  @P0 R2UR P1, UR4, R18 ;  /* 0x00000000120402ca */ /* 0x000fd00000020000 */
[----:B------:R-:W-:-:S05]  /*da80*/  @P0 PLOP3.LUT P0, PT, P1, PT, PT, 0x80, 0x0 ;  /* 0x000000000000081c */ /* 0x000fca0000f0f070 */
[----:B------:R-:W-:Y:S01]  /*da90*/  @!P1 SYNCS.ARRIVE.TRANS64.RED.A0T1 RZ, [UR4+0x34800], RZ ;  /* 0x034800ffffff99a7 */ /* 0x000fe20008200404 */
[----:B------:R-:W-:Y:S07]  /*daa0*/  @!P1 ARRIVES.LDGSTSBAR.64.TRANSCNT [UR4+0x34800] ;  /* 0x03480000ff0099b0 */ /* 0x000fee0008000a84 */
[----:B------:R-:W-:Y:S05]  /*dab0*/  @P0 BRA.U.ANY `(.L_x_252) ;  /* 0xfffffffd00e80947 */ /* 0x000fea000393ffff */
[----:B----4-:R-:W4:Y:S02]  /*dac0*/  LDL.LU R2, [R1+0x48] ;  /* 0x0000480001027983 */ /* 0x010f240000300800 */
[----:B----4-:R-:W-:-:S05]  /*dad0*/  VIADD R2, R2, 0x1 ;  /* 0x0000000102027836 */ /* 0x010fca0000000000 */
[----:B------:R0:W-:Y:S01]  /*dae0*/  STL [R1+0x48], R2 ;  /* 0x0000480201007387 */ /* 0x0001e20000100800 */
[----:B------:R-:W-:-:S04]  /*daf0*/  LEA.HI R0, R2, R2, RZ, 0x1 ;  /* 0x0000000202007211 */ /* 0x000fc800078f08ff */
[----:B------:R-:W-:-:S05]  /*db00*/  LOP3.LUT R0, R0, 0xfffffffe, RZ, 0xc0, !PT ;  /* 0xfffffffe00007812 */ /* 0x000fca00078ec0ff */
[----:B------:R-:W-:-:S05]  /*db10*/  IMAD.IADD R0, R2, 0x1, -R0 ;  /* 0x0000000102007824 */ /* 0x000fca00078e0a00 */
[----:B------:R-:W-:Y:S01]  /*db20*/  SHF.L.U32 R0, R0, 0x1f, RZ ;  /* 0x0000001f00007819 */ /* 0x000fe200000006ff */
[----:B------:R-:W-:Y:S01]  /*db30*/  NOP ;  /* 0x0000000000007918 */ /* 0x000fe20000000000 */
[----:B------:R0:W-:Y:S01]  /*db40*/  SYNCS.ARRIVE.TRANS64.A1T0 RZ, [R18+URZ+0x34800], RZ ;  /* 0x034800ff12ff79a7 */ /* 0x0001e2000810003f */
[----:B------:R-:W-:Y:S01]  /*db50*/  BSSY B0, `(.L_x_253) ;  /* 0x0000003000007945 */ /* 0x000fe20003800000 */
[----:B------:R-:W1:Y:S03]  /*db60*/  SYNCS.PHASECHK.TRANS64.TRYWAIT P0, [R18+URZ+0x34820], R0 ;  /* 0x03482000120075a7 */ /* 0x000e66000800017f */
[----:B01----:R-:W-:Y:S05]  /*db70*/  @!P0 BRA `(.L_x_254) ;  /* 0x0000004400e08947 */ /* 0x003fea0003800000 */
.L_x_367:
[----:B------:R-:W-:Y:S05]  /*db80*/  BSYNC B0 ;  /* 0x0000000000007941 */ /* 0x000fea0003800000 */
.L_x_253:
[----:B------:R-:W0:Y:S04]  /*db90*/  LDL R2, [R1+0x38] ;  /* 0x0000380001027983 */ /* 0x000e280000100800 */
[----:B---3--:R-:W3:Y:S01]  /*dba0*/  LDL R3, [R1+0x28] ;  /* 0x0000280001037983 */ /* 0x008ee20000100800 */
[----:B------:R-:W-:Y:S01]  /*dbb0*/  BSSY B0, `(.L_x_255) ;  /* 0x0000213000007945 */ /* 0x000fe20003800000 */
[----:B0-----:R-:W-:-:S05]  /*dbc0*/  VIADD R0, R2, 0xfffffffe ;  /* 0xfffffffe02007836 */ /* 0x001fca0000000000 */
[----:B---3--:R-:W-:-:S13]  /*dbd0*/  ISETP.GE.AND P0, PT, R0, R3, PT ;  /* 0x000000030000720c */ /* 0x008fda0003f06270 */
[----:B------:R-:W-:Y:S05]  /*dbe0*/  @!P0 BRA `(.L_x_256) ;  /* 0x00000020003c8947 */ /* 0x000fea0003800000 */
[----:B------:R-:W3:Y:S04]  /*dbf0*/  LDL.LU R2, [R1+0x58] ;  /* 0x0000580001027983 */ /* 0x000ee80000300800 */
[----:B--2---:R-:W2:Y:S04]  /*dc00*/  LDL.LU R5, [R1+0x34] ;  /* 0x0000340001057983 */ /* 0x004ea80000300800 */
[----:B------:R-:W4:Y:S01]  /*dc10*/  LDL.LU R4, [R1+0x40] ;  /* 0x0000400001047983 */ /* 0x000f220000300800 */
[----:B------:R-:W-:Y:S01]  /*dc20*/  LOP3.LUT R12, RZ, R3, RZ, 0x33, !PT ;  /* 0x00000003ff0c7212 */ /* 0x000fe200078e33ff */
[----:B------:R-:W-:Y:S01]  /*dc30*/  BSSY B2, `(.L_x_257) ;  /* 0x00000b5000027945 */ /* 0x000fe20003800000 */
[----:B---3--:R-:W-:-:S04]  /*dc40*/  VIADD R2, R2, 0x1 ;  /* 0x0000000102027836 */ /* 0x008fc80000000000 */
[----:B--2---:R-:W-:-:S05]  /*dc50*/  IMAD R2, R2, R5, RZ ;  /* 0x0000000502027224 */ /* 0x004fca00078e02ff */
[----:B----4-:R-:W-:-:S05]  /*dc60*/  VIMNMX R4, R4, R2, PT ;  /* 0x0000000204047248 */ /* 0x010fca0003fe0100 */
[----:B------:R-:W-:-:S05]  /*dc70*/  IMAD.MOV R2, RZ, RZ, -R4 ;  /* 0x000000ffff027224 */ /* 0x000fca00078e0a04 */
[----:B------:R-:W-:-:S05]  /*dc80*/  VIADDMNMX R12, R2, 0x1, R12, !PT ;  /* 0x00000001020c7846 */ /* 0x000fca000780010c */
[----:B------:R-:W-:-:S05]  /*dc90*/  IMAD.IADD R2, R4, 0x1, R12 ;  /* 0x0000000104027824 */ /* 0x000fca00078e020c */
[----:B------:R-:W-:-:S04]  /*dca0*/  LOP3.LUT R2, R2, 0x1, RZ, 0xc0, !PT ;  /* 0x0000000102027812 */ /* 0x000fc800078ec0ff */
[----:B------:R-:W-:-:S13]  /*dcb0*/  ISETP.NE.U32.AND P0, PT, R2, 0x1, PT ;  /* 0x000000010200780c */ /* 0x000fda0003f05070 */
[----:B------:R-:W-:Y:S05]  /*dcc0*/  @P0 BRA `(.L_x_258) ;  /* 0x0000000800ac0947 */ /* 0x000fea0003800000 */
[----:B------:R-:W2:Y:S04]  /*dcd0*/  LDL R5, [R1+0x20] ;  /* 0x0000200001057983 */ /* 0x000ea80000100800 */
[----:B------:R-:W3:Y:S01]  /*dce0*/  LDL R3, [R1+0x14] ;  /* 0x0000140001037983 */ /* 0x000ee20000100800 */
[----:B------:R-:W-:Y:S01]  /*dcf0*/  VIADD R9, R19, 0x1 ;  /* 0x0000000113097836 */ /* 0x000fe20000000000 */
[----:B------:R-:W-:Y:S04]  /*dd00*/  BSSY B1, `(.L_x_259) ;  /* 0x00000a3000017945 */ /* 0x000fe80003800000 */
[----:B------:R-:W-:-:S04]  /*dd10*/  ISETP.NE.AND P0, PT, R9, 0x2, PT ;  /* 0x000000020900780c */ /* 0x000fc80003f05270 */
[----:B------:R-:W-:Y:S02]  /*dd20*/  SEL R13, RZ, 0x1, P0 ;  /* 0x00000001ff0d7807 */ /* 0x000fe40000000000 */
[----:B------:R-:W-:Y:S02]  /*dd30*/  SEL R9, R9, RZ, P0 ;  /* 0x000000ff09097207 */ /* 0x000fe40000000000 */
[----:B--2---:R-:W-:Y:S02]  /*dd40*/  ISETP.NE.AND P1, PT, R5, RZ, PT ;  /* 0x000000ff0500720c */ /* 0x004fe40003f25270 */
[----:B---3--:R-:W-:-:S11]  /*dd50*/  LOP3.LUT R13, R3, R13, RZ, 0x3c, !PT ;  /* 0x0000000d030d7212 */ /* 0x008fd600078e3cff */
[----:B------:R-:W-:Y:S05]  /*dd60*/  @!P1 BRA `(.L_x_260) ;  /* 0x0000000800709947 */ /* 0x000fea0003800000 */
[----:B------:R-:W-:Y:S01]  /*dd70*/  ULDC.64 UR4, c[0x0][0x418] ;  /* 0x0001060000047ab9 */ /* 0x000fe20000000a00 */
[----:B------:R-:W-:Y:S01]  /*dd80*/  IMAD.MOV.U32 R5, RZ, RZ, R17 ;  /* 0x000000ffff057224 */ /* 0x000fe200078e0011 */
[----:B------:R-:W-:-:S04]  /*dd90*/  ISETP.NE.U32.AND P0, PT, RZ, UR4, PT ;  /* 0x00000004ff007c0c */ /* 0x000fc8000bf05070 */
[----:B------:R-:W-:-:S13]  /*dda0*/  ISETP.NE.AND.EX P0, PT, RZ, UR5, PT, P0 ;  /* 0x00000005ff007c0c */ /* 0x000fda000bf05300 */
[----:B------:R-:W-:Y:S05]  /*ddb0*/  @!P0 BRA `(.L_x_261) ;  /* 0x00000000004c8947 */ /* 0x000fea0003800000 */
[----:B------:R-:W2:Y:S01]  /*ddc0*/  LDL R10, [R1+0x1c] ;  /* 0x00001c00010a7983 */ /* 0x000ea20000100800 */
[----:B------:R-:W0:Y:S01]  /*ddd0*/  LDC R7, c[0x0][0x43c] ;  /* 0x00010f00ff077b82 */ /* 0x000e220000000800 */
[----:B------:R-:W-:Y:S02]  /*dde0*/  ULDC.64 UR6, c[0x0][0x428] ;  /* 0x00010a0000067ab9 */ /* 0x000fe40000000a00 */
[----:B------:R-:W3:Y:S01]  /*ddf0*/  LDL R8, [R1+0x10] ;  /* 0x0000100001087983 */ /* 0x000ee20000100800 */
[----:B0-----:R-:W-:-:S13]  /*de00*/  ISETP.NE.AND P0, PT, R7, 0x1, PT ;  /* 0x000000010700780c */ /* 0x001fda0003f05270 */
[----:B------:R-:W0:Y:S02]  /*de10*/  @P0 LDC.64 R2, c[0x0][0x440] ;  /* 0x00011000ff020b82 */ /* 0x000e240000000a00 */
[----:B0-----:R-:W-:-:S04]  /*de20*/  @P0 IMAD.HI.U32 R5, R0, R2, RZ ;  /* 0x0000000200050227 */ /* 0x001fc800078e00ff */
[----:B------:R-:W-:Y:S01]  /*de30*/  IMAD.MOV.U32 R2, RZ, RZ, R0 ;  /* 0x000000ffff027224 */ /* 0x000fe200078e0000 */
[----:B------:R-:W-:-:S04]  /*de40*/  @P0 SHF.R.U32.HI R2, RZ, R3, R5 ;  /* 0x00000003ff020219 */ /* 0x000fc80000011605 */
[----:B------:R-:W-:-:S05]  /*de50*/  IADD3 R3, -R2, RZ, RZ ;  /* 0x000000ff02037210 */ /* 0x000fca0007ffe1ff */
[----:B------:R-:W-:Y:S01]  /*de60*/  IMAD R0, R7, R3, R0 ;  /* 0x0000000307007224 */ /* 0x000fe200078e0200 */
[----:B------:R-:W-:Y:S01]  /*de70*/  SHF.R.S32.HI R3, RZ, 0x1f, R2 ;  /* 0x0000001fff037819 */ /* 0x000fe20000011402 */
[----:B--2---:R-:W-:-:S04]  /*de80*/  IMAD R5, R10, UR6, RZ ;  /* 0x000000060a057c24 */ /* 0x004fc8000f8e02ff */
[C---:B---3--:R-:W-:Y:S02]  /*de90*/  IMAD R5, R8.reuse, UR7, R5 ;  /* 0x0000000708057c24 */ /* 0x048fe4000f8e0205 */
[----:B------:R-:W-:-:S04]  /*dea0*/  IMAD.WIDE.U32 R2, R8, UR6, R2 ;  /* 0x0000000608027c25 */ /* 0x000fc8000f8e0002 */
[----:B------:R-:W-:Y:S01]  /*deb0*/  IMAD.IADD R3, R5, 0x1, R3 ;  /* 0x0000000105037824 */ /* 0x000fe200078e0203 */
[----:B------:R-:W-:-:S04]  /*dec0*/  LEA R10, P0, R2, UR4, 0x2 ;  /* 0x00000004020a7c11 */ /* 0x000fc8000f8010ff */
[----:B------:R-:W-:-:S05]  /*ded0*/  LEA.HI.X R11, R2, UR5, R3, 0x2, P0 ;  /* 0x00000005020b7c11 */ /* 0x000fca00080f1403 */
[----:B------:R0:W5:Y:S04]  /*dee0*/  LDG.E R5, desc[UR40][R10.64] ;  /* 0x000000280a057981 */ /* 0x000168000c1e1900 */
.L_x_261:
[----:B------:R-:W-:Y:S01]  /*def0*/  IMAD R3, R9, 0x8, R18 ;  /* 0x0000000809037824 */ /* 0x000fe200078e0212 */
[----:B------:R-:W-:Y:S01]  /*df00*/  SHF.L.U32 R2, R13, 0x1f, RZ ;  /* 0x0000001f0d027819 */ /* 0x000fe200000006ff */
[----:B------:R-:W-:Y:S03]  /*df10*/  BSSY B3, `(.L_x_262) ;  /* 0x0000003000037945 */ /* 0x000fe60003800000 */
[----:B------:R-:W1:Y:S02]  /*df20*/  SYNCS.PHASECHK.TRANS64.TRYWAIT P0, [R3+URZ+0x34840], R2 ;  /* 0x03484002030075a7 */ /* 0x000e64000800017f */
[----:B-1----:R-:W-:Y:S05]  /*df30*/  @!P0 BRA `(.L_x_263) ;  /* 0x0000004400048947 */ /* 0x002fea0003800000 */
.L_x_368:
[----:B------:R-:W-:Y:S05]  /*df40*/  BSYNC B3 ;  /* 0x0000000000037941 */ /* 0x000fea0003800000 */
.L_x_262:
[----:B------:R-:W2:Y:S01]  /*df50*/  S2R R7, SR_TID.X ;  /* 0x0000000000077919 */ /* 0x000ea20000002100 */
[----:B------:R-:W-:Y:S01]  /*df60*/  BSSY B3, `(.L_x_264) ;  /* 0x000000b000037945 */ /* 0x000fe20003800000 */
[----:B--2---:R-:W-:-:S04]  /*df70*/  LOP3.LUT R7, R7, 0x7f, RZ, 0xc0, !PT ;  /* 0x0000007f07077812 */ /* 0x004fc800078ec0ff */
[----:B------:R-:W-:-:S13]  /*df80*/  ISETP.NE.AND P1, PT, R7, RZ, PT ;  /* 0x000000ff0700720c */ /* 0x000fda0003f25270 */
[----:B------:R-:W-:Y:S05]  /*df90*/  @P1 BRA `(.L_x_265) ;  /* 0x00000000001c1947 */ /* 0x000fea0003800000 */
[----:B------:R-:W2:Y:S01]  /*dfa0*/  S2R R7, SR_TID.X ;  /* 0x0000000000077919 */ /* 0x000ea20000002100 */
[----:B-1----:R-:W-:-:S04]  /*dfb0*/  IMAD.MOV.U32 R2, RZ, RZ, 0xc000 ;  /* 0x0000c000ff027424 */ /* 0x002fc800078e00ff */
[----:B------:R3:W-:Y:S01]  /*dfc0*/  SYNCS.ARRIVE.TRANS64 RZ, [R3+URZ+0x34830], R2 ;  /* 0x0348300203ff79a7 */ /* 0x0007e2000800003f */
[----:B--2---:R-:W-:-:S04]  /*dfd0*/  LOP3.LUT R7, R7, 0x1f, RZ, 0xc0, !PT ;  /* 0x0000001f07077812 */ /* 0x004fc800078ec0ff */
[----:B------:R-:W-:-:S13]  /*dfe0*/  ISETP.NE.AND P0, PT, R7, RZ, PT ;  /* 0x000000ff0700720c */ /* 0x000fda0003f05270 */
[----:B---3--:R-:W-:Y:S05]  /*dff0*/  @!P0 BRA `(.L_x_265) ;  /* 0x0000000000048947 */ /* 0x008fea0003800000 */
[----:B------:R-:W-:Y:S01]  /*e000*/  BPT.TRAP 0x1 ;  /* 0x000000040000795c */ /* 0x000fe20000300000 */
.L_x_265:
[----:B------:R-:W-:Y:S05]  /*e010*/  BSYNC B3 ;  /* 0x0000000000037941 */ /* 0x000fea0003800000 */
.L_x_264:
[----:B-1----:R-:W2:Y:S01]  /*e020*/  LDL R2, [R1+0x18] ;  /* 0x0000180001027983 */ /* 0x002ea20000100800 */
[----:B------:R-:W-:Y:S01]  /*e030*/  IMAD.MOV.U32 R14, RZ, RZ, RZ ;  /* 0x000000ffff0e7224 */ /* 0x000fe200078e00ff */
[----:B------:R-:W-:Y:S01]  /*e040*/  UIADD3 UR4, UP0, UR38, 0x370, URZ ;  /* 0x0000037026047890 */ /* 0x000fe2000ff1e03f */
[----:B------:R-:W-:Y:S01]  /*e050*/  IMAD R8, R9, 0xc000, R18 ;  /* 0x0000c00009087824 */ /* 0x000fe200078e0212 */
[----:B------:R-:W-:Y:S01]  /*e060*/  PLOP3.LUT P0, PT, PT, PT, PT, 0x80, 0x0 ;  /* 0x000000000000781c */ /* 0x000fe20003f0f070 */
[----:B------:R-:W-:Y:S01]  /*e070*/  VIADD R3, R3, 0x34830 ;  /* 0x0003483003037836 */ /* 0x000fe20000000000 */
[----:B------:R-:W-:Y:S01]  /*e080*/  R2UR UR10, R14 ;  /* 0x000000000e0a72ca */ /* 0x000fe200000e0000 */
[----:B------:R-:W-:Y:S01]  /*e090*/  VIADD R7, R8, 0x1c400 ;  /* 0x0001c40008077836 */ /* 0x000fe20000000000 */
[----:B------:R-:W-:Y:S01]  /*e0a0*/  UIADD3.X UR5, URZ, UR39, URZ, UP0, !UPT ;  /* 0x000000273f057290 */ /* 0x000fe200087fe43f */
[----:B------:R-:W-:Y:S01]  /*e0b0*/  UMOV UR6, 0x0 ;  /* 0x0000000000067882 */ /* 0x000fe20000000000 */
[----:B------:R-:W-:Y:S01]  /*e0c0*/  UMOV UR7, 0x14f00000 ;  /* 0x14f0000000077882 */ /* 0x000fe20000000000 */
[----:B--2---:R-:W-:-:S10]  /*e0d0*/  IMAD R2, R0, 0x80, R2 ;  /* 0x0000008000027824 */ /* 0x004fd400078e0202 */
.L_x_266:
[----:B------:R-:W-:-:S13]  /*e0e0*/  @P0 ELECT P2, URZ, PT ;  /* 0x00000000003f082f */ /* 0x000fda0003840000 */
[----:B-----5:R-:W-:Y:S02]  /*e0f0*/  @P2 R2UR UR13, R5 ;  /* 0x00000000050d22ca */ /* 0x020fe400000e0000 */
[----:B------:R-:W-:Y:S02]  /*e100*/  @P2 R2UR UR12, R16 ;  /* 0x00000000100c22ca */ /* 0x000fe400000e0000 */
[----:B------:R-:W-:Y:S02]  /*e110*/  @P2 R2UR UR11, R2 ;  /* 0x00000000020b22ca */ /* 0x000fe400000e0000 */
[----:B------:R-:W-:Y:S02]  /*e120*/  @P2 R2UR UR9, R3 ;  /* 0x00000000030922ca */ /* 0x000fe400000e0000 */
[----:B------:R-:W-:Y:S02]  /*e130*/  @P2 R2UR UR8, R7 ;  /* 0x00000000070822ca */ /* 0x000fe400000e0000 */
[----:B------:R-:W-:-:S02]  /*e140*/  @P2 PLOP3.LUT P0, PT, P2, PT, PT, 0x8, 0x0 ;  /* 0x000000000000281c */ /* 0x000fc4000170e170 */
[----:B------:R-:W-:-:S09]  /*e150*/  PLOP3.LUT P2, PT, PT, PT, PT, 0x8, 0x0 ;  /* 0x000000000000781c */ /* 0x000fd20003f4e170 */
[----:B------:R1:W-:Y:S02]  /*e160*/  UTMALDG.4D [UR8], [UR4], desc[UR6] ;  /* 0x00000608040075b4 */ /* 0x0003e40008019000 */
[----:B-1----:R-:W-:Y:S05]  /*e170*/  @P0 BRA.U.ANY `(.L_x_266) ;  /* 0xfffffffd00d80947 */ /* 0x002fea000393ffff */
[----:B------:R-:W-:Y:S01]  /*e180*/  IMAD.MOV.U32 R15, RZ, RZ, 0x40 ;  /* 0x00000040ff0f7424 */ /* 0x000fe200078e00ff */
[----:B------:R-:W-:Y:S01]  /*e190*/  PLOP3.LUT P0, PT, PT, PT, PT, 0x80, 0x0 ;  /* 0x000000000000781c */ /* 0x000fe20003f0f070 */
[----:B------:R-:W-:Y:S01]  /*e1a0*/  VIADD R7, R8, 0x20400 ;  /* 0x0002040008077836 */ /* 0x000fe20000000000 */
[----:B------:R-:W-:Y:S01]  /*e1b0*/  UMOV UR6, 0x0 ;  /* 0x0000000000067882 */ /* 0x000fe20000000000 */
[----:B------:R-:W-:Y:S01]  /*e1c0*/  UMOV UR7, 0x14f00000 ;  /* 0x14f0000000077882 */ /* 0x000fe20000000000 */
[----:B------:R-:W-:-:S15]  /*e1d0*/  R2UR UR10, R15 ;  /* 0x000000000f0a72ca */ /* 0x000fde00000e0000 */
.L_x_267:
[----:B------:R-:W-:-:S13]  /*e1e0*/  @P0 ELECT P2, URZ, PT ;  /* 0x00000000003f082f */ /* 0x000fda0003840000 */
[----:B------:R-:W-:Y:S02]  /*e1f0*/  @P2 R2UR UR13, R5 ;  /* 0x00000000050d22ca */ /* 0x000fe400000e0000 */
        /* <DEDUP_REMOVED lines=8> */
[----:B------:R-:W-:Y:S01]  /*e280*/  PLOP3.LUT P0, PT, PT, PT, PT, 0x80, 0x0 ;  /* 0x000000000000781c */ /* 0x000fe20003f0f070 */
[----:B------:R-:W-:Y:S01]  /*e290*/  VIADD R8, R8, 0x24400 ;  /* 0x0002440008087836 */ /* 0x000fe20000000000 */
[----:B------:R-:W-:Y:S01]  /*e2a0*/  UMOV UR6, 0x0 ;  /* 0x0000000000067882 */ /* 0x000fe20000000000 */
[----:B------:R-:W-:Y:S01]  /*e2b0*/  UMOV UR7, 0x14f00000 ;  /* 0x14f0000000077882 */ /* 0x000fe20000000000 */
[----:B------:R-:W-:-:S09]  /*e2c0*/  UMOV UR10, 0x80 ;  /* 0x00000080000a7882 */ /* 0x000fd20000000000 */
.L_x_268:
        /* <DEDUP_REMOVED lines=10> */
[----:B------:R-:W2:Y:S01]  /*e370*/  LDL.LU R7, [R1+0x14] ;  /* 0x0000140001077983 */ /* 0x000ea20000300800 */
[----:B------:R-:W-:Y:S01]  /*e380*/  IMAD R3, R19, 0x8, R6 ;  /* 0x0000000813037824 */ /* 0x000fe200078e0206 */
[----:B------:R-:W-:Y:S01]  /*e390*/  BSSY B3, `(.L_x_269) ;  /* 0x0000004000037945 */ /* 0x000fe20003800000 */
[----:B--2---:R-:W-:-:S04]  /*e3a0*/  SHF.L.U32 R2, R7, 0x1f, RZ ;  /* 0x0000001f07027819 */ /* 0x004fc800000006ff */
[----:B------:R-:W1:Y:S02]  /*e3b0*/  SYNCS.PHASECHK.TRANS64.TRYWAIT P0, [R3+URZ+0x60], R2 ;  /* 0x00006002030075a7 */ /* 0x000e64000800017f */
[----:B-1----:R-:W-:Y:S05]  /*e3c0*/  @!P0 BRA `(.L_x_270) ;  /* 0x0000003c00f48947 */ /* 0x002fea0003800000 */
.L_x_369:
[----:B------:R-:W-:Y:S05]  /*e3d0*/  BSYNC B3 ;  /* 0x0000000000037941 */ /* 0x000fea0003800000 */
.L_x_269:
[----:B------:R-:W-:Y:S01]  /*e3e0*/  BSSY B3, `(.L_x_271) ;  /* 0x000000c000037945 */ /* 0x000fe20003800000 */
[----:B0-----:R-:W-:Y:S02]  /*e3f0*/  IMAD.MOV.U32 R10, RZ, RZ, 0x0 ;  /* 0x00000000ff0a7424 */ /* 0x001fe400078e00ff */
[----:B------:R-:W-:Y:S01]  /*e400*/  IMAD.MOV.U32 R11, RZ, RZ, 0x14f00000 ;  /* 0x14f00000ff0b7424 */ /* 0x000fe200078e00ff */
[----:B------:R-:W-:Y:S06]  /*e410*/  @P1 BRA `(.L_x_272) ;  /* 0x0000000000201947 */ /* 0x000fec0003800000 */
[----:B------:R-:W0:Y:S01]  /*e420*/  S2R R7, SR_TID.X ;  /* 0x0000000000077919 */ /* 0x000e220000002100 */
[----:B-1----:R-:W-:Y:S02]  /*e430*/  IMAD R2, R19, 0x8, R18 ;  /* 0x0000000813027824 */ /* 0x002fe400078e0212 */
[----:B------:R-:W-:-:S04]  /*e440*/  IMAD.MOV.U32 R3, RZ, RZ, 0x8000 ;  /* 0x00008000ff037424 */ /* 0x000fc800078e00ff */
[----:B------:R2:W-:Y:S01]  /*e450*/  SYNCS.ARRIVE.TRANS64 RZ, [R2+URZ+0x34850], R3 ;  /* 0x0348500302ff79a7 */ /* 0x0005e2000800003f */
[----:B0-----:R-:W-:-:S04]  /*e460*/  LOP3.LUT R7, R7, 0x1f, RZ, 0xc0, !PT ;  /* 0x0000001f07077812 */ /* 0x001fc800078ec0ff */
[----:B------:R-:W-:-:S13]  /*e470*/  ISETP.NE.AND P0, PT, R7, RZ, PT ;  /* 0x000000ff0700720c */ /* 0x000fda0003f05270 */
[----:B--2---:R-:W-:Y:S05]  /*e480*/  @!P0 BRA `(.L_x_272) ;  /* 0x0000000000048947 */ /* 0x004fea0003800000 */
[----:B------:R-:W-:Y:S01]  /*e490*/  BPT.TRAP 0x1 ;  /* 0x000000040000795c */ /* 0x000fe20000300000 */
.L_x_272:
[----:B------:R-:W-:Y:S05]  /*e4a0*/  BSYNC B3 ;  /* 0x0000000000037941 */ /* 0x000fea0003800000 */
.L_x_271:
[----:B------:R-:W2:Y:S04]  /*e4b0*/  LDL R7, [R1+0x18] ;  /* 0x0000180001077983 */ /* 0x000ea80000100800 */
[----:B-1----:R-:W2:Y:S01]  /*e4c0*/  LDL.LU R2, [R1+0x8] ;  /* 0x0000080001027983 */ /* 0x002ea20000300800 */
[----:B------:R-:W-:Y:S01]  /*e4d0*/  R2UR UR10, R14 ;  /* 0x000000000e0a72ca */ /* 0x000fe200000e0000 */
[----:B------:R-:W-:Y:S01]  /*e4e0*/  IMAD R8, R19, 0x8000, R18 ;  /* 0x0000800013087824 */ /* 0x000fe200078e0212 */
[----:B------:R-:W-:Y:S01]  /*e4f0*/  R2UR UR6, R10 ;  /* 0x000000000a0672ca */ /* 0x000fe200000e0000 */
[----:B------:R-:W-:Y:S01]  /*e500*/  UIADD3 UR4, UP0, UR38, 0x470, URZ ;  /* 0x0000047026047890 */ /* 0x000fe2000ff1e03f */
[----:B------:R-:W-:Y:S02]  /*e510*/  R2UR UR7, R11 ;  /* 0x000000000b0772ca */ /* 0x000fe400000e0000 */
[----:B------:R-:W-:Y:S01]  /*e520*/  LEA R3, R19, R18, 0x3 ;  /* 0x0000001213037211 */ /* 0x000fe200078e18ff */
[----:B------:R-:W-:Y:S01]  /*e530*/  UIADD3.X UR5, URZ, UR39, URZ, UP0, !UPT ;  /* 0x000000273f057290 */ /* 0x000fe200087fe43f */
[----:B------:R-:W-:-:S03]  /*e540*/  PLOP3.LUT P0, PT, PT, PT, PT, 0x80, 0x0 ;  /* 0x000000000000781c */ /* 0x000fc60003f0f070 */
[----:B------:R-:W-:Y:S02]  /*e550*/  VIADD R3, R3, 0x34850 ;  /* 0x0003485003037836 */ /* 0x000fe40000000000 */
[----:B--2---:R-:W-:Y:S02]  /*e560*/  IMAD R2, R2, 0x80, R7 ;  /* 0x0000008002027824 */ /* 0x004fe400078e0207 */
[----:B------:R-:W-:-:S07]  /*e570*/  VIADD R7, R8, 0x400 ;  /* 0x0000040008077836 */ /* 0x000fce0000000000 */
.L_x_273:
        /* <DEDUP_REMOVED lines=9> */
[----:B0-----:R-:W-:Y:S05]  /*e610*/  @P0 BRA.U.ANY `(.L_x_273) ;  /* 0xfffffffd00d80947 */ /* 0x001fea000393ffff */
[----:B------:R-:W-:Y:S01]  /*e620*/  R2UR UR10, R15 ;  /* 0x000000000f0a72ca */ /* 0x000fe200000e0000 */
[----:B------:R-:W-:Y:S01]  /*e630*/  VIADD R8, R8, 0x4400 ;  /* 0x0000440008087836 */ /* 0x000fe20000000000 */
[----:B------:R-:W-:Y:S02]  /*e640*/  R2UR UR6, R10 ;  /* 0x000000000a0672ca */ /* 0x000fe400000e0000 */
[----:B------:R-:W-:Y:S02]  /*e650*/  R2UR UR7, R11 ;  /* 0x000000000b0772ca */ /* 0x000fe400000e0000 */
[----:B------:R-:W-:-:S13]  /*e660*/  PLOP3.LUT P0, PT, PT, PT, PT, 0x80, 0x0 ;  /* 0x000000000000781c */ /* 0x000fda0003f0f070 */
.L_x_274:
        /* <DEDUP_REMOVED lines=10> */
[----:B------:R0:W-:Y:S01]  /*e710*/  STL [R1+0x8], R0 ;  /* 0x0000080001007387 */ /* 0x0001e20000100800 */
[----:B------:R-:W-:-:S07]  /*e720*/  IMAD.MOV.U32 R17, RZ, RZ, R5 ;  /* 0x000000ffff117224 */ /* 0x000fce00078e0005 */
.L_x_260:
[----:B------:R-:W-:Y:S05]  /*e730*/  BSYNC B1 ;  /* 0x0000000000017941 */ /* 0x000fea0003800000 */
.L_x_259:
[----:B0-----:R-:W2:Y:S01]  /*e740*/  LDL.LU R0, [R1+0x38] ;  /* 0x0000380001007983 */ /* 0x001ea20000300800 */
[----:B------:R-:W-:-:S03]  /*e750*/  IMAD.MOV.U32 R19, RZ, RZ, R9 ;  /* 0x000000ffff137224 */ /* 0x000fc600078e0009 */
[----:B------:R0:W-:Y:S02]  /*e760*/  STL [R1+0x14], R13 ;  /* 0x0000140d01007387 */ /* 0x0001e40000100800 */
[----:B0-2---:R-:W-:-:S07]  /*e770*/  VIADD R0, R0, 0xfffffffd ;  /* 0xfffffffd00007836 */ /* 0x005fce0000000000 */
.L_x_258:
[----:B------:R-:W-:Y:S05]  /*e780*/  BSYNC B2 ;  /* 0x0000000000027941 */ /* 0x000fea0003800000 */
.L_x_257:
[----:B------:R-:W-:Y:S01]  /*e790*/  VIADD R12, R12, 0xfffffffe ;  /* 0xfffffffe0c0c7836 */ /* 0x000fe20000000000 */
[----:B------:R-:W-:-:S04]  /*e7a0*/  LOP3.LUT R4, RZ, R4, RZ, 0x33, !PT ;  /* 0x00000004ff047212 */ /* 0x000fc800078e33ff */
[----:B------:R-:W-:-:S13]  /*e7b0*/  ISETP.NE.AND P0, PT, R12, R4, PT ;  /* 0x000000040c00720c */ /* 0x000fda0003f05270 */
[----:B------:R-:W-:Y:S05]  /*e7c0*/  @!P0 BRA `(.L_x_256) ;  /* 0x0000001400448947 */ /* 0x000fea0003800000 */
[----:B------:R-:W-:-:S07]  /*e7d0*/  IMAD.MOV.U32 R9, RZ, RZ, R17 ;  /* 0x000000ffff097224 */ /* 0x000fce00078e0011 */
.L_x_307:
[----:B------:R-:W2:Y:S04]  /*e7e0*/  LDL R3, [R1+0x20] ;  /* 0x0000200001037983 */ /* 0x000ea80000100800 */
[----:B------:R-:W3:Y:S01]  /*e7f0*/  LDL R2, [R1+0x14] ;  /* 0x0000140001027983 */ /* 0x000ee20000100800 */
[----:B------:R-:W-:Y:S01]  /*e800*/  VIADD R4, R19, 0x1 ;  /* 0x0000000113047836 */ /* 0x000fe20000000000 */
[----:B------:R-:W-:Y:S05]  /*e810*/  YIELD ;  /* 0x0000000000007946 */ /* 0x000fea0003800000 */
[----:B------:R-:W-:Y:S01]  /*e820*/  ISETP.NE.AND P0, PT, R4, 0x2, PT ;  /* 0x000000020400780c */ /* 0x000fe20003f05270 */
[----:B------:R-:W-:Y:S03]  /*e830*/  BSSY B1, `(.L_x_275) ;  /* 0x00000a0000017945 */ /* 0x000fe60003800000 */
[----:B------:R-:W-:-:S02]  /*e840*/  SEL R5, RZ, 0x1, P0 ;  /* 0x00000001ff057807 */ /* 0x000fc40000000000 */
[----:B------:R-:W-:Y:S02]  /*e850*/  SEL R4, R4, RZ, P0 ;  /* 0x000000ff04047207 */ /* 0x000fe40000000000 */
[----:B--2---:R-:W-:Y:S02]  /*e860*/  ISETP.NE.AND P1, PT, R3, RZ, PT ;  /* 0x000000ff0300720c */ /* 0x004fe40003f25270 */
[----:B---3--:R-:W-:-:S11]  /*e870*/  LOP3.LUT R5, R2, R5, RZ, 0x3c, !PT ;  /* 0x0000000502057212 */ /* 0x008fd600078e3cff */
[----:B01----:R-:W-:Y:S05]  /*e880*/  @!P1 BRA `(.L_x_276) ;  /* 0x0000000800689947 */ /* 0x003fea0003800000 */
        /* <DEDUP_REMOVED lines=14> */
[--C-:B------:R-:W-:Y:S01]  /*e970*/  SHF.R.S32.HI R3, RZ, 0x1f, R2.reuse ;  /* 0x0000001fff037819 */ /* 0x100fe20000011402 */
[----:B------:R-:W-:-:S04]  /*e980*/  IMAD.MOV R7, RZ, RZ, -R2 ;  /* 0x000000ffff077224 */ /* 0x000fc800078e0a02 */
[----:B------:R-:W-:Y:S02]  /*e990*/  IMAD R7, R8, R7, R0 ;  /* 0x0000000708077224 */ /* 0x000fe400078e0200 */
[----:B--2---:R-:W-:-:S04]  /*e9a0*/  IMAD R8, R11, UR6, RZ ;  /* 0x000000060b087c24 */ /* 0x004fc8000f8e02ff */
[C---:B---3--:R-:W-:Y:S02]  /*e9b0*/  IMAD R8, R10.reuse, UR7, R8 ;  /* 0x000000070a087c24 */ /* 0x048fe4000f8e0208 */
[----:B------:R-:W-:-:S04]  /*e9c0*/  IMAD.WIDE.U32 R2, R10, UR6, R2 ;  /* 0x000000060a027c25 */ /* 0x000fc8000f8e0002 */
[----:B------:R-:W-:Y:S01]  /*e9d0*/  IMAD.IADD R3, R8, 0x1, R3 ;  /* 0x0000000108037824 */ /* 0x000fe200078e0203 */
[----:B------:R-:W-:-:S04]  /*e9e0*/  LEA R8, P0, R2, UR4, 0x2 ;  /* 0x0000000402087c11 */ /* 0x000fc8000f8010ff */
[----:B------:R-:W-:-:S06]  /*e9f0*/  LEA.HI.X R9, R2, UR5, R3, 0x2, P0 ;  /* 0x0000000502097c11 */ /* 0x000fcc00080f1403 */
[----:B------:R0:W5:Y:S03]  /*ea00*/  LDG.E R9, desc[UR40][R8.64] ;  /* 0x0000002808097981 */ /* 0x000166000c1e1900 */
.L_x_277:
[----:B------:R-:W-:Y:S01]  /*ea10*/  LEA R3, R4, R18, 0x3 ;  /* 0x0000001204037211 */ /* 0x000fe200078e18ff */
[----:B------:R-:W-:Y:S01]  /*ea20*/  BSSY B2, `(.L_x_278) ;  /* 0x0000004000027945 */ /* 0x000fe20003800000 */
[----:B------:R-:W-:-:S04]  /*ea30*/  SHF.L.U32 R2, R5, 0x1f, RZ ;  /* 0x0000001f05027819 */ /* 0x000fc800000006ff */
[----:B------:R-:W1:Y:S02]  /*ea40*/  SYNCS.PHASECHK.TRANS64.TRYWAIT P0, [R3+URZ+0x34840], R2 ;  /* 0x03484002030075a7 */ /* 0x000e64000800017f */
[----:B-1----:R-:W-:Y:S05]  /*ea50*/  @!P0 BRA `(.L_x_279) ;  /* 0x0000003800648947 */ /* 0x002fea0003800000 */
.L_x_370:
[----:B------:R-:W-:Y:S05]  /*ea60*/  BSYNC B2 ;  /* 0x0000000000027941 */ /* 0x000fea0003800000 */
.L_x_278:
[----:B0-----:R-:W0:Y:S01]  /*ea70*/  S2R R8, SR_TID.X ;  /* 0x0000000000087919 */ /* 0x001e220000002100 */
[----:B------:R-:W-:Y:S01]  /*ea80*/  BSSY B2, `(.L_x_280) ;  /* 0x000000b000027945 */ /* 0x000fe20003800000 */
[----:B0-----:R-:W-:-:S04]  /*ea90*/  LOP3.LUT R8, R8, 0x7f, RZ, 0xc0, !PT ;  /* 0x0000007f08087812 */ /* 0x001fc800078ec0ff */
[----:B------:R-:W-:-:S13]  /*eaa0*/  ISETP.NE.AND P1, PT, R8, RZ, PT ;  /* 0x000000ff0800720c */ /* 0x000fda0003f25270 */
[----:B------:R-:W-:Y:S05]  /*eab0*/  @P1 BRA `(.L_x_281) ;  /* 0x00000000001c1947 */ /* 0x000fea0003800000 */
[----:B------:R-:W0:Y:S01]  /*eac0*/  S2R R8, SR_TID.X ;  /* 0x0000000000087919 */ /* 0x000e220000002100 */
[----:B-1----:R-:W-:-:S04]  /*ead0*/  IMAD.MOV.U32 R2, RZ, RZ, 0xc000 ;  /* 0x0000c000ff027424 */ /* 0x002fc800078e00ff */
[----:B------:R2:W-:Y:S01]  /*eae0*/  SYNCS.ARRIVE.TRANS64 RZ, [R3+URZ+0x34830], R2 ;  /* 0x0348300203ff79a7 */ /* 0x0005e2000800003f */
[----:B0-----:R-:W-:-:S04]  /*eaf0*/  LOP3.LUT R8, R8, 0x1f, RZ, 0xc0, !PT ;  /* 0x0000001f08087812 */ /* 0x001fc800078ec0ff */
[----:B------:R-:W-:-:S13]  /*eb00*/  ISETP.NE.AND P0, PT, R8, RZ, PT ;  /* 0x000000ff0800720c */ /* 0x000fda0003f05270 */
[----:B--2---:R-:W-:Y:S05]  /*eb10*/  @!P0 BRA `(.L_x_281) ;  /* 0x0000000000048947 */ /* 0x004fea0003800000 */
[----:B------:R-:W-:Y:S01]  /*eb20*/  BPT.TRAP 0x1 ;  /* 0x000000040000795c */ /* 0x000fe20000300000 */
.L_x_281:
[----:B------:R-:W-:Y:S05]  /*eb30*/  BSYNC B2 ;  /* 0x0000000000027941 */ /* 0x000fea0003800000 */
.L_x_280:
        /* <DEDUP_REMOVED lines=12> */
.L_x_282:
        /* <DEDUP_REMOVED lines=10> */
[----:B------:R-:W-:Y:S01]  /*eca0*/  IMAD.MOV.U32 R13, RZ, RZ, 0x40 ;  /* 0x00000040ff0d7424 */ /* 0x000fe200078e00ff */
[----:B------:R-:W-:Y:S01]  /*ecb0*/  PLOP3.LUT P0, PT, PT, PT, PT, 0x80, 0x0 ;  /* 0x000000000000781c */ /* 0x000fe20003f0f070 */
[----:B------:R-:W-:Y:S01]  /*ecc0*/  VIADD R10, R8, 0x20400 ;  /* 0x00020400080a7836 */ /* 0x000fe20000000000 */
[----:B------:R-:W-:Y:S01]  /*ecd0*/  UMOV UR6, 0x0 ;  /* 0x0000000000067882 */ /* 0x000fe20000000000 */
[----:B------:R-:W-:Y:S01]  /*ece0*/  UMOV UR7, 0x14f00000 ;  /* 0x14f0000000077882 */ /* 0x000fe20000000000 */
[----:B------:R-:W-:-:S15]  /*ecf0*/  R2UR UR10, R13 ;  /* 0x000000000d0a72ca */ /* 0x000fde00000e0000 */
.L_x_283:
        /* <DEDUP_REMOVED lines=10> */
[----:B------:R-:W-:Y:S01]  /*eda0*/  PLOP3.LUT P0, PT, PT, PT, PT, 0x80, 0x0 ;  /* 0x000000000000781c */ /* 0x000fe20003f0f070 */
[----:B------:R-:W-:Y:S01]  /*edb0*/  VIADD R8, R8, 0x24400 ;  /* 0x0002440008087836 */ /* 0x000fe20000000000 */
[----:B------:R-:W-:Y:S01]  /*edc0*/  UMOV UR6, 0x0 ;  /* 0x0000000000067882 */ /* 0x000fe20000000000 */
[----:B------:R-:W-:Y:S01]  /*edd0*/  UMOV UR7, 0x14f00000 ;  /* 0x14f0000000077882 */ /* 0x000fe20000000000 */
[----:B------:R-:W-:-:S09]  /*ede0*/  UMOV UR10, 0x80 ;  /* 0x00000080000a7882 */ /* 0x000fd20000000000 */
.L_x_284:
        /* <DEDUP_REMOVED lines=10> */
[----:B------:R-:W2:Y:S01]  /*ee90*/  LDL.LU R10, [R1+0x14] ;  /* 0x00001400010a7983 */ /* 0x000ea20000300800 */
[----:B------:R-:W-:Y:S01]  /*eea0*/  IMAD R2, R19, 0x8, R6 ;  /* 0x0000000813027824 */ /* 0x000fe200078e0206 */
[----:B------:R-:W-:Y:S01]  /*eeb0*/  BSSY B2, `(.L_x_285) ;  /* 0x0000004000027945 */ /* 0x000fe20003800000 */
[----:B--2---:R-:W-:-:S04]  /*eec0*/  SHF.L.U32 R3, R10, 0x1f, RZ ;  /* 0x0000001f0a037819 */ /* 0x004fc800000006ff */
[----:B------:R-:W0:Y:S02]  /*eed0*/  SYNCS.PHASECHK.TRANS64.TRYWAIT P0, [R2+URZ+0x60], R3 ;  /* 0x00006003020075a7 */ /* 0x000e24000800017f */
[----:B0-----:R-:W-:Y:S05]  /*eee0*/  @!P0 BRA `(.L_x_286) ;  /* 0x0000003400548947 */ /* 0x001fea0003800000 */
.L_x_371:
[----:B------:R-:W-:Y:S05]  /*eef0*/  BSYNC B2 ;  /* 0x0000000000027941 */ /* 0x000fea0003800000 */
.L_x_285:
[----:B------:R-:W-:Y:S01]  /*ef00*/  BSSY B2, `(.L_x_287) ;  /* 0x000000b000027945 */ /* 0x000fe20003800000 */
[----:B------:R-:W-:Y:S02]  /*ef10*/  IMAD.MOV.U32 R10, RZ, RZ, 0x0 ;  /* 0x00000000ff0a7424 */ /* 0x000fe400078e00ff */
[----:B------:R-:W-:Y:S01]  /*ef20*/  IMAD.MOV.U32 R11, RZ, RZ, 0x14f00000 ;  /* 0x14f00000ff0b7424 */ /* 0x000fe200078e00ff */
[----:B------:R-:W-:Y:S06]  /*ef30*/  @P1 BRA `(.L_x_288) ;  /* 0x00000000001c1947 */ /* 0x000fec0003800000 */
[----:B------:R-:W1:Y:S01]  /*ef40*/  S2R R8, SR_TID.X ;  /* 0x0000000000087919 */ /* 0x000e620000002100 */
[----:B0-----:R-:W-:-:S04]  /*ef50*/  IMAD.MOV.U32 R3, RZ, RZ, 0x8000 ;  /* 0x00008000ff037424 */ /* 0x001fc800078e00ff */
[----:B------:R2:W-:Y:S01]  /*ef60*/  SYNCS.ARRIVE.TRANS64 RZ, [R2+URZ+0x50], R3 ;  /* 0x0000500302ff79a7 */ /* 0x0005e2000800003f */
[----:B-1----:R-:W-:-:S04]  /*ef70*/  LOP3.LUT R8, R8, 0x1f, RZ, 0xc0, !PT ;  /* 0x0000001f08087812 */ /* 0x002fc800078ec0ff */
[----:B------:R-:W-:-:S13]  /*ef80*/  ISETP.NE.AND P0, PT, R8, RZ, PT ;  /* 0x000000ff0800720c */ /* 0x000fda0003f05270 */
[----:B--2---:R-:W-:Y:S05]  /*ef90*/  @!P0 BRA `(.L_x_288) ;  /* 0x0000000000048947 */ /* 0x004fea0003800000 */
[----:B------:R-:W-:Y:S01]  /*efa0*/  BPT.TRAP 0x1 ;  /* 0x000000040000795c */ /* 0x000fe20000300000 */
.L_x_288:
[----:B------:R-:W-:Y:S05]  /*efb0*/  BSYNC B2 ;  /* 0x0000000000027941 */ /* 0x000fea0003800000 */
.L_x_287:
[----:B------:R-:W2:Y:S04]  /*efc0*/  LDL R8, [R1+0x18] ;  /* 0x0000180001087983 */ /* 0x000ea80000100800 */
[----:B0-----:R-:W2:Y:S01]  /*efd0*/  LDL.LU R3, [R1+0x8] ;  /* 0x0000080001037983 */ /* 0x001ea20000300800 */
[----:B------:R-:W-:Y:S01]  /*efe0*/  R2UR UR10, R12 ;  /* 0x000000000c0a72ca */ /* 0x000fe200000e0000 */
[----:B------:R-:W-:Y:S01]  /*eff0*/  IMAD R19, R19, 0x8000, R18 ;  /* 0x0000800013137824 */ /* 0x000fe200078e0212 */
[----:B------:R-:W-:Y:S01]  /*f000*/  R2UR UR6, R10 ;  /* 0x000000000a0672ca */ /* 0x000fe200000e0000 */
[----:B------:R-:W-:Y:S01]  /*f010*/  UIADD3 UR4, UP0, UR38, 0x470, URZ ;  /* 0x0000047026047890 */ /* 0x000fe2000ff1e03f */
[----:B------:R-:W-:Y:S01]  /*f020*/  R2UR UR7, R11 ;  /* 0x000000000b0772ca */ /* 0x000fe200000e0000 */
[----:B------:R-:W-:Y:S01]  /*f030*/  VIADD R2, R2, 0x50 ;  /* 0x0000005002027836 */ /* 0x000fe20000000000 */
[----:B------:R-:W-:Y:S01]  /*f040*/  PLOP3.LUT P0, PT, PT, PT, PT, 0x80, 0x0 ;  /* 0x000000000000781c */ /* 0x000fe20003f0f070 */
[----:B------:R-:W-:Y:S01]  /*f050*/  UIADD3.X UR5, URZ, UR39, URZ, UP0, !UPT ;  /* 0x000000273f057290 */ /* 0x000fe200087fe43f */
[----:B--2---:R-:W-:Y:S01]  /*f060*/  IMAD R3, R3, 0x80, R8 ;  /* 0x0000008003037824 */ /* 0x004fe200078e0208 */
[----:B------:R-:W-:-:S10]  /*f070*/  IADD3 R8, R19, 0x400, RZ ;  /* 0x0000040013087810 */ /* 0x000fd40007ffe0ff */
.L_x_289:
        /* <DEDUP_REMOVED lines=15> */
.L_x_290:
        /* <DEDUP_REMOVED lines=12> */
.L_x_276:
[----:B------:R-:W-:Y:S05]  /*f230*/  BSYNC B1 ;  /* 0x0000000000017941 */ /* 0x000fea0003800000 */
.L_x_275:
[----:B------:R-:W2:Y:S01]  /*f240*/  LDL R2, [R1+0x20] ;  /* 0x0000200001027983 */ /* 0x000ea20000100800 */
[----:B------:R-:W-:Y:S01]  /*f250*/  VIADD R19, R4, 0x1 ;  /* 0x0000000104137836 */ /* 0x000fe20000000000 */
[----:B------:R-:W-:Y:S01]  /*f260*/  BSSY B1, `(.L_x_291) ;  /* 0x00000a3000017945 */ /* 0x000fe20003800000 */
[----:B0-----:R-:W-:-:S03]  /*f270*/  VIADD R7, R0, 0xffffffff ;  /* 0xffffffff00077836 */ /* 0x001fc60000000000 */
[----:B------:R-:W-:-:S04]  /*f280*/  ISETP.NE.AND P0, PT, R19, 0x2, PT ;  /* 0x000000021300780c */ /* 0x000fc80003f05270 */
[----:B------:R-:W-:Y:S02]  /*f290*/  SEL R19, R19, RZ, P0 ;  /* 0x000000ff13137207 */ /* 0x000fe40000000000 */
[----:B--2---:R-:W-:Y:S02]  /*f2a0*/  ISETP.NE.AND P1, PT, R2, RZ, PT ;  /* 0x000000ff0200720c */ /* 0x004fe40003f25270 */
[----:B------:R-:W-:-:S04]  /*f2b0*/  SEL R2, RZ, 0x1, P0 ;  /* 0x00000001ff027807 */ /* 0x000fc80000000000 */
[----:B------:R-:W-:-:S05]  /*f2c0*/  LOP3.LUT R12, R5, R2, RZ, 0x3c, !PT ;  /* 0x00000002050c7212 */ /* 0x000fca00078e3cff */
[----:B------:R0:W-:Y:S02]  /*f2d0*/  STL [R1+0x14], R12 ;  /* 0x0000140c01007387 */ /* 0x0001e40000100800 */
[----:B------:R-:W-:Y:S05]  /*f2e0*/  @!P1 BRA `(.L_x_292) ;  /* 0x0000000800689947 */ /* 0x000fea0003800000 */
[----:B------:R-:W-:Y:S01]  /*f2f0*/  ULDC.64 UR4, c[0x0][0x418] ;  /* 0x0001060000047ab9 */ /* 0x000fe20000000a00 */
[----:B------:R-:W-:Y:S01]  /*f300*/  IMAD.MOV.U32 R8, RZ, RZ, R7 ;  /* 0x000000ffff087224 */ /* 0x000fe200078e0007 */
[----:B------:R-:W-:-:S04]  /*f310*/  ISETP.NE.U32.AND P0, PT, RZ, UR4, PT ;  /* 0x00000004ff007c0c */ /* 0x000fc8000bf05070 */
[----:B------:R-:W-:-:S13]  /*f320*/  ISETP.NE.AND.EX P0, PT, RZ, UR5, PT, P0 ;  /* 0x00000005ff007c0c */ /* 0x000fda000bf05300 */
[----:B------:R-:W-:Y:S05]  /*f330*/  @!P0 BRA `(.L_x_293) ;  /* 0x00000000004c8947 */ /* 0x000fea0003800000 */
[----:B------:R-:W2:Y:S01]  /*f340*/  LDL R11, [R1+0x1c] ;  /* 0x00001c00010b7983 */ /* 0x000ea20000100800 */
[----:B------:R-:W1:Y:S01]  /*f350*/  LDC R9, c[0x0][0x43c] ;  /* 0x00010f00ff097b82 */ /* 0x000e620000000800 */
[----:B------:R-:W-:Y:S02]  /*f360*/  ULDC.64 UR6, c[0x0][0x428] ;  /* 0x00010a0000067ab9 */ /* 0x000fe40000000a00 */
[----:B------:R-:W3:Y:S01]  /*f370*/  LDL R10, [R1+0x10] ;  /* 0x00001000010a7983 */ /* 0x000ee20000100800 */
[----:B-1----:R-:W-:-:S13]  /*f380*/  ISETP.NE.AND P0, PT, R9, 0x1, PT ;  /* 0x000000010900780c */ /* 0x002fda0003f05270 */
[----:B------:R-:W1:Y:S02]  /*f390*/  @P0 LDC.64 R2, c[0x0][0x440] ;  /* 0x00011000ff020b82 */ /* 0x000e640000000a00 */
[----:B-1----:R-:W-:-:S04]  /*f3a0*/  @P0 IMAD.HI.U32 R8, R7, R2, RZ ;  /* 0x0000000207080227 */ /* 0x002fc800078e00ff */
        /* <DEDUP_REMOVED lines=10> */
[----:B------:R-:W-:-:S05]  /*f450*/  LEA.HI.X R11, R2, UR5, R9, 0x2, P0 ;  /* 0x00000005020b7c11 */ /* 0x000fca00080f1409 */
[----:B------:R1:W5:Y:S04]  /*f460*/  LDG.E R9, desc[UR40][R10.64] ;  /* 0x000000280a097981 */ /* 0x000368000c1e1900 */
.L_x_293:
[----:B------:R-:W-:Y:S01]  /*f470*/  IMAD R2, R19, 0x8, R18 ;  /* 0x0000000813027824 */ /* 0x000fe200078e0212 */
[----:B------:R-:W-:Y:S01]  /*f480*/  SHF.L.U32 R3, R12, 0x1f, RZ ;  /* 0x0000001f0c037819 */ /* 0x000fe200000006ff */
[----:B------:R-:W-:Y:S03]  /*f490*/  BSSY B2, `(.L_x_294) ;  /* 0x0000003000027945 */ /* 0x000fe60003800000 */
[----:B------:R-:W2:Y:S02]  /*f4a0*/  SYNCS.PHASECHK.TRANS64.TRYWAIT P0, [R2+URZ+0x34840], R3 ;  /* 0x03484003020075a7 */ /* 0x000ea4000800017f */
[----:B--2---:R-:W-:Y:S05]  /*f4b0*/  @!P0 BRA `(.L_x_295) ;  /* 0x0000002c00f48947 */ /* 0x004fea0003800000 */
.L_x_372:
[----:B------:R-:W-:Y:S05]  /*f4c0*/  BSYNC B2 ;  /* 0x0000000000027941 */ /* 0x000fea0003800000 */
.L_x_294:
[----:B-1----:R-:W1:Y:S01]  /*f4d0*/  S2R R10, SR_TID.X ;  /* 0x00000000000a7919 */ /* 0x002e620000002100 */
[----:B------:R-:W-:Y:S01]  /*f4e0*/  BSSY B2, `(.L_x_296) ;  /* 0x000000b000027945 */ /* 0x000fe20003800000 */
[----:B-1----:R-:W-:-:S04]  /*f4f0*/  LOP3.LUT R10, R10, 0x7f, RZ, 0xc0, !PT ;  /* 0x0000007f0a0a7812 */ /* 0x002fc800078ec0ff */
[----:B------:R-:W-:-:S13]  /*f500*/  ISETP.NE.AND P1, PT, R10, RZ, PT ;  /* 0x000000ff0a00720c */ /* 0x000fda0003f25270 */
[----:B------:R-:W-:Y:S05]  /*f510*/  @P1 BRA `(.L_x_297) ;  /* 0x00000000001c1947 */ /* 0x000fea0003800000 */
[----:B------:R-:W1:Y:S01]  /*f520*/  S2R R10, SR_TID.X ;  /* 0x00000000000a7919 */ /* 0x000e620000002100 */
[----:B--2---:R-:W-:-:S04]  /*f530*/  IMAD.MOV.U32 R3, RZ, RZ, 0xc000 ;  /* 0x0000c000ff037424 */ /* 0x004fc800078e00ff */
[----:B------:R3:W-:Y:S01]  /*f540*/  SYNCS.ARRIVE.TRANS64 RZ, [R2+URZ+0x34830], R3 ;  /* 0x0348300302ff79a7 */ /* 0x0007e2000800003f */
[----:B-1----:R-:W-:-:S04]  /*f550*/  LOP3.LUT R10, R10, 0x1f, RZ, 0xc0, !PT ;  /* 0x0000001f0a0a7812 */ /* 0x002fc800078ec0ff */
[----:B------:R-:W-:-:S13]  /*f560*/  ISETP.NE.AND P0, PT, R10, RZ, PT ;  /* 0x000000ff0a00720c */ /* 0x000fda0003f05270 */
[----:B---3--:R-:W-:Y:S05]  /*f570*/  @!P0 BRA `(.L_x_297) ;  /* 0x0000000000048947 */ /* 0x008fea0003800000 */
[----:B------:R-:W-:Y:S01]  /*f580*/  BPT.TRAP 0x1 ;  /* 0x000000040000795c */ /* 0x000fe20000300000 */
.L_x_297:
[----:B------:R-:W-:Y:S05]  /*f590*/  BSYNC B2 ;  /* 0x0000000000027941 */ /* 0x000fea0003800000 */
.L_x_296:
[----:B--2---:R-:W2:Y:S01]  /*f5a0*/  LDL R2, [R1+0x18] ;  /* 0x0000180001027983 */ /* 0x004ea20000100800 */
[----:B0-----:R-:W-:Y:S01]  /*f5b0*/  IMAD.MOV.U32 R12, RZ, RZ, RZ ;  /* 0x000000ffff0c7224 */ /* 0x001fe200078e00ff */
[----:B------:R-:W-:Y:S01]  /*f5c0*/  UIADD3 UR4, UP0, UR38, 0x370, URZ ;  /* 0x0000037026047890 */ /* 0x000fe2000ff1e03f */
[C---:B------:R-:W-:Y:S01]  /*f5d0*/  IMAD R3, R19.reuse, 0x8, R6 ;  /* 0x0000000813037824 */ /* 0x040fe200078e0206 */
[----:B------:R-:W-:Y:S01]  /*f5e0*/  PLOP3.LUT P0, PT, PT, PT, PT, 0x80, 0x0 ;  /* 0x000000000000781c */ /* 0x000fe20003f0f070 */
[----:B------:R-:W-:Y:S01]  /*f5f0*/  IMAD R10, R19, 0xc000, R18 ;  /* 0x0000c000130a7824 */ /* 0x000fe200078e0212 */
[----:B------:R-:W-:Y:S01]  /*f600*/  R2UR UR10, R12 ;  /* 0x000000000c0a72ca */ /* 0x000fe200000e0000 */
[----:B------:R-:W-:Y:S01]  /*f610*/  VIADD R3, R3, 0x30 ;  /* 0x0000003003037836 */ /* 0x000fe20000000000 */
[----:B------:R-:W-:Y:S01]  /*f620*/  UIADD3.X UR5, URZ, UR39, URZ, UP0, !UPT ;  /* 0x000000273f057290 */ /* 0x000fe200087fe43f */
[----:B------:R-:W-:Y:S01]  /*f630*/  VIADD R11, R10, 0x1c400 ;  /* 0x0001c4000a0b7836 */ /* 0x000fe20000000000 */
[----:B------:R-:W-:Y:S01]  /*f640*/  UMOV UR6, 0x0 ;  /* 0x0000000000067882 */ /* 0x000fe20000000000 */
[----:B------:R-:W-:Y:S01]  /*f650*/  UMOV UR7, 0x14f00000 ;  /* 0x14f0000000077882 */ /* 0x000fe20000000000 */
[----:B--2---:R-:W-:-:S09]  /*f660*/  IMAD R2, R8, 0x80, R2 ;  /* 0x0000008008027824 */ /* 0x004fd200078e0202 */
.L_x_298:
        /* <DEDUP_REMOVED lines=10> */
[----:B------:R-:W-:Y:S01]  /*f710*/  MOV R13, 0x40 ;  /* 0x00000040000d7802 */ /* 0x000fe20000000f00 */
[----:B------:R-:W-:Y:S01]  /*f720*/  VIADD R11, R10, 0x20400 ;  /* 0x000204000a0b7836 */ /* 0x000fe20000000000 */
[----:B------:R-:W-:Y:S01]  /*f730*/  PLOP3.LUT P0, PT, PT, PT, PT, 0x80, 0x0 ;  /* 0x000000000000781c */ /* 0x000fe20003f0f070 */
[----:B------:R-:W-:Y:S01]  /*f740*/  UMOV UR6, 0x0 ;  /* 0x0000000000067882 */ /* 0x000fe20000000000 */
[----:B------:R-:W-:Y:S01]  /*f750*/  R2UR UR10, R13 ;  /* 0x000000000d0a72ca */ /* 0x000fe200000e0000 */
[----:B------:R-:W-:-:S14]  /*f760*/  UMOV UR7, 0x14f00000 ;  /* 0x14f0000000077882 */ /* 0x000fdc0000000000 */
.L_x_299:
        /* <DEDUP_REMOVED lines=15> */
.L_x_300:
        /* <DEDUP_REMOVED lines=10> */
[----:B------:R-:W-:Y:S01]  /*f900*/  SHF.L.U32 R5, R5, 0x1f, RZ ;  /* 0x0000001f05057819 */ /* 0x000fe200000006ff */
[----:B------:R-:W-:Y:S01]  /*f910*/  IMAD R2, R4, 0x8, R6 ;  /* 0x0000000804027824 */ /* 0x000fe200078e0206 */
[----:B------:R-:W-:Y:S03]  /*f920*/  BSSY B2, `(.L_x_301) ;  /* 0x0000003000027945 */ /* 0x000fe60003800000 */
[----:B------:R-:W0:Y:S02]  /*f930*/  SYNCS.PHASECHK.TRANS64.TRYWAIT P0, [R2+URZ+0x60], R5 ;  /* 0x00006005020075a7 */ /* 0x000e24000800017f */
[----:B0-----:R-:W-:Y:S05]  /*f940*/  @!P0 BRA `(.L_x_302) ;  /* 0x0000002800e48947 */ /* 0x001fea0003800000 */
.L_x_373:
[----:B------:R-:W-:Y:S05]  /*f950*/  BSYNC B2 ;  /* 0x0000000000027941 */ /* 0x000fea0003800000 */
.L_x_301:
[----:B------:R-:W-:Y:S01]  /*f960*/  BSSY B2, `(.L_x_303) ;  /* 0x000000b000027945 */ /* 0x000fe20003800000 */
[----:B------:R-:W-:Y:S02]  /*f970*/  IMAD.MOV.U32 R10, RZ, RZ, 0x0 ;  /* 0x00000000ff0a7424 */ /* 0x000fe400078e00ff */
[----:B------:R-:W-:Y:S01]  /*f980*/  IMAD.MOV.U32 R11, RZ, RZ, 0x14f00000 ;  /* 0x14f00000ff0b7424 */ /* 0x000fe200078e00ff */
[----:B------:R-:W-:Y:S06]  /*f990*/  @P1 BRA `(.L_x_304) ;  /* 0x00000000001c1947 */ /* 0x000fec0003800000 */
[----:B------:R-:W1:Y:S02]  /*f9a0*/  S2R R3, SR_TID.X ;  /* 0x0000000000037919 */ /* 0x000e640000002100 */
[----:B-1----:R-:W-:Y:S01]  /*f9b0*/  LOP3.LUT R14, R3, 0x1f, RZ, 0xc0, !PT ;  /* 0x0000001f030e7812 */ /* 0x002fe200078ec0ff */
[----:B------:R-:W-:-:S03]  /*f9c0*/  IMAD.MOV.U32 R3, RZ, RZ, 0x8000 ;  /* 0x00008000ff037424 */ /* 0x000fc600078e00ff */
[----:B------:R-:W-:Y:S01]  /*f9d0*/  ISETP.NE.AND P0, PT, R14, RZ, PT ;  /* 0x000000ff0e00720c */ /* 0x000fe20003f05270 */
[----:B------:R1:W-:-:S12]  /*f9e0*/  SYNCS.ARRIVE.TRANS64 RZ, [R2+URZ+0x50], R3 ;  /* 0x0000500302ff79a7 */ /* 0x0003d8000800003f */
[----:B-1----:R-:W-:Y:S05]  /*f9f0*/  @!P0 BRA `(.L_x_304) ;  /* 0x0000000000048947 */ /* 0x002fea0003800000 */
[----:B------:R-:W-:Y:S01]  /*fa00*/  BPT.TRAP 0x1 ;  /* 0x000000040000795c */ /* 0x000fe20000300000 */
.L_x_304:
[----:B------:R-:W-:Y:S05]  /*fa10*/  BSYNC B2 ;  /* 0x0000000000027941 */ /* 0x000fea0003800000 */
.L_x_303:
[----:B0-----:R-:W2:Y:S04]  /*fa20*/  LDL R5, [R1+0x18] ;  /* 0x0000180001057983 */ /* 0x001ea80000100800 */
[----:B------:R-:W2:Y:S01]  /*fa30*/  LDL.LU R3, [R1+0x8] ;  /* 0x0000080001037983 */ /* 0x000ea20000300800 */
        /* <DEDUP_REMOVED lines=8> */
[----:B--2---:R-:W-:-:S02]  /*fac0*/  IMAD R3, R3, 0x80, R5 ;  /* 0x0000008003037824 */ /* 0x004fc400078e0205 */
[----:B------:R-:W-:-:S09]  /*fad0*/  VIADD R5, R4, 0x400 ;  /* 0x0000040004057836 */ /* 0x000fd20000000000 */
.L_x_305:
        /* <DEDUP_REMOVED lines=15> */
.L_x_306:
        /* <DEDUP_REMOVED lines=12> */
.L_x_292:
[----:B------:R-:W-:Y:S05]  /*fc90*/  BSYNC B1 ;  /* 0x0000000000017941 */ /* 0x000fea0003800000 */
.L_x_291:
[----:B------:R-:W2:Y:S01]  /*fca0*/  LDL R2, [R1+0x28] ;  /* 0x0000280001027983 */ /* 0x000ea20000100800 */
[----:B------:R-:W-:Y:S01]  /*fcb0*/  VIADD R0, R0, 0xfffffffe ;  /* 0xfffffffe00007836 */ /* 0x000fe20000000000 */
[----:B--2---:R-:W-:-:S13]  /*fcc0*/  ISETP.GT.AND P0, PT, R7, R2, PT ;  /* 0x000000020700720c */ /* 0x004fda0003f04270 */
[----:B------:R-:W-:Y:S05]  /*fcd0*/  @P0 BRA `(.L_x_307) ;  /* 0xffffffe800c00947 */ /* 0x000fea000383ffff */
.L_x_256:
[----:B------:R-:W-:Y:S05]  /*fce0*/  BSYNC B0 ;  /* 0x0000000000007941 */ /* 0x000fea0003800000 */
.L_x_255:
[----:B------:R-:W3:Y:S01]  /*fcf0*/  S2R R2, SR_TID.X ;  /* 0x0000000000027919 */ /* 0x000ee20000002100 */
[----:B------:R-:W-:Y:S01]  /*fd00*/  BSSY B0, `(.L_x_308) ;  /* 0x0000011000007945 */ /* 0x000fe20003800000 */
[----:B---3--:R-:W-:-:S04]  /*fd10*/  LOP3.LUT R3, R2, 0x7f, RZ, 0xc0, !PT ;  /* 0x0000007f02037812 */ /* 0x008fc800078ec0ff */
[----:B------:R-:W-:-:S13]  /*fd20*/  ISETP.NE.AND P0, PT, R3, RZ, PT ;  /* 0x000000ff0300720c */ /* 0x000fda0003f05270 */
[----:B------:R-:W-:Y:S05]  /*fd30*/  @P0 BRA `(.L_x_309) ;  /* 0x0000000000340947 */ /* 0x000fea0003800000 */
[----:B------:R-:W3:Y:S01]  /*fd40*/  S2R R2, SR_LANEID ;  /* 0x0000000000027919 */ /* 0x000ee20000000000 */
[----:B------:R-:W-:Y:S01]  /*fd50*/  VOTEU.ANY UR4, UPT, PT ;  /* 0x0000000000047886 */ /* 0x000fe200038e0100 */
[----:B--2---:R-:W2:Y:S01]  /*fd60*/  LDC.64 R4, c[0x0][0xc60] ;  /* 0x00031800ff047b82 */ /* 0x004ea20000000a00 */
[----:B------:R-:W3:Y:S02]  /*fd70*/  FLO.U32 R0, UR4 ;  /* 0x0000000400007d00 */ /* 0x000ee400080e0000 */
[----:B---3--:R-:W-:-:S06]  /*fd80*/  ISETP.EQ.U32.AND P0, PT, R0, R2, PT ;  /* 0x000000020000720c */ /* 0x008fcc0003f02070 */
[----:B------:R-:W2:Y:S07]  /*fd90*/  POPC R2, UR4 ;  /* 0x0000000400027d09 */ /* 0x000eae0008000000 */
[----:B--2---:R-:W2:Y:S04]  /*fda0*/  @P0 ATOMG.E.ADD.STRONG.GPU PT, R2, desc[UR40][R4.64], R2 ;  /* 0x00000002040209a8 */ /* 0x004ea800081ee1e8 */
[----:B--2---:R2:W3:Y:S02]  /*fdb0*/  SHFL.IDX PT, R2, R2, R0, 0x1f ;  /* 0x00001f0002027589 */ /* 0x0044e400000e0000 */
[----:B--2---:R-:W2:Y:S02]  /*fdc0*/  S2R R0, SR_LTMASK ;  /* 0x0000000000007919 */ /* 0x004ea40000003900 */
[----:B--2---:R-:W-:-:S06]  /*fdd0*/  LOP3.LUT R0, R0, UR4, RZ, 0xc0, !PT ;  /* 0x0000000400007c12 */ /* 0x004fcc000f8ec0ff */
[----:B------:R-:W3:Y:S02]  /*fde0*/  POPC R0, R0 ;  /* 0x0000000000007309 */ /* 0x000ee40000000000 */
[----:B---3--:R-:W-:-:S05]  /*fdf0*/  IADD3 R0, R2, UR36, R0 ;  /* 0x0000002402007c10 */ /* 0x008fca000fffe000 */
[----:B------:R3:W-:Y:S02]  /*fe00*/  STL [R1], R0 ;  /* 0x0000000001007387 */ /* 0x0007e40000100800 */
.L_x_309:
[----:B------:R-:W-:Y:S05]  /*fe10*/  BSYNC B0 ;  /* 0x0000000000007941 */ /* 0x000fea0003800000 */
.L_x_308:
[----:B---3--:R-:W3:Y:S01]  /*fe20*/  LDL.LU R0, [R1+0x20] ;  /* 0x0000200001007983 */ /* 0x008ee20000300800 */
[----:B------:R-:W-:Y:S01]  /*fe30*/  BSSY B0, `(.L_x_310) ;  /* 0x000003a000007945 */ /* 0x000fe20003800000 */
[----:B---3--:R-:W-:-:S13]  /*fe40*/  ISETP.NE.AND P0, PT, R0, RZ, PT ;  /* 0x000000ff0000720c */ /* 0x008fda0003f05270 */
[----:B------:R-:W-:Y:S05]  /*fe50*/  @!P0 BRA `(.L_x_311) ;  /* 0x0000000000dc8947 */ /* 0x000fea0003800000 */
[----:B------:R-:W3:Y:S01]  /*fe60*/  LDL R2, [R1+0x14] ;  /* 0x0000140001027983 */ /* 0x000ee20000100800 */
[----:B------:R-:W-:Y:S01]  /*fe70*/  IMAD R0, R19, 0x8, R18 ;  /* 0x0000000813007824 */ /* 0x000fe200078e0212 */
[----:B------:R-:W-:Y:S01]  /*fe80*/  BSSY B1, `(.L_x_312) ;  /* 0x0000005000017945 */ /* 0x000fe20003800000 */
[----:B------:R-:W-:Y:S02]  /*fe90*/  ISETP.NE.AND P1, PT, R3, RZ, PT ;  /* 0x000000ff0300720c */ /* 0x000fe40003f25270 */
[----:B---3--:R-:W-:-:S04]  /*fea0*/  SHF.L.U32 R2, R2, 0x1f, RZ ;  /* 0x0000001f02027819 */ /* 0x008fc800000006ff */
[----:B------:R-:W3:Y:S02]  /*feb0*/  SYNCS.PHASECHK.TRANS64.TRYWAIT P0, [R0+URZ+0x34860], R2 ;  /* 0x03486002000075a7 */ /* 0x000ee4000800017f */
[----:B---3--:R-:W-:Y:S05]  /*fec0*/  @!P0 BRA `(.L_x_313) ;  /* 0x0000002400988947 */ /* 0x008fea0003800000 */
.L_x_374:
[----:B------:R-:W-:Y:S05]  /*fed0*/  BSYNC B1 ;  /* 0x0000000000017941 */ /* 0x000fea0003800000 */
.L_x_312:
[----:B------:R-:W-:Y:S04]  /*fee0*/  BSSY B1, `(.L_x_314) ;  /* 0x0000009000017945 */ /* 0x000fe80003800000 */
[----:B------:R-:W-:Y:S05]  /*fef0*/  @P1 BRA `(.L_x_315) ;  /* 0x00000000001c1947 */ /* 0x000fea0003800000 */
[----:B------:R-:W4:Y:S01]  /*ff00*/  S2R R3, SR_TID.X ;  /* 0x0000000000037919 */ /* 0x000f220000002100 */
[----:B---3--:R-:W-:-:S04]  /*ff10*/  IMAD.MOV.U32 R2, RZ, RZ, 0x8000 ;  /* 0x00008000ff027424 */ /* 0x008fc800078e00ff */
[----:B------:R3:W-:Y:S01]  /*ff20*/  SYNCS.ARRIVE.TRANS64 RZ, [R0+URZ+0x34850], R2 ;  /* 0x0348500200ff79a7 */ /* 0x0007e2000800003f */
[----:B----4-:R-:W-:-:S04]  /*ff30*/  LOP3.LUT R3, R3, 0x1f, RZ, 0xc0, !PT ;  /* 0x0000001f03037812 */ /* 0x010fc800078ec0ff */
[----:B------:R-:W-:-:S13]  /*ff40*/  ISETP.NE.AND P0, PT, R3, RZ, PT ;  /* 0x000000ff0300720c */ /* 0x000fda0003f05270 */
[----:B---3--:R-:W-:Y:S05]  /*ff50*/  @!P0 BRA `(.L_x_315) ;  /* 0x0000000000048947 */ /* 0x008fea0003800000 */
[----:B------:R-:W-:Y:S01]  /*ff60*/  BPT.TRAP 0x1 ;  /* 0x000000040000795c */ /* 0x000fe20000300000 */
.L_x_315:
[----:B------:R-:W-:Y:S05]  /*ff70*/  BSYNC B1 ;  /* 0x0000000000017941 */ /* 0x000fea0003800000 */
.L_x_314:
[----:B------:R-:W4:Y:S04]  /*ff80*/  LDL.LU R3, [R1+0x18] ;  /* 0x0000180001037983 */ /* 0x000f280000300800 */
[----:B---3--:R-:W4:Y:S01]  /*ff90*/  LDL.LU R2, [R1+0x8] ;  /* 0x0000080001027983 */ /* 0x008f220000300800 */
[----:B------:R-:W-:Y:S01]  /*ffa0*/  UIADD3 UR4, UP0, UR38, 0x470, URZ ;  /* 0x0000047026047890 */ /* 0x000fe2000ff1e03f */
[----:B------:R-:W-:Y:S01]  /*ffb0*/  PLOP3.LUT P0, PT, PT, PT, PT, 0x80, 0x0 ;  /* 0x000000000000781c */ /* 0x000fe20003f0f070 */
[----:B------:R-:W-:Y:S01]  /*ffc0*/  VIADD R0, R0, 0x34850 ;  /* 0x0003485000007836 */ /* 0x000fe20000000000 */
[----:B------:R-:W-:Y:S01]  /*ffd0*/  UMOV UR6, 0x0 ;  /* 0x0000000000067882 */ /* 0x000fe20000000000 */
[----:B------:R-:W-:Y:S01]  /*ffe0*/  UIADD3.X UR5, URZ, UR39, URZ, UP0, !UPT ;  /* 0x000000273f057290 */ /* 0x000fe200087fe43f */
[----:B------:R-:W-:Y:S01]  /*fff0*/  UMOV UR7, 0x14f00000 ;  /* 0x14f0000000077882 */ /* 0x000fe20000000000 */
[----:B------:R-:W-:Y:S01]  /*10000*/  UMOV UR10, URZ ;  /* 0x0000003f000a7c82 */ /* 0x000fe20008000000 */
[----:B----4-:R-:W-:Y:S01]  /*10010*/  LEA R3, R2, R3, 0x7 ;  /* 0x0000000302037211 */ /* 0x010fe200078e38ff */
[----:B------:R-:W-:-:S04]  /*10020*/  IMAD R2, R19, 0x8000, R18 ;  /* 0x0000800013027824 */ /* 0x000fc800078e0212 */
[----:B------:R-:W-:-:S07]  /*10030*/  VIADD R4, R2, 0x400 ;  /* 0x0000040002047836 */ /* 0x000fce0000000000 */
.L_x_316:
        /* <DEDUP_REMOVED lines=9> */
[----:B---3--:R-:W-:Y:S05]  /*100d0*/  @P0 BRA.U.ANY `(.L_x_316) ;  /* 0xfffffffd00d80947 */ /* 0x008fea000393ffff */
[----:B------:R-:W-:Y:S01]  /*100e0*/  PLOP3.LUT P0, PT, PT, PT, PT, 0x80, 0x0 ;  /* 0x000000000000781c */ /* 0x000fe20003f0f070 */
[----:B------:R-:W-:Y:S01]  /*100f0*/  VIADD R2, R2, 0x4400 ;  /* 0x0000440002027836 */ /* 0x000fe20000000000 */
[----:B------:R-:W-:Y:S01]  /*10100*/  UMOV UR6, 0x0 ;  /* 0x0000000000067882 */ /* 0x000fe20000000000 */
[----:B------:R-:W-:Y:S01]  /*10110*/  UMOV UR7, 0x14f00000 ;  /* 0x14f0000000077882 */ /* 0x000fe20000000000 */
[----:B------:R-:W-:-:S09]  /*10120*/  UMOV UR10, 0x40 ;  /* 0x00000040000a7882 */ /* 0x000fd20000000000 */
.L_x_317:
        /* <DEDUP_REMOVED lines=10> */
.L_x_311:
[----:B------:R-:W-:Y:S05]  /*101d0*/  BSYNC B0 ;  /* 0x0000000000007941 */ /* 0x000fea0003800000 */
.L_x_310:
[----:B------:R-:W3:Y:S01]  /*101e0*/  LDL.LU R4, [R1+0x14] ;  /* 0x0000140001047983 */ /* 0x000ee20000300800 */
[----:B------:R-:W-:-:S05]  /*101f0*/  VIADD R19, R19, 0x1 ;  /* 0x0000000113137836 */ /* 0x000fca0000000000 */
[----:B------:R-:W-:-:S04]  /*10200*/  ISETP.NE.AND P0, PT, R19, 0x2, PT ;  /* 0x000000021300780c */ /* 0x000fc80003f05270 */
[----:B------:R-:W-:Y:S02]  /*10210*/  SEL R0, RZ, 0x1, P0 ;  /* 0x00000001ff007807 */ /* 0x000fe40000000000 */
[----:B------:R-:W-:Y:S02]  /*10220*/  SEL R19, R19, RZ, P0 ;  /* 0x000000ff13137207 */ /* 0x000fe40000000000 */
[----:B---3--:R-:W-:-:S05]  /*10230*/  LOP3.LUT R4, R4, R0, RZ, 0x3c, !PT ;  /* 0x0000000004047212 */ /* 0x008fca00078e3cff */
[----:B------:R3:W-:Y:S02]  /*10240*/  STL [R1+0x14], R4 ;  /* 0x0000140401007387 */ /* 0x0007e40000100800 */
.L_x_235:
[----:B------:R-:W-:Y:S05]  /*10250*/  BSYNC B7 ;  /* 0x0000000000077941 */ /* 0x000fea0003800000 */
.L_x_233:
[----:B----4-:R-:W4:Y:S02]  /*10260*/  LDL R0, [R1+0x5c] ;  /* 0x00005c0001007983 */ /* 0x010f240000100800 */
[----:B----4-:R-:W-:-:S13]  /*10270*/  ISETP.NE.AND P0, PT, R0, RZ, PT ;  /* 0x000000ff0000720c */ /* 0x010fda0003f05270 */
[----:B------:R-:W-:Y:S05]  /*10280*/  @!P0 BRA `(.L_x_318) ;  /* 0x00000000002c8947 */ /* 0x000fea0003800000 */
[----:B------:R-:W-:Y:S05]  /*10290*/  WARPSYNC.ALL ;  /* 0x0000000000007948 */ /* 0x000fea0003800000 */
[----:B------:R-:W4:Y:S08]  /*102a0*/  S2UR UR5, SR_CgaCtaId ;  /* 0x00000000000579c3 */ /* 0x000f300000008800 */
[----:B------:R-:W-:Y:S06]  /*102b0*/  BAR.SYNC.DEFER_BLOCKING 0x5, 0x180 ;  /* 0x0146000000007b1d */ /* 0x000fec0000010000 */
[----:B------:R-:W-:-:S02]  /*102c0*/  UMOV UR4, 0x400 ;  /* 0x0000040000047882 */ /* 0x000fc40000000000 */
[----:B----4-:R-:W-:-:S06]  /*102d0*/  ULEA UR4, UR5, UR4, 0x18 ;  /* 0x0000000405047291 */ /* 0x010fcc000f8ec03f */
[----:B------:R-:W-:-:S05]  /*102e0*/  IMAD.U32 R18, RZ, RZ, UR4 ;  /* 0x00000004ff127e24 */ /* 0x000fca000f8e00ff */
[----:B--23--:R-:W2:Y:S04]  /*102f0*/  LDS.128 R4, [R18+0x348d0] ;  /* 0x0348d00012047984 */ /* 0x00cea80000000c00 */
[----:B--2---:R2:W-:Y:S04]  /*10300*/  STL.64 [R1], R4 ;  /* 0x0000000401007387 */ /* 0x0045e80000100a00 */
[----:B------:R2:W-:Y:S01]  /*10310*/  STL.64 [R1+0x8], R6 ;  /* 0x0000080601007387 */ /* 0x0005e20000100a00 */
[----:B------:R-:W-:Y:S06]  /*10320*/  BAR.ARV 0x4, 0x180 ;  /* 0x0106000000007b1d */ /* 0x000fec0000002000 */
[----:B------:R-:W-:Y:S05]  /*10330*/  BRA `(.L_x_319) ;  /* 0x0000000c00207947 */ /* 0x000fea0003800000 */
.L_x_318:
[----:B------:R-:W4:Y:S01]  /*10340*/  S2R R0, SR_TID.X ;  /* 0x0000000000007919 */ /* 0x000f220000002100 */
[----:B------:R-:W-:Y:S01]  /*10350*/  UMOV UR4, 0xffffffff ;  /* 0xffffffff00047882 */ /* 0x000fe20000000000 */
[----:B----4-:R-:W-:-:S04]  /*10360*/  LOP3.LUT R16, R0, 0x1f, RZ, 0xc0, !PT ;  /* 0x0000001f00107812 */ /* 0x010fc800078ec0ff */
[----:B------:R-:W-:Y:S01]  /*10370*/  ISETP.NE.AND P0, PT, R16, 0x1f, PT ;  /* 0x0000001f1000780c */ /* 0x000fe20003f05270 */
[----:B------:R-:W-:-:S12]  /*10380*/  BRA.DIV UR4, `(.L_x_320) ;  /* 0x00000022047c7947 */ /* 0x000fd8000b800000 */
[----:B------:R-:W1:Y:S01]  /*10390*/  LDL.LU R3, [R1] ;  /* 0x0000000001037983 */ /* 0x000e620000300800 */
[----:B------:R-:W-:-:S03]  /*103a0*/  ULDC UR4, c[0x0][0xc3c] ;  /* 0x00030f0000047ab9 */ /* 0x000fc60000000800 */
[----:B--2---:R-:W2:Y:S01]  /*103b0*/  LDL R5, [R1+0xc] ;  /* 0x00000c0001057983 */ /* 0x004ea20000100800 */
[----:B-1----:R-:W-:Y:S02]  /*103c0*/  IMAD.MOV.U32 R10, RZ, RZ, R3 ;  /* 0x000000ffff0a7224 */ /* 0x002fe400078e0003 */
[----:B--2---:R-:W-:-:S05]  /*103d0*/  IMAD.IADD R0, R5, 0x1, R16 ;  /* 0x0000000105007824 */ /* 0x004fca00078e0210 */
[----:B------:R-:W-:-:S13]  /*103e0*/  ISETP.GE.OR P1, PT, R0, UR4, !P0 ;  /* 0x0000000400007c0c */ /* 0x000fda000c726670 */
[----:B------:R-:W1:Y:S08]  /*103f0*/  @!P1 LDC.64 R2, c[0x0][0xc80] ;  /* 0x00032000ff029b82 */ /* 0x000e700000000a00 */
[----:B---3--:R-:W2:Y:S01]  /*10400*/  @!P1 LDC.64 R4, c[0x0][0xc78] ;  /* 0x00031e00ff049b82 */ /* 0x008ea20000000a00 */
[----:B-1----:R-:W-:-:S05]  /*10410*/  @!P1 IMAD.WIDE R2, R0, 0x4, R2 ;  /* 0x0000000400029825 */ /* 0x002fca00078e0202 */
[----:B------:R2:W3:Y:S02]  /*10420*/  @!P1 LDG.E R7, desc[UR40][R2.64] ;  /* 0x0000002802079981 */ /* 0x0004e4000c1e1900 */
[----:B--2---:R-:W-:-:S06]  /*10430*/  @!P1 IMAD.WIDE R2, R0, 0x4, R4 ;  /* 0x0000000400029825 */ /* 0x004fcc00078e0204 */
[----:B------:R-:W2:Y:S01]  /*10440*/  @!P1 LDG.E R2, desc[UR40][R2.64] ;  /* 0x0000002802029981 */ /* 0x000ea2000c1e1900 */
[----:B------:R-:W-:Y:S01]  /*10450*/  IMAD.MOV.U32 R6, RZ, RZ, RZ ;  /* 0x000000ffff067224 */ /* 0x000fe200078e00ff */
[C---:B------:R-:W-:Y:S01]  /*10460*/  ISETP.GE.U32.AND P2, PT, R16.reuse, 0x2, PT ;  /* 0x000000021000780c */ /* 0x040fe20003f46070 */
[----:B------:R-:W-:Y:S01]  /*10470*/  IMAD.MOV.U32 R4, RZ, RZ, RZ ;  /* 0x000000ffff047224 */ /* 0x000fe200078e00ff */
[C---:B------:R-:W-:Y:S01]  /*10480*/  ISETP.GE.U32.AND P3, PT, R16.reuse, 0x4, PT ;  /* 0x000000041000780c */ /* 0x040fe20003f66070 */
[----:B------:R-:W-:Y:S01]  /*10490*/  SHFL.IDX PT, R0, R10, RZ, 0x1f ;  /* 0x00001fff0a007589 */ /* 0x000fe200000e0000 */
[C---:B------:R-:W-:Y:S02]  /*104a0*/  ISETP.GE.U32.AND P4, PT, R16.reuse, 0x8, PT ;  /* 0x000000081000780c */ /* 0x040fe40003f86070 */
[----:B------:R-:W-:Y:S01]  /*104b0*/  ISETP.GE.U32.AND P5, PT, R16, 0x10, PT ;  /* 0x000000101000780c */ /* 0x000fe20003fa6070 */
[----:B------:R-:W-:Y:S01]  /*104c0*/  SHFL.IDX PT, R8, R10, 0x1, 0x1f ;  /* 0x00201f000a087f89 */ /* 0x000fe200000e0000 */
[----:B---3--:R-:W-:-:S02]  /*104d0*/  @!P1 IMAD.MOV.U32 R6, RZ, RZ, R7 ;  /* 0x000000ffff069224 */ /* 0x008fc400078e0007 */
[----:B------:R-:W-:Y:S02]  /*104e0*/  IMAD.MOV.U32 R7, RZ, RZ, RZ ;  /* 0x000000ffff077224 */ /* 0x000fe400078e00ff */
[----:B--2---:R-:W-:Y:S01]  /*104f0*/  @!P1 IMAD.MOV.U32 R7, RZ, RZ, R2 ;  /* 0x000000ffff079224 */ /* 0x004fe200078e0002 */
[----:B------:R-:W-:-:S03]  /*10500*/  ISETP.NE.AND P1, PT, R16, RZ, PT ;  /* 0x000000ff1000720c */ /* 0x000fc60003f25270 */
[----:B------:R-:W-:-:S05]  /*10510*/  IMAD R2, R7, R6, RZ ;  /* 0x0000000607027224 */ /* 0x000fca00078e02ff */
[----:B------:R-:W1:Y:S02]  /*10520*/  SHFL.UP PT, R3, R2, 0x1, RZ ;  /* 0x0420000002037989 */ /* 0x000e6400000e00ff */
[----:B-1----:R-:W-:-:S05]  /*10530*/  SEL R5, R3, RZ, P1 ;  /* 0x000000ff03057207 */ /* 0x002fca0000800000 */
[----:B------:R-:W-:-:S05]  /*10540*/  IMAD.IADD R2, R2, 0x1, R5 ;  /* 0x0000000102027824 */ /* 0x000fca00078e0205 */
[----:B------:R-:W1:Y:S02]  /*10550*/  SHFL.UP PT, R3, R2, 0x2, RZ ;  /* 0x0440000002037989 */ /* 0x000e6400000e00ff */
[----:B-1----:R-:W-:-:S05]  /*10560*/  SEL R3, R3, RZ, P2 ;  /* 0x000000ff03037207 */ /* 0x002fca0001000000 */
[----:B------:R-:W-:-:S05]  /*10570*/  IMAD.IADD R2, R2, 0x1, R3 ;  /* 0x0000000102027824 */ /* 0x000fca00078e0203 */
[----:B------:R-:W1:Y:S02]  /*10580*/  SHFL.UP PT, R3, R2, 0x4, RZ ;  /* 0x0480000002037989 */ /* 0x000e6400000e00ff */
[----:B-1----:R-:W-:-:S05]  /*10590*/  SEL R3, R3, RZ, P3 ;  /* 0x000000ff03037207 */ /* 0x002fca0001800000 */
[----:B------:R-:W-:-:S05]  /*105a0*/  IMAD.IADD R2, R2, 0x1, R3 ;  /* 0x0000000102027824 */ /* 0x000fca00078e0203 */
[----:B------:R-:W1:Y:S02]  /*105b0*/  SHFL.UP PT, R3, R2, 0x8, RZ ;  /* 0x0500000002037989 */ /* 0x000e6400000e00ff */
[----:B-1----:R-:W-:-:S04]  /*105c0*/  SEL R3, R3, RZ, P4 ;  /* 0x000000ff03037207 */ /* 0x002fc80002000000 */
[----:B------:R-:W-:-:S05]  /*105d0*/  IADD3 R2, R2, R3, RZ ;  /* 0x0000000302027210 */ /* 0x000fca0007ffe0ff */
[----:B------:R-:W1:Y:S02]  /*105e0*/  SHFL.UP PT, R3, R2, 0x10, RZ ;  /* 0x0600000002037989 */ /* 0x000e6400000e00ff */
[----:B-1----:R-:W-:-:S05]  /*105f0*/  SEL R3, R3, RZ, P5 ;  /* 0x000000ff03037207 */ /* 0x002fca0002800000 */
[----:B------:R-:W-:-:S05]  /*10600*/  IMAD.IADD R2, R2, 0x1, R3 ;  /* 0x0000000102027824 */ /* 0x000fca00078e0203 */
[----:B------:R1:W2:Y:S02]  /*10610*/  SHFL.IDX PT, R9, R2, 0x1f, 0x1f ;  /* 0x03e01f0002097f89 */ /* 0x0002a400000e0000 */
.L_x_384:
[----:B------:R-:W-:Y:S02]  /*10620*/  ULDC UR4, c[0x0][0xc38] ;  /* 0x00030e0000047ab9 */ /* 0x000fe40000000800 */
[----:B------:R-:W-:-:S04]  /*10630*/  IMAD.U32 R3, RZ, RZ, UR4 ;  /* 0x00000004ff037e24 */ /* 0x000fc8000f8e00ff */
[----:B--2---:R-:W-:-:S04]  /*10640*/  IMAD R9, R9, R3, RZ ;  /* 0x0000000309097224 */ /* 0x004fc800078e02ff */
[----:B------:R-:W-:-:S05]  /*10650*/  IMAD.IADD R5, R8, 0x1, R9 ;  /* 0x0000000108057824 */ /* 0x000fca00078e0209 */
[----:B------:R-:W-:-:S13]  /*10660*/  ISETP.GT.AND P6, PT, R5, R0, PT ;  /* 0x000000000500720c */ /* 0x000fda0003fc4270 */
[----:B------:R-:W-:Y:S05]  /*10670*/  @P6 BRA `(.L_x_321) ;  /* 0x0000000000ac6947 */ /* 0x000fea0003800000 */
.L_x_324:
[----:B------:R-:W2:Y:S01]  /*10680*/  LDL.LU R3, [R1+0xc] ;  /* 0x00000c0001037983 */ /* 0x000ea20000300800 */
[----:B-1----:R-:W1:Y:S01]  /*10690*/  LDC R2, c[0x0][0xc3c] ;  /* 0x00030f00ff027b82 */ /* 0x002e620000000800 */
[----:B--2---:R-:W-:-:S05]  /*106a0*/  VIADD R3, R3, 0x1f ;  /* 0x0000001f03037836 */ /* 0x004fca0000000000 */
[----:B-1----:R-:W-:-:S13]  /*106b0*/  ISETP.GE.AND P6, PT, R3, R2, PT ;  /* 0x000000020300720c */ /* 0x002fda0003fc6270 */
[----:B------:R-:W-:Y:S05]  /*106c0*/  @P6 BRA `(.L_x_322) ;  /* 0x0000000400d46947 */ /* 0x000fea0003800000 */
[----:B------:R-:W1:Y:S01]  /*106d0*/  S2R R6, SR_TID.X ;  /* 0x0000000000067919 */ /* 0x000e620000002100 */
[----:B------:R2:W-:Y:S01]  /*106e0*/  STL [R1+0xc], R3 ;  /* 0x00000c0301007387 */ /* 0x0005e20000100800 */
[----:B-1----:R-:W-:-:S05]  /*106f0*/  LOP3.LUT R6, R6, 0x1f, RZ, 0xc0, !PT ;  /* 0x0000001f06067812 */ /* 0x002fca00078ec0ff */
[----:B------:R-:W-:Y:S02]  /*10700*/  IMAD.IADD R7, R3, 0x1, R6 ;  /* 0x0000000103077824 */ /* 0x000fe400078e0206 */
[----:B------:R-:W-:-:S03]  /*10710*/  IMAD.MOV.U32 R6, RZ, RZ, RZ ;  /* 0x000000ffff067224 */ /* 0x000fc600078e00ff */
[----:B------:R-:W-:-:S13]  /*10720*/  ISETP.GE.OR P6, PT, R7, R2, !P0 ;  /* 0x000000020700720c */ /* 0x000fda00047c6670 */
[----:B--2---:R-:W1:Y:S02]  /*10730*/  @!P6 LDC.64 R2, c[0x0][0xc80] ;  /* 0x00032000ff02eb82 */ /* 0x004e640000000a00 */
[----:B-1----:R-:W-:-:S05]  /*10740*/  @!P6 IMAD.WIDE R2, R7, 0x4, R2 ;  /* 0x000000040702e825 */ /* 0x002fca00078e0202 */
[----:B------:R1:W2:Y:S02]  /*10750*/  @!P6 LDG.E R6, desc[UR40][R2.64] ;  /* 0x000000280206e981 */ /* 0x0002a4000c1e1900 */
[----:B-1----:R-:W1:Y:S02]  /*10760*/  @!P6 LDC.64 R2, c[0x0][0xc78] ;  /* 0x00031e00ff02eb82 */ /* 0x002e640000000a00 */
[----:B-1----:R-:W-:-:S04]  /*10770*/  @!P6 IMAD.WIDE R2, R7, 0x4, R2 ;  /* 0x000000040702e825 */ /* 0x002fc800078e0202 */
[----:B------:R-:W-:-:S06]  /*10780*/  IMAD.MOV.U32 R7, RZ, RZ, RZ ;  /* 0x000000ffff077224 */ /* 0x000fcc00078e00ff */
[----:B------:R-:W2:Y:S01]  /*10790*/  @!P6 LDG.E R7, desc[UR40][R2.64] ;  /* 0x000000280207e981 */ /* 0x000ea2000c1e1900 */
[----:B------:R-:W-:Y:S01]  /*107a0*/  UMOV UR4, 0xffffffff ;  /* 0xffffffff00047882 */ /* 0x000fe20000000000 */
[----:B--2---:R-:W-:Y:S02]  /*107b0*/  IMAD R2, R7, R6, RZ ;  /* 0x0000000607027224 */ /* 0x004fe400078e02ff */
[----:B------:R-:W-:Y:S05]  /*107c0*/  BRA.DIV UR4, `(.L_x_323) ;  /* 0x0000002204cc7947 */ /* 0x000fea000b800000 */
        /* <DEDUP_REMOVED lines=15> */
[----:B------:R1:W2:Y:S02]  /*108c0*/  SHFL.IDX PT, R9, R2, 0x1f, 0x1f ;  /* 0x03e01f0002097f89 */ /* 0x0002a400000e0000 */
.L_x_392:
[----:B------:R-:W-:Y:S02]  /*108d0*/  ULDC UR4, c[0x0][0xc38] ;  /* 0x00030e0000047ab9 */ /* 0x000fe40000000800 */
[----:B------:R-:W-:-:S04]  /*108e0*/  IMAD.U32 R3, RZ, RZ, UR4 ;  /* 0x00000004ff037e24 */ /* 0x000fc8000f8e00ff */
[----:B--2---:R-:W-:-:S04]  /*108f0*/  IMAD R9, R9, R3, RZ ;  /* 0x0000000309097224 */ /* 0x004fc800078e02ff */
[----:B------:R-:W-:-:S05]  /*10900*/  IMAD.IADD R5, R9, 0x1, R5 ;  /* 0x0000000109057824 */ /* 0x000fca00078e0205 */
[----:B------:R-:W-:-:S13]  /*10910*/  ISETP.GT.AND P6, PT, R5, R0, PT ;  /* 0x000000000500720c */ /* 0x000fda0003fc4270 */
[----:B------:R-:W-:Y:S05]  /*10920*/  @!P6 BRA `(.L_x_324) ;  /* 0xfffffffc0054e947 */ /* 0x000fea000383ffff */
.L_x_321:
[----:B------:R-:W-:Y:S01]  /*10930*/  IADD3 R9, -R9, R5, RZ ;  /* 0x0000000509097210 */ /* 0x000fe20007ffe1ff */
[----:B------:R-:W-:-:S04]  /*10940*/  UMOV UR4, 0xffffffff ;  /* 0xffffffff00047882 */ /* 0x000fc80000000000 */
[----:B------:R-:W-:-:S05]  /*10950*/  IMAD R5, R2, R3, R9 ;  /* 0x0000000302057224 */ /* 0x000fca00078e0209 */
[----:B------:R-:W-:Y:S01]  /*10960*/  ISETP.GT.AND P6, PT, R5, R0, PT ;  /* 0x000000000500720c */ /* 0x000fe20003fc4270 */
[----:B------:R-:W-:-:S12]  /*10970*/  BRA.DIV UR4, `(.L_x_325) ;  /* 0x0000002604387947 */ /* 0x000fd8000b800000 */
[----:B------:R-:W-:-:S04]  /*10980*/  VOTE.ANY R8, PT, !P6 ;  /* 0x0000000000087806 */ /* 0x000fc800070e0100 */
[----:B------:R-:W2:Y:S02]  /*10990*/  POPC R5, R8 ;  /* 0x0000000800057309 */ /* 0x000ea40000000000 */
[----:B--2---:R2:W3:Y:S04]  /*109a0*/  SHFL.IDX PT, R6, R6, R5, 0x1f ;  /* 0x00001f0506067589 */ /* 0x0044e800000e0000 */
[----:B------:R2:W4:Y:S02]  /*109b0*/  SHFL.IDX PT, R7, R7, R5, 0x1f ;  /* 0x00001f0507077589 */ /* 0x00052400000e0000 */
.L_x_397:
[----:B------:R-:W-:-:S13]  /*109c0*/  ISETP.NE.AND P0, PT, R8, RZ, PT ;  /* 0x000000ff0800720c */ /* 0x000fda0003f05270 */
[----:B------:R-:W-:Y:S05]  /*109d0*/  @!P0 BRA `(.L_x_326) ;  /* 0x0000000000148947 */ /* 0x000fea0003800000 */
[----:B------:R-:W-:Y:S01]  /*109e0*/  UMOV UR4, 0xffffffff ;  /* 0xffffffff00047882 */ /* 0x000fe20000000000 */
[----:B0-----:R-:W-:Y:S02]  /*109f0*/  VIADD R12, R5, 0xffffffff ;  /* 0xffffffff050c7836 */ /* 0x001fe40000000000 */
[----:B------:R-:W-:Y:S05]  /*10a00*/  BRA.DIV UR4, `(.L_x_327) ;  /* 0x0000002604707947 */ /* 0x000fea000b800000 */
[----:B-1----:R0:W1:Y:S02]  /*10a10*/  SHFL.IDX PT, R2, R2, R12, 0x1f ;  /* 0x00001f0c02027589 */ /* 0x00206400000e0000 */
.L_x_400:
[----:B-1----:R-:W-:-:S07]  /*10a20*/  IMAD.MOV.U32 R4, RZ, RZ, R2 ;  /* 0x000000ffff047224 */ /* 0x002fce00078e0002 */
.L_x_326:
[----:B------:R-:W5:Y:S01]  /*10a30*/  LDL.LU R10, [R1+0xc] ;  /* 0x00000c00010a7983 */ /* 0x000f620000300800 */
[----:B------:R-:W-:Y:S01]  /*10a40*/  IMAD R9, R4, R3, R9 ;  /* 0x0000000304097224 */ /* 0x000fe200078e0209 */
[----:B---3--:R-:W-:-:S03]  /*10a50*/  IABS R4, R6 ;  /* 0x0000000600047213 */ /* 0x008fc60000000000 */
[----:B------:R-:W-:Y:S01]  /*10a60*/  IMAD.IADD R0, R0, 0x1, -R9 ;  /* 0x0000000100007824 */ /* 0x000fe200078e0a09 */
[----:B-1----:R-:W1:Y:S01]  /*10a70*/  I2F.RP R2, R4 ;  /* 0x0000000400027306 */ /* 0x002e620000209400 */
[----:B------:R3:W-:Y:S02]  /*10a80*/  STL [R1], R9 ;  /* 0x0000000901007387 */ /* 0x0007e40000100800 */
[----:B---3--:R-:W-:-:S05]  /*10a90*/  IABS R9, R6 ;  /* 0x0000000600097213 */ /* 0x008fca0000000000 */
[----:B-1----:R-:W1:Y:S01]  /*10aa0*/  MUFU.RCP R2, R2 ;  /* 0x0000000200027308 */ /* 0x002e620000001000 */
[----:B------:R-:W-:Y:S02]  /*10ab0*/  IMAD.MOV R9, RZ, RZ, -R9 ;  /* 0x000000ffff097224 */ /* 0x000fe400078e0a09 */
[----:B-1----:R-:W-:-:S05]  /*10ac0*/  VIADD R2, R2, 0xffffffe ;  /* 0x0ffffffe02027836 */ /* 0x002fca0000000000 */
[----:B------:R-:W1:Y:S02]  /*10ad0*/  F2I.FTZ.U32.TRUNC.NTZ R3, R2 ;  /* 0x0000000200037305 */ /* 0x000e64000021f000 */
[----:B-1----:R-:W-:-:S04]  /*10ae0*/  IMAD.MOV R2, RZ, RZ, -R3 ;  /* 0x000000ffff027224 */ /* 0x002fc800078e0a03 */
[----:B------:R-:W-:Y:S02]  /*10af0*/  IMAD R8, R2, R4, RZ ;  /* 0x0000000402087224 */ /* 0x000fe400078e02ff */
[----:B------:R-:W-:-:S04]  /*10b00*/  IMAD.MOV.U32 R2, RZ, RZ, RZ ;  /* 0x000000ffff027224 */ /* 0x000fc800078e00ff */
[----:B------:R-:W-:Y:S01]  /*10b10*/  IMAD.HI.U32 R2, R3, R8, R2 ;  /* 0x0000000803027227 */ /* 0x000fe200078e0002 */
[----:B------:R-:W-:-:S05]  /*10b20*/  IABS R3, R0 ;  /* 0x0000000000037213 */ /* 0x000fca0000000000 */
[----:B------:R-:W-:-:S04]  /*10b30*/  IMAD.HI.U32 R8, R2, R3, RZ ;  /* 0x0000000302087227 */ /* 0x000fc800078e00ff */
[----:B------:R-:W-:-:S05]  /*10b40*/  IMAD R3, R8, R9, R3 ;  /* 0x0000000908037224 */ /* 0x000fca00078e0203 */
[----:B------:R-:W-:-:S13]  /*10b50*/  ISETP.GT.U32.AND P1, PT, R4, R3, PT ;  /* 0x000000030400720c */ /* 0x000fda0003f24070 */
[----:B------:R-:W-:Y:S02]  /*10b60*/  @!P1 IMAD.IADD R3, R3, 0x1, -R4 ;  /* 0x0000000103039824 */ /* 0x000fe400078e0a04 */
[----:B------:R-:W-:Y:S01]  /*10b70*/  @!P1 VIADD R8, R8, 0x1 ;  /* 0x0000000108089836 */ /* 0x000fe20000000000 */
[----:B------:R-:W-:Y:S02]  /*10b80*/  ISETP.NE.AND P1, PT, R6, RZ, PT ;  /* 0x000000ff0600720c */ /* 0x000fe40003f25270 */
[----:B------:R-:W-:Y:S02]  /*10b90*/  ISETP.GE.U32.AND P0, PT, R3, R4, PT ;  /* 0x000000040300720c */ /* 0x000fe40003f06070 */
[----:B----4-:R-:W-:-:S04]  /*10ba0*/  IABS R4, R7 ;  /* 0x0000000700047213 */ /* 0x010fc80000000000 */
[----:B------:R-:W1:Y:S07]  /*10bb0*/  I2F.RP R2, R4 ;  /* 0x0000000400027306 */ /* 0x000e6e0000209400 */
[----:B------:R-:W-:Y:S01]  /*10bc0*/  @P0 VIADD R8, R8, 0x1 ;  /* 0x0000000108080836 */ /* 0x000fe20000000000 */
[----:B-1----:R-:W1:Y:S02]  /*10bd0*/  MUFU.RCP R2, R2 ;  /* 0x0000000200027308 */ /* 0x002e640000001000 */
[----:B-1----:R-:W-:-:S06]  /*10be0*/  VIADD R2, R2, 0xffffffe ;  /* 0x0ffffffe02027836 */ /* 0x002fcc0000000000 */
[----:B------:R-:W1:Y:S02]  /*10bf0*/  F2I.FTZ.U32.TRUNC.NTZ R3, R2 ;  /* 0x0000000200037305 */ /* 0x000e64000021f000 */
[----:B-1----:R-:W-:-:S04]  /*10c00*/  IMAD.MOV R2, RZ, RZ, -R3 ;  /* 0x000000ffff027224 */ /* 0x002fc800078e0a03 */
[----:B------:R-:W-:Y:S02]  /*10c10*/  IMAD R9, R2, R4, RZ ;  /* 0x0000000402097224 */ /* 0x000fe400078e02ff */
[----:B------:R-:W-:-:S04]  /*10c20*/  IMAD.MOV.U32 R2, RZ, RZ, RZ ;  /* 0x000000ffff027224 */ /* 0x000fc800078e00ff */
[----:B------:R-:W-:Y:S01]  /*10c30*/  IMAD.HI.U32 R2, R3, R9, R2 ;  /* 0x0000000903027227 */ /* 0x000fe200078e0002 */
[----:B------:R-:W-:Y:S02]  /*10c40*/  LOP3.LUT R3, R0, R6, RZ, 0x3c, !PT ;  /* 0x0000000600037212 */ /* 0x000fe400078e3cff */
[----:B------:R-:W-:Y:S02]  /*10c50*/  IABS R9, R7 ;  /* 0x0000000700097213 */ /* 0x000fe40000000000 */
[----:B------:R-:W-:-:S03]  /*10c60*/  ISETP.GE.AND P2, PT, R3, RZ, PT ;  /* 0x000000ff0300720c */ /* 0x000fc60003f46270 */
[----:B------:R-:W-:-:S10]  /*10c70*/  IMAD.MOV R9, RZ, RZ, -R9 ;  /* 0x000000ffff097224 */ /* 0x000fd400078e0a09 */
[----:B------:R-:W-:Y:S01]  /*10c80*/  @!P2 IMAD.MOV R8, RZ, RZ, -R8 ;  /* 0x000000ffff08a224 */ /* 0x000fe200078e0a08 */
[----:B------:R-:W-:-:S04]  /*10c90*/  @!P1 LOP3.LUT R8, RZ, R6, RZ, 0x33, !PT ;  /* 0x00000006ff089212 */ /* 0x000fc800078e33ff */
[-C--:B------:R-:W-:Y:S01]  /*10ca0*/  IABS R3, R8.reuse ;  /* 0x0000000800037213 */ /* 0x080fe20000000000 */
[----:B------:R-:W-:-:S04]  /*10cb0*/  IMAD R6, R6, R8, RZ ;  /* 0x0000000806067224 */ /* 0x000fc800078e02ff */
[----:B------:R-:W-:-:S04]  /*10cc0*/  IMAD.HI.U32 R2, R2, R3, RZ ;  /* 0x0000000302027227 */ /* 0x000fc800078e00ff */
[----:B------:R-:W-:-:S05]  /*10cd0*/  IMAD R3, R2, R9, R3 ;  /* 0x0000000902037224 */ /* 0x000fca00078e0203 */
[----:B------:R-:W-:-:S13]  /*10ce0*/  ISETP.GT.U32.AND P1, PT, R4, R3, PT ;  /* 0x000000030400720c */ /* 0x000fda0003f24070 */
[-C--:B------:R-:W-:Y:S01]  /*10cf0*/  @!P1 IADD3 R3, R3, -R4.reuse, RZ ;  /* 0x8000000403039210 */ /* 0x080fe20007ffe0ff */
[----:B------:R-:W-:Y:S01]  /*10d00*/  @!P1 VIADD R2, R2, 0x1 ;  /* 0x0000000102029836 */ /* 0x000fe20000000000 */
[----:B------:R-:W-:Y:S02]  /*10d10*/  ISETP.NE.AND P1, PT, R7, RZ, PT ;  /* 0x000000ff0700720c */ /* 0x000fe40003f25270 */
[----:B------:R-:W-:Y:S01]  /*10d20*/  ISETP.GE.U32.AND P0, PT, R3, R4, PT ;  /* 0x000000040300720c */ /* 0x000fe20003f06070 */
[----:B------:R-:W-:Y:S01]  /*10d30*/  IMAD.IADD R4, R0, 0x1, -R6 ;  /* 0x0000000100047824 */ /* 0x000fe200078e0a06 */
[----:B------:R-:W-:-:S04]  /*10d40*/  LOP3.LUT R3, R8, R7, RZ, 0x3c, !PT ;  /* 0x0000000708037212 */ /* 0x000fc800078e3cff */
[----:B------:R-:W-:-:S07]  /*10d50*/  ISETP.GE.AND P2, PT, R3, RZ, PT ;  /* 0x000000ff0300720c */ /* 0x000fce0003f46270 */
[----:B------:R-:W-:-:S06]  /*10d60*/  @P0 VIADD R2, R2, 0x1 ;  /* 0x0000000102020836 */ /* 0x000fcc0000000000 */
[----:B------:R-:W-:Y:S01]  /*10d70*/  @!P2 IMAD.MOV R2, RZ, RZ, -R2 ;  /* 0x000000ffff02a224 */ /* 0x000fe200078e0a02 */
[----:B------:R-:W-:-:S05]  /*10d80*/  @!P1 LOP3.LUT R2, RZ, R7, RZ, 0x33, !PT ;  /* 0x00000007ff029212 */ /* 0x000fca00078e33ff */
[--C-:B------:R-:W-:Y:S02]  /*10d90*/  IMAD.MOV R3, RZ, RZ, -R2.reuse ;  /* 0x000000ffff037224 */ /* 0x100fe400078e0a02 */
[C---:B------:R-:W-:Y:S02]  /*10da0*/  IMAD R2, R7.reuse, 0x1000000, R2 ;  /* 0x0100000007027824 */ /* 0x040fe400078e0202 */
[----:B------:R-:W-:-:S04]  /*10db0*/  IMAD R3, R7, R3, R8 ;  /* 0x0000000307037224 */ /* 0x000fc800078e0208 */
[----:B------:R-:W-:-:S05]  /*10dc0*/  IMAD R0, R3, 0x10000, R2 ;  /* 0x0001000003007824 */ /* 0x000fca00078e0202 */
[----:B------:R1:W-:Y:S01]  /*10dd0*/  STL [R1+0x8], R0 ;  /* 0x0000080001007387 */ /* 0x0003e20000100800 */
[----:B-----5:R-:W-:-:S05]  /*10de0*/  IMAD.IADD R10, R5, 0x1, R10 ;  /* 0x00000001050a7824 */ /* 0x020fca00078e020a */
[----:B------:R1:W-:Y:S04]  /*10df0*/  STL [R1+0xc], R10 ;  /* 0x00000c0a01007387 */ /* 0x0003e80000100800 */
[----:B------:R1:W-:Y:S01]  /*10e00*/  STL [R1+0x4], R4 ;  /* 0x0000040401007387 */ /* 0x0003e20000100800 */
[----:B------:R-:W-:Y:S05]  /*10e10*/  BRA `(.L_x_328) ;  /* 0x0000000000287947 */ /* 0x000fea0003800000 */
.L_x_322:
[----:B------:R-:W-:Y:S01]  /*10e20*/  UMOV UR4, URZ ;  /* 0x0000003f00047c82 */ /* 0x000fe20008000000 */
[----:B------:R-:W-:Y:S01]  /*10e30*/  ULDC UR6, c[0x0][0xc3c] ;  /* 0x00030f0000067ab9 */ /* 0x000fe20000000800 */
[----:B------:R-:W-:Y:S01]  /*10e40*/  UMOV UR5, URZ ;  /* 0x0000003f00057c82 */ /* 0x000fe20008000000 */
[----:B------:R1:W-:Y:S01]  /*10e50*/  STL [R1], R0 ;  /* 0x0000000001007387 */ /* 0x0003e20000100800 */
[----:B------:R-:W-:Y:S02]  /*10e60*/  IMAD.U32 R3, RZ, RZ, UR4 ;  /* 0x00000004ff037e24 */ /* 0x000fe4000f8e00ff */
[----:B------:R-:W-:-:S03]  /*10e70*/  IMAD.U32 R2, RZ, RZ, UR5 ;  /* 0x00000005ff027e24 */ /* 0x000fc6000f8e00ff */
[----:B------:R2:W-:Y:S01]  /*10e80*/  STL [R1+0x4], R3 ;  /* 0x0000040301007387 */ /* 0x0005e20000100800 */
[----:B-1----:R-:W-:-:S05]  /*10e90*/  IMAD.U32 R0, RZ, RZ, UR6 ;  /* 0x00000006ff007e24 */ /* 0x002fca000f8e00ff */
[----:B------:R2:W-:Y:S04]  /*10ea0*/  STL [R1+0xc], R0 ;  /* 0x00000c0001007387 */ /* 0x0005e80000100800 */
[----:B------:R2:W-:Y:S02]  /*10eb0*/  STL [R1+0x8], R2 ;  /* 0x0000080201007387 */ /* 0x0005e40000100800 */
.L_x_328:
[----:B--2---:R-:W2:Y:S04]  /*10ec0*/  LDL R3, [R1+0x8] ;  /* 0x0000080001037983 */ /* 0x004ea80000100800 */
[----:B------:R-:W3:Y:S04]  /*10ed0*/  LDL R2, [R1+0xc] ;  /* 0x00000c0001027983 */ /* 0x000ee80000100800 */
[----:B-1----:R-:W4:Y:S04]  /*10ee0*/  LDL R4, [R1] ;  /* 0x0000000001047983 */ /* 0x002f280000100800 */
[----:B------:R-:W4:Y:S01]  /*10ef0*/  LDL R5, [R1+0x4] ;  /* 0x0000040001057983 */ /* 0x000f220000100800 */
[----:B------:R-:W-:Y:S05]  /*10f00*/  WARPSYNC.ALL ;  /* 0x0000000000007948 */ /* 0x000fea0003800000 */
[----:B------:R-:W1:Y:S02]  /*10f10*/  S2R R0, SR_TID.X ;  /* 0x0000000000007919 */ /* 0x000e640000002100 */
[----:B-1----:R-:W-:Y:S01]  /*10f20*/  LOP3.LUT R0, R0, 0x1f, RZ, 0xc0, !PT ;  /* 0x0000001f00007812 */ /* 0x002fe200078ec0ff */
[----:B------:R-:W-:Y:S03]  /*10f30*/  BAR.SYNC.DEFER_BLOCKING 0x4, 0x180 ;  /* 0x0106000000007b1d */ /* 0x000fe60000010000 */
[----:B------:R-:W-:-:S13]  /*10f40*/  ISETP.NE.AND P0, PT, R0, RZ, PT ;  /* 0x000000ff0000720c */ /* 0x000fda0003f05270 */
[----:B------:R-:W-:Y:S01]  /*10f50*/  @!P0 MOV R0, 0x400 ;  /* 0x0000040000008802 */ /* 0x000fe20000000f00 */
[----:B--2---:R-:W-:Y:S02]  /*10f60*/  IMAD.MOV.U32 R6, RZ, RZ, R3 ;  /* 0x000000ffff067224 */ /* 0x004fe400078e0003 */
[----:B------:R-:W1:Y:S01]  /*10f70*/  @!P0 S2R R3, SR_CgaCtaId ;  /* 0x0000000000038919 */ /* 0x000e620000008800 */
[----:B---3--:R-:W-:Y:S01]  /*10f80*/  IMAD.MOV.U32 R7, RZ, RZ, R2 ;  /* 0x000000ffff077224 */ /* 0x008fe200078e0002 */
[----:B-1----:R-:W-:-:S05]  /*10f90*/  @!P0 LEA R18, R3, R0, 0x18 ;  /* 0x0000000003128211 */ /* 0x002fca00078ec0ff */
[----:B----4-:R1:W-:Y:S01]  /*10fa0*/  @!P0 STS.128 [R18+0x348d0], R4 ;  /* 0x0348d00412008388 */ /* 0x0103e20000000c00 */
[----:B------:R-:W-:Y:S06]  /*10fb0*/  BAR.ARV 0x5, 0x180 ;  /* 0x0146000000007b1d */ /* 0x000fec0000002000 */
.L_x_319:
[----:B------:R-:W3:Y:S01]  /*10fc0*/  LDL R0, [R1+0xc] ;  /* 0x00000c0001007983 */ /* 0x000ee20000100800 */
[----:B------:R-:W-:Y:S02]  /*10fd0*/  ULDC UR4, c[0x0][0xc3c] ;  /* 0x00030f0000047ab9 */ /* 0x000fe40000000800 */
[----:B---3--:R-:W-:-:S13]  /*10fe0*/  ISETP.GE.AND P0, PT, R0, UR4, PT ;  /* 0x0000000400007c0c */ /* 0x008fda000bf06270 */
[----:B------:R-:W-:Y:S05]  /*10ff0*/  @!P0 BRA `(.L_x_329) ;  /* 0xffffffa8007c8947 */ /* 0x000fea000383ffff */
[----:B------:R-:W-:Y:S05]  /*11000*/  BSYNC B8 ;  /* 0x0000000000087941 */ /* 0x000fea0003800000 */
.L_x_227:
[----:B0-----:R-:W3:Y:S01]  /*11010*/  LDL.LU R0, [R1+0x48] ;  /* 0x0000480001007983 */ /* 0x001ee20000300800 */
[----:B------:R-:W-:Y:S01]  /*11020*/  BSSY B0, `(.L_x_330) ;  /* 0x000000b000007945 */ /* 0x000fe20003800000 */
[----:B-12---:R-:W0:Y:S01]  /*11030*/  S2R R5, SR_CgaCtaId ;  /* 0x0000000000057919 */ /* 0x006e220000008800 */
[----:B---3--:R-:W-:-:S05]  /*11040*/  VIADD R0, R0, 0x1 ;  /* 0x0000000100007836 */ /* 0x008fca0000000000 */
[----:B------:R-:W-:-:S04]  /*11050*/  LEA.HI R2, R0, R0, RZ, 0x1 ;  /* 0x0000000000027211 */ /* 0x000fc800078f08ff */
[----:B------:R-:W-:-:S05]  /*11060*/  LOP3.LUT R3, R2, 0xfffffffe, RZ, 0xc0, !PT ;  /* 0xfffffffe02037812 */ /* 0x000fca00078ec0ff */
[----:B------:R-:W-:Y:S01]  /*11070*/  IMAD.IADD R3, R0, 0x1, -R3 ;  /* 0x0000000100037824 */ /* 0x000fe200078e0a03 */
[----:B------:R-:W-:-:S04]  /*11080*/  MOV R0, 0x400 ;  /* 0x0000040000007802 */ /* 0x000fc80000000f00 */
[----:B0-----:R-:W-:Y:S02]  /*11090*/  LEA R0, R5, R0, 0x18 ;  /* 0x0000000005007211 */ /* 0x001fe400078ec0ff */
[----:B------:R-:W-:-:S04]  /*110a0*/  SHF.L.U32 R3, R3, 0x1f, RZ ;  /* 0x0000001f03037819 */ /* 0x000fc800000006ff */
[----:B------:R-:W0:Y:S02]  /*110b0*/  SYNCS.PHASECHK.TRANS64.TRYWAIT P0, [R0+URZ+0x34820], R3 ;  /* 0x03482003000075a7 */ /* 0x000e24000800017f */
[----:B0-----:R-:W-:Y:S05]  /*110c0*/  @!P0 BRA `(.L_x_331) ;  /* 0x0000001c00e88947 */ /* 0x001fea0003800000 */
.L_x_401:
[----:B------:R-:W-:Y:S05]  /*110d0*/  BSYNC B0 ;  /* 0x0000000000007941 */ /* 0x000fea0003800000 */
.L_x_330:
[----:B------:R-:W-:-:S03]  /*110e0*/  UMOV UR4, 0xffffffff ;  /* 0xffffffff00047882 */ /* 0x000fc60000000000 */
[----:B------:R-:W-:Y:S05]  /*110f0*/  BRA.DIV UR4, `(.L_x_332) ;  /* 0x0000001e04f07947 */ /* 0x000fea000b800000 */
[----:B------:R-:W1:Y:S02]  /*11100*/  S2R R2, SR_TID.X ;  /* 0x0000000000027919 */ /* 0x000e640000002100 */
[----:B-1----:R-:W-:-:S04]  /*11110*/  SHF.R.U32.HI R2, RZ, 0x5, R2 ;  /* 0x00000005ff027819 */ /* 0x002fc80000011602 */
[----:B------:R-:W-:-:S05]  /*11120*/  LOP3.LUT R2, R2, 0x3, RZ, 0xc0, !PT ;  /* 0x0000000302027812 */ /* 0x000fca00078ec0ff */
[----:B------:R1:W2:Y:S02]  /*11130*/  SHFL.IDX PT, R14, R2, RZ, 0x1f ;  /* 0x00001fff020e7589 */ /* 0x0002a400000e0000 */
.L_x_404:
[----:B--2---:R-:W-:Y:S01]  /*11140*/  ISETP.NE.AND P0, PT, R14, RZ, PT ;  /* 0x000000ff0e00720c */ /* 0x004fe20003f05270 */
[----:B------:R-:W-:-:S12]  /*11150*/  BSSY B0, `(.L_x_333) ;  /* 0x0000025000007945 */ /* 0x000fd80003800000 */
[----:B------:R-:W-:Y:S05]  /*11160*/  @P0 BRA `(.L_x_334) ;  /* 0x00000000008c0947 */ /* 0x000fea0003800000 */
[----:B------:R-:W-:-:S03]  /*11170*/  UMOV UR4, 0xffffffff ;  /* 0xffffffff00047882 */ /* 0x000fc60000000000 */
[----:B------:R-:W-:Y:S05]  /*11180*/  BRA.DIV UR4, `(.L_x_335) ;  /* 0x0000002204007947 */ /* 0x000fea000b800000 */
[----:B------:R-:W-:-:S13]  /*11190*/  ELECT P6, URZ, PT ;  /* 0x00000000003f782f */ /* 0x000fda00038c0000 */
.L_x_407:
[----:B------:R-:W-:Y:S05]  /*111a0*/  @!P6 BRA `(.L_x_334) ;  /* 0x00000000007ce947 */ /* 0x000fea0003800000 */
[----:B-1----:R-:W2:Y:S02]  /*111b0*/  LDL.LU R2, [R1+0x60] ;  /* 0x0000600001027983 */ /* 0x002ea40000300800 */
[----:B--2---:R-:W-:-:S04]  /*111c0*/  LOP3.LUT R2, R2, 0x2, RZ, 0xfc, !PT ;  /* 0x0000000202027812 */ /* 0x004fc800078efcff */
[----:B------:R-:W-:-:S13]  /*111d0*/  ISETP.NE.AND P2, PT, R2, 0x3, PT ;  /* 0x000000030200780c */ /* 0x000fda0003f45270 */
[----:B------:R-:W-:Y:S05]  /*111e0*/  @!P2 BRA `(.L_x_336) ;  /* 0x000000000004a947 */ /* 0x000fea0003800000 */
[----:B------:R-:W-:Y:S01]  /*111f0*/  BPT.TRAP 0x1 ;  /* 0x000000040000795c */ /* 0x000fe20000300000 */
.L_x_336:
[----:B------:R-:W2:Y:S01]  /*11200*/  LDL.LU R7, [R1+0x14] ;  /* 0x0000140001077983 */ /* 0x000ea20000300800 */
[----:B------:R-:W-:Y:S01]  /*11210*/  IADD3 R2, R0, 0x34840, RZ ;  /* 0x0003484000027810 */ /* 0x000fe20007ffe0ff */
[----:B0-----:R-:W-:-:S04]  /*11220*/  VIADD R3, R19, 0x1 ;  /* 0x0000000113037836 */ /* 0x001fc80000000000 */
[----:B------:R-:W-:Y:S01]  /*11230*/  IMAD R6, R19, 0x8, R2 ;  /* 0x0000000813067824 */ /* 0x000fe200078e0202 */
[----:B------:R-:W-:-:S04]  /*11240*/  ISETP.NE.AND P1, PT, R3, 0x2, PT ;  /* 0x000000020300780c */ /* 0x000fc80003f25270 */
[----:B------:R-:W-:Y:S02]  /*11250*/  SEL R4, RZ, 0x1, P1 ;  /* 0x00000001ff047807 */ /* 0x000fe40000800000 */
[----:B------:R-:W-:Y:S02]  /*11260*/  SEL R3, R3, RZ, P1 ;  /* 0x000000ff03037207 */ /* 0x000fe40000800000 */
[C---:B--2---:R-:W-:Y:S02]  /*11270*/  SHF.L.U32 R5, R7.reuse, 0x1f, RZ ;  /* 0x0000001f07057819 */ /* 0x044fe400000006ff */
[----:B------:R-:W-:Y:S01]  /*11280*/  LOP3.LUT R4, R7, R4, RZ, 0x3c, !PT ;  /* 0x0000000407047212 */ /* 0x000fe200078e3cff */
[----:B------:R-:W-:Y:S01]  /*11290*/  IMAD R7, R3, 0x8, R2 ;  /* 0x0000000803077824 */ /* 0x000fe200078e0202 */
[----:B------:R-:W0:Y:S02]  /*112a0*/  SYNCS.PHASECHK.TRANS64.TRYWAIT P0, [R6+URZ], R5 ;  /* 0x00000005060075a7 */ /* 0x000e24000800017f */
[----:B------:R-:W-:Y:S01]  /*112b0*/  SHF.L.U32 R2, R4, 0x1f, RZ ;  /* 0x0000001f04027819 */ /* 0x000fe200000006ff */
[----:B0-----:R-:W-:Y:S06]  /*112c0*/  @!P0 BRA `(.L_x_337) ;  /* 0x0000001c00d08947 */ /* 0x001fec0003800000 */
.L_x_408:
[----:B------:R-:W1:Y:S02]  /*112d0*/  SYNCS.PHASECHK.TRANS64.TRYWAIT P0, [R7+URZ], R2 ;  /* 0x00000002070075a7 */ /* 0x000e64000800017f */
[----:B-1----:R-:W-:Y:S05]  /*112e0*/  @!P0 BRA `(.L_x_338) ;  /* 0x0000001c00dc8947 */ /* 0x002fea0003800000 */
.L_x_409:
[----:B------:R-:W-:Y:S05]  /*112f0*/  @!P2 BRA `(.L_x_339) ;  /* 0x000000000004a947 */ /* 0x000fea0003800000 */
[----:B------:R-:W-:Y:S01]  /*11300*/  BPT.TRAP 0x1 ;  /* 0x000000040000795c */ /* 0x000fe20000300000 */
.L_x_339:
[----:B------:R-:W-:-:S04]  /*11310*/  VIADD R0, R0, 0x34860 ;  /* 0x0003486000007836 */ /* 0x000fc80000000000 */
[----:B------:R-:W-:-:S04]  /*11320*/  IMAD R4, R19, 0x8, R0 ;  /* 0x0000000813047824 */ /* 0x000fc800078e0200 */
[----:B------:R-:W2:Y:S02]  /*11330*/  SYNCS.PHASECHK.TRANS64.TRYWAIT P0, [R4+URZ], R5 ;  /* 0x00000005040075a7 */ /* 0x000ea4000800017f */
[----:B--2---:R-:W-:Y:S05]  /*11340*/  @!P0 BRA `(.L_x_340) ;  /* 0x0000001c00d88947 */ /* 0x004fea0003800000 */
.L_x_410:
[----:B------:R-:W-:-:S07]  /*11350*/  IMAD R3, R3, 0x8, R0 ;  /* 0x0000000803037824 */ /* 0x000fce00078e0200 */
.L_x_341:
[----:B---3--:R3:W4:Y:S02]  /*11360*/  SYNCS.PHASECHK.TRANS64.TRYWAIT P0, [R3+URZ], R2 ;  /* 0x00000002030075a7 */ /* 0x008724000800017f */
[----:B----4-:R-:W-:Y:S05]  /*11370*/  @!P0 NANOSLEEP.SYNCS 0x989680 ;  /* 0x009896800000895d */ /* 0x010fea0003900000 */
[----:B------:R-:W4:Y:S02]  /*11380*/  @!P0 SYNCS.PHASECHK.TRANS64 P0, [R3+URZ], R2 ;  /* 0x00000002030085a7 */ /* 0x000f24000800007f */
[----:B----4-:R-:W-:Y:S05]  /*11390*/  @!P0 BRA `(.L_x_341) ;  /* 0xfffffffc00f08947 */ /* 0x010fea000383ffff */
.L_x_334:
[----:B------:R-:W-:Y:S05]  /*113a0*/  BSYNC B0 ;  /* 0x0000000000007941 */ /* 0x000fea0003800000 */
.L_x_333:
[----:B------:R-:W-:Y:S05]  /*113b0*/  EXIT ;  /* 0x000000000000794d */ /* 0x000fea0003800000 */
.L_x_178:
[----:B0-----:R0:W1:Y:S02]  /*113c0*/  SYNCS.PHASECHK.TRANS64.TRYWAIT P1, [R0+URZ+0x34800], R3 ;  /* 0x03480003000075a7 */ /* 0x001064000802017f */
[----:B-1----:R-:W-:Y:S05]  /*113d0*/  @!P1 NANOSLEEP.SYNCS 0x989680 ;  /* 0x009896800000995d */ /* 0x002fea0003900000 */
[----:B------:R-:W1:Y:S02]  /*113e0*/  @!P1 SYNCS.PHASECHK.TRANS64 P1, [R0+URZ+0x34800], R3 ;  /* 0x03480003000095a7 */ /* 0x000e64000802007f */
[----:B-1----:R-:W-:Y:S05]  /*113f0*/  @!P1 BRA `(.L_x_178) ;  /* 0xfffffffc00f09947 */ /* 0x002fea000383ffff */
[----:B------:R-:W-:Y:S05]  /*11400*/  BRA `(.L_x_342) ;  /* 0xffffff0400747947 */ /* 0x000fea000383ffff */
.L_x_182:
[----:B-1----:R1:W2:Y:S02]  /*11410*/  SYNCS.PHASECHK.TRANS64.TRYWAIT P2, [R3+URZ+0x34830], R4 ;  /* 0x03483004030075a7 */ /* 0x0022a4000804017f */
[----:B--2---:R-:W-:Y:S05]  /*11420*/  @!P2 NANOSLEEP.SYNCS 0x989680 ;  /* 0x009896800000a95d */ /* 0x004fea0003900000 */
[----:B------:R-:W2:Y:S02]  /*11430*/  @!P2 SYNCS.PHASECHK.TRANS64 P2, [R3+URZ+0x34830], R4 ;  /* 0x034830040300a5a7 */ /* 0x000ea4000804007f */
[----:B--2---:R-:W-:Y:S05]  /*11440*/  @!P2 BRA `(.L_x_182) ;  /* 0xfffffffc00f0a947 */ /* 0x004fea000383ffff */
[----:B------:R-:W-:Y:S05]  /*11450*/  BRA `(.L_x_181) ;  /* 0xffffff0400987947 */ /* 0x000fea000383ffff */
.L_x_187:
[----:B-1----:R1:W2:Y:S02]  /*11460*/  SYNCS.PHASECHK.TRANS64.TRYWAIT P2, [R13+URZ+0x34830], R8 ;  /* 0x034830080d0075a7 */ /* 0x0022a4000804017f */
[----:B--2---:R-:W-:Y:S05]  /*11470*/  @!P2 NANOSLEEP.SYNCS 0x989680 ;  /* 0x009896800000a95d */ /* 0x004fea0003900000 */
[----:B------:R-:W2:Y:S02]  /*11480*/  @!P2 SYNCS.PHASECHK.TRANS64 P2, [R13+URZ+0x34830], R8 ;  /* 0x034830080d00a5a7 */ /* 0x000ea4000804007f */
[----:B--2---:R-:W-:Y:S05]  /*11490*/  @!P2 BRA `(.L_x_187) ;  /* 0xfffffffc00f0a947 */ /* 0x004fea000383ffff */
[----:B------:R-:W-:Y:S05]  /*114a0*/  BRA `(.L_x_186) ;  /* 0xffffff34003c7947 */ /* 0x000fea000383ffff */
.L_x_191:
[----:B---3--:R3:W4:Y:S02]  /*114b0*/  SYNCS.PHASECHK.TRANS64.TRYWAIT P2, [R11+URZ+0x34850], R6 ;  /* 0x034850060b0075a7 */ /* 0x008724000804017f */
[----:B----4-:R-:W-:Y:S05]  /*114c0*/  @!P2 NANOSLEEP.SYNCS 0x989680 ;  /* 0x009896800000a95d */ /* 0x010fea0003900000 */
[----:B------:R-:W4:Y:S02]  /*114d0*/  @!P2 SYNCS.PHASECHK.TRANS64 P2, [R11+URZ+0x34850], R6 ;  /* 0x034850060b00a5a7 */ /* 0x000f24000804007f */
[----:B----4-:R-:W-:Y:S05]  /*114e0*/  @!P2 BRA `(.L_x_191) ;  /* 0xfffffffc00f0a947 */ /* 0x010fea000383ffff */
[----:B------:R-:W-:Y:S05]  /*114f0*/  BRA `(.L_x_190) ;  /* 0xffffff3c00447947 */ /* 0x000fea000383ffff */
.L_x_196:
[----:B-1----:R1:W2:Y:S02]  /*11500*/  SYNCS.PHASECHK.TRANS64.TRYWAIT P0, [R12+URZ+0x34850], R5 ;  /* 0x034850050c0075a7 */ /* 0x0022a4000800017f */
[----:B--2---:R-:W-:Y:S05]  /*11510*/  @!P0 NANOSLEEP.SYNCS 0x989680 ;  /* 0x009896800000895d */ /* 0x004fea0003900000 */
[----:B------:R-:W2:Y:S02]  /*11520*/  @!P0 SYNCS.PHASECHK.TRANS64 P0, [R12+URZ+0x34850], R5 ;  /* 0x034850050c0085a7 */ /* 0x000ea4000800007f */
[----:B--2---:R-:W-:Y:S05]  /*11530*/  @!P0 BRA `(.L_x_196) ;  /* 0xfffffffc00f08947 */ /* 0x004fea000383ffff */
[----:B------:R-:W-:Y:S05]  /*11540*/  BRA `(.L_x_195) ;  /* 0xffffff6000087947 */ /* 0x000fea000383ffff */
.L_x_241:
[----:B------:R-:W2:Y:S01]  /*11550*/  S2R R4, SR_TID.X ;  /* 0x0000000000047919 */ /* 0x000ea20000002100 */
[----:B------:R-:W-:Y:S01]  /*11560*/  BSSY B0, `(.L_x_343) ;  /* 0x000000a000007945 */ /* 0x000fe20003800000 */
[----:B------:R-:W-:Y:S02]  /*11570*/  IMAD.MOV.U32 R12, RZ, RZ, RZ ;  /* 0x000000ffff0c7224 */ /* 0x000fe400078e00ff */
[----:B0-----:R-:W-:Y:S02]  /*11580*/  IMAD.MOV.U32 R11, RZ, RZ, 0x1f ;  /* 0x0000001fff0b7424 */ /* 0x001fe400078e00ff */
[----:B------:R-:W-:Y:S01]  /*11590*/  IMAD.MOV.U32 R15, RZ, RZ, -0x1 ;  /* 0xffffffffff0f7424 */ /* 0x000fe200078e00ff */
[----:B--2---:R-:W-:-:S04]  /*115a0*/  SHF.R.U32.HI R4, RZ, 0x5, R4 ;  /* 0x00000005ff047819 */ /* 0x004fc80000011604 */
[----:B------:R-:W-:-:S05]  /*115b0*/  LOP3.LUT R4, R4, 0x3, RZ, 0xc0, !PT ;  /* 0x0000000304047812 */ /* 0x000fca00078ec0ff */
[----:B------:R-:W-:-:S07]  /*115c0*/  IMAD.MOV.U32 R13, RZ, RZ, R4 ;  /* 0x000000ffff0d7224 */ /* 0x000fce00078e0004 */
[----:B-1----:R-:W-:Y:S05]  /*115d0*/  WARPSYNC.COLLECTIVE R15, `(.L_x_344) ;  /* 0x000000000f087348 */ /* 0x002fea0003c00000 */
[----:B------:R0:W2:Y:S02]  /*115e0*/  SHFL.IDX P6, R14, R13, R12, R11 ;  /* 0x0000000c0d0e7389 */ /* 0x0000a400000c000b */
[----:B012---:R-:W-:Y:S01]  /*115f0*/  ENDCOLLECTIVE ;  /* 0x000000000000791b */ /* 0x007fe20003800000 */
.L_x_344:
[----:B------:R-:W-:Y:S05]  /*11600*/  BSYNC B0 ;  /* 0x0000000000007941 */ /* 0x000fea0003800000 */
.L_x_343:
[----:B------:R-:W-:Y:S05]  /*11610*/  BRA `(.L_x_345) ;  /* 0xffffffb000947947 */ /* 0x000fea000383ffff */
.L_x_243:
[----:B------:R-:W-:Y:S01]  /*11620*/  BSSY B0, `(.L_x_346) ;  /* 0x0000006000007945 */ /* 0x000fe20003800000 */
[----:B------:R-:W-:-:S07]  /*11630*/  IMAD.MOV.U32 R15, RZ, RZ, -0x1 ;  /* 0xffffffffff0f7424 */ /* 0x000fce00078e00ff */
[----:B01--4-:R-:W-:Y:S05]  /*11640*/  WARPSYNC.COLLECTIVE R15, `(.L_x_347) ;  /* 0x000000000f0c7348 */ /* 0x013fea0003c00000 */
[----:B------:R-:W-:Y:S02]  /*11650*/  ELECT P6, UR62, PT ;  /* 0x00000000003e782f */ /* 0x000fe400038c0000 */
[----:B------:R-:W-:Y:S01]  /*11660*/  MOV R14, UR62 ;  /* 0x0000003e000e7c02 */ /* 0x000fe20008000f00 */
[----:B01--4-:R-:W-:Y:S10]  /*11670*/  ENDCOLLECTIVE ;  /* 0x000000000000791b */ /* 0x013ff40003800000 */
.L_x_347:
[----:B------:R-:W-:Y:S05]  /*11680*/  BSYNC B0 ;  /* 0x0000000000007941 */ /* 0x000fea0003800000 */
.L_x_346:
[----:B------:R-:W-:Y:S05]  /*11690*/  BRA `(.L_x_348) ;  /* 0xffffffb000987947 */ /* 0x000fea000383ffff */
.L_x_245:
[----:B--2---:R2:W3:Y:S02]  /*116a0*/  SYNCS.PHASECHK.TRANS64.TRYWAIT P0, [R0+URZ+0x34840], R2 ;  /* 0x03484002000075a7 */ /* 0x0044e4000800017f */
[----:B---3--:R-:W-:Y:S05]  /*116b0*/  @!P0 NANOSLEEP.SYNCS 0x989680 ;  /* 0x009896800000895d */ /* 0x008fea0003900000 */
[----:B------:R-:W3:Y:S02]  /*116c0*/  @!P0 SYNCS.PHASECHK.TRANS64 P0, [R0+URZ+0x34840], R2 ;  /* 0x03484002000085a7 */ /* 0x000ee4000800007f */
[----:B---3--:R-:W-:Y:S05]  /*116d0*/  @!P0 BRA `(.L_x_245) ;  /* 0xfffffffc00f08947 */ /* 0x008fea000383ffff */
[----:B------:R-:W-:Y:S05]  /*116e0*/  BRA `(.L_x_349) ;  /* 0xffffffb000f87947 */ /* 0x000fea000383ffff */
.L_x_249:
[----:B------:R0:W5:Y:S01]  /*116f0*/  LDL.LU R9, [R1+0x44] ;  /* 0x0000440001097983 */ /* 0x0001620000300800 */
[----:B------:R-:W-:Y:S02]  /*11700*/  IMAD.MOV.U32 R13, RZ, RZ, R3 ;  /* 0x000000ffff0d7224 */ /* 0x000fe400078e0003 */
[----:B------:R-:W-:Y:S01]  /*11710*/  IMAD.MOV.U32 R12, RZ, RZ, RZ ;  /* 0x000000ffff0c7224 */ /* 0x000fe200078e00ff */
[----:B------:R-:W1:Y:S01]  /*11720*/  S2R R7, SR_TID.X ;  /* 0x0000000000077919 */ /* 0x000e620000002100 */
[----:B------:R-:W-:Y:S02]  /*11730*/  IMAD.MOV.U32 R11, RZ, RZ, 0x181f ;  /* 0x0000181fff0b7424 */ /* 0x000fe400078e00ff */
[----:B------:R-:W-:-:S07]  /*11740*/  IMAD.MOV.U32 R15, RZ, RZ, -0x1 ;  /* 0xffffffffff0f7424 */ /* 0x000fce00078e00ff */
[----:B01---5:R-:W-:Y:S05]  /*11750*/  WARPSYNC.COLLECTIVE R15, `(.L_x_350) ;  /* 0x000000000f087348 */ /* 0x023fea0003c00000 */
[----:B------:R2:W3:Y:S02]  /*11760*/  SHFL.IDX P6, R14, R13, R12, R11 ;  /* 0x0000000c0d0e7389 */ /* 0x0004e400000c000b */
[----:B0123-5:R-:W-:Y:S01]  /*11770*/  ENDCOLLECTIVE ;  /* 0x000000000000791b */ /* 0x02ffe20003800000 */
.L_x_350:
[----:B------:R-:W-:Y:S01]  /*11780*/  IMAD.MOV.U32 R13, RZ, RZ, R4 ;  /* 0x000000ffff0d7224 */ /* 0x000fe200078e0004 */
[----:B------:R-:W-:-:S07]  /*11790*/  MOV R6, R14 ;  /* 0x0000000e00067202 */ /* 0x000fce0000000f00 */
[----:B------:R-:W-:Y:S05]  /*117a0*/  WARPSYNC.COLLECTIVE R15, `(.L_x_351) ;  /* 0x000000000f087348 */ /* 0x000fea0003c00000 */
[----:B------:R0:W1:Y:S02]  /*117b0*/  SHFL.IDX P6, R14, R13, R12, R11 ;  /* 0x0000000c0d0e7389 */ /* 0x00006400000c000b */
[----:B01----:R-:W-:Y:S01]  /*117c0*/  ENDCOLLECTIVE ;  /* 0x000000000000791b */ /* 0x003fe20003800000 */
.L_x_351:
[----:B------:R-:W-:Y:S02]  /*117d0*/  IMAD.MOV.U32 R13, RZ, RZ, R3 ;  /* 0x000000ffff0d7224 */ /* 0x000fe400078e0003 */
[----:B------:R-:W-:Y:S02]  /*117e0*/  IMAD.MOV.U32 R12, RZ, RZ, 0x1 ;  /* 0x00000001ff0c7424 */ /* 0x000fe400078e00ff */
[----:B------:R-:W-:Y:S02]  /*117f0*/  IMAD R2, R9, R8, RZ ;  /* 0x0000000809027224 */ /* 0x000fe400078e02ff */
[----:B------:R-:W0:Y:S01]  /*11800*/  S2R R9, SR_TID.X ;  /* 0x0000000000097919 */ /* 0x000e220000002100 */
[----:B------:R-:W-:Y:S02]  /*11810*/  IMAD.SHL.U32 R8, R7, 0x8, RZ ;  /* 0x0000000807087824 */ /* 0x000fe400078e00ff */
[----:B------:R-:W-:-:S07]  /*11820*/  IMAD.MOV.U32 R7, RZ, RZ, R14 ;  /* 0x000000ffff077224 */ /* 0x000fce00078e000e */
[----:B0-----:R-:W-:Y:S05]  /*11830*/  WARPSYNC.COLLECTIVE R15, `(.L_x_352) ;  /* 0x000000000f087348 */ /* 0x001fea0003c00000 */
[----:B------:R1:W2:Y:S02]  /*11840*/  SHFL.IDX P6, R14, R13, R12, R11 ;  /* 0x0000000c0d0e7389 */ /* 0x0002a400000c000b */
[----:B012---:R-:W-:Y:S01]  /*11850*/  ENDCOLLECTIVE ;  /* 0x000000000000791b */ /* 0x007fe20003800000 */
.L_x_352:
[----:B------:R-:W-:Y:S01]  /*11860*/  LOP3.LUT R8, R8, 0x38, RZ, 0xc0, !PT ;  /* 0x0000003808087812 */ /* 0x000fe200078ec0ff */
[----:B------:R-:W-:Y:S01]  /*11870*/  IMAD.MOV.U32 R13, RZ, RZ, R4 ;  /* 0x000000ffff0d7224 */ /* 0x000fe200078e0004 */
[----:B------:R-:W-:-:S04]  /*11880*/  LOP3.LUT R9, R9, 0x7f, RZ, 0xc0, !PT ;  /* 0x0000007f09097812 */ /* 0x000fc800078ec0ff */
[----:B------:R-:W-:-:S05]  /*11890*/  SHF.R.U32.HI R9, RZ, 0x3, R9 ;  /* 0x00000003ff097819 */ /* 0x000fca0000011609 */
[----:B------:R-:W-:Y:S02]  /*118a0*/  IMAD.IADD R0, R9, 0x1, R5 ;  /* 0x0000000109007824 */ /* 0x000fe400078e0205 */
[----:B------:R-:W-:-:S07]  /*118b0*/  IMAD.MOV.U32 R9, RZ, RZ, R14 ;  /* 0x000000ffff097224 */ /* 0x000fce00078e000e */
[----:B------:R-:W-:Y:S05]  /*118c0*/  WARPSYNC.COLLECTIVE R15, `(.L_x_353) ;  /* 0x000000000f087348 */ /* 0x000fea0003c00000 */
[----:B------:R0:W1:Y:S02]  /*118d0*/  SHFL.IDX P6, R14, R13, R12, R11 ;  /* 0x0000000c0d0e7389 */ /* 0x00006400000c000b */
[----:B01----:R-:W-:Y:S01]  /*118e0*/  ENDCOLLECTIVE ;  /* 0x000000000000791b */ /* 0x003fe20003800000 */
.L_x_353:
[C---:B------:R-:W-:Y:S01]  /*118f0*/  ISETP.GE.AND P3, PT, R0.reuse, R2, PT ;  /* 0x000000020000720c */ /* 0x040fe20003f66270 */
[----:B------:R-:W-:-:S12]  /*11900*/  VIADD R5, R0, 0x10 ;  /* 0x0000001000057836 */ /* 0x000fd80000000000 */
[----:B------:R-:W-:Y:S01]  /*11910*/  @!P3 LEA R7, P5, R8, R7, 0x1 ;  /* 0x000000070807b211 */ /* 0x000fe200078a08ff */
[----:B------:R-:W-:Y:S01]  /*11920*/  IMAD.MOV.U32 R12, RZ, RZ, 0x2 ;  /* 0x00000002ff0c7424 */ /* 0x000fe200078e00ff */
[----:B------:R-:W-:-:S03]  /*11930*/  MOV R13, R3 ;  /* 0x00000003000d7202 */ /* 0x000fc60000000f00 */
[----:B------:R-:W-:-:S05]  /*11940*/  @!P3 IMAD.X R6, RZ, RZ, R6, P5 ;  /* 0x000000ffff06b224 */ /* 0x000fca00028e0606 */
[----:B------:R-:W-:-:S04]  /*11950*/  @!P3 LOP3.LUT R7, R7, R6, RZ, 0x3c, !PT ;  /* 0x000000060707b212 */ /* 0x000fc800078e3cff */
[----:B------:R-:W-:-:S04]  /*11960*/  @!P3 LOP3.LUT R6, R7, R6, RZ, 0x3c, !PT ;  /* 0x000000060706b212 */ /* 0x000fc800078e3cff */
[----:B------:R-:W-:-:S05]  /*11970*/  @!P3 LOP3.LUT R7, R7, R6, RZ, 0x3c, !PT ;  /* 0x000000060707b212 */ /* 0x000fca00078e3cff */
[----:B------:R-:W-:Y:S01]  /*11980*/  @!PT LDS RZ, [RZ] ;  /* 0x00000000fffff984 */ /* 0x000fe20000000800 */
[----:B------:R-:W-:Y:S01]  /*11990*/  @!PT LDS RZ, [RZ] ;  /* 0x00000000fffff984 */ /* 0x000fe20000000800 */
[----:B------:R-:W-:Y:S01]  /*119a0*/  @!PT LDS RZ, [RZ] ;  /* 0x00000000fffff984 */ /* 0x000fe20000000800 */
[----:B------:R0:W-:Y:S04]  /*119b0*/  @!P3 LDGSTS.E.BYPASS.LTC128B.128 [R10+0x10400], desc[UR40][R6.64], !P2 ;  /* 0x10400000060abfae */ /* 0x0001e8000d101d68 */
[----:B------:R0:W-:Y:S04]  /*119c0*/  @!P3 LDGSTS.E.BYPASS.LTC128B.128 [R10+0x14400], desc[UR40][R6.64+0x80], !P1 ;  /* 0x14400080060abfae */ /* 0x0001e8000c901d68 */
[----:B------:R0:W-:Y:S01]  /*119d0*/  @!P3 LDGSTS.E.BYPASS.LTC128B.128 [R10+0x18400], desc[UR40][R6.64+0x100], !P0 ;  /* 0x18400100060abfae */ /* 0x0001e2000c101d68 */
[----:B------:R-:W-:Y:S01]  /*119e0*/  ISETP.GE.AND P3, PT, R5, R2, PT ;  /* 0x000000020500720c */ /* 0x000fe20003f66270 */
[----:B------:R-:W-:-:S12]  /*119f0*/  IMAD.MOV.U32 R5, RZ, RZ, R14 ;  /* 0x000000ffff057224 */ /* 0x000fd800078e000e */
[----:B0-----:R-:W-:Y:S05]  /*11a00*/  WARPSYNC.COLLECTIVE R15, `(.L_x_354) ;  /* 0x000000000f087348 */ /* 0x001fea0003c00000 */
[----:B------:R1:W2:Y:S02]  /*11a10*/  SHFL.IDX P6, R14, R13, R12, R11 ;  /* 0x0000000c0d0e7389 */ /* 0x0002a400000c000b */
[----:B012---:R-:W-:Y:S01]  /*11a20*/  ENDCOLLECTIVE ;  /* 0x000000000000791b */ /* 0x007fe20003800000 */
.L_x_354:
[----:B------:R-:W-:Y:S01]  /*11a30*/  @!P3 LEA R8, P5, R8, R5, 0x1 ;  /* 0x000000050808b211 */ /* 0x000fe200078a08ff */
[----:B------:R-:W-:-:S04]  /*11a40*/  IMAD.MOV.U32 R13, RZ, RZ, R4 ;  /* 0x000000ffff0d7224 */ /* 0x000fc800078e0004 */
[----:B------:R-:W-:Y:S02]  /*11a50*/  @!P3 IMAD.X R5, RZ, RZ, R9, P5 ;  /* 0x000000ffff05b224 */ /* 0x000fe400028e0609 */
[----:B------:R-:W0:Y:S01]  /*11a60*/  S2R R9, SR_TID.X ;  /* 0x0000000000097919 */ /* 0x000e220000002100 */
[----:B------:R-:W-:Y:S02]  /*11a70*/  @!P3 IMAD.MOV.U32 R6, RZ, RZ, R8 ;  /* 0x000000ffff06b224 */ /* 0x000fe400078e0008 */
[----:B------:R-:W-:Y:S02]  /*11a80*/  @!P3 IMAD.MOV.U32 R7, RZ, RZ, R5 ;  /* 0x000000ffff07b224 */ /* 0x000fe400078e0005 */
[----:B------:R-:W-:Y:S02]  /*11a90*/  VIADD R5, R0, 0x20 ;  /* 0x0000002000057836 */ /* 0x000fe40000000000 */
[----:B------:R-:W-:Y:S01]  /*11aa0*/  IMAD.MOV.U32 R8, RZ, RZ, R14 ;  /* 0x000000ffff087224 */ /* 0x000fe200078e000e */
[----:B------:R-:W-:Y:S01]  /*11ab0*/  @!PT LDS RZ, [RZ] ;  /* 0x00000000fffff984 */ /* 0x000fe20000000800 */
[----:B------:R-:W-:Y:S01]  /*11ac0*/  @!PT LDS RZ, [RZ] ;  /* 0x00000000fffff984 */ /* 0x000fe20000000800 */
[----:B------:R-:W-:Y:S01]  /*11ad0*/  @!PT LDS RZ, [RZ] ;  /* 0x00000000fffff984 */ /* 0x000fe20000000800 */
[----:B------:R1:W-:Y:S06]  /*11ae0*/  @!P3 LDGSTS.E.BYPASS.LTC128B.128 [R10+0x10c00], desc[UR40][R6.64], !P2 ;  /* 0x10c00000060abfae */ /* 0x0003ec000d101d68 */
[----:B01----:R-:W-:Y:S05]  /*11af0*/  WARPSYNC.COLLECTIVE R15, `(.L_x_355) ;  /* 0x000000000f087348 */ /* 0x003fea0003c00000 */
[----:B------:R2:W3:Y:S02]  /*11b00*/  SHFL.IDX P6, R14, R13, R12, R11 ;  /* 0x0000000c0d0e7389 */ /* 0x0004e400000c000b */
[----:B0123--:R-:W-:Y:S01]  /*11b10*/  ENDCOLLECTIVE ;  /* 0x000000000000791b */ /* 0x00ffe20003800000 */
.L_x_355:
[----:B------:R-:W-:Y:S01]  /*11b20*/  @!PT LDS RZ, [RZ] ;  /* 0x00000000fffff984 */ /* 0x000fe20000000800 */
[----:B------:R-:W-:Y:S01]  /*11b30*/  @!PT LDS RZ, [RZ] ;  /* 0x00000000fffff984 */ /* 0x000fe20000000800 */
[----:B------:R-:W-:Y:S01]  /*11b40*/  @!PT LDS RZ, [RZ] ;  /* 0x00000000fffff984 */ /* 0x000fe20000000800 */
[----:B------:R0:W-:Y:S04]  /*11b50*/  @!P3 LDGSTS.E.BYPASS.LTC128B.128 [R10+0x14c00], desc[UR40][R6.64+0x80], !P1 ;  /* 0x14c00080060abfae */ /* 0x0001e8000c901d68 */
[----:B------:R0:W-:Y:S01]  /*11b60*/  @!P3 LDGSTS.E.BYPASS.LTC128B.128 [R10+0x18c00], desc[UR40][R6.64+0x100], !P0 ;  /* 0x18c00100060abfae */ /* 0x0001e2000c101d68 */
[----:B------:R-:W-:Y:S01]  /*11b70*/  ISETP.GE.AND P3, PT, R5, R2, PT ;  /* 0x000000020500720c */ /* 0x000fe20003f66270 */
[----:B------:R-:W-:Y:S02]  /*11b80*/  IMAD.MOV.U32 R13, RZ, RZ, R3 ;  /* 0x000000ffff0d7224 */ /* 0x000fe400078e0003 */
[----:B------:R-:W-:Y:S02]  /*11b90*/  IMAD.MOV.U32 R12, RZ, RZ, 0x3 ;  /* 0x00000003ff0c7424 */ /* 0x000fe400078e00ff */
[----:B------:R-:W-:-:S02]  /*11ba0*/  IMAD.SHL.U32 R9, R9, 0x8, RZ ;  /* 0x0000000809097824 */ /* 0x000fc400078e00ff */
[----:B------:R-:W-:-:S03]  /*11bb0*/  IMAD.MOV.U32 R5, RZ, RZ, R14 ;  /* 0x000000ffff057224 */ /* 0x000fc600078e000e */
[----:B------:R-:W-:-:S07]  /*11bc0*/  LOP3.LUT R9, R9, 0x38, RZ, 0xc0, !PT ;  /* 0x0000003809097812 */ /* 0x000fce00078ec0ff */
[----:B0-----:R-:W-:Y:S05]  /*11bd0*/  WARPSYNC.COLLECTIVE R15, `(.L_x_356) ;  /* 0x000000000f087348 */ /* 0x001fea0003c00000 */
[----:B------:R1:W2:Y:S02]  /*11be0*/  SHFL.IDX P6, R14, R13, R12, R11 ;  /* 0x0000000c0d0e7389 */ /* 0x0002a400000c000b */
[----:B012---:R-:W-:Y:S01]  /*11bf0*/  ENDCOLLECTIVE ;  /* 0x000000000000791b */ /* 0x007fe20003800000 */
.L_x_356:
[----:B------:R-:W-:-:S05]  /*11c00*/  @!P3 LEA R5, P4, R9, R5, 0x1 ;  /* 0x000000050905b211 */ /* 0x000fca00078808ff */
[----:B------:R-:W-:-:S04]  /*11c10*/  @!P3 IMAD.X R6, RZ, RZ, R8, P4 ;  /* 0x000000ffff06b224 */ /* 0x000fc800020e0608 */
[----:B------:R-:W-:Y:S02]  /*11c20*/  @!P3 IMAD.MOV.U32 R7, RZ, RZ, R6 ;  /* 0x000000ffff07b224 */ /* 0x000fe400078e0006 */
[----:B------:R-:W-:Y:S02]  /*11c30*/  @!P3 IMAD.MOV.U32 R6, RZ, RZ, R5 ;  /* 0x000000ffff06b224 */ /* 0x000fe400078e0005 */
[----:B------:R-:W-:Y:S02]  /*11c40*/  IMAD.MOV.U32 R13, RZ, RZ, R4 ;  /* 0x000000ffff0d7224 */ /* 0x000fe400078e0004 */
[----:B------:R-:W-:Y:S01]  /*11c50*/  VIADD R5, R0, 0x30 ;  /* 0x0000003000057836 */ /* 0x000fe20000000000 */
[----:B------:R-:W-:Y:S01]  /*11c60*/  @!PT LDS RZ, [RZ] ;  /* 0x00000000fffff984 */ /* 0x000fe20000000800 */
[----:B------:R-:W-:Y:S01]  /*11c70*/  @!PT LDS RZ, [RZ] ;  /* 0x00000000fffff984 */ /* 0x000fe20000000800 */
[----:B------:R-:W-:Y:S01]  /*11c80*/  @!PT LDS RZ, [RZ] ;  /* 0x00000000fffff984 */ /* 0x000fe20000000800 */
[----:B------:R-:W-:Y:S04]  /*11c90*/  @!P3 LDGSTS.E.BYPASS.LTC128B.128 [R10+0x11400], desc[UR40][R6.64], !P2 ;  /* 0x11400000060abfae */ /* 0x000fe8000d101d68 */
[----:B------:R-:W-:Y:S04]  /*11ca0*/  @!P3 LDGSTS.E.BYPASS.LTC128B.128 [R10+0x15400], desc[UR40][R6.64+0x80], !P1 ;  /* 0x15400080060abfae */ /* 0x000fe8000c901d68 */
[----:B------:R0:W-:Y:S01]  /*11cb0*/  @!P3 LDGSTS.E.BYPASS.LTC128B.128 [R10+0x19400], desc[UR40][R6.64+0x100], !P0 ;  /* 0x19400100060abfae */ /* 0x0001e2000c101d68 */
[----:B------:R-:W-:Y:S01]  /*11cc0*/  ISETP.GE.AND P3, PT, R5, R2, PT ;  /* 0x000000020500720c */ /* 0x000fe20003f66270 */
[----:B0-----:R-:W-:-:S12]  /*11cd0*/  IMAD.MOV.U32 R6, RZ, RZ, R14 ;  /* 0x000000ffff067224 */ /* 0x001fd800078e000e */
[----:B------:R-:W-:Y:S05]  /*11ce0*/  WARPSYNC.COLLECTIVE R15, `(.L_x_357) ;  /* 0x000000000f087348 */ /* 0x000fea0003c00000 */
[----:B------:R0:W1:Y:S02]  /*11cf0*/  SHFL.IDX P6, R14, R13, R12, R11 ;  /* 0x0000000c0d0e7389 */ /* 0x00006400000c000b */
[----:B01----:R-:W-:Y:S01]  /*11d00*/  ENDCOLLECTIVE ;  /* 0x000000000000791b */ /* 0x003fe20003800000 */
.L_x_357:
[----:B------:R-:W-:Y:S02]  /*11d10*/  IMAD.MOV.U32 R13, RZ, RZ, R3 ;  /* 0x000000ffff0d7224 */ /* 0x000fe400078e0003 */
[----:B------:R-:W-:Y:S02]  /*11d20*/  IMAD.MOV.U32 R12, RZ, RZ, 0x4 ;  /* 0x00000004ff0c7424 */ /* 0x000fe400078e00ff */
[----:B------:R-:W-:-:S07]  /*11d30*/  IMAD.MOV.U32 R5, RZ, RZ, R14 ;  /* 0x000000ffff057224 */ /* 0x000fce00078e000e */
[----:B------:R-:W-:Y:S05]  /*11d40*/  WARPSYNC.COLLECTIVE R15, `(.L_x_358) ;  /* 0x000000000f087348 */ /* 0x000fea0003c00000 */
[----:B------:R0:W1:Y:S02]  /*11d50*/  SHFL.IDX P6, R14, R13, R12, R11 ;  /* 0x0000000c0d0e7389 */ /* 0x00006400000c000b */
[----:B01----:R-:W-:Y:S01]  /*11d60*/  ENDCOLLECTIVE ;  /* 0x000000000000791b */ /* 0x003fe20003800000 */
.L_x_358:
[----:B------:R-:W-:-:S05]  /*11d70*/  @!P3 LEA R5, P4, R9, R5, 0x1 ;  /* 0x000000050905b211 */ /* 0x000fca00078808ff */
[----:B------:R-:W-:-:S05]  /*11d80*/  @!P3 IMAD.X R6, RZ, RZ, R6, P4 ;  /* 0x000000ffff06b224 */ /* 0x000fca00020e0606 */
[----:B------:R-:W-:Y:S01]  /*11d90*/  @!P3 MOV R7, R6 ;  /* 0x000000060007b202 */ /* 0x000fe20000000f00 */
        /* <DEDUP_REMOVED lines=14> */
.L_x_359:
[----:B------:R-:W-:Y:S02]  /*11e80*/  IMAD.MOV.U32 R13, RZ, RZ, R3 ;  /* 0x000000ffff0d7224 */ /* 0x000fe400078e0003 */
[----:B------:R-:W-:Y:S02]  /*11e90*/  IMAD.MOV.U32 R12, RZ, RZ, 0x5 ;  /* 0x00000005ff0c7424 */ /* 0x000fe400078e00ff */
[----:B------:R-:W-:-:S07]  /*11ea0*/  IMAD.MOV.U32 R5, RZ, RZ, R14 ;  /* 0x000000ffff057224 */ /* 0x000fce00078e000e */
[----:B------:R-:W-:Y:S05]  /*11eb0*/  WARPSYNC.COLLECTIVE R15, `(.L_x_360) ;  /* 0x000000000f087348 */ /* 0x000fea0003c00000 */
[----:B------:R0:W1:Y:S02]  /*11ec0*/  SHFL.IDX P6, R14, R13, R12, R11 ;  /* 0x0000000c0d0e7389 */ /* 0x00006400000c000b */
[----:B01----:R-:W-:Y:S01]  /*11ed0*/  ENDCOLLECTIVE ;  /* 0x000000000000791b */ /* 0x003fe20003800000 */
.L_x_360:
        /* <DEDUP_REMOVED lines=17> */
.L_x_361:
[----:B------:R-:W-:Y:S02]  /*11ff0*/  IMAD.MOV.U32 R13, RZ, RZ, R3 ;  /* 0x000000ffff0d7224 */ /* 0x000fe400078e0003 */
[----:B------:R-:W-:Y:S01]  /*12000*/  IMAD.MOV.U32 R12, RZ, RZ, 0x6 ;  /* 0x00000006ff0c7424 */ /* 0x000fe200078e00ff */
[----:B------:R-:W-:-:S07]  /*12010*/  MOV R5, R14 ;  /* 0x0000000e00057202 */ /* 0x000fce0000000f00 */
[----:B------:R-:W-:Y:S05]  /*12020*/  WARPSYNC.COLLECTIVE R15, `(.L_x_362) ;  /* 0x000000000f087348 */ /* 0x000fea0003c00000 */
[----:B------:R0:W1:Y:S02]  /*12030*/  SHFL.IDX P6, R14, R13, R12, R11 ;  /* 0x0000000c0d0e7389 */ /* 0x00006400000c000b */
[----:B01----:R-:W-:Y:S01]  /*12040*/  ENDCOLLECTIVE ;  /* 0x000000000000791b */ /* 0x003fe20003800000 */
.L_x_362:
[----:B------:R-:W-:-:S05]  /*12050*/  @!P3 LEA R5, P4, R9, R5, 0x1 ;  /* 0x000000050905b211 */ /* 0x000fca00078808ff */
[----:B------:R-:W-:-:S04]  /*12060*/  @!P3 IMAD.X R6, RZ, RZ, R6, P4 ;  /* 0x000000ffff06b224 */ /* 0x000fc800020e0606 */
[----:B------:R-:W-:Y:S02]  /*12070*/  @!P3 IMAD.MOV.U32 R7, RZ, RZ, R6 ;  /* 0x000000ffff07b224 */ /* 0x000fe400078e0006 */
[----:B------:R-:W-:Y:S02]  /*12080*/  @!P3 IMAD.MOV.U32 R6, RZ, RZ, R5 ;  /* 0x000000ffff06b224 */ /* 0x000fe400078e0005 */
[----:B------:R-:W-:-:S03]  /*12090*/  IMAD.MOV.U32 R13, RZ, RZ, R4 ;  /* 0x000000ffff0d7224 */ /* 0x000fc600078e0004 */
[----:B------:R-:W-:Y:S01]  /*120a0*/  @!PT LDS RZ, [RZ] ;  /* 0x00000000fffff984 */ /* 0x000fe20000000800 */
[----:B------:R-:W-:Y:S01]  /*120b0*/  @!PT LDS RZ, [RZ] ;  /* 0x00000000fffff984 */ /* 0x000fe20000000800 */
[----:B------:R-:W-:Y:S01]  /*120c0*/  @!PT LDS RZ, [RZ] ;  /* 0x00000000fffff984 */ /* 0x000fe20000000800 */
[----:B------:R-:W-:Y:S04]  /*120d0*/  @!P3 LDGSTS.E.BYPASS.LTC128B.128 [R10+0x12c00], desc[UR40][R6.64], !P2 ;  /* 0x12c00000060abfae */ /* 0x000fe8000d101d68 */
[----:B------:R-:W-:Y:S04]  /*120e0*/  @!P3 LDGSTS.E.BYPASS.LTC128B.128 [R10+0x16c00], desc[UR40][R6.64+0x80], !P1 ;  /* 0x16c00080060abfae */ /* 0x000fe8000c901d68 */
[----:B------:R0:W-:Y:S02]  /*120f0*/  @!P3 LDGSTS.E.BYPASS.LTC128B.128 [R10+0x1ac00], desc[UR40][R6.64+0x100], !P0 ;  /* 0x1ac00100060abfae */ /* 0x0001e4000c101d68 */
[----:B0-----:R-:W-:-:S07]  /*12100*/  IMAD.MOV.U32 R6, RZ, RZ, R14 ;  /* 0x000000ffff067224 */ /* 0x001fce00078e000e */
[----:B------:R-:W-:Y:S05]  /*12110*/  WARPSYNC.COLLECTIVE R15, `(.L_x_363) ;  /* 0x000000000f087348 */ /* 0x000fea0003c00000 */
[----:B------:R0:W1:Y:S02]  /*12120*/  SHFL.IDX P6, R14, R13, R12, R11 ;  /* 0x0000000c0d0e7389 */ /* 0x00006400000c000b */
[----:B01----:R-:W-:Y:S01]  /*12130*/  ENDCOLLECTIVE ;  /* 0x000000000000791b */ /* 0x003fe20003800000 */
.L_x_363:
[----:B------:R-:W-:-:S05]  /*12140*/  VIADD R7, R0, 0x60 ;  /* 0x0000006000077836 */ /* 0x000fca0000000000 */
[----:B------:R-:W-:Y:S01]  /*12150*/  ISETP.GE.AND P4, PT, R7, R2, PT ;  /* 0x000000020700720c */ /* 0x000fe20003f86270 */
[----:B------:R-:W-:Y:S02]  /*12160*/  IMAD.MOV.U32 R13, RZ, RZ, R3 ;  /* 0x000000ffff0d7224 */ /* 0x000fe400078e0003 */
[----:B------:R-:W-:Y:S02]  /*12170*/  IMAD.MOV.U32 R12, RZ, RZ, 0x7 ;  /* 0x00000007ff0c7424 */ /* 0x000fe400078e00ff */
[----:B------:R-:W-:-:S08]  /*12180*/  IMAD.MOV.U32 R5, RZ, RZ, R14 ;  /* 0x000000ffff057224 */ /* 0x000fd000078e000e */
[----:B------:R-:W-:Y:S05]  /*12190*/  WARPSYNC.COLLECTIVE R15, `(.L_x_364) ;  /* 0x000000000f087348 */ /* 0x000fea0003c00000 */
[----:B------:R0:W1:Y:S02]  /*121a0*/  SHFL.IDX P6, R14, R13, R12, R11 ;  /* 0x0000000c0d0e7389 */ /* 0x00006400000c000b */
[----:B01----:R-:W-:Y:S01]  /*121b0*/  ENDCOLLECTIVE ;  /* 0x000000000000791b */ /* 0x003fe20003800000 */
.L_x_364:
[----:B------:R-:W-:-:S05]  /*121c0*/  @!P4 LEA R5, P3, R9, R5, 0x1 ;  /* 0x000000050905c211 */ /* 0x000fca00078608ff */
[----:B------:R-:W-:-:S04]  /*121d0*/  @!P4 IMAD.X R6, RZ, RZ, R6, P3 ;  /* 0x000000ffff06c224 */ /* 0x000fc800018e0606 */
[----:B------:R-:W-:Y:S02]  /*121e0*/  @!P4 IMAD.MOV.U32 R7, RZ, RZ, R6 ;  /* 0x000000ffff07c224 */ /* 0x000fe400078e0006 */
[----:B------:R-:W-:Y:S02]  /*121f0*/  IMAD.MOV.U32 R13, RZ, RZ, R4 ;  /* 0x000000ffff0d7224 */ /* 0x000fe400078e0004 */
[----:B------:R-:W-:-:S05]  /*12200*/  @!P4 IMAD.MOV.U32 R6, RZ, RZ, R5 ;  /* 0x000000ffff06c224 */ /* 0x000fca00078e0005 */
[----:B------:R-:W-:Y:S01]  /*12210*/  @!PT LDS RZ, [RZ] ;  /* 0x00000000fffff984 */ /* 0x000fe20000000800 */
[----:B------:R-:W-:Y:S01]  /*12220*/  @!PT LDS RZ, [RZ] ;  /* 0x00000000fffff984 */ /* 0x000fe20000000800 */
[----:B------:R-:W-:Y:S01]  /*12230*/  @!PT LDS RZ, [RZ] ;  /* 0x00000000fffff984 */ /* 0x000fe20000000800 */
[----:B------:R0:W-:Y:S01]  /*12240*/  @!P4 LDGSTS.E.BYPASS.LTC128B.128 [R10+0x13400], desc[UR40][R6.64], !P2 ;  /* 0x13400000060acfae */ /* 0x0001e2000d101d68 */
[----:B------:R-:W-:-:S03]  /*12250*/  MOV R5, R14 ;  /* 0x0000000e00057202 */ /* 0x000fc60000000f00 */
[----:B------:R0:W-:Y:S04]  /*12260*/  @!P4 LDGSTS.E.BYPASS.LTC128B.128 [R10+0x17400], desc[UR40][R6.64+0x80], !P1 ;  /* 0x17400080060acfae */ /* 0x0001e8000c901d68 */
[----:B0-----:R-:W-:Y:S05]  /*12270*/  WARPSYNC.COLLECTIVE R15, `(.L_x_365) ;  /* 0x000000000f087348 */ /* 0x001fea0003c00000 */
[----:B------:R1:W2:Y:S02]  /*12280*/  SHFL.IDX P6, R14, R13, R12, R11 ;  /* 0x0000000c0d0e7389 */ /* 0x0002a400000c000b */
[----:B012---:R-:W-:Y:S01]  /*12290*/  ENDCOLLECTIVE ;  /* 0x000000000000791b */ /* 0x007fe20003800000 */
.L_x_365:
[----:B------:R-:W-:Y:S01]  /*122a0*/  @!PT LDS RZ, [RZ] ;  /* 0x00000000fffff984 */ /* 0x000fe20000000800 */
[----:B------:R-:W-:Y:S01]  /*122b0*/  @!PT LDS RZ, [RZ] ;  /* 0x00000000fffff984 */ /* 0x000fe20000000800 */
[----:B------:R-:W-:Y:S01]  /*122c0*/  @!PT LDS RZ, [RZ] ;  /* 0x00000000fffff984 */ /* 0x000fe20000000800 */
[----:B------:R0:W-:Y:S01]  /*122d0*/  @!P4 LDGSTS.E.BYPASS.LTC128B.128 [R10+0x1b400], desc[UR40][R6.64+0x100], !P0 ;  /* 0x1b400100060acfae */ /* 0x0001e2000c101d68 */
[----:B------:R-:W-:Y:S01]  /*122e0*/  IMAD.MOV.U32 R3, RZ, RZ, R14 ;  /* 0x000000ffff037224 */ /* 0x000fe200078e000e */
[----:B------:R-:W-:Y:S06]  /*122f0*/  BRA `(.L_x_366) ;  /* 0xffffffb4008c7947 */ /* 0x000fec000383ffff */
.L_x_254:
[----:B0-----:R0:W1:Y:S02]  /*12300*/  SYNCS.PHASECHK.TRANS64.TRYWAIT P0, [R18+URZ+0x34820], R0 ;  /* 0x03482000120075a7 */ /* 0x001064000800017f */
[----:B-1----:R-:W-:Y:S05]  /*12310*/  @!P0 NANOSLEEP.SYNCS 0x989680 ;  /* 0x009896800000895d */ /* 0x002fea0003900000 */
[----:B------:R-:W1:Y:S02]  /*12320*/  @!P0 SYNCS.PHASECHK.TRANS64 P0, [R18+URZ+0x34820], R0 ;  /* 0x03482000120085a7 */ /* 0x000e64000800007f */
[----:B-1----:R-:W-:Y:S05]  /*12330*/  @!P0 BRA `(.L_x_254) ;  /* 0xfffffffc00f08947 */ /* 0x002fea000383ffff */
[----:B------:R-:W-:Y:S05]  /*12340*/  BRA `(.L_x_367) ;  /* 0xffffffb8000c7947 */ /* 0x000fea000383ffff */
.L_x_263:
[----:B-1----:R1:W2:Y:S02]  /*12350*/  SYNCS.PHASECHK.TRANS64.TRYWAIT P0, [R3+URZ+0x34840], R2 ;  /* 0x03484002030075a7 */ /* 0x0022a4000800017f */
[----:B--2---:R-:W-:Y:S05]  /*12360*/  @!P0 NANOSLEEP.SYNCS 0x989680 ;  /* 0x009896800000895d */ /* 0x004fea0003900000 */
[----:B------:R-:W2:Y:S02]  /*12370*/  @!P0 SYNCS.PHASECHK.TRANS64 P0, [R3+URZ+0x34840], R2 ;  /* 0x03484002030085a7 */ /* 0x000ea4000800007f */
[----:B--2---:R-:W-:Y:S05]  /*12380*/  @!P0 BRA `(.L_x_263) ;  /* 0xfffffffc00f08947 */ /* 0x004fea000383ffff */
[----:B------:R-:W-:Y:S05]  /*12390*/  BRA `(.L_x_368) ;  /* 0xffffffb800e87947 */ /* 0x000fea000383ffff */
.L_x_270:
[----:B-1----:R1:W2:Y:S02]  /*123a0*/  SYNCS.PHASECHK.TRANS64.TRYWAIT P0, [R3+URZ+0x60], R2 ;  /* 0x00006002030075a7 */ /* 0x0022a4000800017f */
[----:B--2---:R-:W-:Y:S05]  /*123b0*/  @!P0 NANOSLEEP.SYNCS 0x989680 ;  /* 0x009896800000895d */ /* 0x004fea0003900000 */
[----:B------:R-:W2:Y:S02]  /*123c0*/  @!P0 SYNCS.PHASECHK.TRANS64 P0, [R3+URZ+0x60], R2 ;  /* 0x00006002030085a7 */ /* 0x000ea4000800007f */
[----:B--2---:R-:W-:Y:S05]  /*123d0*/  @!P0 BRA `(.L_x_270) ;  /* 0xfffffffc00f08947 */ /* 0x004fea000383ffff */
[----:B------:R-:W-:Y:S05]  /*123e0*/  BRA `(.L_x_369) ;  /* 0xffffffbc00f87947 */ /* 0x000fea000383ffff */
.L_x_279:
[----:B-1----:R1:W2:Y:S02]  /*123f0*/  SYNCS.PHASECHK.TRANS64.TRYWAIT P0, [R3+URZ+0x34840], R2 ;  /* 0x03484002030075a7 */ /* 0x0022a4000800017f */
[----:B--2---:R-:W-:Y:S05]  /*12400*/  @!P0 NANOSLEEP.SYNCS 0x989680 ;  /* 0x009896800000895d */ /* 0x004fea0003900000 */
[----:B------:R-:W2:Y:S02]  /*12410*/  @!P0 SYNCS.PHASECHK.TRANS64 P0, [R3+URZ+0x34840], R2 ;  /* 0x03484002030085a7 */ /* 0x000ea4000800007f */
[----:B--2---:R-:W-:Y:S05]  /*12420*/  @!P0 BRA `(.L_x_279) ;  /* 0xfffffffc00f08947 */ /* 0x004fea000383ffff */
[----:B------:R-:W-:Y:S05]  /*12430*/  BRA `(.L_x_370) ;  /* 0xffffffc400887947 */ /* 0x000fea000383ffff */
.L_x_286:
[----:B0-----:R0:W1:Y:S02]  /*12440*/  SYNCS.PHASECHK.TRANS64.TRYWAIT P0, [R2+URZ+0x60], R3 ;  /* 0x00006003020075a7 */ /* 0x001064000800017f */
[----:B-1----:R-:W-:Y:S05]  /*12450*/  @!P0 NANOSLEEP.SYNCS 0x989680 ;  /* 0x009896800000895d */ /* 0x002fea0003900000 */
[----:B------:R-:W1:Y:S02]  /*12460*/  @!P0 SYNCS.PHASECHK.TRANS64 P0, [R2+URZ+0x60], R3 ;  /* 0x00006003020085a7 */ /* 0x000e64000800007f */
[----:B-1----:R-:W-:Y:S05]  /*12470*/  @!P0 BRA `(.L_x_286) ;  /* 0xfffffffc00f08947 */ /* 0x002fea000383ffff */
[----:B------:R-:W-:Y:S05]  /*12480*/  BRA `(.L_x_371) ;  /* 0xffffffc800987947 */ /* 0x000fea000383ffff */
.L_x_295:
[----:B--2---:R2:W3:Y:S02]  /*12490*/  SYNCS.PHASECHK.TRANS64.TRYWAIT P0, [R2+URZ+0x34840], R3 ;  /* 0x03484003020075a7 */ /* 0x0044e4000800017f */
[----:B---3--:R-:W-:Y:S05]  /*124a0*/  @!P0 NANOSLEEP.SYNCS 0x989680 ;  /* 0x009896800000895d */ /* 0x008fea0003900000 */
[----:B------:R-:W3:Y:S02]  /*124b0*/  @!P0 SYNCS.PHASECHK.TRANS64 P0, [R2+URZ+0x34840], R3 ;  /* 0x03484003020085a7 */ /* 0x000ee4000800007f */
[----:B---3--:R-:W-:Y:S05]  /*124c0*/  @!P0 BRA `(.L_x_295) ;  /* 0xfffffffc00f08947 */ /* 0x008fea000383ffff */
[----:B------:R-:W-:Y:S05]  /*124d0*/  BRA `(.L_x_372) ;  /* 0xffffffcc00f87947 */ /* 0x000fea000383ffff */
.L_x_302:
[----:B0-----:R0:W1:Y:S02]  /*124e0*/  SYNCS.PHASECHK.TRANS64.TRYWAIT P0, [R2+URZ+0x60], R5 ;  /* 0x00006005020075a7 */ /* 0x001064000800017f */
[----:B-1----:R-:W-:Y:S05]  /*124f0*/  @!P0 NANOSLEEP.SYNCS 0x989680 ;  /* 0x009896800000895d */ /* 0x002fea0003900000 */
[----:B------:R-:W1:Y:S02]  /*12500*/  @!P0 SYNCS.PHASECHK.TRANS64 P0, [R2+URZ+0x60], R5 ;  /* 0x00006005020085a7 */ /* 0x000e64000800007f */
[----:B-1----:R-:W-:Y:S05]  /*12510*/  @!P0 BRA `(.L_x_302) ;  /* 0xfffffffc00f08947 */ /* 0x002fea000383ffff */
[----:B------:R-:W-:Y:S05]  /*12520*/  BRA `(.L_x_373) ;  /* 0xffffffd400087947 */ /* 0x000fea000383ffff */
.L_x_313:
[----:B---3--:R3:W4:Y:S02]  /*12530*/  SYNCS.PHASECHK.TRANS64.TRYWAIT P0, [R0+URZ+0x34860], R2 ;  /* 0x03486002000075a7 */ /* 0x008724000800017f */
[----:B----4-:R-:W-:Y:S05]  /*12540*/  @!P0 NANOSLEEP.SYNCS 0x989680 ;  /* 0x009896800000895d */ /* 0x010fea0003900000 */
[----:B------:R-:W4:Y:S02]  /*12550*/  @!P0 SYNCS.PHASECHK.TRANS64 P0, [R0+URZ+0x34860], R2 ;  /* 0x03486002000085a7 */ /* 0x000f24000800007f */
[----:B----4-:R-:W-:Y:S05]  /*12560*/  @!P0 BRA `(.L_x_313) ;  /* 0xfffffffc00f08947 */ /* 0x010fea000383ffff */
[----:B------:R-:W-:Y:S05]  /*12570*/  BRA `(.L_x_374) ;  /* 0xffffffd800547947 */ /* 0x000fea000383ffff */
.L_x_320:
[----:B------:R-:W4:Y:S01]  /*12580*/  LDL R3, [R1] ;  /* 0x0000000001037983 */ /* 0x000f220000100800 */
[----:B------:R-:W-:Y:S01]  /*12590*/  BSSY B0, `(.L_x_375) ;  /* 0x0000008000007945 */ /* 0x000fe20003800000 */
[----:B0-----:R-:W-:Y:S02]  /*125a0*/  IMAD.MOV.U32 R12, RZ, RZ, RZ ;  /* 0x000000ffff0c7224 */ /* 0x001fe400078e00ff */
[----:B------:R-:W-:Y:S02]  /*125b0*/  IMAD.MOV.U32 R11, RZ, RZ, 0x1f ;  /* 0x0000001fff0b7424 */ /* 0x000fe400078e00ff */
[----:B------:R-:W-:Y:S02]  /*125c0*/  IMAD.MOV.U32 R15, RZ, RZ, -0x1 ;  /* 0xffffffffff0f7424 */ /* 0x000fe400078e00ff */
[----:B----4-:R-:W-:-:S07]  /*125d0*/  IMAD.MOV.U32 R13, RZ, RZ, R3 ;  /* 0x000000ffff0d7224 */ /* 0x010fce00078e0003 */
[----:B-123--:R-:W-:Y:S05]  /*125e0*/  WARPSYNC.COLLECTIVE R15, `(.L_x_376) ;  /* 0x000000000f087348 */ /* 0x00efea0003c00000 */
[----:B------:R0:W4:Y:S02]  /*125f0*/  SHFL.IDX P6, R14, R13, R12, R11 ;  /* 0x0000000c0d0e7389 */ /* 0x00012400000c000b */
[----:B01234-:R-:W-:Y:S01]  /*12600*/  ENDCOLLECTIVE ;  /* 0x000000000000791b */ /* 0x01ffe20003800000 */
.L_x_376:
[----:B------:R-:W-:Y:S05]  /*12610*/  BSYNC B0 ;  /* 0x0000000000007941 */ /* 0x000fea0003800000 */
.L_x_375:
[----:B------:R0:W5:Y:S01]  /*12620*/  LDL R2, [R1+0xc] ;  /* 0x00000c0001027983 */ /* 0x0001620000100800 */
[----:B------:R-:W-:Y:S02]  /*12630*/  IMAD.MOV.U32 R13, RZ, RZ, R3 ;  /* 0x000000ffff0d7224 */ /* 0x000fe400078e0003 */
[----:B------:R-:W-:Y:S02]  /*12640*/  IMAD.MOV.U32 R12, RZ, RZ, 0x1 ;  /* 0x00000001ff0c7424 */ /* 0x000fe400078e00ff */
[----:B------:R-:W-:Y:S02]  /*12650*/  IMAD.MOV.U32 R11, RZ, RZ, 0x1f ;  /* 0x0000001fff0b7424 */ /* 0x000fe400078e00ff */
[----:B------:R-:W-:Y:S02]  /*12660*/  IMAD.MOV.U32 R15, RZ, RZ, -0x1 ;  /* 0xffffffffff0f7424 */ /* 0x000fe400078e00ff */
[----:B0-----:R-:W-:-:S07]  /*12670*/  IMAD.MOV.U32 R0, RZ, RZ, R14 ;  /* 0x000000ffff007224 */ /* 0x001fce00078e000e */
[----:B-----5:R-:W-:Y:S05]  /*12680*/  WARPSYNC.COLLECTIVE R15, `(.L_x_377) ;  /* 0x000000000f087348 */ /* 0x020fea0003c00000 */
[----:B------:R0:W1:Y:S02]  /*12690*/  SHFL.IDX P6, R14, R13, R12, R11 ;  /* 0x0000000c0d0e7389 */ /* 0x00006400000c000b */
[----:B01---5:R-:W-:Y:S01]  /*126a0*/  ENDCOLLECTIVE ;  /* 0x000000000000791b */ /* 0x023fe20003800000 */
.L_x_377:
[----:B------:R-:W-:Y:S01]  /*126b0*/  ULDC UR4, c[0x0][0xc3c] ;  /* 0x00030f0000047ab9 */ /* 0x000fe20000000800 */
[----:B------:R-:W-:Y:S02]  /*126c0*/  IMAD.IADD R6, R2, 0x1, R16 ;  /* 0x0000000102067824 */ /* 0x000fe400078e0210 */
[----:B------:R-:W-:Y:S02]  /*126d0*/  IMAD.MOV.U32 R11, RZ, RZ, RZ ;  /* 0x000000ffff0b7224 */ /* 0x000fe400078e00ff */
[----:B------:R-:W-:Y:S01]  /*126e0*/  IMAD.MOV.U32 R8, RZ, RZ, R14 ;  /* 0x000000ffff087224 */ /* 0x000fe200078e000e */
[----:B------:R-:W-:-:S13]  /*126f0*/  ISETP.GE.OR P1, PT, R6, UR4, !P0 ;  /* 0x0000000406007c0c */ /* 0x000fda000c726670 */
[----:B------:R-:W0:Y:S08]  /*12700*/  @!P1 LDC.64 R2, c[0x0][0xc80] ;  /* 0x00032000ff029b82 */ /* 0x000e300000000a00 */
[----:B------:R-:W1:Y:S01]  /*12710*/  @!P1 LDC.64 R4, c[0x0][0xc78] ;  /* 0x00031e00ff049b82 */ /* 0x000e620000000a00 */
[----:B0-----:R-:W-:-:S05]  /*12720*/  @!P1 IMAD.WIDE R2, R6, 0x4, R2 ;  /* 0x0000000406029825 */ /* 0x001fca00078e0202 */
[----:B------:R1:W2:Y:S02]  /*12730*/  @!P1 LDG.E R7, desc[UR40][R2.64] ;  /* 0x0000002802079981 */ /* 0x0002a4000c1e1900 */
[----:B-1----:R-:W-:-:S06]  /*12740*/  @!P1 IMAD.WIDE R2, R6, 0x4, R4 ;  /* 0x0000000406029825 */ /* 0x002fcc00078e0204 */
[----:B------:R-:W3:Y:S01]  /*12750*/  @!P1 LDG.E R2, desc[UR40][R2.64] ;  /* 0x0000002802029981 */ /* 0x000ee2000c1e1900 */
[----:B------:R-:W-:Y:S01]  /*12760*/  IMAD.MOV.U32 R6, RZ, RZ, RZ ;  /* 0x000000ffff067224 */ /* 0x000fe200078e00ff */
[C---:B------:R-:W-:Y:S01]  /*12770*/  ISETP.GE.U32.AND P2, PT, R16.reuse, 0x2, PT ;  /* 0x000000021000780c */ /* 0x040fe20003f46070 */
[----:B------:R-:W-:Y:S01]  /*12780*/  IMAD.MOV.U32 R4, RZ, RZ, RZ ;  /* 0x000000ffff047224 */ /* 0x000fe200078e00ff */
[C---:B------:R-:W-:Y:S02]  /*12790*/  ISETP.GE.U32.AND P3, PT, R16.reuse, 0x4, PT ;  /* 0x000000041000780c */ /* 0x040fe40003f66070 */
[C---:B------:R-:W-:Y:S02]  /*127a0*/  ISETP.GE.U32.AND P4, PT, R16.reuse, 0x8, PT ;  /* 0x000000081000780c */ /* 0x040fe40003f86070 */
[----:B------:R-:W-:Y:S02]  /*127b0*/  ISETP.GE.U32.AND P5, PT, R16, 0x10, PT ;  /* 0x000000101000780c */ /* 0x000fe40003fa6070 */
[----:B--2---:R-:W-:Y:S01]  /*127c0*/  @!P1 MOV R6, R7 ;  /* 0x0000000700069202 */ /* 0x004fe20000000f00 */
[----:B------:R-:W-:-:S02]  /*127d0*/  IMAD.MOV.U32 R7, RZ, RZ, RZ ;  /* 0x000000ffff077224 */ /* 0x000fc400078e00ff */
[----:B---3--:R-:W-:Y:S01]  /*127e0*/  @!P1 IMAD.MOV.U32 R7, RZ, RZ, R2 ;  /* 0x000000ffff079224 */ /* 0x008fe200078e0002 */
[----:B------:R-:W-:-:S03]  /*127f0*/  ISETP.NE.AND P1, PT, R16, RZ, PT ;  /* 0x000000ff1000720c */ /* 0x000fc60003f25270 */
[----:B------:R-:W-:-:S04]  /*12800*/  IMAD R2, R7, R6, RZ ;  /* 0x0000000607027224 */ /* 0x000fc800078e02ff */
[----:B------:R-:W-:-:S07]  /*12810*/  IMAD.MOV.U32 R13, RZ, RZ, R2 ;  /* 0x000000ffff0d7224 */ /* 0x000fce00078e0002 */
[----:B------:R-:W-:Y:S05]  /*12820*/  WARPSYNC.COLLECTIVE R15, `(.L_x_378) ;  /* 0x000000000f087348 */ /* 0x000fea0003c00000 */
[----:B------:R0:W1:Y:S02]  /*12830*/  SHFL.UP P6, R14, R13, R12, R11 ;  /* 0x0400000c0d0e7389 */ /* 0x00006400000c000b */
[----:B01----:R-:W-:Y:S01]  /*12840*/  ENDCOLLECTIVE ;  /* 0x000000000000791b */ /* 0x003fe20003800000 */
.L_x_378:
[----:B------:R-:W-:Y:S02]  /*12850*/  IMAD.MOV.U32 R12, RZ, RZ, 0x2 ;  /* 0x00000002ff0c7424 */ /* 0x000fe400078e00ff */
[----:B------:R-:W-:-:S05]  /*12860*/  IMAD.MOV.U32 R3, RZ, RZ, R14 ;  /* 0x000000ffff037224 */ /* 0x000fca00078e000e */
[----:B------:R-:W-:-:S05]  /*12870*/  SEL R3, R3, RZ, P1 ;  /* 0x000000ff03037207 */ /* 0x000fca0000800000 */
[----:B------:R-:W-:-:S04]  /*12880*/  IMAD.IADD R2, R2, 0x1, R3 ;  /* 0x0000000102027824 */ /* 0x000fc800078e0203 */
[----:B------:R-:W-:-:S07]  /*12890*/  IMAD.MOV.U32 R13, RZ, RZ, R2 ;  /* 0x000000ffff0d7224 */ /* 0x000fce00078e0002 */
[----:B------:R-:W-:Y:S05]  /*128a0*/  WARPSYNC.COLLECTIVE R15, `(.L_x_379) ;  /* 0x000000000f087348 */ /* 0x000fea0003c00000 */
[----:B------:R0:W1:Y:S02]  /*128b0*/  SHFL.UP P6, R14, R13, R12, R11 ;  /* 0x0400000c0d0e7389 */ /* 0x00006400000c000b */
[----:B01----:R-:W-:Y:S01]  /*128c0*/  ENDCOLLECTIVE ;  /* 0x000000000000791b */ /* 0x003fe20003800000 */
.L_x_379:
        /* <DEDUP_REMOVED lines=8> */
.L_x_380:
[----:B------:R-:W-:Y:S02]  /*12950*/  IMAD.MOV.U32 R12, RZ, RZ, 0x8 ;  /* 0x00000008ff0c7424 */ /* 0x000fe400078e00ff */
[----:B------:R-:W-:-:S05]  /*12960*/  IMAD.MOV.U32 R3, RZ, RZ, R14 ;  /* 0x000000ffff037224 */ /* 0x000fca00078e000e */
[----:B------:R-:W-:-:S05]  /*12970*/  SEL R3, R3, RZ, P3 ;  /* 0x000000ff03037207 */ /* 0x000fca0001800000 */
[----:B------:R-:W-:-:S05]  /*12980*/  IMAD.IADD R2, R2, 0x1, R3 ;  /* 0x0000000102027824 */ /* 0x000fca00078e0203 */
[----:B------:R-:W-:-:S07]  /*12990*/  MOV R13, R2 ;  /* 0x00000002000d7202 */ /* 0x000fce0000000f00 */
[----:B------:R-:W-:Y:S05]  /*129a0*/  WARPSYNC.COLLECTIVE R15, `(.L_x_381) ;  /* 0x000000000f087348 */ /* 0x000fea0003c00000 */
[----:B------:R0:W1:Y:S02]  /*129b0*/  SHFL.UP P6, R14, R13, R12, R11 ;  /* 0x0400000c0d0e7389 */ /* 0x00006400000c000b */
[----:B01----:R-:W-:Y:S01]  /*129c0*/  ENDCOLLECTIVE ;  /* 0x000000000000791b */ /* 0x003fe20003800000 */
.L_x_381:
        /* <DEDUP_REMOVED lines=8> */
.L_x_382:
[----:B------:R-:W-:Y:S02]  /*12a50*/  IMAD.MOV.U32 R12, RZ, RZ, 0x1f ;  /* 0x0000001fff0c7424 */ /* 0x000fe400078e00ff */
[----:B------:R-:W-:Y:S02]  /*12a60*/  IMAD.MOV.U32 R11, RZ, RZ, 0x1f ;  /* 0x0000001fff0b7424 */ /* 0x000fe400078e00ff */
[----:B------:R-:W-:-:S05]  /*12a70*/  IMAD.MOV.U32 R3, RZ, RZ, R14 ;  /* 0x000000ffff037224 */ /* 0x000fca00078e000e */
[----:B------:R-:W-:-:S05]  /*12a80*/  SEL R3, R3, RZ, P5 ;  /* 0x000000ff03037207 */ /* 0x000fca0002800000 */
[----:B------:R-:W-:-:S04]  /*12a90*/  IMAD.IADD R2, R2, 0x1, R3 ;  /* 0x0000000102027824 */ /* 0x000fc800078e0203 */
[----:B------:R-:W-:-:S07]  /*12aa0*/  IMAD.MOV.U32 R13, RZ, RZ, R2 ;  /* 0x000000ffff0d7224 */ /* 0x000fce00078e0002 */
[----:B------:R-:W-:Y:S05]  /*12ab0*/  WARPSYNC.COLLECTIVE R15, `(.L_x_383) ;  /* 0x000000000f087348 */ /* 0x000fea0003c00000 */
[----:B------:R0:W1:Y:S02]  /*12ac0*/  SHFL.IDX P6, R14, R13, R12, R11 ;  /* 0x0000000c0d0e7389 */ /* 0x00006400000c000b */
[----:B01----:R-:W-:Y:S01]  /*12ad0*/  ENDCOLLECTIVE ;  /* 0x000000000000791b */ /* 0x003fe20003800000 */
.L_x_383:
[----:B------:R-:W-:Y:S01]  /*12ae0*/  IMAD.MOV.U32 R9, RZ, RZ, R14 ;  /* 0x000000ffff097224 */ /* 0x000fe200078e000e */
[----:B------:R-:W-:Y:S06]  /*12af0*/  BRA `(.L_x_384) ;  /* 0xffffffd800c87947 */ /* 0x000fec000383ffff */
.L_x_323:
[----:B------:R-:W-:Y:S01]  /*12b00*/  BSSY B0, `(.L_x_385) ;  /* 0x0000008000007945 */ /* 0x000fe20003800000 */
[----:B------:R-:W-:Y:S01]  /*12b10*/  IMAD.MOV.U32 R13, RZ, RZ, R2 ;  /* 0x000000ffff0d7224 */ /* 0x000fe200078e0002 */
[----:B0-----:R-:W-:Y:S01]  /*12b20*/  MOV R11, RZ ;  /* 0x000000ff000b7202 */ /* 0x001fe20000000f00 */
[----:B------:R-:W-:Y:S02]  /*12b30*/  IMAD.MOV.U32 R12, RZ, RZ, 0x1 ;  /* 0x00000001ff0c7424 */ /* 0x000fe400078e00ff */
[----:B------:R-:W-:-:S07]  /*12b40*/  IMAD.MOV.U32 R15, RZ, RZ, -0x1 ;  /* 0xffffffffff0f7424 */ /* 0x000fce00078e00ff */
[----:B------:R-:W-:Y:S05]  /*12b50*/  WARPSYNC.COLLECTIVE R15, `(.L_x_386) ;  /* 0x000000000f087348 */ /* 0x000fea0003c00000 */
[----:B------:R0:W1:Y:S02]  /*12b60*/  SHFL.UP P6, R14, R13, R12, R11 ;  /* 0x0400000c0d0e7389 */ /* 0x00006400000c000b */
[----:B01----:R-:W-:Y:S01]  /*12b70*/  ENDCOLLECTIVE ;  /* 0x000000000000791b */ /* 0x003fe20003800000 */
.L_x_386:
[----:B------:R-:W-:Y:S05]  /*12b80*/  BSYNC B0 ;  /* 0x0000000000007941 */ /* 0x000fea0003800000 */
.L_x_385:
[----:B------:R-:W-:Y:S02]  /*12b90*/  IMAD.MOV.U32 R3, RZ, RZ, R14 ;  /* 0x000000ffff037224 */ /* 0x000fe400078e000e */
[----:B------:R-:W-:Y:S02]  /*12ba0*/  IMAD.MOV.U32 R12, RZ, RZ, 0x2 ;  /* 0x00000002ff0c7424 */ /* 0x000fe400078e00ff */
[----:B------:R-:W-:Y:S01]  /*12bb0*/  IMAD.MOV.U32 R11, RZ, RZ, RZ ;  /* 0x000000ffff0b7224 */ /* 0x000fe200078e00ff */
[----:B------:R-:W-:Y:S01]  /*12bc0*/  SEL R3, R3, RZ, P1 ;  /* 0x000000ff03037207 */ /* 0x000fe20000800000 */
[----:B------:R-:W-:-:S04]  /*12bd0*/  IMAD.MOV.U32 R15, RZ, RZ, -0x1 ;  /* 0xffffffffff0f7424 */ /* 0x000fc800078e00ff */
[----:B------:R-:W-:-:S04]  /*12be0*/  IMAD.IADD R2, R2, 0x1, R3 ;  /* 0x0000000102027824 */ /* 0x000fc800078e0203 */
[----:B------:R-:W-:-:S07]  /*12bf0*/  IMAD.MOV.U32 R13, RZ, RZ, R2 ;  /* 0x000000ffff0d7224 */ /* 0x000fce00078e0002 */
[----:B------:R-:W-:Y:S05]  /*12c00*/  WARPSYNC.COLLECTIVE R15, `(.L_x_387) ;  /* 0x000000000f087348 */ /* 0x000fea0003c00000 */
[----:B------:R0:W1:Y:S02]  /*12c10*/  SHFL.UP P6, R14, R13, R12, R11 ;  /* 0x0400000c0d0e7389 */ /* 0x00006400000c000b */
[----:B01----:R-:W-:Y:S01]  /*12c20*/  ENDCOLLECTIVE ;  /* 0x000000000000791b */ /* 0x003fe20003800000 */
.L_x_387:
        /* <DEDUP_REMOVED lines=8> */
.L_x_388:
[----:B------:R-:W-:Y:S01]  /*12cb0*/  MOV R12, 0x8 ;  /* 0x00000008000c7802 */ /* 0x000fe20000000f00 */
[----:B------:R-:W-:-:S05]  /*12cc0*/  IMAD.MOV.U32 R3, RZ, RZ, R14 ;  /* 0x000000ffff037224 */ /* 0x000fca00078e000e */
[----:B------:R-:W-:-:S05]  /*12cd0*/  SEL R3, R3, RZ, P3 ;  /* 0x000000ff03037207 */ /* 0x000fca0001800000 */
[----:B------:R-:W-:-:S04]  /*12ce0*/  IMAD.IADD R2, R2, 0x1, R3 ;  /* 0x0000000102027824 */ /* 0x000fc800078e0203 */
[----:B------:R-:W-:-:S07]  /*12cf0*/  IMAD.MOV.U32 R13, RZ, RZ, R2 ;  /* 0x000000ffff0d7224 */ /* 0x000fce00078e0002 */
[----:B------:R-:W-:Y:S05]  /*12d00*/  WARPSYNC.COLLECTIVE R15, `(.L_x_389) ;  /* 0x000000000f087348 */ /* 0x000fea0003c00000 */
[----:B------:R0:W1:Y:S02]  /*12d10*/  SHFL.UP P6, R14, R13, R12, R11 ;  /* 0x0400000c0d0e7389 */ /* 0x00006400000c000b */
[----:B01----:R-:W-:Y:S01]  /*12d20*/  ENDCOLLECTIVE ;  /* 0x000000000000791b */ /* 0x003fe20003800000 */
.L_x_389:
        /* <DEDUP_REMOVED lines=8> */
.L_x_390:
        /* <DEDUP_REMOVED lines=9> */
.L_x_391:
[----:B------:R-:W-:Y:S01]  /*12e40*/  IMAD.MOV.U32 R9, RZ, RZ, R14 ;  /* 0x000000ffff097224 */ /* 0x000fe200078e000e */
[----:B------:R-:W-:Y:S06]  /*12e50*/  BRA `(.L_x_392) ;  /* 0xffffffd8009c7947 */ /* 0x000fec000383ffff */
.L_x_325:
[----:B------:R-:W-:Y:S01]  /*12e60*/  BSSY B0, `(.L_x_393) ;  /* 0x0000006000007945 */ /* 0x000fe20003800000 */
[----:B------:R-:W-:Y:S01]  /*12e70*/  PLOP3.LUT P6, PT, P6, PT, PT, 0x8, 0x0 ;  /* 0x000000000000781c */ /* 0x000fe200037ce170 */
[----:B------:R-:W-:-:S12]  /*12e80*/  IMAD.MOV.U32 R15, RZ, RZ, -0x1 ;  /* 0xffffffffff0f7424 */ /* 0x000fd800078e00ff */
[----:B01----:R-:W-:Y:S05]  /*12e90*/  WARPSYNC.COLLECTIVE R15, `(.L_x_394) ;  /* 0x000000000f087348 */ /* 0x003fea0003c00000 */
[----:B------:R-:W-:Y:S01]  /*12ea0*/  VOTE.ANY R14, PT, P6 ;  /* 0x00000000000e7806 */ /* 0x000fe200030e0100 */
[----:B01----:R-:W-:Y:S06]  /*12eb0*/  ENDCOLLECTIVE ;  /* 0x000000000000791b */ /* 0x003fec0003800000 */
.L_x_394:
[----:B------:R-:W-:Y:S05]  /*12ec0*/  BSYNC B0 ;  /* 0x0000000000007941 */ /* 0x000fea0003800000 */
.L_x_393:
[----:B------:R-:W-:Y:S01]  /*12ed0*/  IMAD.MOV.U32 R8, RZ, RZ, R14 ;  /* 0x000000ffff087224 */ /* 0x000fe200078e000e */
[----:B------:R-:W-:Y:S01]  /*12ee0*/  MOV R11, 0x1f ;  /* 0x0000001f000b7802 */ /* 0x000fe20000000f00 */
[----:B------:R-:W-:Y:S02]  /*12ef0*/  IMAD.MOV.U32 R13, RZ, RZ, R6 ;  /* 0x000000ffff0d7224 */ /* 0x000fe400078e0006 */
[----:B------:R-:W0:Y:S01]  /*12f00*/  POPC R5, R8 ;  /* 0x0000000800057309 */ /* 0x000e220000000000 */
[----:B------:R-:W-:Y:S02]  /*12f10*/  IMAD.MOV.U32 R15, RZ, RZ, -0x1 ;  /* 0xffffffffff0f7424 */ /* 0x000fe400078e00ff */
[----:B0-----:R-:W-:-:S07]  /*12f20*/  IMAD.MOV.U32 R12, RZ, RZ, R5 ;  /* 0x000000ffff0c7224 */ /* 0x001fce00078e0005 */
[----:B------:R-:W-:Y:S05]  /*12f30*/  WARPSYNC.COLLECTIVE R15, `(.L_x_395) ;  /* 0x000000000f087348 */ /* 0x000fea0003c00000 */
[----:B------:R0:W1:Y:S02]  /*12f40*/  SHFL.IDX P6, R14, R13, R12, R11 ;  /* 0x0000000c0d0e7389 */ /* 0x00006400000c000b */
[----:B01----:R-:W-:Y:S01]  /*12f50*/  ENDCOLLECTIVE ;  /* 0x000000000000791b */ /* 0x003fe20003800000 */
.L_x_395:
[----:B------:R-:W-:Y:S02]  /*12f60*/  IMAD.MOV.U32 R13, RZ, RZ, R7 ;  /* 0x000000ffff0d7224 */ /* 0x000fe400078e0007 */
[----:B------:R-:W-:-:S07]  /*12f70*/  IMAD.MOV.U32 R6, RZ, RZ, R14 ;  /* 0x000000ffff067224 */ /* 0x000fce00078e000e */
[----:B------:R-:W-:Y:S05]  /*12f80*/  WARPSYNC.COLLECTIVE R15, `(.L_x_396) ;  /* 0x000000000f087348 */ /* 0x000fea0003c00000 */
[----:B------:R0:W1:Y:S02]  /*12f90*/  SHFL.IDX P6, R14, R13, R12, R11 ;  /* 0x0000000c0d0e7389 */ /* 0x00006400000c000b */
[----:B01----:R-:W-:Y:S01]  /*12fa0*/  ENDCOLLECTIVE ;  /* 0x000000000000791b */ /* 0x003fe20003800000 */
.L_x_396:
[----:B------:R-:W-:Y:S01]  /*12fb0*/  IMAD.MOV.U32 R7, RZ, RZ, R14 ;  /* 0x000000ffff077224 */ /* 0x000fe200078e000e */
[----:B------:R-:W-:Y:S06]  /*12fc0*/  BRA `(.L_x_397) ;  /* 0xffffffd8007c7947 */ /* 0x000fec000383ffff */
.L_x_327:
[----:B------:R-:W-:Y:S01]  /*12fd0*/  BSSY B0, `(.L_x_398) ;  /* 0x0000007000007945 */ /* 0x000fe20003800000 */
[----:B------:R-:W-:Y:S02]  /*12fe0*/  IMAD.MOV.U32 R13, RZ, RZ, R2 ;  /* 0x000000ffff0d7224 */ /* 0x000fe400078e0002 */
[----:B------:R-:W-:Y:S02]  /*12ff0*/  IMAD.MOV.U32 R11, RZ, RZ, 0x1f ;  /* 0x0000001fff0b7424 */ /* 0x000fe400078e00ff */
[----:B------:R-:W-:-:S07]  /*13000*/  IMAD.MOV.U32 R15, RZ, RZ, -0x1 ;  /* 0xffffffffff0f7424 */ /* 0x000fce00078e00ff */
[----:B-1234-:R-:W-:Y:S05]  /*13010*/  WARPSYNC.COLLECTIVE R15, `(.L_x_399) ;  /* 0x000000000f087348 */ /* 0x01efea0003c00000 */
[----:B------:R0:W0:Y:S02]  /*13020*/  SHFL.IDX P6, R14, R13, R12, R11 ;  /* 0x0000000c0d0e7389 */ /* 0x00002400000c000b */
[----:B01234-:R-:W-:Y:S01]  /*13030*/  ENDCOLLECTIVE ;  /* 0x000000000000791b */ /* 0x01ffe20003800000 */
.L_x_399:
[----:B------:R-:W-:Y:S05]  /*13040*/  BSYNC B0 ;  /* 0x0000000000007941 */ /* 0x000fea0003800000 */
.L_x_398:
[----:B------:R-:W-:Y:S01]  /*13050*/  IMAD.MOV.U32 R2, RZ, RZ, R14 ;  /* 0x000000ffff027224 */ /* 0x000fe200078e000e */
[----:B------:R-:W-:Y:S06]  /*13060*/  BRA `(.L_x_400) ;  /* 0xffffffd8006c7947 */ /* 0x000fec000383ffff */
.L_x_331:
[----:B0-----:R0:W1:Y:S02]  /*13070*/  SYNCS.PHASECHK.TRANS64.TRYWAIT P0, [R0+URZ+0x34820], R3 ;  /* 0x03482003000075a7 */ /* 0x001064000800017f */
[----:B-1----:R-:W-:Y:S05]  /*13080*/  @!P0 NANOSLEEP.SYNCS 0x989680 ;  /* 0x009896800000895d */ /* 0x002fea0003900000 */
[----:B------:R-:W1:Y:S02]  /*13090*/  @!P0 SYNCS.PHASECHK.TRANS64 P0, [R0+URZ+0x34820], R3 ;  /* 0x03482003000085a7 */ /* 0x000e64000800007f */
[----:B-1----:R-:W-:Y:S05]  /*130a0*/  @!P0 BRA `(.L_x_331) ;  /* 0xfffffffc00f08947 */ /* 0x002fea000383ffff */
[----:B------:R-:W-:Y:S05]  /*130b0*/  BRA `(.L_x_401) ;  /* 0xffffffe000047947 */ /* 0x000fea000383ffff */
.L_x_332:
[----:B------:R-:W1:Y:S01]  /*130c0*/  S2R R2, SR_TID.X ;  /* 0x0000000000027919 */ /* 0x000e620000002100 */
[----:B------:R-:W-:Y:S01]  /*130d0*/  BSSY B0, `(.L_x_402) ;  /* 0x000000a000007945 */ /* 0x000fe20003800000 */
[----:B------:R-:W-:Y:S02]  /*130e0*/  IMAD.MOV.U32 R12, RZ, RZ, RZ ;  /* 0x000000ffff0c7224 */ /* 0x000fe400078e00ff */
[----:B------:R-:W-:Y:S02]  /*130f0*/  IMAD.MOV.U32 R11, RZ, RZ, 0x1f ;  /* 0x0000001fff0b7424 */ /* 0x000fe400078e00ff */
[----:B------:R-:W-:Y:S01]  /*13100*/  IMAD.MOV.U32 R15, RZ, RZ, -0x1 ;  /* 0xffffffffff0f7424 */ /* 0x000fe200078e00ff */
[----:B-1----:R-:W-:-:S04]  /*13110*/  SHF.R.U32.HI R2, RZ, 0x5, R2 ;  /* 0x00000005ff027819 */ /* 0x002fc80000011602 */
[----:B------:R-:W-:-:S05]  /*13120*/  LOP3.LUT R2, R2, 0x3, RZ, 0xc0, !PT ;  /* 0x0000000302027812 */ /* 0x000fca00078ec0ff */
[----:B------:R-:W-:-:S07]  /*13130*/  IMAD.MOV.U32 R13, RZ, RZ, R2 ;  /* 0x000000ffff0d7224 */ /* 0x000fce00078e0002 */
[----:B0-----:R-:W-:Y:S05]  /*13140*/  WARPSYNC.COLLECTIVE R15, `(.L_x_403) ;  /* 0x000000000f087348 */ /* 0x001fea0003c00000 */
[----:B------:R1:W2:Y:S02]  /*13150*/  SHFL.IDX P6, R14, R13, R12, R11 ;  /* 0x0000000c0d0e7389 */ /* 0x0002a400000c000b */
[----:B012---:R-:W-:Y:S01]  /*13160*/  ENDCOLLECTIVE ;  /* 0x000000000000791b */ /* 0x007fe20003800000 */
.L_x_403:
[----:B------:R-:W-:Y:S05]  /*13170*/  BSYNC B0 ;  /* 0x0000000000007941 */ /* 0x000fea0003800000 */
.L_x_402:
[----:B------:R-:W-:Y:S05]  /*13180*/  BRA `(.L_x_404) ;  /* 0xffffffdc00ec7947 */ /* 0x000fea000383ffff */
.L_x_335:
[----:B------:R-:W-:Y:S01]  /*13190*/  BSSY B1, `(.L_x_405) ;  /* 0x0000006000017945 */ /* 0x000fe20003800000 */
[----:B------:R-:W-:-:S07]  /*131a0*/  IMAD.MOV.U32 R15, RZ, RZ, -0x1 ;  /* 0xffffffffff0f7424 */ /* 0x000fce00078e00ff */
[----:B01----:R-:W-:Y:S05]  /*131b0*/  WARPSYNC.COLLECTIVE R15, `(.L_x_406) ;  /* 0x000000000f0c7348 */ /* 0x003fea0003c00000 */
[----:B------:R-:W-:Y:S02]  /*131c0*/  ELECT P6, UR62, PT ;  /* 0x00000000003e782f */ /* 0x000fe400038c0000 */
[----:B------:R-:W-:Y:S01]  /*131d0*/  MOV R14, UR62 ;  /* 0x0000003e000e7c02 */ /* 0x000fe20008000f00 */
[----:B01----:R-:W-:Y:S10]  /*131e0*/  ENDCOLLECTIVE ;  /* 0x000000000000791b */ /* 0x003ff40003800000 */
.L_x_406:
[----:B------:R-:W-:Y:S05]  /*131f0*/  BSYNC B1 ;  /* 0x0000000000017941 */ /* 0x000fea0003800000 */
.L_x_405:
[----:B------:R-:W-:Y:S05]  /*13200*/  BRA `(.L_x_407) ;  /* 0xffffffdc00e47947 */ /* 0x000fea000383ffff */
.L_x_337:
[----:B0-----:R0:W1:Y:S02]  /*13210*/  SYNCS.PHASECHK.TRANS64.TRYWAIT P0, [R6+URZ], R5 ;  /* 0x00000005060075a7 */ /* 0x001064000800017f */
[----:B-1----:R-:W-:Y:S05]  /*13220*/  @!P0 NANOSLEEP.SYNCS 0x989680 ;  /* 0x009896800000895d */ /* 0x002fea0003900000 */
[----:B------:R-:W1:Y:S02]  /*13230*/  @!P0 SYNCS.PHASECHK.TRANS64 P0, [R6+URZ], R5 ;  /* 0x00000005060085a7 */ /* 0x000e64000800007f */
[----:B-1----:R-:W-:Y:S05]  /*13240*/  @!P0 BRA `(.L_x_337) ;  /* 0xfffffffc00f08947 */ /* 0x002fea000383ffff */
[----:B------:R-:W-:Y:S05]  /*13250*/  BRA `(.L_x_408) ;  /* 0xffffffe0001c7947 */ /* 0x000fea000383ffff */
.L_x_338:
[----:B-1----:R1:W2:Y:S02]  /*13260*/  SYNCS.PHASECHK.TRANS64.TRYWAIT P0, [R7+URZ], R2 ;  /* 0x00000002070075a7 */ /* 0x0022a4000800017f */
[----:B--2---:R-:W-:Y:S05]  /*13270*/  @!P0 NANOSLEEP.SYNCS 0x989680 ;  /* 0x009896800000895d */ /* 0x004fea0003900000 */
[----:B------:R-:W2:Y:S02]  /*13280*/  @!P0 SYNCS.PHASECHK.TRANS64 P0, [R7+URZ], R2 ;  /* 0x00000002070085a7 */ /* 0x000ea4000800007f */
[----:B--2---:R-:W-:Y:S05]  /*13290*/  @!P0 BRA `(.L_x_338) ;  /* 0xfffffffc00f08947 */ /* 0x004fea000383ffff */
[----:B------:R-:W-:Y:S05]  /*132a0*/  BRA `(.L_x_409) ;  /* 0xffffffe000107947 */ /* 0x000fea000383ffff */
.L_x_340:
[----:B--2---:R2:W3:Y:S02]  /*132b0*/  SYNCS.PHASECHK.TRANS64.TRYWAIT P0, [R4+URZ], R5 ;  /* 0x00000005040075a7 */ /* 0x0044e4000800017f */
[----:B---3--:R-:W-:Y:S05]  /*132c0*/  @!P0 NANOSLEEP.SYNCS 0x989680 ;  /* 0x009896800000895d */ /* 0x008fea0003900000 */
[----:B------:R-:W3:Y:S02]  /*132d0*/  @!P0 SYNCS.PHASECHK.TRANS64 P0, [R4+URZ], R5 ;  /* 0x00000005040085a7 */ /* 0x000ee4000800007f */
[----:B---3--:R-:W-:Y:S05]  /*132e0*/  @!P0 BRA `(.L_x_340) ;  /* 0xfffffffc00f08947 */ /* 0x008fea000383ffff */
[----:B------:R-:W-:Y:S05]  /*132f0*/  BRA `(.L_x_410) ;  /* 0xffffffe000147947 */ /* 0x000fea000383ffff */
.L_x_411:
        /* <DEDUP_REMOVED lines=16> */
.L_x_2981:


//--------------------- .text._ZN7cutlass13device_kernelIN5flash11enable_sm90INS1_16FlashAttnFwdSm90INS1_25CollectiveMainloopFwdSm90ILi2EN4cute5tupleIJNS5_1CILi1EEES8_S8_EEENS6_IJNS7_ILi128EEESA_NS7_ILi192EEEEEELi128ENS_10bfloat16_tEfNS_4arch4Sm90ELb0ELb0ELb1ELb1ELb0ELb1ELb0ELb1ELb1ELb1ELb1ELb0EEENS1_21CollectiveEpilogueFwdINS6_IJSA_SA_SA_EEES9_SD_SF_Li256ELb1ELb1ELb1ELb0EEENS1_36VarlenDynamicPersistentTileSchedulerILi128ELi128ELi256ELi128ELb1ELb1ELb1ELb0ELb1ELb1EEEEEEEEEvNT_6ParamsE --------------------------
	.section	.text._ZN7cutlass13device_kernelIN5flash11enable_sm90INS1_16FlashAttnFwdSm90INS1_25CollectiveMainloopFwdSm90ILi2EN4cute5tupleIJNS5_1CILi1EEES8_S8_EEENS6_IJNS7_ILi128EEESA_NS7_ILi192EEEEEELi128ENS_10bfloat16_tEfNS_4arch4Sm90ELb0ELb0ELb1ELb1ELb0ELb1ELb0ELb1ELb1ELb1ELb1ELb0EEENS1_21CollectiveEpilogueFwdINS6_IJSA_SA_SA_EEES9_SD_SF_Li256ELb1ELb1ELb1ELb0EEENS1_36VarlenDynamicPersistentTileSchedulerILi128ELi128ELi256ELi128ELb1ELb1ELb1ELb0ELb1ELb1EEEEEEEEEvNT_6ParamsE,"ax",@progbits
	.align	128
.text._ZN7cutlass13device_kernelIN5flash11enable_sm90INS1_16FlashAttnFwdSm90INS1_25CollectiveMainloopFwdSm90ILi2EN4cute5tupleIJNS5_1CILi1EEES8_S8_EEENS6_IJNS7_ILi128EEESA_NS7_ILi192EEEEEELi128ENS_10bfloat16_tEfNS_4arch4Sm90ELb0ELb0ELb1ELb1ELb0ELb1ELb0ELb1ELb1ELb1ELb1ELb0EEENS1_21CollectiveEpilogueFwdINS6_IJSA_SA_SA_EEES9_SD_SF_Li256ELb1ELb1ELb1ELb0EEENS1_36VarlenDynamicPersistentTileSchedulerILi128ELi128ELi256ELi128ELb1ELb1ELb1ELb0ELb1ELb1EEEEEEEEEvNT_6ParamsE:
        .type           _ZN7cutlass13device_kernelIN5flash11enable_sm90INS1_16FlashAttnFwdSm90INS1_25CollectiveMainloopFwdSm90ILi2EN4cute5tupleIJNS5_1CILi1EEES8_S8_EEENS6_IJNS7_ILi128EEESA_NS7_ILi192EEEEEELi128ENS_10bfloat16_tEfNS_4arch4Sm90ELb0ELb0ELb1ELb1ELb0ELb1ELb0ELb1ELb1ELb1ELb1ELb0EEENS1_21CollectiveEpilogueFwdINS6_IJSA_SA_SA_EEES9_SD_SF_Li256ELb1ELb1ELb1ELb0EEENS1_36VarlenDynamicPersistentTileSchedulerILi128ELi128ELi256ELi128ELb1ELb1ELb1ELb0ELb1ELb1EEEEEEEEEvNT_6ParamsE,@function
        .size           _ZN7cutlass13device_kernelIN5flash11enable_sm90INS1_16FlashAttnFwdSm90INS1_25CollectiveMainloopFwdSm90ILi2EN4cute5tupleIJNS5_1CILi1EEES8_S8_EEENS6_IJNS7_ILi128EEESA_NS7_ILi192EEEEEELi128ENS_10bfloat16_tEfNS_4arch4Sm90ELb0ELb0ELb1ELb1ELb0ELb1ELb0ELb1ELb1ELb1ELb1ELb0EEENS1_21CollectiveEpilogueFwdINS6_IJSA_SA_SA_EEES9_SD_SF_Li256ELb1ELb1ELb1ELb0EEENS1_36VarlenDynamicPersistentTileSchedulerILi128ELi128ELi256ELi128ELb1ELb1ELb1ELb0ELb1ELb1EEEEEEEEEvNT_6ParamsE,(.L_x_2982 - _ZN7cutlass13device_kernelIN5flash11enable_sm90INS1_16FlashAttnFwdSm90INS1_25CollectiveMainloopFwdSm90ILi2EN4cute5tupleIJNS5_1CILi1EEES8_S8_EEENS6_IJNS7_ILi128EEESA_NS7_ILi192EEEEEELi128ENS_10bfloat16_tEfNS_4arch4Sm90ELb0ELb0ELb1ELb1ELb0ELb1ELb0ELb1ELb1ELb1ELb1ELb0EEENS1_21CollectiveEpilogueFwdINS6_IJSA_SA_SA_EEES9_SD_SF_Li256ELb1ELb1ELb1ELb0EEENS1_36VarlenDynamicPersistentTileSchedulerILi128ELi128ELi256ELi128ELb1ELb1ELb1ELb0ELb1ELb1EEEEEEEEEvNT_6ParamsE)
        .other          _ZN7cutlass13device_kernelIN5flash11enable_sm90INS1_16FlashAttnFwdSm90INS1_25CollectiveMainloopFwdSm90ILi2EN4cute5tupleIJNS5_1CILi1EEES8_S8_EEENS6_IJNS7_ILi128EEESA_NS7_ILi192EEEEEELi128ENS_10bfloat16_tEfNS_4arch4Sm90ELb0ELb0ELb1ELb1ELb0ELb1ELb0ELb1ELb1ELb1ELb1ELb0EEENS1_21CollectiveEpilogueFwdINS6_IJSA_SA_SA_EEES9_SD_SF_Li256ELb1ELb1ELb1ELb0EEENS1_36VarlenDynamicPersistentTileSchedulerILi128ELi128ELi256ELi128ELb1ELb1ELb1ELb0ELb1ELb1EEEEEEEEEvNT_6ParamsE,@"STO_CUDA_ENTRY STV_DEFAULT"
_ZN7cutlass13device_kernelIN5flash11enable_sm90INS1_16FlashAttnFwdSm90INS1_25CollectiveMainloopFwdSm90ILi2EN4cute5tupleIJNS5_1CILi1EEES8_S8_EEENS6_IJNS7_ILi128EEESA_NS7_ILi192EEEEEELi128ENS_10bfloat16_tEfNS_4arch4Sm90ELb0ELb0ELb1ELb1ELb0ELb1ELb0ELb1ELb1ELb1ELb1ELb0EEENS1_21CollectiveEpilogueFwdINS6_IJSA_SA_SA_EEES9_SD_SF_Li256ELb1ELb1ELb1ELb0EEENS1_36VarlenDynamicPersistentTileSchedulerILi128ELi128ELi256ELi128ELb1ELb1ELb1ELb0ELb1ELb1EEEEEEEEEvNT_6ParamsE:
[----:B------:R-:W0:Y:S02]  /*0000*/  LDC R1, c[0x0][0x28] ;  /* 0x00000a00ff017b82 */ /* 0x000e240000000800 */
[----:B0-----:R-:W-:Y:S01]  /*0010*/  VIADD R1, R1, 0xffffff58 ;  /* 0xffffff5801017836 */ /* 0x001fe20000000000 */
[----:B------:R-:W0:Y:S01]  /*0020*/  S2R R6, SR_TID.X ;  /* 0x0000000000067919 */ /* 0x000e220000002100 */
[----:B------:R-:W-:Y:S01]  /*0030*/  ELECT P0, URZ, PT ;  /* 0x00000000003f782f */ /* 0x000fe20003800000 */
[----:B------:R-:W-:Y:S01]  /*0040*/  BSSY B0, `(.L_x_412) ;  /* 0x0000014000007945 */ /* 0x000fe20003800000 */
[----:B0-----:R-:W-:-:S05]  /*0050*/  SHF.R.U32.HI R0, RZ, 0x5, R6 ;  /* 0x00000005ff007819 */ /* 0x001fca0000011606 */
[----:B------:R-:W0:Y:S02]  /*0060*/  SHFL.IDX PT, R2, R0, RZ, 0x1f ;  /* 0x00001fff00027589 */ /* 0x000e2400000e0000 */
[----:B0-----:R-:W-:Y:S02]  /*0070*/  ISETP.EQ.AND P0, PT, R2, RZ, P0 ;  /* 0x000000ff0200720c */ /* 0x001fe40000702270 */
[----:B------:R-:W-:-:S11]  /*0080*/  SHF.R.U32.HI R2, RZ, 0x7, R6 ;  /* 0x00000007ff027819 */ /* 0x000fd60000011606 */
[----:B------:R-:W-:Y:S05]  /*0090*/  @!P0 BRA `(.L_x_413) ;  /* 0x0000000000388947 */ /* 0x000fea0003800000 */
[----:B------:R-:W-:Y:S02]  /*00a0*/  ULDC.64 UR4, c[0x0][0x198] ;  /* 0x0000660000047ab9 */ /* 0x000fe40000000a00 */
[----:B------:R-:W-:Y:S02]  /*00b0*/  UIADD3 UR6, UP0, UR4, 0x370, URZ ;  /* 0x0000037004067890 */ /* 0x000fe4000ff1e03f */
[----:B------:R-:W-:Y:S02]  /*00c0*/  UIADD3 UR8, UP1, UR4, 0x470, URZ ;  /* 0x0000047004087890 */ /* 0x000fe4000ff3e03f */
[----:B------:R-:W-:Y:S02]  /*00d0*/  UIADD3 UR10, UP2, UR4, 0x570, URZ ;  /* 0x00000570040a7890 */ /* 0x000fe4000ff5e03f */
[----:B------:R-:W-:Y:S02]  /*00e0*/  UIADD3 UR4, UP3, UR4, 0x670, URZ ;  /* 0x0000067004047890 */ /* 0x000fe4000ff7e03f */
[----:B------:R-:W-:-:S02]  /*00f0*/  UIADD3.X UR7, URZ, UR5, URZ, UP0, !UPT ;  /* 0x000000053f077290 */ /* 0x000fc400087fe43f */
[----:B------:R-:W-:Y:S02]  /*0100*/  UIADD3.X UR9, URZ, UR5, URZ, UP1, !UPT ;  /* 0x000000053f097290 */ /* 0x000fe40008ffe43f */
[----:B------:R-:W-:Y:S02]  /*0110*/  UIADD3.X UR11, URZ, UR5, URZ, UP2, !UPT ;  /* 0x000000053f0b7290 */ /* 0x000fe400097fe43f */
[----:B------:R-:W-:-:S03]  /*0120*/  UIADD3.X UR5, URZ, UR5, URZ, UP3, !UPT ;  /* 0x000000053f057290 */ /* 0x000fc60009ffe43f */
[----:B------:R0:W-:Y:S02]  /*0130*/  UTMACCTL.PF [UR6] ;  /* 0x00000000060079b9 */ /* 0x0001e40008040000 */
[----:B------:R0:W-:Y:S02]  /*0140*/  UTMACCTL.PF [UR8] ;  /* 0x00000000080079b9 */ /* 0x0001e40008040000 */
[----:B------:R0:W-:Y:S02]  /*0150*/  UTMACCTL.PF [UR10] ;  /* 0x000000000a0079b9 */ /* 0x0001e40008040000 */
[----:B------:R0:W-:Y:S02]  /*0160*/  UTMACCTL.PF [UR4] ;  /* 0x00000000040079b9 */ /* 0x0001e40008040000 */
[----:B0-----:R-:W-:Y:S01]  /*0170*/  NOP ;  /* 0x0000000000007918 */ /* 0x001fe20000000000 */
.L_x_413:
[----:B------:R-:W-:Y:S05]  /*0180*/  BSYNC B0 ;  /* 0x0000000000007941 */ /* 0x000fea0003800000 */
.L_x_412:
[----:B------:R-:W-:Y:S01]  /*0190*/  VOTEU.ANY UP0, P0 ;  /* 0x00000000003f7886 */ /* 0x000fe20000000100 */
[----:B------:R-:W0:Y:S01]  /*01a0*/  SHFL.IDX PT, R2, R2, RZ, 0x1f ;  /* 0x00001fff02027589 */ /* 0x000e2200000e0000 */
[----:B------:R-:W-:Y:S01]  /*01b0*/  UMOV UR4, 0x80 ;  /* 0x0000008000047882 */ /* 0x000fe20000000000 */
[----:B------:R-:W-:Y:S01]  /*01c0*/  UMOV UR7, 0x100 ;  /* 0x0000010000077882 */ /* 0x000fe20000000000 */
[----:B------:R-:W-:Y:S01]  /*01d0*/  VOTEU.ANY UP1, P0 ;  /* 0x00000000003f7886 */ /* 0x000fe20000020100 */
[----:B------:R-:W1:Y:S01]  /*01e0*/  @UP0 S2UR UR8, SR_CgaCtaId ;  /* 0x00000000000809c3 */ /* 0x000e620000008800 */
[----:B------:R-:W2:Y:S01]  /*01f0*/  SHFL.IDX PT, R3, R0, RZ, 0x1f ;  /* 0x00001fff00037589 */ /* 0x000ea200000e0000 */
[----:B------:R-:W-:Y:S01]  /*0200*/  @UP0 UMOV UR6, 0x400 ;  /* 0x0000040000060882 */ /* 0x000fe20000000000 */
[----:B------:R-:W-:-:S04]  /*0210*/  @UP0 UIADD3 UR4, -UR4, 0x100000, URZ ;  /* 0x0010000004040890 */ /* 0x000fc8000fffe13f */
[----:B------:R-:W-:Y:S02]  /*0220*/  @UP0 USHF.L.U32 UR5, UR4, 0xb, URZ ;  /* 0x0000000b04050899 */ /* 0x000fe4000800063f */
[----:B------:R-:W-:Y:S01]  /*0230*/  @UP0 USHF.L.U32 UR4, UR4, 0x1, URZ ;  /* 0x0000000104040899 */ /* 0x000fe2000800063f */
[----:B------:R-:W-:Y:S01]  /*0240*/  VOTEU.ANY UP2, P0 ;  /* 0x00000000003f7886 */ /* 0x000fe20000040100 */
[----:B0-----:R-:W-:Y:S01]  /*0250*/  R2UR UR9, R2 ;  /* 0x00000000020972ca */ /* 0x001fe200000e0000 */
[----:B-1----:R-:W-:Y:S01]  /*0260*/  @UP0 ULEA UR8, UR8, UR6, 0x18 ;  /* 0x0000000608080291 */ /* 0x002fe2000f8ec03f */
[----:B--2---:R-:W-:Y:S01]  /*0270*/  ISETP.NE.AND P1, PT, R3, RZ, PT ;  /* 0x000000ff0300720c */ /* 0x004fe20003f25270 */
[----:B------:R-:W-:-:S04]  /*0280*/  @UP0 UIADD3 UR6, -UR7, 0x100000, URZ ;  /* 0x0010000007060890 */ /* 0x000fc8000fffe13f */
[----:B------:R-:W-:Y:S02]  /*0290*/  @UP0 USHF.L.U32 UR7, UR6, 0xb, URZ ;  /* 0x0000000b06070899 */ /* 0x000fe4000800063f */
[----:B------:R-:W-:-:S04]  /*02a0*/  @UP0 USHF.L.U32 UR6, UR6, 0x1, URZ ;  /* 0x0000000106060899 */ /* 0x000fc8000800063f */
[----:B------:R-:W-:Y:S01]  /*02b0*/  UISETP.NE.AND UP0, UPT, UR9, URZ, UPT ;  /* 0x0000003f0900728c */ /* 0x000fe2000bf05270 */
[----:B------:R-:W0:Y:S02]  /*02c0*/  FENCE.VIEW.ASYNC.S ;  /* 0x00000000000073c6 */ /* 0x000e240000000000 */
[----:B0-----:R0:W1:Y:S05]  /*02d0*/  @UP1 SYNCS.EXCH.64 URZ, [UR8+0x34800], UR4 ;  /* 0x03480004083f15b2 */ /* 0x00106a0008000100 */
[----:B------:R0:W2:Y:S01]  /*02e0*/  @UP2 SYNCS.EXCH.64 URZ, [UR8+0x34820], UR6 ;  /* 0x03482006083f25b2 */ /* 0x0000a20008000100 */
[----:B------:R-:W-:Y:S05]  /*02f0*/  @P1 BRA `(.L_x_414) ;  /* 0x0000000000481947 */ /* 0x000fea0003800000 */
[----:B0-----:R-:W0:Y:S01]  /*0300*/  S2UR UR5, SR_CgaCtaId ;  /* 0x00000000000579c3 */ /* 0x001e220000008800 */
[----:B------:R-:W-:Y:S01]  /*0310*/  UMOV UR4, 0x400 ;  /* 0x0000040000047882 */ /* 0x000fe20000000000 */
[----:B------:R-:W-:Y:S01]  /*0320*/  UMOV UR6, 0x1 ;  /* 0x0000000100067882 */ /* 0x000fe20000000000 */
[----:B------:R-:W-:Y:S01]  /*0330*/  UMOV UR7, 0x2 ;  /* 0x0000000200077882 */ /* 0x000fe20000000000 */
[----:B------:R-:W-:Y:S01]  /*0340*/  ELECT P0, URZ, PT ;  /* 0x00000000003f782f */ /* 0x000fe20003800000 */
[----:B0-----:R-:W-:Y:S02]  /*0350*/  ULEA UR8, UR5, UR4, 0x18 ;  /* 0x0000000405087291 */ /* 0x001fe4000f8ec03f */
[----:B------:R-:W-:-:S04]  /*0360*/  UIADD3 UR4, -UR6, 0x100000, URZ ;  /* 0x0010000006047890 */ /* 0x000fc8000fffe13f */
[----:B------:R-:W-:Y:S02]  /*0370*/  USHF.L.U32 UR5, UR4, 0xb, URZ ;  /* 0x0000000b04057899 */ /* 0x000fe4000800063f */
[----:B------:R-:W-:Y:S02]  /*0380*/  USHF.L.U32 UR4, UR4, 0x1, URZ ;  /* 0x0000000104047899 */ /* 0x000fe4000800063f */
[----:B------:R-:W-:-:S04]  /*0390*/  UIADD3 UR6, -UR7, 0x100000, URZ ;  /* 0x0010000007067890 */ /* 0x000fc8000fffe13f */
[----:B------:R-:W-:Y:S02]  /*03a0*/  USHF.L.U32 UR7, UR6, 0xb, URZ ;  /* 0x0000000b06077899 */ /* 0x000fe4000800063f */
[----:B------:R-:W-:Y:S01]  /*03b0*/  USHF.L.U32 UR6, UR6, 0x1, URZ ;  /* 0x0000000106067899 */ /* 0x000fe2000800063f */
[----:B------:R-:W0:Y:S03]  /*03c0*/  FENCE.VIEW.ASYNC.S ;  /* 0x00000000000073c6 */ /* 0x000e260000000000 */
[----:B0-----:R3:W4:Y:S08]  /*03d0*/  SYNCS.EXCH.64 URZ, [UR8+0x34830], UR4 ;  /* 0x03483004083f75b2 */ /* 0x0017300008000100 */
[----:B------:R3:W0:Y:S01]  /*03e0*/  SYNCS.EXCH.64 URZ, [UR8+0x34840], UR6 ;  /* 0x03484006083f75b2 */ /* 0x0006220008000100 */
[----:B------:R3:W0:Y:S01]  /*03f0*/  SYNCS.EXCH.64 URZ, [UR8+0x34838], UR4 ;  /* 0x03483804083f75b2 */ /* 0x0006220008000100 */
[----:B------:R3:W0:Y:S02]  /*0400*/  SYNCS.EXCH.64 URZ, [UR8+0x34848], UR6 ;  /* 0x03484806083f75b2 */ /* 0x0006240008000100 */
[----:B---3--:R-:W-:Y:S01]  /*0410*/  NOP ;  /* 0x0000000000007918 */ /* 0x008fe20000000000 */
.L_x_414:
[----:B------:R-:W3:Y:S01]  /*0420*/  SHFL.IDX PT, R2, R0, RZ, 0x1f ;  /* 0x00001fff00027589 */ /* 0x000ee200000e0000 */
[----:B------:R-:W-:Y:S01]  /*0430*/  NOP ;  /* 0x0000000000007918 */ /* 0x000fe20000000000 */
[----:B---3--:R-:W-:-:S13]  /*0440*/  ISETP.NE.AND P0, PT, R2, RZ, PT ;  /* 0x000000ff0200720c */ /* 0x008fda0003f05270 */
        /* <DEDUP_REMOVED lines=14> */
[----:B0-----:R3:W0:Y:S08]  /*0530*/  SYNCS.EXCH.64 URZ, [UR8+0x34850], UR4 ;  /* 0x03485004083f75b2 */ /* 0x0016300008000100 */
[----:B------:R3:W0:Y:S01]  /*0540*/  SYNCS.EXCH.64 URZ, [UR8+0x34860], UR6 ;  /* 0x03486006083f75b2 */ /* 0x0006220008000100 */
[----:B------:R3:W0:Y:S01]  /*0550*/  SYNCS.EXCH.64 URZ, [UR8+0x34858], UR4 ;  /* 0x03485804083f75b2 */ /* 0x0006220008000100 */
[----:B------:R3:W0:Y:S02]  /*0560*/  SYNCS.EXCH.64 URZ, [UR8+0x34868], UR6 ;  /* 0x03486806083f75b2 */ /* 0x0006240008000100 */
[----:B---3--:R-:W-:Y:S01]  /*0570*/  NOP ;  /* 0x0000000000007918 */ /* 0x008fe20000000000 */
.L_x_415:
[----:B------:R-:W3:Y:S01]  /*0580*/  SHFL.IDX PT, R2, R0, RZ, 0x1f ;  /* 0x00001fff00027589 */ /* 0x000ee200000e0000 */
[----:B------:R-:W-:Y:S01]  /*0590*/  NOP ;  /* 0x0000000000007918 */ /* 0x000fe20000000000 */
[----:B---3--:R-:W-:-:S13]  /*05a0*/  ISETP.NE.AND P0, PT, R2, RZ, PT ;  /* 0x000000ff0200720c */ /* 0x008fda0003f05270 */
[----:B------:R-:W-:Y:S05]  /*05b0*/  @P0 BRA `(.L_x_416) ;  /* 0x0000000000380947 */ /* 0x000fea0003800000 */
[----:B0-----:R-:W0:Y:S01]  /*05c0*/  S2UR UR5, SR_CgaCtaId ;  /* 0x00000000000579c3 */ /* 0x001e220000008800 */
[----:B------:R-:W-:Y:S01]  /*05d0*/  UMOV UR4, 0x400 ;  /* 0x0000040000047882 */ /* 0x000fe20000000000 */
[----:B------:R-:W-:Y:S01]  /*05e0*/  UMOV UR7, 0x1 ;  /* 0x0000000100077882 */ /* 0x000fe20000000000 */
[----:B------:R-:W-:Y:S01]  /*05f0*/  ELECT P0, URZ, PT ;  /* 0x00000000003f782f */ /* 0x000fe20003800000 */
[----:B0-----:R-:W-:Y:S02]  /*0600*/  ULEA UR6, UR5, UR4, 0x18 ;  /* 0x0000000405067291 */ /* 0x001fe4000f8ec03f */
[----:B------:R-:W-:-:S04]  /*0610*/  UIADD3 UR4, -UR7, 0x100000, URZ ;  /* 0x0010000007047890 */ /* 0x000fc8000fffe13f */
[----:B------:R-:W-:Y:S02]  /*0620*/  USHF.L.U32 UR5, UR4, 0xb, URZ ;  /* 0x0000000b04057899 */ /* 0x000fe4000800063f */
[----:B------:R-:W-:Y:S01]  /*0630*/  USHF.L.U32 UR4, UR4, 0x1, URZ ;  /* 0x0000000104047899 */ /* 0x000fe2000800063f */
[----:B------:R-:W0:Y:S11]  /*0640*/  FENCE.VIEW.ASYNC.S ;  /* 0x00000000000073c6 */ /* 0x000e360000000000 */
[----:B0-----:R3:W0:Y:S01]  /*0650*/  SYNCS.EXCH.64 URZ, [UR6+0x34870], UR4 ;  /* 0x03487004063f75b2 */ /* 0x0016220008000100 */
[----:B------:R3:W0:Y:S01]  /*0660*/  SYNCS.EXCH.64 URZ, [UR6+0x34880], UR4 ;  /* 0x03488004063f75b2 */ /* 0x0006220008000100 */
[----:B------:R3:W0:Y:S01]  /*0670*/  SYNCS.EXCH.64 URZ, [UR6+0x34878], UR4 ;  /* 0x03487804063f75b2 */ /* 0x0006220008000100 */
[----:B------:R3:W0:Y:S02]  /*0680*/  SYNCS.EXCH.64 URZ, [UR6+0x34888], UR4 ;  /* 0x03488804063f75b2 */ /* 0x0006240008000100 */
[----:B---3--:R-:W-:Y:S01]  /*0690*/  NOP ;  /* 0x0000000000007918 */ /* 0x008fe20000000000 */
.L_x_416:
        /* <DEDUP_REMOVED lines=22> */
.L_x_417:
        /* <DEDUP_REMOVED lines=22> */
.L_x_418:
[----:B0-----:R-:W-:Y:S01]  /*0960*/  UMOV UR4, 0x1 ;  /* 0x0000000100047882 */ /* 0x001fe20000000000 */
[----:B------:R-:W-:Y:S01]  /*0970*/  PLOP3.LUT P0, PT, PT, PT, UP0, 0x80, 0x0 ;  /* 0x000000000000781c */ /* 0x000fe20003f0f008 */
[----:B------:R-:W-:Y:S01]  /*0980*/  USEL UR4, UR4, 0x2, !UP0 ;  /* 0x0000000204047887 */ /* 0x000fe2000c000000 */
[----:B------:R-:W-:Y:S01]  /*0990*/  NOP ;  /* 0x0000000000007918 */ /* 0x000fe20000000000 */
[----:B------:R-:W-:Y:S01]  /*09a0*/  ULDC.64 UR58, c[0x0][0x208] ;  /* 0x00008200003a7ab9 */ /* 0x000fe20000000a00 */
[----:B------:R-:W-:Y:S03]  /*09b0*/  BSSY B9, `(.L_x_419) ;  /* 0x000220e000097945 */ /* 0x000fe60003800000 */
[----:B------:R-:W-:-:S05]  /*09c0*/  IMAD.U32 R2, RZ, RZ, UR4 ;  /* 0x00000004ff027e24 */ /* 0x000fca000f8e00ff */
[----:B------:R0:W-:Y:S01]  /*09d0*/  STL [R1+0x8c], R2 ;  /* 0x00008c0201007387 */ /* 0x0001e20000100800 */
[----:B-12-4-:R-:W-:Y:S06]  /*09e0*/  BAR.SYNC.DEFER_BLOCKING 0x0 ;  /* 0x0000000000007b1d */ /* 0x016fec0000010000 */
[----:B------:R-:W-:Y:S05]  /*09f0*/  @!P0 BRA `(.L_x_420) ;  /* 0x000001a000408947 */ /* 0x000fea0003800000 */
.L_x_421:
        /* <DEDUP_REMOVED lines=8> */
[----:B-1----:R-:W-:-:S06]  /*0a80*/  ULEA UR4, UR5, UR4, 0x18 ;  /* 0x0000000405047291 */ /* 0x002fcc000f8ec03f */
[----:B0-----:R-:W-:Y:S01]  /*0a90*/  IMAD.U32 R2, RZ, RZ, UR4 ;  /* 0x00000004ff027e24 */ /* 0x001fe2000f8e00ff */
[----:B------:R-:W-:-:S04]  /*0aa0*/  ULDC UR4, c[0x0][0xc3c] ;  /* 0x00030f0000047ab9 */ /* 0x000fc80000000800 */
[----:B------:R-:W0:Y:S01]  /*0ab0*/  LDS.128 R144, [R2+0x348d0] ;  /* 0x0348d00002907984 */ /* 0x000e220000000c00 */
[----:B------:R-:W-:Y:S06]  /*0ac0*/  BAR.ARV 0x4, 0x180 ;  /* 0x0106000000007b1d */ /* 0x000fec0000002000 */
[----:B0-----:R-:W-:-:S13]  /*0ad0*/  ISETP.GE.AND P0, PT, R147, UR4, PT ;  /* 0x0000000493007c0c */ /* 0x001fda000bf06270 */
[----:B------:R-:W-:Y:S05]  /*0ae0*/  @P0 BRA `(.L_x_422) ;  /* 0x0000021c00e80947 */ /* 0x000fea0003800000 */
[----:B------:R-:W2:Y:S01]  /*0af0*/  LDL R0, [R1+0x8c] ;  /* 0x00008c0001007983 */ /* 0x000ea20000100800 */
[----:B------:R-:W-:Y:S01]  /*0b00*/  VIADD R18, R6, 0xffffff80 ;  /* 0xffffff8006127836 */ /* 0x000fe20000000000 */
[----:B------:R-:W-:Y:S01]  /*0b10*/  R2UR UR4, R2 ;  /* 0x00000000020472ca */ /* 0x000fe200000e0000 */
[----:B------:R-:W-:Y:S02]  /*0b20*/  IMAD.MOV.U32 R206, RZ, RZ, RZ ;  /* 0x000000ffffce7224 */ /* 0x000fe400078e00ff */
[----:B------:R-:W-:Y:S02]  /*0b30*/  IMAD.MOV.U32 R16, RZ, RZ, RZ ;  /* 0x000000ffff107224 */ /* 0x000fe400078e00ff */
[----:B------:R-:W-:Y:S02]  /*0b40*/  IMAD.MOV.U32 R184, RZ, RZ, RZ ;  /* 0x000000ffffb87224 */ /* 0x000fe400078e00ff */
[----:B------:R-:W-:Y:S02]  /*0b50*/  IMAD.MOV.U32 R196, RZ, RZ, RZ ;  /* 0x000000ffffc47224 */ /* 0x000fe400078e00ff */
[----:B------:R-:W-:-:S04]  /*0b60*/  IMAD.MOV.U32 R194, RZ, RZ, RZ ;  /* 0x000000ffffc27224 */ /* 0x000fc800078e00ff */
[----:B------:R-:W-:Y:S01]  /*0b70*/  UIADD3 UR4, UR4, 0x10400, URZ ;  /* 0x0001040004047890 */ /* 0x000fe2000fffe03f */
[----:B--2---:R-:W-:Y:S02]  /*0b80*/  R2UR UR5, R0 ;  /* 0x00000000000572ca */ /* 0x004fe400000e0000 */
[----:B------:R-:W-:-:S04]  /*0b90*/  SHF.R.S32.HI R0, RZ, 0x1f, R18 ;  /* 0x0000001fff007819 */ /* 0x000fc80000011412 */
[CC--:B------:R-:W-:Y:S02]  /*0ba0*/  LEA.HI R4, R0.reuse, R18.reuse, RZ, 0x4 ;  /* 0x0000001200047211 */ /* 0x0c0fe400078f20ff */
[CC--:B------:R-:W-:Y:S02]  /*0bb0*/  LEA.HI R3, R0.reuse, R18.reuse, RZ, 0x7 ;  /* 0x0000001200037211 */ /* 0x0c0fe400078f38ff */
[----:B------:R-:W-:Y:S02]  /*0bc0*/  SHF.R.S32.HI R7, RZ, 0x4, R4 ;  /* 0x00000004ff077819 */ /* 0x000fe40000011404 */
[----:B------:R-:W-:Y:S01]  /*0bd0*/  LEA.HI R6, R0, R18, RZ, 0x2 ;  /* 0x0000001200067211 */ /* 0x000fe200078f10ff */
[----:B------:R-:W-:Y:S01]  /*0be0*/  ULOP3.LUT UR57, UR5, 0x1, URZ, 0xfc, !UPT ;  /* 0x0000000105397892 */ /* 0x000fe2000f8efc3f */
[C---:B------:R-:W-:Y:S02]  /*0bf0*/  LOP3.LUT R5, R4.reuse, 0x3fffff0, RZ, 0xc0, !PT ;  /* 0x03fffff004057812 */ /* 0x040fe400078ec0ff */
[----:B------:R-:W-:-:S02]  /*0c00*/  LEA.HI R4, R4, R7, RZ, 0x1 ;  /* 0x0000000704047211 */ /* 0x000fc400078f08ff */
[----:B------:R-:W-:Y:S01]  /*0c10*/  LOP3.LUT R230, R3, 0xffffff80, RZ, 0xc0, !PT ;  /* 0xffffff8003e67812 */ /* 0x000fe200078ec0ff */
[----:B------:R-:W-:Y:S01]  /*0c20*/  IMAD.IADD R5, R18, 0x1, -R5 ;  /* 0x0000000112057824 */ /* 0x000fe200078e0a05 */
[----:B------:R-:W-:Y:S02]  /*0c30*/  LOP3.LUT R226, R6, 0xfffffffc, RZ, 0xc0, !PT ;  /* 0xfffffffc06e27812 */ /* 0x000fe400078ec0ff */
[----:B------:R-:W-:Y:S01]  /*0c40*/  LEA.HI R192, R0, R18, RZ, 0x5 ;  /* 0x0000001200c07211 */ /* 0x000fe200078f28ff */
[----:B------:R-:W-:Y:S01]  /*0c50*/  IMAD.IADD R230, R18, 0x1, -R230 ;  /* 0x0000000112e67824 */ /* 0x000fe200078e0ae6 */
[----:B------:R-:W-:Y:S01]  /*0c60*/  LOP3.LUT R4, R4, 0x1ffffffe, RZ, 0xc0, !PT ;  /* 0x1ffffffe04047812 */ /* 0x000fe200078ec0ff */
[----:B------:R-:W-:Y:S01]  /*0c70*/  IMAD.IADD R226, R18, 0x1, -R226 ;  /* 0x0000000112e27824 */ /* 0x000fe200078e0ae2 */
[----:B------:R-:W-:Y:S02]  /*0c80*/  SHF.R.S32.HI R192, RZ, 0x5, R192 ;  /* 0x00000005ffc07819 */ /* 0x000fe400000114c0 */
[----:B------:R-:W-:Y:S01]  /*0c90*/  SHF.R.S32.HI R17, RZ, 0x2, R6 ;  /* 0x00000002ff117819 */ /* 0x000fe20000011406 */
[----:B------:R-:W-:Y:S01]  /*0ca0*/  IMAD.IADD R4, R7, 0x1, -R4 ;  /* 0x0000000107047824 */ /* 0x000fe200078e0a04 */
[----:B------:R-:W-:Y:S01]  /*0cb0*/  SHF.R.S32.HI R7, RZ, 0x1f, R230 ;  /* 0x0000001fff077819 */ /* 0x000fe200000114e6 */
[----:B------:R-:W-:Y:S01]  /*0cc0*/  IMAD.SHL.U32 R22, R226, 0x4, RZ ;  /* 0x00000004e2167824 */ /* 0x000fe200078e00ff */
[----:B------:R-:W-:Y:S01]  /*0cd0*/  SHF.R.S32.HI R6, RZ, 0x1f, R6 ;  /* 0x0000001fff067819 */ /* 0x000fe20000011406 */
[----:B------:R-:W-:Y:S01]  /*0ce0*/  IMAD R9, R192, 0x10, R5 ;  /* 0x00000010c0097824 */ /* 0x000fe200078e0205 */
[----:B------:R-:W-:Y:S01]  /*0cf0*/  LEA.HI R5, R7, R230, RZ, 0x2 ;  /* 0x000000e607057211 */ /* 0x000fe200078f10ff */
[----:B------:R-:W-:Y:S01]  /*0d00*/  VIADD R186, R22, 0x20 ;  /* 0x0000002016ba7836 */ /* 0x000fe20000000000 */
[----:B------:R-:W-:Y:S01]  /*0d10*/  LEA.HI R6, R6, R17, RZ, 0x3 ;  /* 0x0000001106067211 */ /* 0x000fe200078f18ff */
[----:B------:R-:W-:Y:S01]  /*0d20*/  IMAD R14, R9, 0x8, R4 ;  /* 0x00000008090e7824 */ /* 0x000fe200078e0204 */
[--C-:B------:R-:W-:Y:S01]  /*0d30*/  SHF.R.S32.HI R4, RZ, 0x2, R5.reuse ;  /* 0x00000002ff047819 */ /* 0x100fe20000011405 */
[C---:B------:R-:W-:Y:S01]  /*0d40*/  IMAD.IADD R8, R22.reuse, 0x1, R186 ;  /* 0x0000000116087824 */ /* 0x040fe200078e02ba */
[----:B------:R-:W-:Y:S01]  /*0d50*/  SHF.R.S32.HI R9, RZ, 0x1f, R5 ;  /* 0x0000001fff097819 */ /* 0x000fe20000011405 */
[C---:B------:R-:W-:Y:S01]  /*0d60*/  VIADD R188, R22.reuse, 0x40 ;  /* 0x0000004016bc7836 */ /* 0x040fe20000000000 */
[----:B------:R-:W-:Y:S01]  /*0d70*/  SHF.R.S32.HI R15, RZ, 0x7, R3 ;  /* 0x00000007ff0f7819 */ /* 0x000fe20000011403 */
[----:B------:R-:W-:Y:S01]  /*0d80*/  VIADD R207, R17, 0x40 ;  /* 0x0000004011cf7836 */ /* 0x000fe20000000000 */
[----:B------:R-:W-:Y:S01]  /*0d90*/  LEA.HI R9, R9, R4, RZ, 0x3 ;  /* 0x0000000409097211 */ /* 0x000fe200078f18ff */
[C---:B------:R-:W-:Y:S01]  /*0da0*/  IMAD.IADD R10, R22.reuse, 0x1, R188 ;  /* 0x00000001160a7824 */ /* 0x040fe200078e02bc */
[----:B------:R-:W-:Y:S01]  /*0db0*/  SHF.R.S32.HI R11, RZ, 0x1f, R8 ;  /* 0x0000001fff0b7819 */ /* 0x000fe20000011408 */
[----:B------:R-:W-:Y:S01]  /*0dc0*/  IMAD.SHL.U32 R185, R207, 0x40, RZ ;  /* 0x00000040cfb97824 */ /* 0x000fe200078e00ff */
[----:B------:R-:W-:Y:S01]  /*0dd0*/  LOP3.LUT R9, R9, 0xfffffff8, RZ, 0xc0, !PT ;  /* 0xfffffff809097812 */ /* 0x000fe200078ec0ff */
[C---:B------:R-:W-:Y:S01]  /*0de0*/  VIADD R190, R22.reuse, 0x50 ;  /* 0x0000005016be7836 */ /* 0x040fe20000000000 */
[----:B------:R-:W-:Y:S01]  /*0df0*/  LEA.HI R7, R7, R230, RZ, 0x5 ;  /* 0x000000e607077211 */ /* 0x000fe200078f28ff */
[----:B------:R-:W-:Y:S01]  /*0e00*/  VIADD R187, R22, 0x10 ;  /* 0x0000001016bb7836 */ /* 0x000fe20000000000 */
[----:B------:R-:W-:Y:S01]  /*0e10*/  LOP3.LUT R6, R6, 0xfffffff8, RZ, 0xc0, !PT ;  /* 0xfffffff806067812 */ /* 0x000fe200078ec0ff */
[----:B------:R-:W-:Y:S01]  /*0e20*/  IMAD.IADD R4, R4, 0x1, -R9 ;  /* 0x0000000104047824 */ /* 0x000fe200078e0a09 */
[----:B------:R-:W-:Y:S01]  /*0e30*/  LEA.HI R3, R3, R15, RZ, 0x1 ;  /* 0x0000000f03037211 */ /* 0x000fe200078f08ff */
[----:B------:R-:W-:Y:S01]  /*0e40*/  IMAD.SHL.U32 R21, R190, 0x2, RZ ;  /* 0x00000002be157824 */ /* 0x000fe200078e00ff */
[-C--:B------:R-:W-:Y:S01]  /*0e50*/  LEA.HI R12, R11, R8.reuse, RZ, 0x3 ;  /* 0x000000080b0c7211 */ /* 0x080fe200078f18ff */
[----:B------:R-:W-:Y:S01]  /*0e60*/  IMAD.IADD R229, R17, 0x1, -R6 ;  /* 0x0000000111e57824 */ /* 0x000fe200078e0a06 */
[----:B------:R-:W-:Y:S01]  /*0e70*/  LEA.HI R13, R11, R8, RZ, 0x6 ;  /* 0x000000080b0d7211 */ /* 0x000fe200078f30ff */
[----:B------:R-:W-:Y:S01]  /*0e80*/  VIADD R189, R22, 0x30 ;  /* 0x0000003016bd7836 */ /* 0x000fe20000000000 */
[----:B------:R-:W-:Y:S01]  /*0e90*/  SHF.R.S32.HI R8, RZ, 0x1f, R207 ;  /* 0x0000001fff087819 */ /* 0x000fe200000114cf */
[----:B------:R-:W-:Y:S01]  /*0ea0*/  IMAD.SHL.U32 R191, R229, 0x40, RZ ;  /* 0x00000040e5bf7824 */ /* 0x000fe200078e00ff */
[----:B------:R-:W-:Y:S01]  /*0eb0*/  SHF.R.S32.HI R7, RZ, 0x5, R7 ;  /* 0x00000005ff077819 */ /* 0x000fe20000011407 */
[----:B------:R-:W-:Y:S01]  /*0ec0*/  IMAD.SHL.U32 R13, R13, 0x80, RZ ;  /* 0x000000800d0d7824 */ /* 0x000fe200078e00ff */
[----:B------:R-:W-:Y:S01]  /*0ed0*/  LOP3.LUT R3, R3, 0x3fffffe, RZ, 0xc0, !PT ;  /* 0x03fffffe03037812 */ /* 0x000fe200078ec0ff */
[----:B------:R-:W-:Y:S01]  /*0ee0*/  IMAD.SHL.U32 R232, R187, 0x2, RZ ;  /* 0x00000002bbe87824 */ /* 0x000fe200078e00ff */
[----:B------:R-:W-:Y:S01]  /*0ef0*/  LEA.HI R0, R0, R18, RZ, 0x3 ;  /* 0x0000001200007211 */ /* 0x000fe200078f18ff */
[----:B------:R-:W-:Y:S01]  /*0f00*/  IMAD R4, R7, 0x10, R4 ;  /* 0x0000001007047824 */ /* 0x000fe200078e0204 */
[----:B------:R-:W-:Y:S01]  /*0f10*/  SHF.R.S32.HI R11, RZ, 0x1f, R10 ;  /* 0x0000001fff0b7819 */ /* 0x000fe2000001140a */
[----:B------:R-:W-:Y:S01]  /*0f20*/  IMAD.IADD R3, R15, 0x1, -R3 ;  /* 0x000000010f037824 */ /* 0x000fe200078e0a03 */
[----:B------:R-:W-:Y:S01]  /*0f30*/  LEA.HI R8, R8, R207, RZ, 0x3 ;  /* 0x000000cf08087211 */ /* 0x000fe200078f18ff */
[----:B------:R-:W-:Y:S01]  /*0f40*/  IMAD.SHL.U32 R234, R186, 0x2, RZ ;  /* 0x00000002baea7824 */ /* 0x000fe200078e00ff */
[----:B------:R-:W-:Y:S01]  /*0f50*/  LOP3.LUT R185, R185, 0x1c0, RZ, 0xc0, !PT ;  /* 0x000001c0b9b97812 */ /* 0x000fe200078ec0ff */
[----:B------:R-:W-:Y:S01]  /*0f60*/  IMAD.SHL.U32 R236, R189, 0x2, RZ ;  /* 0x00000002bdec7824 */ /* 0x000fe200078e00ff */
[----:B------:R-:W-:Y:S01]  /*0f70*/  LOP3.LUT R201, R0, 0xfffffff8, RZ, 0xc0, !PT ;  /* 0xfffffff800c97812 */ /* 0x000fe200078ec0ff */
[----:B------:R-:W-:Y:S01]  /*0f80*/  IMAD.SHL.U32 R8, R8, 0x40, RZ ;  /* 0x0000004008087824 */ /* 0x000fe200078e00ff */
[----:B------:R-:W-:-:S02]  /*0f90*/  LEA.HI R228, R11, R10, RZ, 0x3 ;  /* 0x0000000a0be47211 */ /* 0x000fc400078f18ff */
[----:B------:R-:W-:Y:S01]  /*0fa0*/  LEA.HI R10, R11, R10, RZ, 0x6 ;  /* 0x0000000a0b0a7211 */ /* 0x000fe200078f30ff */
[----:B------:R-:W-:Y:S01]  /*0fb0*/  IMAD R11, R3, 0x40, R4 ;  /* 0x00000040030b7824 */ /* 0x000fe200078e0204 */
[----:B------:R-:W-:Y:S01]  /*0fc0*/  LOP3.LUT R191, R191, 0x1c0, RZ, 0xc0, !PT ;  /* 0x000001c0bfbf7812 */ /* 0x000fe200078ec0ff */
[----:B------:R-:W-:Y:S01]  /*0fd0*/  IMAD.IADD R201, R18, 0x1, -R201 ;  /* 0x0000000112c97824 */ /* 0x000fe200078e0ac9 */
[----:B------:R-:W-:Y:S01]  /*0fe0*/  SHF.R.U32.HI R15, RZ, 0x3, R185 ;  /* 0x00000003ff0f7819 */ /* 0x000fe200000116b9 */
[----:B------:R-:W-:Y:S01]  /*0ff0*/  IMAD.SHL.U32 R10, R10, 0x80, RZ ;  /* 0x000000800a0a7824 */ /* 0x000fe200078e00ff */
[--C-:B------:R-:W-:Y:S01]  /*1000*/  LOP3.LUT R3, R185, 0x38, R12.reuse, 0xf8, !PT ;  /* 0x00000038b9037812 */ /* 0x100fe200078ef80c */
[----:B------:R-:W-:Y:S01]  /*1010*/  IMAD.SHL.U32 R198, R201, 0x8, RZ ;  /* 0x00000008c9c67824 */ /* 0x000fe200078e00ff */
[----:B------:R-:W-:Y:S01]  /*1020*/  LOP3.LUT R195, R8, 0xfffffe00, RZ, 0xc0, !PT ;  /* 0xfffffe0008c37812 */ /* 0x000fe200078ec0ff */
[----:B------:R-:W-:Y:S01]  /*1030*/  IMAD.SHL.U32 R18, R226, 0x8, RZ ;  /* 0x00000008e2127824 */ /* 0x000fe200078e00ff */
[----:B------:R-:W-:Y:S01]  /*1040*/  SHF.R.U32.HI R193, RZ, 0x3, R191 ;  /* 0x00000003ffc17819 */ /* 0x000fe200000116bf */
[----:B------:R-:W-:Y:S01]  /*1050*/  VIADD R200, R198, 0x40 ;  /* 0x00000040c6c87836 */ /* 0x000fe20000000000 */
[----:B------:R-:W-:Y:S01]  /*1060*/  LOP3.LUT R4, R191, 0x38, R12, 0xf8, !PT ;  /* 0x00000038bf047812 */ /* 0x000fe200078ef80c */
[----:B------:R-:W-:Y:S01]  /*1070*/  STL [R1+0x7c], R11 ;  /* 0x00007c0b01007387 */ /* 0x000fe20000100800 */
[----:B------:R-:W-:-:S02]  /*1080*/  LOP3.LUT R13, R13, 0xffffe000, RZ, 0xc0, !PT ;  /* 0xffffe0000d0d7812 */ /* 0x000fc400078ec0ff */
[----:B------:R-:W-:Y:S02]  /*1090*/  LOP3.LUT R8, R3, R15, RZ, 0x3c, !PT ;  /* 0x0000000f03087212 */ /* 0x000fe400078e3cff */
[----:B------:R-:W-:Y:S01]  /*10a0*/  SHF.R.S32.HI R224, RZ, 0x3, R0 ;  /* 0x00000003ffe07819 */ /* 0x000fe20000011400 */
[----:B------:R-:W-:Y:S01]  /*10b0*/  IMAD.U32 R0, RZ, RZ, UR4 ;  /* 0x00000004ff007e24 */ /* 0x000fe2000f8e00ff */
[----:B------:R-:W-:Y:S02]  /*10c0*/  LOP3.LUT R4, R4, R193, RZ, 0x3c, !PT ;  /* 0x000000c104047212 */ /* 0x000fe400078e3cff */
[----:B------:R-:W-:Y:S01]  /*10d0*/  IADD3 R8, R8, R13, R195 ;  /* 0x0000000d08087210 */ /* 0x000fe20007ffe0c3 */
[----:B------:R-:W-:Y:S01]  /*10e0*/  IMAD R13, R192, 0x200, R13 ;  /* 0x00000200c00d7824 */ /* 0x000fe200078e020d */
[----:B------:R-:W-:Y:S01]  /*10f0*/  LOP3.LUT R5, R5, 0x7ffffffc, RZ, 0xc0, !PT ;  /* 0x7ffffffc05057812 */ /* 0x000fe200078ec0ff */
[----:B------:R0:W-:Y:S01]  /*1100*/  STL [R1+0x88], R0 ;  /* 0x0000880001007387 */ /* 0x0001e20000100800 */
[----:B------:R-:W-:Y:S01]  /*1110*/  LOP3.LUT R6, R191, 0x38, R228, 0xf8, !PT ;  /* 0x00000038bf067812 */ /* 0x000fe200078ef8e4 */
[----:B------:R-:W-:Y:S01]  /*1120*/  IMAD.IADD R4, R13, 0x1, R4 ;  /* 0x000000010d047824 */ /* 0x000fe200078e0204 */
[----:B------:R-:W-:Y:S01]  /*1130*/  SHF.R.S32.HI R13, RZ, 0x1f, R200 ;  /* 0x0000001fff0d7819 */ /* 0x000fe200000114c8 */
[----:B------:R-:W-:Y:S01]  /*1140*/  IMAD.SHL.U32 R13, R188, 0x2, RZ ;  /* 0x00000002bc0d7824 */ /* 0x000fe200078e00ff */
[----:B------:R-:W-:Y:S01]  /*1150*/  LOP3.LUT R10, R10, 0xffffe000, RZ, 0xc0, !PT ;  /* 0xffffe0000a0a7812 */ /* 0x000fe200078ec0ff */
[----:B------:R-:W-:Y:S01]  /*1160*/  IMAD.IADD R5, R230, 0x1, -R5 ;  /* 0x00000001e6057824 */ /* 0x000fe200078e0a05 */
[----:B------:R-:W-:-:S02]  /*1170*/  SHF.R.S32.HI R9, RZ, 0x1f, R190 ;  /* 0x0000001fff097819 */ /* 0x000fc400000114be */
[----:B------:R-:W-:Y:S01]  /*1180*/  LOP3.LUT R6, R6, R193, RZ, 0x3c, !PT ;  /* 0x000000c106067212 */ /* 0x000fe200078e3cff */
[----:B------:R-:W-:Y:S01]  /*1190*/  IMAD R3, R192, 0x200, R10 ;  /* 0x00000200c0037824 */ /* 0x000fe200078e020a */
[----:B0-----:R-:W-:Y:S01]  /*11a0*/  SHF.R.S32.HI R0, RZ, 0x1f, R198 ;  /* 0x0000001fff007819 */ /* 0x001fe200000114c6 */
[----:B------:R0:W-:Y:S01]  /*11b0*/  STL [R1+0x10], R13 ;  /* 0x0000100d01007387 */ /* 0x0001e20000100800 */
[----:B------:R-:W-:Y:S01]  /*11c0*/  LOP3.LUT R0, R185, 0x38, R18, 0xf8, !PT ;  /* 0x00000038b9007812 */ /* 0x000fe200078ef812 */
[----:B------:R-:W-:Y:S01]  /*11d0*/  IMAD.SHL.U32 R209, R5, 0x2, RZ ;  /* 0x0000000205d17824 */ /* 0x000fe200078e00ff */
[----:B------:R-:W-:Y:S01]  /*11e0*/  LOP3.LUT R7, R185, 0x38, R228, 0xf8, !PT ;  /* 0x00000038b9077812 */ /* 0x000fe200078ef8e4 */
[----:B------:R-:W-:Y:S01]  /*11f0*/  IMAD.IADD R6, R3, 0x1, R6 ;  /* 0x0000000103067824 */ /* 0x000fe200078e0206 */
[----:B------:R-:W-:Y:S01]  /*1200*/  LOP3.LUT R0, R195, R0, R15, 0xf6, !PT ;  /* 0x00000000c3007212 */ /* 0x000fe200078ef60f */
[----:B------:R-:W-:Y:S01]  /*1210*/  VIADD R222, R209, 0x28 ;  /* 0x00000028d1de7836 */ /* 0x000fe20000000000 */
[----:B------:R-:W-:Y:S01]  /*1220*/  SHF.L.U64.HI R9, R190, 0x1, R9 ;  /* 0x00000001be097819 */ /* 0x000fe20000010209 */
[----:B------:R-:W-:Y:S01]  /*1230*/  STL [R1+0x4c], R21 ;  /* 0x00004c1501007387 */ /* 0x000fe20000100800 */
[----:B------:R-:W-:Y:S01]  /*1240*/  LEA R0, R0, UR4, 0x1 ;  /* 0x0000000400007c11 */ /* 0x000fe2000f8e08ff */
[----:B0-----:R-:W-:Y:S01]  /*1250*/  IMAD.SHL.U32 R13, R14, 0x8, RZ ;  /* 0x000000080e0d7824 */ /* 0x001fe200078e00ff */
[----:B------:R-:W-:Y:S01]  /*1260*/  LOP3.LUT R7, R7, R15, RZ, 0x3c, !PT ;  /* 0x0000000f07077212 */ /* 0x000fe200078e3cff */
[C---:B------:R-:W-:Y:S01]  /*1270*/  VIADD R219, R209.reuse, 0x40 ;  /* 0x00000040d1db7836 */ /* 0x040fe20000000000 */
[----:B------:R-:W-:Y:S01]  /*1280*/  LEA.HI R3, R226, R226, RZ, 0x1 ;  /* 0x000000e2e2037211 */ /* 0x000fe200078f08ff */
[C---:B------:R-:W-:Y:S01]  /*1290*/  VIADD R216, R209.reuse, 0x58 ;  /* 0x00000058d1d87836 */ /* 0x040fe20000000000 */
[----:B------:R-:W-:Y:S01]  /*12a0*/  STL [R1+0x84], R13 ;  /* 0x0000840d01007387 */ /* 0x000fe20000100800 */
[----:B------:R-:W-:Y:S01]  /*12b0*/  VIADD R213, R209, 0x70 ;  /* 0x00000070d1d57836 */ /* 0x000fe20000000000 */
[----:B------:R-:W-:Y:S01]  /*12c0*/  IADD3 R7, R7, R10, R195 ;  /* 0x0000000a07077210 */ /* 0x000fe20007ffe0c3 */
[----:B------:R-:W-:Y:S01]  /*12d0*/  VIADD R221, R209, 0x30 ;  /* 0x00000030d1dd7836 */ /* 0x000fe20000000000 */
[----:B------:R-:W-:Y:S01]  /*12e0*/  STL [R1+0x48], R9 ;  /* 0x0000480901007387 */ /* 0x000fe20000100800 */
[----:B------:R-:W-:Y:S01]  /*12f0*/  LOP3.LUT R3, R3, 0x1ffffffe, RZ, 0xc0, !PT ;  /* 0x1ffffffe03037812 */ /* 0x000fe200078ec0ff */
[C---:B------:R-:W-:Y:S01]  /*1300*/  VIADD R218, R209.reuse, 0x48 ;  /* 0x00000048d1da7836 */ /* 0x040fe20000000000 */
[----:B------:R-:W-:Y:S01]  /*1310*/  LEA R8, R8, UR4, 0x1 ;  /* 0x0000000408087c11 */ /* 0x000fe2000f8e08ff */
[----:B------:R0:W-:Y:S01]  /*1320*/  STL [R1+0x74], R0 ;  /* 0x0000740001007387 */ /* 0x0001e20000100800 */
[C---:B------:R-:W-:Y:S01]  /*1330*/  VIADD R215, R209.reuse, 0x60 ;  /* 0x00000060d1d77836 */ /* 0x040fe20000000000 */
[----:B------:R-:W-:Y:S01]  /*1340*/  SHF.R.S32.HI R5, RZ, 0x1f, R221 ;  /* 0x0000001fff057819 */ /* 0x000fe200000114dd */
[----:B------:R-:W-:Y:S01]  /*1350*/  VIADD R212, R209, 0x78 ;  /* 0x00000078d1d47836 */ /* 0x000fe20000000000 */
[----:B------:R-:W-:Y:S01]  /*1360*/  SHF.R.S32.HI R5, RZ, 0x1f, R218 ;  /* 0x0000001fff057819 */ /* 0x000fe200000114da */
[----:B------:R-:W-:Y:S01]  /*1370*/  IMAD.IADD R3, R226, 0x1, -R3 ;  /* 0x00000001e2037824 */ /* 0x000fe200078e0a03 */
[----:B------:R-:W-:Y:S01]  /*1380*/  SHF.R.S32.HI R5, RZ, 0x1f, R215 ;  /* 0x0000001fff057819 */ /* 0x000fe200000114d7 */
[----:B------:R-:W-:Y:S01]  /*1390*/  STL [R1+0x6c], R8 ;  /* 0x00006c0801007387 */ /* 0x000fe20000100800 */
[----:B------:R-:W-:Y:S01]  /*13a0*/  SHF.R.S32.HI R5, RZ, 0x1f, R212 ;  /* 0x0000001fff057819 */ /* 0x000fe200000114d4 */
[----:B------:R-:W-:Y:S01]  /*13b0*/  IMAD R5, R3, 0x8, R11 ;  /* 0x0000000803057824 */ /* 0x000fe200078e020b */
[----:B0-----:R-:W-:Y:S01]  /*13c0*/  SHF.R.S32.HI R0, RZ, 0x1f, R222 ;  /* 0x0000001fff007819 */ /* 0x001fe200000114de */
[C---:B------:R-:W-:Y:S01]  /*13d0*/  VIADD R223, R209.reuse, 0x20 ;  /* 0x00000020d1df7836 */ /* 0x040fe20000000000 */
[----:B------:R-:W-:Y:S01]  /*13e0*/  SHF.R.S32.HI R0, RZ, 0x1f, R219 ;  /* 0x0000001fff007819 */ /* 0x000fe200000114db */
[C---:B------:R-:W-:Y:S01]  /*13f0*/  VIADD R220, R209.reuse, 0x38 ;  /* 0x00000038d1dc7836 */ /* 0x040fe20000000000 */
[----:B------:R-:W-:Y:S01]  /*1400*/  SHF.R.S32.HI R0, RZ, 0x1f, R216 ;  /* 0x0000001fff007819 */ /* 0x000fe200000114d8 */
[C---:B------:R-:W-:Y:S01]  /*1410*/  VIADD R217, R209.reuse, 0x50 ;  /* 0x00000050d1d97836 */ /* 0x040fe20000000000 */
[----:B------:R-:W-:Y:S01]  /*1420*/  SHF.R.S32.HI R0, RZ, 0x1f, R213 ;  /* 0x0000001fff007819 */ /* 0x000fe200000114d5 */
[----:B------:R-:W-:Y:S01]  /*1430*/  VIADD R214, R209, 0x68 ;  /* 0x00000068d1d67836 */ /* 0x000fe20000000000 */
[----:B------:R-:W-:Y:S01]  /*1440*/  LEA R0, R7, UR4, 0x1 ;  /* 0x0000000407007c11 */ /* 0x000fe2000f8e08ff */
[----:B------:R-:W-:Y:S01]  /*1450*/  VIADD R211, R209, 0x18 ;  /* 0x00000018d1d37836 */ /* 0x000fe20000000000 */
[----:B------:R-:W-:-:S02]  /*1460*/  LEA R3, R4, UR4, 0x1 ;  /* 0x0000000404037c11 */ /* 0x000fc4000f8e08ff */
[----:B------:R-:W-:Y:S01]  /*1470*/  SHF.R.S32.HI R10, RZ, 0x1f, R187 ;  /* 0x0000001fff0a7819 */ /* 0x000fe200000114bb */
[----:B------:R0:W-:Y:S01]  /*1480*/  STL [R1+0x68], R0 ;  /* 0x0000680001007387 */ /* 0x0001e20000100800 */
[----:B------:R-:W-:Y:S02]  /*1490*/  SHF.R.S32.HI R233, RZ, 0x1f, R186 ;  /* 0x0000001fffe97819 */ /* 0x000fe400000114ba */
[----:B------:R-:W-:Y:S01]  /*14a0*/  SHF.R.S32.HI R20, RZ, 0x1f, R189 ;  /* 0x0000001fff147819 */ /* 0x000fe200000114bd */
[----:B------:R1:W-:Y:S01]  /*14b0*/  STL [R1+0x80], R5 ;  /* 0x0000800501007387 */ /* 0x0003e20000100800 */
[----:B------:R-:W-:Y:S02]  /*14c0*/  SHF.R.S32.HI R237, RZ, 0x1f, R188 ;  /* 0x0000001fffed7819 */ /* 0x000fe400000114bc */
[----:B------:R-:W-:Y:S02]  /*14d0*/  SHF.R.S32.HI R9, RZ, 0x1f, R223 ;  /* 0x0000001fff097819 */ /* 0x000fe400000114df */
[----:B------:R-:W-:-:S02]  /*14e0*/  SHF.R.S32.HI R9, RZ, 0x1f, R220 ;  /* 0x0000001fff097819 */ /* 0x000fc400000114dc */
[----:B0-----:R-:W-:Y:S02]  /*14f0*/  LEA R0, R6, UR4, 0x1 ;  /* 0x0000000406007c11 */ /* 0x001fe4000f8e08ff */
[----:B------:R-:W-:Y:S02]  /*1500*/  SHF.R.S32.HI R9, RZ, 0x1f, R217 ;  /* 0x0000001fff097819 */ /* 0x000fe400000114d9 */
[----:B------:R-:W-:Y:S01]  /*1510*/  SHF.L.U64.HI R231, R187, 0x1, R10 ;  /* 0x00000001bbe77819 */ /* 0x000fe2000001020a */
[----:B------:R1:W-:Y:S01]  /*1520*/  STL [R1+0x70], R0 ;  /* 0x0000700001007387 */ /* 0x0003e20000100800 */
[----:B------:R-:W-:Y:S02]  /*1530*/  SHF.L.U64.HI R233, R186, 0x1, R233 ;  /* 0x00000001bae97819 */ /* 0x000fe400000102e9 */
[----:B------:R-:W-:Y:S01]  /*1540*/  SHF.L.U64.HI R235, R189, 0x1, R20 ;  /* 0x00000001bdeb7819 */ /* 0x000fe20000010214 */
[----:B------:R1:W-:Y:S01]  /*1550*/  STL [R1+0x78], R3 ;  /* 0x0000780301007387 */ /* 0x0003e20000100800 */
[----:B------:R-:W-:-:S02]  /*1560*/  SHF.L.U64.HI R237, R188, 0x1, R237 ;  /* 0x00000001bced7819 */ /* 0x000fc400000102ed */
[----:B------:R-:W-:Y:S02]  /*1570*/  SHF.R.S32.HI R227, RZ, 0x3, R12 ;  /* 0x00000003ffe37819 */ /* 0x000fe4000001140c */
[----:B------:R-:W-:Y:S02]  /*1580*/  SHF.R.S32.HI R228, RZ, 0x3, R228 ;  /* 0x00000003ffe47819 */ /* 0x000fe400000114e4 */
[----:B------:R-:W-:-:S07]  /*1590*/  SHF.R.S32.HI R9, RZ, 0x1f, R214 ;  /* 0x0000001fff097819 */ /* 0x000fce00000114d6 */
.L_x_634:
[----:B01-34-:R-:W0:Y:S01]  /*15a0*/  LDC.64 R4, c[0x0][0xc88] ;  /* 0x00032200ff047b82 */ /* 0x01be220000000a00 */
[----:B------:R-:W-:Y:S01]  /*15b0*/  ULDC.64 UR4, c[0x0][0xa28] ;  /* 0x00028a0000047ab9 */ /* 0x000fe20000000a00 */
[----:B------:R-:W-:Y:S01]  /*15c0*/  ULDC.64 UR8, c[0x0][0xa18] ;  /* 0x0002860000087ab9 */ /* 0x000fe20000000a00 */
[----:B------:R-:W-:Y:S01]  /*15d0*/  ULDC.64 UR6, c[0x0][0xa08] ;  /* 0x0002820000067ab9 */ /* 0x000fe20000000a00 */
[----:B0-----:R-:W-:-:S05]  /*15e0*/  IMAD.WIDE R4, R147, 0x4, R4 ;  /* 0x0000000493047825 */ /* 0x001fca00078e0204 */
[----:B------:R-:W2:Y:S01]  /*15f0*/  LDG.E R203, desc[UR58][R4.64] ;  /* 0x0000003a04cb7981 */ /* 0x000ea2000c1e1900 */
[----:B------:R-:W-:Y:S01]  /*1600*/  ISETP.NE.U32.AND P2, PT, RZ, UR4, PT ;  /* 0x00000004ff007c0c */ /* 0x000fe2000bf45070 */
[----:B------:R-:W-:Y:S01]  /*1610*/  IMAD.MOV.U32 R11, RZ, RZ, RZ ;  /* 0x000000ffff0b7224 */ /* 0x000fe200078e00ff */
[----:B------:R-:W-:Y:S01]  /*1620*/  ISETP.NE.U32.AND P1, PT, RZ, UR8, PT ;  /* 0x00000008ff007c0c */ /* 0x000fe2000bf25070 */
[----:B------:R-:W-:Y:S01]  /*1630*/  IMAD.MOV.U32 R27, RZ, RZ, RZ ;  /* 0x000000ffff1b7224 */ /* 0x000fe200078e00ff */
[----:B------:R-:W-:Y:S02]  /*1640*/  ISETP.NE.AND.EX P2, PT, RZ, UR5, PT, P2 ;  /* 0x00000005ff007c0c */ /* 0x000fe4000bf45320 */
[----:B------:R-:W-:Y:S02]  /*1650*/  ISETP.NE.AND.EX P1, PT, RZ, UR9, PT, P1 ;  /* 0x00000009ff007c0c */ /* 0x000fe4000bf25310 */
[----:B------:R-:W-:-:S04]  /*1660*/  ISETP.NE.U32.AND P0, PT, RZ, UR6, PT ;  /* 0x00000006ff007c0c */ /* 0x000fc8000bf05070 */
[----:B------:R-:W-:Y:S02]  /*1670*/  ISETP.NE.AND.EX P0, PT, RZ, UR7, PT, P0 ;  /* 0x00000007ff007c0c */ /* 0x000fe4000bf05300 */
[----:B--2---:R-:W-:Y:S01]  /*1680*/  SHF.R.S32.HI R225, RZ, 0x1f, R203 ;  /* 0x0000001fffe17819 */ /* 0x004fe200000114cb */
[C---:B------:R-:W-:Y:S02]  /*1690*/  IMAD.SHL.U32 R204, R203.reuse, 0x4, RZ ;  /* 0x00000004cbcc7824 */ /* 0x040fe400078e00ff */
[C---:B------:R-:W-:Y:S02]  /*16a0*/  @P2 LEA R4, P3, R203.reuse, UR4, 0x2 ;  /* 0x00000004cb042c11 */ /* 0x040fe4000f8610ff */
[C-C-:B------:R-:W-:Y:S02]  /*16b0*/  SHF.L.U64.HI R205, R203.reuse, 0x2, R225.reuse ;  /* 0x00000002cbcd7819 */ /* 0x140fe400000102e1 */
[----:B------:R-:W-:Y:S01]  /*16c0*/  @P2 LEA.HI.X R5, R203, UR5, R225, 0x2, P3 ;  /* 0x00000005cb052c11 */ /* 0x000fe200098f14e1 */
[----:B------:R-:W-:Y:S01]  /*16d0*/  ULDC UR4, c[0x0][0x288] ;  /* 0x0000a20000047ab9 */ /* 0x000fe20000000800 */
[----:B------:R-:W-:-:S03]  /*16e0*/  IADD3 R8, P4, R204, UR6, RZ ;  /* 0x00000006cc087c10 */ /* 0x000fc6000ff9e0ff */
[----:B------:R0:W5:Y:S01]  /*16f0*/  @P2 LDG.E R11, desc[UR58][R4.64] ;  /* 0x0000003a040b2981 */ /* 0x000162000c1e1900 */
[----:B------:R-:W-:Y:S01]  /*1700*/  @P1 IADD3 R6, P2, R204, UR8, RZ ;  /* 0x00000008cc061c10 */ /* 0x000fe2000ff5e0ff */
[----:B------:R-:W-:Y:S01]  /*1710*/  IMAD.U32 R150, RZ, RZ, UR4 ;  /* 0x00000004ff967e24 */ /* 0x000fe2000f8e00ff */
[C---:B------:R-:W-:Y:S01]  /*1720*/  IADD3.X R9, R205.reuse, UR7, RZ, P4, !PT ;  /* 0x00000007cd097c10 */ /* 0x040fe2000a7fe4ff */
[----:B------:R-:W-:Y:S01]  /*1730*/  ULDC.64 UR4, c[0x0][0x418] ;  /* 0x0001060000047ab9 */ /* 0x000fe20000000a00 */
[----:B------:R-:W-:-:S03]  /*1740*/  @P1 IADD3.X R7, R205, UR9, RZ, P2, !PT ;  /* 0x00000009cd071c10 */ /* 0x000fc600097fe4ff */
[----:B------:R0:W5:Y:S01]  /*1750*/  @P0 LDG.E R27, desc[UR58][R8.64] ;  /* 0x0000003a081b0981 */ /* 0x000162000c1e1900 */
[----:B------:R-:W-:Y:S01]  /*1760*/  UISETP.NE.U32.AND UP0, UPT, UR4, URZ, UPT ;  /* 0x0000003f0400728c */ /* 0x000fe2000bf05070 */
[C---:B------:R-:W-:Y:S01]  /*1770*/  LOP3.LUT R3, R146.reuse, 0xff000000, RZ, 0xc0, !PT ;  /* 0xff00000092037812 */ /* 0x040fe200078ec0ff */
[----:B------:R-:W-:Y:S01]  /*1780*/  ULDC.64 UR8, c[0x0][0xa20] ;  /* 0x0002880000087ab9 */ /* 0x000fe20000000a00 */
[----:B------:R0:W5:Y:S01]  /*1790*/  @P1 LDG.E R150, desc[UR58][R6.64] ;  /* 0x0000003a06961981 */ /* 0x000162000c1e1900 */
[----:B------:R-:W-:Y:S01]  /*17a0*/  UISETP.NE.AND.EX UP0, UPT, UR5, URZ, UPT, UP0 ;  /* 0x0000003f0500728c */ /* 0x000fe2000bf05300 */
[----:B------:R-:W-:Y:S01]  /*17b0*/  ULDC UR4, c[0x0][0x424] ;  /* 0x0001090000047ab9 */ /* 0x000fe20000000800 */
[----:B------:R-:W-:Y:S02]  /*17c0*/  ISETP.NE.U32.AND P2, PT, RZ, UR8, PT ;  /* 0x00000008ff007c0c */ /* 0x000fe4000bf45070 */
[----:B------:R-:W-:Y:S01]  /*17d0*/  USEL UR4, UR4, 0x1, UP0 ;  /* 0x0000000104047887 */ /* 0x000fe20008000000 */
[----:B------:R-:W-:Y:S01]  /*17e0*/  ULDC UR5, c[0x0][0x2f0] ;  /* 0x0000bc0000057ab9 */ /* 0x000fe20000000800 */
[----:B------:R-:W-:-:S02]  /*17f0*/  LOP3.LUT R0, R146, 0xff0000, RZ, 0xc0, !PT ;  /* 0x00ff000092007812 */ /* 0x000fc400078ec0ff */
[----:B------:R-:W-:Y:S01]  /*1800*/  UIMAD UR4, UR4, UR5, URZ ;  /* 0x00000005040472a4 */ /* 0x000fe2000f8e023f */
[----:B------:R-:W-:Y:S02]  /*1810*/  SHF.R.U32.HI R3, RZ, 0x8, R3 ;  /* 0x00000008ff037819 */ /* 0x000fe40000011603 */
[----:B------:R-:W-:Y:S01]  /*1820*/  ISETP.NE.AND.EX P2, PT, RZ, UR9, PT, P2 ;  /* 0x00000009ff007c0c */ /* 0x000fe2000bf45320 */
[----:B------:R-:W-:Y:S01]  /*1830*/  ULDC UR5, c[0x0][0x348] ;  /* 0x0000d20000057ab9 */ /* 0x000fe20000000800 */
[----:B------:R-:W-:Y:S01]  /*1840*/  LEA.HI R202, R0, R3, RZ, 0x10 ;  /* 0x0000000300ca7211 */ /* 0x000fe200078f80ff */
[----:B------:R-:W-:Y:S01]  /*1850*/  IMAD.MOV.U32 R208, RZ, RZ, R145 ;  /* 0x000000ffffd07224 */ /* 0x000fe200078e0091 */
[----:B------:R-:W-:Y:S01]  /*1860*/  LOP3.LUT R199, R146, 0xffff, RZ, 0xc0, !PT ;  /* 0x0000ffff92c77812 */ /* 0x000fe200078ec0ff */
[----:B0-----:R-:W-:Y:S08]  /*1870*/  @P1 BRA `(.L_x_423) ;  /* 0x0000000000241947 */ /* 0x001ff00003800000 */
[----:B------:R-:W-:Y:S02]  /*1880*/  ULDC.64 UR6, c[0x0][0xa00] ;  /* 0x0002800000067ab9 */ /* 0x000fe40000000a00 */
[----:B------:R-:W-:-:S04]  /*1890*/  ISETP.NE.U32.AND P1, PT, RZ, UR6, PT ;  /* 0x00000006ff007c0c */ /* 0x000fc8000bf25070 */
[----:B------:R-:W-:-:S13]  /*18a0*/  ISETP.NE.AND.EX P1, PT, RZ, UR7, PT, P1 ;  /* 0x00000007ff007c0c */ /* 0x000fda000bf25310 */
[----:B------:R-:W-:Y:S05]  /*18b0*/  @!P1 BRA `(.L_x_423) ;  /* 0x0000000000149947 */ /* 0x000fea0003800000 */
[----:B------:R-:W0:Y:S02]  /*18c0*/  LDC.64 R4, c[0x0][0xa00] ;  /* 0x00028000ff047b82 */ /* 0x000e240000000a00 */
[----:B0-----:R-:W-:-:S05]  /*18d0*/  IMAD.WIDE R4, R203, 0x4, R4 ;  /* 0x00000004cb047825 */ /* 0x001fca00078e0204 */
[----:B-----5:R-:W2:Y:S04]  /*18e0*/  LDG.E R150, desc[UR58][R4.64] ;  /* 0x0000003a04967981 */ /* 0x020ea8000c1e1900 */
[----:B------:R-:W2:Y:S02]  /*18f0*/  LDG.E R3, desc[UR58][R4.64+0x4] ;  /* 0x0000043a04037981 */ /* 0x000ea4000c1e1900 */
[----:B--2---:R-:W-:-:S07]  /*1900*/  IMAD.IADD R150, R3, 0x1, -R150 ;  /* 0x0000000103967824 */ /* 0x004fce00078e0a96 */
.L_x_423:
[----:B------:R-:W-:Y:S02]  /*1910*/  IMAD.U32 R24, RZ, RZ, UR5 ;  /* 0x00000005ff187e24 */ /* 0x000fe4000f8e00ff */
[----:B------:R-:W-:Y:S01]  /*1920*/  IMAD.U32 R26, RZ, RZ, UR4 ;  /* 0x00000004ff1a7e24 */ /* 0x000fe2000f8e00ff */
[----:B------:R-:W-:Y:S06]  /*1930*/  @!P2 BRA `(.L_x_424) ;  /* 0x000000000010a947 */ /* 0x000fec0003800000 */
[----:B------:R-:W-:-:S04]  /*1940*/  IADD3 R4, P0, R204, UR8, RZ ;  /* 0x00000008cc047c10 */ /* 0x000fc8000ff1e0ff */
[----:B------:R-:W-:-:S05]  /*1950*/  IADD3.X R5, R205, UR9, RZ, P0, !PT ;  /* 0x00000009cd057c10 */ /* 0x000fca00087fe4ff */
[----:B------:R0:W5:Y:S01]  /*1960*/  LDG.E R26, desc[UR58][R4.64] ;  /* 0x0000003a041a7981 */ /* 0x000162000c1e1900 */
[----:B------:R-:W-:Y:S05]  /*1970*/  BRA `(.L_x_425) ;  /* 0x0000000000107947 */ /* 0x000fea0003800000 */
.L_x_424:
[----:B------:R-:W-:Y:S05]  /*1980*/  @!P0 BRA `(.L_x_425) ;  /* 0x00000000000c8947 */ /* 0x000fea0003800000 */
[----:B------:R-:W2:Y:S04]  /*1990*/  LDG.E R3, desc[UR58][R8.64] ;  /* 0x0000003a08037981 */ /* 0x000ea8000c1e1900 */
[----:B------:R-:W2:Y:S02]  /*19a0*/  LDG.E R26, desc[UR58][R8.64+0x4] ;  /* 0x0000043a081a7981 */ /* 0x000ea4000c1e1900 */
[----:B--2---:R-:W-:-:S07]  /*19b0*/  IMAD.IADD R26, R26, 0x1, -R3 ;  /* 0x000000011a1a7824 */ /* 0x004fce00078e0a03 */
.L_x_425:
[----:B------:R-:W-:Y:S01]  /*19c0*/  ULDC.64 UR4, c[0x0][0xa10] ;  /* 0x0002840000047ab9 */ /* 0x000fe20000000a00 */
[----:B------:R-:W2:Y:S01]  /*19d0*/  LDL.LU R28, [R1+0x14] ;  /* 0x00001400011c7983 */ /* 0x000ea20000300800 */
[----:B------:R-:W-:-:S04]  /*19e0*/  ISETP.NE.U32.AND P0, PT, RZ, UR4, PT ;  /* 0x00000004ff007c0c */ /* 0x000fc8000bf05070 */
[----:B------:R-:W-:Y:S01]  /*19f0*/  ISETP.NE.AND.EX P0, PT, RZ, UR5, PT, P0 ;  /* 0x00000005ff007c0c */ /* 0x000fe2000bf05300 */
[----:B------:R-:W-:Y:S02]  /*1a00*/  ULDC.64 UR4, c[0x0][0xa30] ;  /* 0x00028c0000047ab9 */ /* 0x000fe40000000a00 */
[----:B------:R-:W-:-:S10]  /*1a10*/  ISETP.NE.U32.AND P1, PT, RZ, UR4, PT ;  /* 0x00000004ff007c0c */ /* 0x000fd4000bf25070 */
[----:B0-----:R-:W0:Y:S02]  /*1a20*/  @P0 LDC.64 R4, c[0x0][0xa10] ;  /* 0x00028400ff040b82 */ /* 0x001e240000000a00 */
[----:B0-----:R-:W-:-:S05]  /*1a30*/  @P0 IMAD.WIDE R4, R203, 0x4, R4 ;  /* 0x00000004cb040825 */ /* 0x001fca00078e0204 */
[----:B------:R-:W3:Y:S04]  /*1a40*/  @P0 LDG.E R0, desc[UR58][R4.64] ;  /* 0x0000003a04000981 */ /* 0x000ee8000c1e1900 */
[----:B------:R-:W3:Y:S01]  /*1a50*/  @P0 LDG.E R3, desc[UR58][R4.64+0x4] ;  /* 0x0000043a04030981 */ /* 0x000ee2000c1e1900 */
[----:B------:R-:W-:Y:S01]  /*1a60*/  ISETP.NE.AND.EX P1, PT, RZ, UR5, PT, P1 ;  /* 0x00000005ff007c0c */ /* 0x000fe2000bf25310 */
[----:B-----5:R-:W-:-:S12]  /*1a70*/  IMAD.MOV.U32 R143, RZ, RZ, R26 ;  /* 0x000000ffff8f7224 */ /* 0x020fd800078e001a */
[----:B------:R-:W-:-:S04]  /*1a80*/  @P1 IADD3 R6, P2, R204, UR4, RZ ;  /* 0x00000004cc061c10 */ /* 0x000fc8000ff5e0ff */
[----:B------:R-:W-:-:S05]  /*1a90*/  @P1 IADD3.X R7, R205, UR5, RZ, P2, !PT ;  /* 0x00000005cd071c10 */ /* 0x000fca00097fe4ff */
[----:B------:R0:W5:Y:S01]  /*1aa0*/  @P1 LDG.E R143, desc[UR58][R6.64] ;  /* 0x0000003a068f1981 */ /* 0x000162000c1e1900 */
[----:B------:R-:W-:Y:S01]  /*1ab0*/  IMAD.IADD R11, R26, 0x1, -R11 ;  /* 0x000000011a0b7824 */ /* 0x000fe200078e0a0b */
[----:B------:R-:W-:Y:S01]  /*1ac0*/  BSSY B0, `(.L_x_426) ;  /* 0x000002c000007945 */ /* 0x000fe20003800000 */
[----:B------:R-:W-:Y:S02]  /*1ad0*/  LOP3.LUT R210, R202, 0xff, RZ, 0xc0, !PT ;  /* 0x000000ffcad27812 */ /* 0x000fe400078ec0ff */
[----:B------:R-:W-:Y:S02]  /*1ae0*/  SHF.R.U32.HI R202, RZ, 0x10, R202 ;  /* 0x00000010ffca7819 */ /* 0x000fe400000116ca */
[----:B--2---:R-:W-:Y:S01]  /*1af0*/  LOP3.LUT R28, R28, 0xfffffffb, RZ, 0xc0, !PT ;  /* 0xfffffffb1c1c7812 */ /* 0x004fe200078ec0ff */
[----:B---3--:R-:W-:-:S04]  /*1b00*/  @P0 IMAD.IADD R24, R3, 0x1, -R0 ;  /* 0x0000000103180824 */ /* 0x008fc800078e0a00 */
[----:B------:R-:W-:-:S04]  /*1b10*/  IMAD.IADD R152, R11, 0x1, R24 ;  /* 0x000000010b987824 */ /* 0x000fc800078e0218 */
[C---:B------:R-:W-:Y:S01]  /*1b20*/  VIADD R0, R152.reuse, 0x7f ;  /* 0x0000007f98007836 */ /* 0x040fe20000000000 */
[----:B------:R-:W-:-:S04]  /*1b30*/  ISETP.GE.AND P3, PT, R152, 0x1, PT ;  /* 0x000000019800780c */ /* 0x000fc80003f66270 */
[----:B------:R-:W-:-:S04]  /*1b40*/  SHF.R.S32.HI R3, RZ, 0x1f, R0 ;  /* 0x0000001fff037819 */ /* 0x000fc80000011400 */
[----:B------:R-:W-:Y:S01]  /*1b50*/  LEA.HI R3, R3, R0, RZ, 0x7 ;  /* 0x0000000003037211 */ /* 0x000fe200078f38ff */
[----:B------:R-:W-:-:S03]  /*1b60*/  IMAD.MOV.U32 R0, RZ, RZ, RZ ;  /* 0x000000ffff007224 */ /* 0x000fc600078e00ff */
[----:B------:R-:W-:Y:S02]  /*1b70*/  SHF.R.S32.HI R149, RZ, 0x7, R3 ;  /* 0x00000007ff957819 */ /* 0x000fe40000011403 */
[----:B------:R-:W-:-:S05]  /*1b80*/  @P3 LOP3.LUT R28, R28, 0x4, RZ, 0xfc, !PT ;  /* 0x000000041c1c3812 */ /* 0x000fca00078efcff */
[----:B------:R0:W-:Y:S01]  /*1b90*/  STL [R1+0x14], R28 ;  /* 0x0000141c01007387 */ /* 0x0001e20000100800 */
[----:B------:R-:W-:Y:S05]  /*1ba0*/  @!P3 BRA `(.L_x_427) ;  /* 0x000000000074b947 */ /* 0x000fea0003800000 */
[----:B------:R-:W-:Y:S01]  /*1bb0*/  ISETP.NE.AND P0, PT, R202, RZ, PT ;  /* 0x000000ffca00720c */ /* 0x000fe20003f05270 */
[----:B------:R-:W-:-:S03]  /*1bc0*/  ULDC UR4, c[0x0][0x9f0] ;  /* 0x00027c0000047ab9 */ /* 0x000fc60000000800 */
[----:B------:R-:W-:-:S04]  /*1bd0*/  SEL R9, R202, UR4, P0 ;  /* 0x00000004ca097c07 */ /* 0x000fc80008000000 */
[-C--:B0-----:R-:W-:Y:S02]  /*1be0*/  IABS R6, R9.reuse ;  /* 0x0000000900067213 */ /* 0x081fe40000000000 */
[----:B------:R-:W-:Y:S02]  /*1bf0*/  IADD3 R0, R149, -0x1, R9 ;  /* 0xffffffff95007810 */ /* 0x000fe40007ffe009 */
[----:B------:R-:W0:Y:S01]  /*1c00*/  I2F.RP R3, R6 ;  /* 0x0000000600037306 */ /* 0x000e220000209400 */
[-C--:B------:R-:W-:Y:S02]  /*1c10*/  IABS R10, R9.reuse ;  /* 0x00000009000a7213 */ /* 0x080fe40000000000 */
[----:B------:R-:W-:Y:S02]  /*1c20*/  IABS R8, R0 ;  /* 0x0000000000087213 */ /* 0x000fe40000000000 */
[----:B------:R-:W-:-:S04]  /*1c30*/  LOP3.LUT R0, R0, R9, RZ, 0x3c, !PT ;  /* 0x0000000900007212 */ /* 0x000fc800078e3cff */
[----:B------:R-:W-:Y:S01]  /*1c40*/  ISETP.GE.AND P2, PT, R0, RZ, PT ;  /* 0x000000ff0000720c */ /* 0x000fe20003f46270 */
[----:B0-----:R-:W0:Y:S02]  /*1c50*/  MUFU.RCP R3, R3 ;  /* 0x0000000300037308 */ /* 0x001e240000001000 */
[----:B0-----:R-:W-:Y:S02]  /*1c60*/  VIADD R4, R3, 0xffffffe ;  /* 0x0ffffffe03047836 */ /* 0x001fe40000000000 */
[----:B------:R-:W-:-:S04]  /*1c70*/  IMAD.MOV R3, RZ, RZ, -R10 ;  /* 0x000000ffff037224 */ /* 0x000fc800078e0a0a */
[----:B------:R0:W1:Y:S02]  /*1c80*/  F2I.FTZ.U32.TRUNC.NTZ R5, R4 ;  /* 0x0000000400057305 */ /* 0x000064000021f000 */
[----:B0-----:R-:W-:Y:S02]  /*1c90*/  IMAD.MOV.U32 R4, RZ, RZ, RZ ;  /* 0x000000ffff047224 */ /* 0x001fe400078e00ff */
[----:B-1----:R-:W-:-:S04]  /*1ca0*/  IMAD.MOV R7, RZ, RZ, -R5 ;  /* 0x000000ffff077224 */ /* 0x002fc800078e0a05 */
        /* <DEDUP_REMOVED lines=10> */
[----:B------:R-:W-:-:S04]  /*1d50*/  IMAD.MOV.U32 R0, RZ, RZ, R5 ;  /* 0x000000ffff007224 */ /* 0x000fc800078e0005 */
[----:B------:R-:W-:Y:S01]  /*1d60*/  @!P2 IMAD.MOV R0, RZ, RZ, -R0 ;  /* 0x000000ffff00a224 */ /* 0x000fe200078e0a00 */
[----:B------:R-:W-:-:S07]  /*1d70*/  @!P1 LOP3.LUT R0, RZ, R9, RZ, 0x33, !PT ;  /* 0x00000009ff009212 */ /* 0x000fce00078e33ff */
.L_x_427:
[----:B------:R-:W-:Y:S05]  /*1d80*/  BSYNC B0 ;  /* 0x0000000000007941 */ /* 0x000fea0003800000 */
.L_x_426:
[----:B------:R-:W-:Y:S01]  /*1d90*/  IMAD R3, R210, R0, RZ ;  /* 0x00000000d2037224 */ /* 0x000fe200078e02ff */
[----:B------:R-:W-:-:S04]  /*1da0*/  PLOP3.LUT P2, PT, PT, PT, PT, 0x80, 0x0 ;  /* 0x000000000000781c */ /* 0x000fc80003f4f070 */
[C---:B------:R-:W-:Y:S01]  /*1db0*/  VIADDMNMX R0, R3.reuse, R0, R149, PT ;  /* 0x0000000003007246 */ /* 0x040fe20003800195 */
[----:B------:R-:W-:-:S04]  /*1dc0*/  IMAD R3, R3, 0x80, -R11 ;  /* 0x0000008003037824 */ /* 0x000fc800078e0a0b */
[----:B------:R-:W-:Y:S01]  /*1dd0*/  IMAD R5, R0, 0x80, -R11 ;  /* 0x0000008000057824 */ /* 0x000fe200078e0a0b */
[----:B------:R-:W-:-:S04]  /*1de0*/  VIMNMX R3, RZ, R3, !PT ;  /* 0x00000003ff037248 */ /* 0x000fc80007fe0100 */
[----:B------:R-:W-:Y:S02]  /*1df0*/  VIMNMX R0, R5, R24, PT ;  /* 0x0000001805007248 */ /* 0x000fe40003fe0100 */
[----:B------:R-:W-:Y:S02]  /*1e00*/  SHF.R.U32.HI R123, RZ, 0x7, R3 ;  /* 0x00000007ff7b7819 */ /* 0x000fe40000011603 */
[----:B------:R-:W-:-:S03]  /*1e10*/  ISETP.GT.AND P0, PT, R0, R3, PT ;  /* 0x000000030000720c */ /* 0x000fc60003f04270 */
[----:B------:R-:W-:-:S10]  /*1e20*/  IMAD.MOV.U32 R25, RZ, RZ, R123 ;  /* 0x000000ffff197224 */ /* 0x000fd400078e007b */
[----:B------:R-:W-:-:S05]  /*1e30*/  @P0 VIADD R0, R0, 0x7f ;  /* 0x0000007f00000836 */ /* 0x000fca0000000000 */
[----:B------:R-:W-:-:S04]  /*1e40*/  @P0 SHF.R.S32.HI R3, RZ, 0x1f, R0 ;  /* 0x0000001fff030819 */ /* 0x000fc80000011400 */
[----:B------:R-:W-:-:S04]  /*1e50*/  @P0 LEA.HI R3, R3, R0, RZ, 0x7 ;  /* 0x0000000003030211 */ /* 0x000fc800078f38ff */
[----:B------:R-:W-:-:S04]  /*1e60*/  @P0 SHF.R.S32.HI R25, RZ, 0x7, R3 ;  /* 0x00000007ff190819 */ /* 0x000fc80000011403 */
[----:B------:R-:W-:-:S13]  /*1e70*/  ISETP.GT.AND P0, PT, R25, R123, PT ;  /* 0x0000007b1900720c */ /* 0x000fda0003f04270 */
[----:B------:R-:W-:Y:S05]  /*1e80*/  @!P0 BRA `(.L_x_428) ;  /* 0x0000008c00e08947 */ /* 0x000fea0003800000 */
[----:B------:R-:W-:Y:S01]  /*1e90*/  VIADD R116, R2, 0x1c400 ;  /* 0x0001c40002747836 */ /* 0x000fe20000000000 */
[----:B------:R-:W-:Y:S04]  /*1ea0*/  BSSY B6, `(.L_x_429) ;  /* 0x0000013000067945 */ /* 0x000fe80003800000 */
[----:B------:R-:W-:-:S13]  /*1eb0*/  LOP3.LUT P0, RZ, R116, 0x3ff, RZ, 0xc0, !PT ;  /* 0x000003ff74ff7812 */ /* 0x000fda000780c0ff */
[----:B------:R-:W-:Y:S05]  /*1ec0*/  @!P0 BRA `(.L_x_430) ;  /* 0x0000000000408947 */ /* 0x000fea0003800000 */
[----:B------:R-:W-:Y:S01]  /*1ed0*/  MOV R14, 0x0 ;  /* 0x00000000000e7802 */ /* 0x000fe20000000f00 */
[----:B------:R-:W-:Y:S01]  /*1ee0*/  ULDC.64 UR4, c[0x4][0xb8] ;  /* 0x01002e0000047ab9 */ /* 0x000fe20000000a00 */
[----:B------:R-:W-:Y:S01]  /*1ef0*/  ULDC.64 UR6, c[0x4][0x28] ;  /* 0x01000a0000067ab9 */ /* 0x000fe20000000a00 */
[----:B------:R-:W-:Y:S02]  /*1f00*/  IMAD.U32 R4, RZ, RZ, UR4 ;  /* 0x00000004ff047e24 */ /* 0x000fe4000f8e00ff */
[----:B------:R-:W-:Y:S01]  /*1f10*/  IMAD.U32 R5, RZ, RZ, UR5 ;  /* 0x00000005ff057e24 */ /* 0x000fe2000f8e00ff */
[----:B------:R-:W1:Y:S01]  /*1f20*/  LDC.64 R14, c[0x4][R14] ;  /* 0x010000000e0e7b82 */ /* 0x000e620000000a00 */
[----:B------:R-:W-:Y:S01]  /*1f30*/  ULDC.64 UR4, c[0x4][0xc0] ;  /* 0x0100300000047ab9 */ /* 0x000fe20000000a00 */
[----:B------:R-:W-:Y:S02]  /*1f40*/  IMAD.U32 R10, RZ, RZ, UR6 ;  /* 0x00000006ff0a7e24 */ /* 0x000fe4000f8e00ff */
[----:B0-----:R-:W-:-:S02]  /*1f50*/  IMAD.U32 R6, RZ, RZ, UR4 ;  /* 0x00000004ff067e24 */ /* 0x001fc4000f8e00ff */
[----:B------:R-:W-:Y:S02]  /*1f60*/  IMAD.U32 R7, RZ, RZ, UR5 ;  /* 0x00000005ff077e24 */ /* 0x000fe4000f8e00ff */
[----:B------:R-:W-:Y:S02]  /*1f70*/  IMAD.U32 R11, RZ, RZ, UR7 ;  /* 0x00000007ff0b7e24 */ /* 0x000fe4000f8e00ff */
[----:B------:R-:W-:Y:S02]  /*1f80*/  IMAD.MOV.U32 R8, RZ, RZ, 0x70 ;  /* 0x00000070ff087424 */ /* 0x000fe400078e00ff */
[----:B------:R-:W-:Y:S02]  /*1f90*/  IMAD.MOV.U32 R12, RZ, RZ, 0x1 ;  /* 0x00000001ff0c7424 */ /* 0x000fe400078e00ff */
[----:B------:R-:W-:-:S07]  /*1fa0*/  IMAD.MOV.U32 R13, RZ, RZ, RZ ;  /* 0x000000ffff0d7224 */ /* 0x000fce00078e00ff */
[----:B------:R-:W-:-:S07]  /*1fb0*/  LEPC R20, `(.L_x_430) ;  /* 0x000000001014794e */ /* 0x000fce0000000000 */
[----:B-1---5:R-:W-:Y:S05]  /*1fc0*/  CALL.ABS.NOINC R14 ;  /* 0x000000000e007343 */ /* 0x022fea0003c00000 */
.L_x_430:
[----:B------:R-:W-:Y:S05]  /*1fd0*/  BSYNC B6 ;  /* 0x0000000000067941 */ /* 0x000fea0003800000 */
.L_x_429:
        /* <DEDUP_REMOVED lines=11> */
[----:B0-----:R-:W-:Y:S02]  /*2090*/  IMAD.U32 R6, RZ, RZ, UR6 ;  /* 0x00000006ff067e24 */ /* 0x001fe4000f8e00ff */
[----:B------:R-:W-:-:S02]  /*20a0*/  IMAD.U32 R7, RZ, RZ, UR7 ;  /* 0x00000007ff077e24 */ /* 0x000fc4000f8e00ff */
[----:B------:R-:W-:Y:S02]  /*20b0*/  IMAD.U32 R10, RZ, RZ, UR4 ;  /* 0x00000004ff0a7e24 */ /* 0x000fe4000f8e00ff */
[----:B------:R-:W-:Y:S02]  /*20c0*/  IMAD.U32 R11, RZ, RZ, UR5 ;  /* 0x00000005ff0b7e24 */ /* 0x000fe4000f8e00ff */
[----:B------:R-:W-:Y:S02]  /*20d0*/  IMAD.MOV.U32 R8, RZ, RZ, 0x70 ;  /* 0x00000070ff087424 */ /* 0x000fe400078e00ff */
[----:B------:R-:W-:Y:S02]  /*20e0*/  IMAD.MOV.U32 R12, RZ, RZ, 0x1 ;  /* 0x00000001ff0c7424 */ /* 0x000fe400078e00ff */
[----:B------:R-:W-:-:S07]  /*20f0*/  IMAD.MOV.U32 R13, RZ, RZ, RZ ;  /* 0x000000ffff0d7224 */ /* 0x000fce00078e00ff */
[----:B------:R-:W-:-:S07]  /*2100*/  LEPC R20, `(.L_x_432) ;  /* 0x000000001014794e */ /* 0x000fce0000000000 */
[----:B-1---5:R-:W-:Y:S05]  /*2110*/  CALL.ABS.NOINC R14 ;  /* 0x000000000e007343 */ /* 0x022fea0003c00000 */
.L_x_432:
[----:B------:R-:W-:Y:S05]  /*2120*/  BSYNC B6 ;  /* 0x0000000000067941 */ /* 0x000fea0003800000 */
.L_x_431:
[----:B------:R-:W-:Y:S01]  /*2130*/  ULDC.64 UR4, c[0x0][0x9f8] ;  /* 0x00027e0000047ab9 */ /* 0x000fe20000000a00 */
[----:B------:R-:W-:Y:S01]  /*2140*/  IMAD.MOV.U32 R8, RZ, RZ, R203 ;  /* 0x000000ffff087224 */ /* 0x000fe200078e00cb */
[----:B------:R-:W-:Y:S01]  /*2150*/  ISETP.NE.U32.AND P0, PT, RZ, UR4, PT ;  /* 0x00000004ff007c0c */ /* 0x000fe2000bf05070 */
[----:B------:R-:W1:Y:S01]  /*2160*/  LDC.64 R10, c[0x0][0x300] ;  /* 0x0000c000ff0a7b82 */ /* 0x000e620000000a00 */
[C---:B------:R-:W-:Y:S01]  /*2170*/  IADD3 R0, R18.reuse, 0x20, RZ ;  /* 0x0000002012007810 */ /* 0x040fe20007ffe0ff */
[C---:B------:R-:W-:Y:S01]  /*2180*/  VIADD R3, R18.reuse, 0x80 ;  /* 0x0000008012037836 */ /* 0x040fe20000000000 */
[----:B------:R-:W-:Y:S01]  /*2190*/  ISETP.NE.AND.EX P0, PT, RZ, UR5, PT, P0 ;  /* 0x00000005ff007c0c */ /* 0x000fe2000bf05300 */
[----:B------:R-:W-:Y:S01]  /*21a0*/  IMAD.IADD R118, R27, 0x1, R26 ;  /* 0x000000011b767824 */ /* 0x000fe200078e021a */
[----:B------:R-:W-:Y:S01]  /*21b0*/  SHF.R.S32.HI R19, RZ, 0x1f, R18 ;  /* 0x0000001fff137819 */ /* 0x000fe20000011412 */
[----:B------:R-:W-:Y:S01]  /*21c0*/  ULDC.64 UR6, c[0x0][0x330] ;  /* 0x0000cc0000067ab9 */ /* 0x000fe20000000a00 */
[----:B------:R-:W-:Y:S01]  /*21d0*/  VIADD R20, R18, 0xa0 ;  /* 0x000000a012147836 */ /* 0x000fe20000000000 */
[----:B------:R-:W2:Y:S08]  /*21e0*/  LDC.64 R12, c[0x0][0x3f8] ;  /* 0x0000fe00ff0c7b82 */ /* 0x000eb00000000a00 */
[----:B------:R-:W-:Y:S01]  /*21f0*/  @P0 IADD3 R4, P1, R204, UR4, RZ ;  /* 0x00000004cc040c10 */ /* 0x000fe2000ff3e0ff */
[----:B------:R-:W-:Y:S01]  /*2200*/  ULDC UR4, c[0x0][0x2f4] ;  /* 0x0000bd0000047ab9 */ /* 0x000fe20000000800 */
[----:B------:R-:W3:Y:S02]  /*2210*/  LDC R27, c[0x0][0x3f4] ;  /* 0x0000fd00ff1b7b82 */ /* 0x000ee40000000800 */
[----:B------:R-:W-:-:S05]  /*2220*/  @P0 IADD3.X R5, R205, UR5, RZ, P1, !PT ;  /* 0x00000005cd050c10 */ /* 0x000fca0008ffe4ff */
[----:B------:R4:W3:Y:S01]  /*2230*/  @P0 LDG.E R8, desc[UR58][R4.64] ;  /* 0x0000003a04080981 */ /* 0x0008e2000c1e1900 */
[----:B------:R-:W-:Y:S01]  /*2240*/  ISETP.GE.AND P2, PT, R0, UR4, PT ;  /* 0x0000000400007c0c */ /* 0x000fe2000bf46270 */
[C---:B------:R-:W-:Y:S01]  /*2250*/  IMAD.WIDE.U32 R112, R199.reuse, UR6, R18 ;  /* 0x00000006c7707c25 */ /* 0x040fe2000f8e0012 */
[----:B------:R-:W-:Y:S01]  /*2260*/  ISETP.GE.AND P0, PT, R18, UR4, PT ;  /* 0x0000000412007c0c */ /* 0x000fe2000bf06270 */
[----:B------:R-:W3:Y:S01]  /*2270*/  S2R R151, SR_TID.X ;  /* 0x0000000000977919 */ /* 0x000ee20000002100 */
[----:B0-----:R-:W-:Y:S01]  /*2280*/  SEL R6, RZ, 0xffffffff, P2 ;  /* 0xffffffffff067807 */ /* 0x001fe20001000000 */
[----:B------:R-:W-:Y:S01]  /*2290*/  IMAD R113, R199, UR7, R113 ;  /* 0x00000007c7717c24 */ /* 0x000fe2000f8e0271 */
[----:B------:R-:W-:Y:S01]  /*22a0*/  ISETP.GE.AND P1, PT, R3, UR4, PT ;  /* 0x0000000403007c0c */ /* 0x000fe2000bf26270 */
[----:B------:R-:W-:Y:S01]  /*22b0*/  ULDC.64 UR6, c[0x0][0xa08] ;  /* 0x0002820000067ab9 */ /* 0x000fe20000000a00 */
[----:B------:R-:W-:Y:S01]  /*22c0*/  SEL R3, RZ, 0x1, P0 ;  /* 0x00000001ff037807 */ /* 0x000fe20000000000 */
[----:B------:R-:W-:Y:S01]  /*22d0*/  IMAD.SHL.U32 R6, R6, 0x2, RZ ;  /* 0x0000000206067824 */ /* 0x000fe200078e00ff */
[----:B------:R-:W-:Y:S01]  /*22e0*/  SHF.R.S32.HI R21, RZ, 0x1f, R118 ;  /* 0x0000001fff157819 */ /* 0x000fe20000011476 */
[----:B----4-:R-:W-:Y:S01]  /*22f0*/  VIADD R4, R18, 0x60 ;  /* 0x0000006012047836 */ /* 0x010fe20000000000 */
[----:B------:R-:W-:Y:S01]  /*2300*/  SHF.R.S32.HI R144, RZ, 0x1f, R17 ;  /* 0x0000001fff907819 */ /* 0x000fe20000011411 */
[----:B--2---:R-:W-:Y:S01]  /*2310*/  IMAD.WIDE.U32 R108, R17, R12, R18 ;  /* 0x0000000c116c7225 */ /* 0x004fe200078e0012 */
[----:B------:R-:W-:-:S02]  /*2320*/  LOP3.LUT R5, R6, 0x2, R3, 0xe2, !PT ;  /* 0x0000000206057812 */ /* 0x000fc400078ee203 */
[----:B------:R-:W-:Y:S01]  /*2330*/  ISETP.GE.AND P2, PT, R4, UR4, PT ;  /* 0x0000000404007c0c */ /* 0x000fe2000bf46270 */
[----:B------:R-:W-:Y:S01]  /*2340*/  VIADD R3, R18, 0x40 ;  /* 0x0000004012037836 */ /* 0x000fe20000000000 */
[----:B------:R-:W-:Y:S01]  /*2350*/  SEL R34, RZ, 0x10, P1 ;  /* 0x00000010ff227807 */ /* 0x000fe20000800000 */
[-C--:B-1----:R-:W-:Y:S01]  /*2360*/  IMAD R9, R21, R10.reuse, RZ ;  /* 0x0000000a15097224 */ /* 0x082fe200078e02ff */
[--C-:B------:R-:W-:Y:S01]  /*2370*/  SHF.R.S32.HI R23, RZ, 0x1f, R22.reuse ;  /* 0x0000001fff177819 */ /* 0x100fe20000011416 */
[C---:B------:R-:W-:Y:S01]  /*2380*/  IMAD.WIDE.U32 R6, R118.reuse, R10, RZ ;  /* 0x0000000a76067225 */ /* 0x040fe200078e00ff */
[C---:B------:R-:W-:Y:S02]  /*2390*/  ISETP.GE.AND P0, PT, R3.reuse, UR4, PT ;  /* 0x0000000403007c0c */ /* 0x040fe4000bf06270 */
[----:B---3--:R-:W-:Y:S01]  /*23a0*/  ISETP.GE.AND P3, PT, R3, R27, PT ;  /* 0x0000001b0300720c */ /* 0x008fe20003f66270 */
[----:B------:R-:W-:Y:S01]  /*23b0*/  IMAD R15, R118, R11, R9 ;  /* 0x0000000b760f7224 */ /* 0x000fe200078e0209 */
[----:B------:R-:W-:Y:S01]  /*23c0*/  SEL R14, RZ, 0x4, P0 ;  /* 0x00000004ff0e7807 */ /* 0x000fe20000000000 */
[----:B------:R-:W-:Y:S01]  /*23d0*/  IMAD.WIDE.U32 R110, R17, R12, R22 ;  /* 0x0000000c116e7225 */ /* 0x000fe200078e0016 */
[----:B------:R-:W-:-:S02]  /*23e0*/  SEL R9, RZ, 0x8, P2 ;  /* 0x00000008ff097807 */ /* 0x000fc40001000000 */
[----:B------:R-:W-:Y:S01]  /*23f0*/  ISETP.NE.U32.AND P0, PT, RZ, UR6, PT ;  /* 0x00000006ff007c0c */ /* 0x000fe2000bf05070 */
[----:B------:R-:W-:Y:S01]  /*2400*/  IMAD.IADD R7, R7, 0x1, R15 ;  /* 0x0000000107077824 */ /* 0x000fe200078e020f */
[----:B------:R-:W-:Y:S01]  /*2410*/  ISETP.GE.AND P2, PT, R20, UR4, PT ;  /* 0x0000000414007c0c */ /* 0x000fe2000bf46270 */
[----:B------:R-:W-:Y:S01]  /*2420*/  ULDC.64 UR4, c[0x0][0x308] ;  /* 0x0000c20000047ab9 */ /* 0x000fe20000000a00 */
[----:B------:R-:W-:Y:S01]  /*2430*/  LOP3.LUT R5, R9, R5, R14, 0xfe, !PT ;  /* 0x0000000509057212 */ /* 0x000fe200078efe0e */
[----:B------:R-:W-:Y:S01]  /*2440*/  IMAD.WIDE.U32 R6, R199, UR4, R6 ;  /* 0x00000004c7067c25 */ /* 0x000fe2000f8e0006 */
[----:B------:R-:W-:Y:S01]  /*2450*/  ISETP.NE.AND.EX P0, PT, RZ, UR7, PT, P0 ;  /* 0x00000007ff007c0c */ /* 0x000fe2000bf05300 */
[----:B------:R-:W0:Y:S01]  /*2460*/  LDC.64 R14, c[0x0][0x408] ;  /* 0x00010200ff0e7b82 */ /* 0x000e220000000a00 */
[----:B------:R-:W-:Y:S01]  /*2470*/  LOP3.LUT R34, R5, R34, RZ, 0xfc, !PT ;  /* 0x0000002205227212 */ /* 0x000fe200078efcff */
[----:B------:R-:W-:Y:S01]  /*2480*/  IMAD R7, R199, UR5, R7 ;  /* 0x00000005c7077c24 */ /* 0x000fe2000f8e0207 */
[----:B------:R-:W-:Y:S01]  /*2490*/  ULDC.64 UR4, c[0x0][0x310] ;  /* 0x0000c40000047ab9 */ /* 0x000fe20000000a00 */
[----:B------:R-:W-:Y:S01]  /*24a0*/  ISETP.GE.AND P1, PT, R0, R27, PT ;  /* 0x0000001b0000720c */ /* 0x000fe20003f26270 */
[----:B------:R-:W-:Y:S01]  /*24b0*/  IMAD.SHL.U32 R135, R10, 0x40, RZ ;  /* 0x000000400a877824 */ /* 0x000fe200078e00ff */
[----:B------:R-:W-:Y:S01]  /*24c0*/  LOP3.LUT R28, R28, 0xfffffffe, RZ, 0xc0, !PT ;  /* 0xfffffffe1c1c7812 */ /* 0x000fe200078ec0ff */
[----:B------:R-:W-:Y:S01]  /*24d0*/  IMAD.MOV.U32 R130, RZ, RZ, 0x20 ;  /* 0x00000020ff827424 */ /* 0x000fe200078e00ff */
[----:B------:R-:W-:Y:S01]  /*24e0*/  SHF.R.U32.HI R37, RZ, 0x3, R185 ;  /* 0x00000003ff257819 */ /* 0x000fe200000116b9 */
[----:B------:R-:W-:Y:S01]  /*24f0*/  IMAD.SHL.U32 R122, R27, 0x2, RZ ;  /* 0x000000021b7a7824 */ /* 0x000fe200078e00ff */
[----:B------:R-:W-:-:S02]  /*2500*/  @P3 LOP3.LUT R28, R28, 0x1, RZ, 0xfc, !PT ;  /* 0x000000011c1c3812 */ /* 0x000fc400078efcff */
[C-C-:B------:R-:W-:Y:S02]  /*2510*/  SHF.L.U64.HI R131, R10.reuse, 0x7, R11.reuse ;  /* 0x000000070a837819 */ /* 0x140fe4000001020b */
[----:B------:R-:W-:Y:S01]  /*2520*/  SHF.L.U64.HI R134, R10, 0x6, R11 ;  /* 0x000000060a867819 */ /* 0x000fe2000001020b */
[----:B------:R1:W-:Y:S01]  /*2530*/  STL [R1+0x14], R28 ;  /* 0x0000141c01007387 */ /* 0x0003e20000100800 */
[----:B------:R-:W-:Y:S02]  /*2540*/  SHF.L.U64.HI R132, R12, 0x7, R13 ;  /* 0x000000070c847819 */ /* 0x000fe4000001020d */
[----:B------:R-:W-:Y:S02]  /*2550*/  IADD3 R118, P4, R17, R118, RZ ;  /* 0x0000007611767210 */ /* 0x000fe40007f9e0ff */
[----:B------:R-:W-:Y:S02]  /*2560*/  SHF.R.S32.HI R147, RZ, 0x1f, R207 ;  /* 0x0000001fff937819 */ /* 0x000fe400000114cf */
[----:B------:R-:W-:Y:S01]  /*2570*/  LEA.HI R151, R151, 0x8, RZ, 0x19 ;  /* 0x0000000897977811 */ /* 0x000fe200078fc8ff */
[----:B------:R-:W-:Y:S01]  /*2580*/  IMAD.X R119, R21, 0x1, R144, P4 ;  /* 0x0000000115777824 */ /* 0x000fe200020e0690 */
[----:B0-----:R-:W-:Y:S01]  /*2590*/  SHF.L.U64.HI R133, R14, 0x7, R15 ;  /* 0x000000070e857819 */ /* 0x001fe2000001020f */
[----:B------:R-:W-:-:S04]  /*25a0*/  IMAD.WIDE.U32 R106, R17, R14, R22 ;  /* 0x0000000e116a7225 */ /* 0x000fc800078e0016 */
[----:B------:R-:W-:Y:S01]  /*25b0*/  IMAD.WIDE.U32 R104, R17, R14, R18 ;  /* 0x0000000e11687225 */ /* 0x000fe200078e0012 */
[----:B------:R-:W-:Y:S02]  /*25c0*/  SHF.R.S32.HI R9, RZ, 0x1f, R8 ;  /* 0x0000001fff097819 */ /* 0x000fe40000011408 */
[----:B------:R-:W-:Y:S01]  /*25d0*/  SEL R99, R8, RZ, !P0 ;  /* 0x000000ff08637207 */ /* 0x000fe20004000000 */
[----:B------:R-:W-:Y:S01]  /*25e0*/  IMAD R8, R144, R12, RZ ;  /* 0x0000000c90087224 */ /* 0x000fe200078e02ff */
[----:B------:R-:W-:-:S03]  /*25f0*/  SEL R9, R9, RZ, !P0 ;  /* 0x000000ff09097207 */ /* 0x000fc60004000000 */
[----:B------:R-:W-:-:S04]  /*2600*/  IMAD.WIDE.U32 R114, R99, UR4, R6 ;  /* 0x0000000463727c25 */ /* 0x000fc8000f8e0006 */
[----:B------:R-:W-:Y:S02]  /*2610*/  IMAD R20, R9, UR4, RZ ;  /* 0x0000000409147c24 */ /* 0x000fe4000f8e02ff */
[----:B------:R-:W-:-:S04]  /*2620*/  IMAD.WIDE.U32 R6, R17, R10, R18 ;  /* 0x0000000a11067225 */ /* 0x000fc800078e0012 */
[----:B------:R-:W-:Y:S01]  /*2630*/  IMAD R31, R99, UR5, R20 ;  /* 0x00000005631f7c24 */ /* 0x000fe2000f8e0214 */
[----:B------:R-:W-:Y:S01]  /*2640*/  IADD3 R5, P0, R114, R6, RZ ;  /* 0x0000000672057210 */ /* 0x000fe20007f1e0ff */
[----:B------:R-:W-:Y:S01]  /*2650*/  IMAD R20, R144, R10, RZ ;  /* 0x0000000a90147224 */ /* 0x000fe200078e02ff */
[----:B------:R-:W-:Y:S01]  /*2660*/  ULDC.64 UR4, c[0x0][0x338] ;  /* 0x0000ce0000047ab9 */ /* 0x000fe20000000a00 */
[----:B------:R-:W-:Y:S02]  /*2670*/  IMAD.IADD R6, R115, 0x1, R31 ;  /* 0x0000000173067824 */ /* 0x000fe400078e021f */
[C---:B------:R-:W-:Y:S02]  /*2680*/  IMAD R33, R17.reuse, R11, R20 ;  /* 0x0000000b11217224 */ /* 0x040fe400078e0214 */
[----:B------:R-:W-:Y:S02]  /*2690*/  IMAD R29, R17, R13, R8 ;  /* 0x0000000d111d7224 */ /* 0x000fe400078e0208 */
[----:B------:R-:W-:Y:S01]  /*26a0*/  IMAD R8, R9, UR4, RZ ;  /* 0x0000000409087c24 */ /* 0x000fe2000f8e02ff */
[----:B------:R-:W-:Y:S01]  /*26b0*/  IADD3.X R7, R6, R7, R33, P0, !PT ;  /* 0x0000000706077210 */ /* 0x000fe200007fe421 */
[----:B------:R-:W-:Y:S01]  /*26c0*/  IMAD.WIDE.U32 R112, R99, UR4, R112 ;  /* 0x0000000463707c25 */ /* 0x000fe2000f8e0070 */
[----:B------:R-:W-:-:S03]  /*26d0*/  ISETP.GE.AND P0, PT, R18, R27, PT ;  /* 0x0000001b1200720c */ /* 0x000fc60003f06270 */
[----:B------:R-:W-:Y:S01]  /*26e0*/  IMAD R99, R99, UR5, R8 ;  /* 0x0000000563637c24 */ /* 0x000fe2000f8e0208 */
[----:B------:R-:W-:Y:S01]  /*26f0*/  SEL R9, R27, RZ, P0 ;  /* 0x000000ff1b097207 */ /* 0x000fe20000000000 */
[----:B------:R-:W-:Y:S02]  /*2700*/  IMAD R8, R144, R14, RZ ;  /* 0x0000000e90087224 */ /* 0x000fe400078e02ff */
[----:B------:R-:W-:Y:S02]  /*2710*/  IMAD.IADD R111, R111, 0x1, R29 ;  /* 0x000000016f6f7824 */ /* 0x000fe400078e021d */
[----:B------:R-:W-:Y:S01]  /*2720*/  IMAD R31, R17, R15, R8 ;  /* 0x0000000f111f7224 */ /* 0x000fe200078e0208 */
[----:B------:R-:W-:Y:S01]  /*2730*/  SEL R8, R27, RZ, P3 ;  /* 0x000000ff1b087207 */ /* 0x000fe20001800000 */
[----:B------:R-:W-:Y:S01]  /*2740*/  IMAD.IADD R109, R29, 0x1, R109 ;  /* 0x000000011d6d7824 */ /* 0x000fe200078e026d */
[----:B------:R-:W-:Y:S01]  /*2750*/  SEL R29, R27, RZ, P1 ;  /* 0x000000ff1b1d7207 */ /* 0x000fe20000800000 */
[----:B------:R-:W-:Y:S01]  /*2760*/  IMAD.IADD R9, R18, 0x1, R9 ;  /* 0x0000000112097824 */ /* 0x000fe200078e0209 */
[----:B------:R-:W-:Y:S01]  /*2770*/  LOP3.LUT P3, RZ, R229, 0x4, RZ, 0xc0, !PT ;  /* 0x00000004e5ff7812 */ /* 0x000fe2000786c0ff */
[----:B------:R-:W-:-:S02]  /*2780*/  IMAD.IADD R26, R3, 0x1, R8 ;  /* 0x00000001031a7824 */ /* 0x000fc400078e0208 */
[----:B------:R-:W-:Y:S01]  /*2790*/  IMAD.IADD R29, R0, 0x1, R29 ;  /* 0x00000001001d7824 */ /* 0x000fe200078e021d */
[----:B------:R-:W-:Y:S01]  /*27a0*/  SHF.R.S32.HI R8, RZ, 0x1f, R9 ;  /* 0x0000001fff087819 */ /* 0x000fe20000011409 */
[----:B------:R-:W-:Y:S01]  /*27b0*/  IMAD.IADD R107, R107, 0x1, R31 ;  /* 0x000000016b6b7824 */ /* 0x000fe200078e021f */
[----:B------:R-:W-:Y:S01]  /*27c0*/  SEL R130, R130, 0xffffffe0, !P3 ;  /* 0xffffffe082827807 */ /* 0x000fe20005800000 */
[----:B------:R-:W-:Y:S01]  /*27d0*/  IMAD.IADD R105, R31, 0x1, R105 ;  /* 0x000000011f697824 */ /* 0x000fe200078e0269 */
[CC--:B------:R-:W-:Y:S01]  /*27e0*/  LEA.HI R30, R8.reuse, R9.reuse, RZ, 0x3 ;  /* 0x00000009081e7211 */ /* 0x0c0fe200078f18ff */
[CC--:B-----5:R-:W-:Y:S01]  /*27f0*/  IMAD.WIDE.U32 R110, R143.reuse, R12.reuse, R110 ;  /* 0x0000000c8f6e7225 */ /* 0x0e0fe200078e006e */
[----:B------:R-:W-:Y:S02]  /*2800*/  SHF.R.S32.HI R20, RZ, 0x1f, R29 ;  /* 0x0000001fff147819 */ /* 0x000fe4000001141d */
[----:B------:R-:W-:Y:S01]  /*2810*/  LEA.HI R8, R8, R9, RZ, 0x6 ;  /* 0x0000000908087211 */ /* 0x000fe200078f30ff */
[----:B------:R-:W-:Y:S01]  /*2820*/  IMAD.WIDE.U32 R108, R143, R12, R108 ;  /* 0x0000000c8f6c7225 */ /* 0x000fe200078e006c */
[----:B------:R-:W-:-:S02]  /*2830*/  SHF.R.S32.HI R31, RZ, 0x1f, R26 ;  /* 0x0000001fff1f7819 */ /* 0x000fc4000001141a */
[-C--:B------:R-:W-:Y:S01]  /*2840*/  LEA.HI R32, R20, R29.reuse, RZ, 0x3 ;  /* 0x0000001d14207211 */ /* 0x080fe200078f18ff */
[----:B------:R-:W-:Y:S01]  /*2850*/  IMAD.SHL.U32 R9, R8, 0x80, RZ ;  /* 0x0000008008097824 */ /* 0x000fe200078e00ff */
[----:B------:R-:W-:Y:S01]  /*2860*/  LEA.HI R20, R20, R29, RZ, 0x6 ;  /* 0x0000001d14147211 */ /* 0x000fe200078f30ff */
[----:B------:R-:W-:Y:S01]  /*2870*/  IMAD.SHL.U32 R11, R12, 0x40, RZ ;  /* 0x000000400c0b7824 */ /* 0x000fe200078e00ff */
[----:B------:R-:W-:Y:S01]  /*2880*/  LEA.HI R36, R31, R26, RZ, 0x3 ;  /* 0x0000001a1f247211 */ /* 0x000fe200078f18ff */
[----:B------:R-:W-:Y:S01]  /*2890*/  IMAD.WIDE.U32 R106, R143, R14, R106 ;  /* 0x0000000e8f6a7225 */ /* 0x000fe200078e006a */
[----:B------:R-:W-:Y:S02]  /*28a0*/  LEA.HI R31, R31, R26, RZ, 0x6 ;  /* 0x0000001a1f1f7211 */ /* 0x000fe400078f30ff */
[----:B------:R-:W-:Y:S01]  /*28b0*/  LOP3.LUT R8, R191, 0x38, R30, 0xf8, !PT ;  /* 0x00000038bf087812 */ /* 0x000fe200078ef81e */
[----:B------:R-:W-:Y:S01]  /*28c0*/  IMAD.SHL.U32 R26, R20, 0x80, RZ ;  /* 0x00000080141a7824 */ /* 0x000fe200078e00ff */
[----:B------:R-:W-:Y:S01]  /*28d0*/  LOP3.LUT R9, R9, 0xffffe000, RZ, 0xc0, !PT ;  /* 0xffffe00009097812 */ /* 0x000fe200078ec0ff */
[----:B------:R-:W-:Y:S01]  /*28e0*/  IMAD.SHL.U32 R31, R31, 0x80, RZ ;  /* 0x000000801f1f7824 */ /* 0x000fe200078e00ff */
[----:B------:R-:W-:Y:S01]  /*28f0*/  LOP3.LUT R29, R8, R193, RZ, 0x3c, !PT ;  /* 0x000000c1081d7212 */ /* 0x000fe200078e3cff */
[----:B------:R-:W-:Y:S01]  /*2900*/  IMAD.WIDE.U32 R104, R143, R14, R104 ;  /* 0x0000000e8f687225 */ /* 0x000fe200078e0068 */
[----:B------:R-:W-:-:S02]  /*2910*/  LOP3.LUT R20, R191, 0x38, R32, 0xf8, !PT ;  /* 0x00000038bf147812 */ /* 0x000fc400078ef820 */
[----:B------:R-:W-:Y:S01]  /*2920*/  LOP3.LUT R26, R26, 0xffffe000, RZ, 0xc0, !PT ;  /* 0xffffe0001a1a7812 */ /* 0x000fe200078ec0ff */
[----:B------:R-:W-:Y:S01]  /*2930*/  IMAD R142, R192, 0x200, R9 ;  /* 0x00000200c08e7824 */ /* 0x000fe200078e0209 */
[----:B------:R-:W-:Y:S01]  /*2940*/  LOP3.LUT R20, R20, R193, RZ, 0x3c, !PT ;  /* 0x000000c114147212 */ /* 0x000fe200078e3cff */
[----:B------:R-:W-:Y:S01]  /*2950*/  IMAD.IADD R99, R113, 0x1, R99 ;  /* 0x0000000171637824 */ /* 0x000fe200078e0263 */
[----:B------:R-:W-:Y:S01]  /*2960*/  LOP3.LUT R35, R185, 0x38, R36, 0xf8, !PT ;  /* 0x00000038b9237812 */ /* 0x000fe200078ef824 */
[----:B------:R-:W-:Y:S01]  /*2970*/  IMAD.IADD R142, R142, 0x1, R29 ;  /* 0x000000018e8e7824 */ /* 0x000fe200078e021d */
[----:B------:R-:W-:Y:S01]  /*2980*/  SHF.R.S32.HI R29, RZ, 0x1f, R143 ;  /* 0x0000001fff1d7819 */ /* 0x000fe2000001148f */
[----:B------:R-:W-:Y:S01]  /*2990*/  IMAD R141, R192, 0x200, R26 ;  /* 0x00000200c08d7824 */ /* 0x000fe200078e021a */
[----:B------:R-:W-:Y:S02]  /*29a0*/  LOP3.LUT R31, R31, 0xffffe000, RZ, 0xc0, !PT ;  /* 0xffffe0001f1f7812 */ /* 0x000fe400078ec0ff */
[----:B------:R-:W-:Y:S01]  /*29b0*/  LOP3.LUT R8, R35, R37, RZ, 0x3c, !PT ;  /* 0x0000002523087212 */ /* 0x000fe200078e3cff */
[----:B------:R-:W-:Y:S01]  /*29c0*/  IMAD.IADD R141, R141, 0x1, R20 ;  /* 0x000000018d8d7824 */ /* 0x000fe200078e0214 */
[----:B-1----:R-:W-:Y:S01]  /*29d0*/  LOP3.LUT R28, R185, 0x38, R30, 0xf8, !PT ;  /* 0x00000038b91c7812 */ /* 0x002fe200078ef81e */
[----:B------:R-:W-:Y:S01]  /*29e0*/  IMAD R20, R29, R12, RZ ;  /* 0x0000000c1d147224 */ /* 0x000fe200078e02ff */
[----:B------:R-:W-:Y:S01]  /*29f0*/  IADD3 R137, R8, R31, R195 ;  /* 0x0000001f08897210 */ /* 0x000fe20007ffe0c3 */
[----:B------:R-:W-:Y:S01]  /*2a00*/  IMAD R139, R192, 0x200, R31 ;  /* 0x00000200c08b7824 */ /* 0x000fe200078e021f */
[----:B------:R-:W-:Y:S01]  /*2a10*/  LOP3.LUT R28, R28, R37, RZ, 0x3c, !PT ;  /* 0x000000251c1c7212 */ /* 0x000fe200078e3cff */
[----:B------:R-:W-:Y:S01]  /*2a20*/  IMAD R31, R143, R13, R20 ;  /* 0x0000000d8f1f7224 */ /* 0x000fe200078e0214 */
[----:B------:R-:W-:Y:S01]  /*2a30*/  LOP3.LUT R33, R185, 0x38, R32, 0xf8, !PT ;  /* 0x00000038b9217812 */ /* 0x000fe200078ef820 */
[----:B------:R-:W-:Y:S01]  /*2a40*/  IMAD R20, R29, R14, RZ ;  /* 0x0000000e1d147224 */ /* 0x000fe200078e02ff */
[----:B------:R-:W-:Y:S01]  /*2a50*/  IADD3 R140, R28, R9, R195 ;  /* 0x000000091c8c7210 */ /* 0x000fe20007ffe0c3 */
[----:B------:R-:W-:Y:S01]  /*2a60*/  IMAD.SHL.U32 R8, R10, 0x80, RZ ;  /* 0x000000800a087824 */ /* 0x000fe200078e00ff */
[----:B------:R-:W-:Y:S01]  /*2a70*/  LOP3.LUT R38, R191, 0x38, R36, 0xf8, !PT ;  /* 0x00000038bf267812 */ /* 0x000fe200078ef824 */
[----:B------:R-:W-:Y:S01]  /*2a80*/  IMAD R29, R143, R15, R20 ;  /* 0x0000000f8f1d7224 */ /* 0x000fe200078e0214 */
[----:B------:R-:W-:Y:S01]  /*2a90*/  LOP3.LUT R20, R191, 0x18, R18, 0xf8, !PT ;  /* 0x00000018bf147812 */ /* 0x000fe200078ef812 */
[C---:B------:R-:W-:Y:S01]  /*2aa0*/  IMAD.SHL.U32 R10, R12.reuse, 0x80, RZ ;  /* 0x000000800c0a7824 */ /* 0x040fe200078e00ff */
[----:B------:R-:W-:Y:S01]  /*2ab0*/  SHF.L.U64.HI R9, R12, 0x6, R13 ;  /* 0x000000060c097819 */ /* 0x000fe2000001020d */
[----:B------:R-:W-:Y:S01]  /*2ac0*/  IMAD.IADD R21, R31, 0x1, R109 ;  /* 0x000000011f157824 */ /* 0x000fe200078e026d */
[----:B------:R-:W-:Y:S01]  /*2ad0*/  LOP3.LUT R33, R33, R37, RZ, 0x3c, !PT ;  /* 0x0000002521217212 */ /* 0x000fe200078e3cff */
[----:B------:R-:W-:Y:S01]  /*2ae0*/  IMAD.IADD R27, R29, 0x1, R105 ;  /* 0x000000011d1b7824 */ /* 0x000fe200078e0269 */
[C---:B------:R-:W-:Y:S01]  /*2af0*/  SHF.L.U64.HI R12, R14.reuse, 0x6, R15 ;  /* 0x000000060e0c7819 */ /* 0x040fe2000001020f */
[----:B------:R-:W-:Y:S01]  /*2b00*/  IMAD.SHL.U32 R13, R14, 0x80, RZ ;  /* 0x000000800e0d7824 */ /* 0x000fe200078e00ff */
[-C--:B------:R-:W-:Y:S01]  /*2b10*/  LOP3.LUT R15, R20, R193.reuse, RZ, 0x3c, !PT ;  /* 0x000000c1140f7212 */ /* 0x080fe200078e3cff */
[----:B------:R-:W-:Y:S01]  /*2b20*/  IMAD.IADD R20, R111, 0x1, R31 ;  /* 0x000000016f147824 */ /* 0x000fe200078e021f */
[----:B------:R-:W-:Y:S01]  /*2b30*/  SEL R35, RZ, 0x20, P2 ;  /* 0x00000020ff237807 */ /* 0x000fe20001000000 */
[----:B------:R-:W-:Y:S01]  /*2b40*/  IMAD.SHL.U32 R14, R14, 0x40, RZ ;  /* 0x000000400e0e7824 */ /* 0x000fe200078e00ff */
[----:B------:R-:W-:Y:S01]  /*2b50*/  LOP3.LUT R38, R38, R193, RZ, 0x3c, !PT ;  /* 0x000000c126267212 */ /* 0x000fe200078e3cff */
[----:B------:R-:W-:Y:S01]  /*2b60*/  IMAD R15, R192, 0x200, R15 ;  /* 0x00000200c00f7824 */ /* 0x000fe200078e020f */
[----:B------:R-:W-:Y:S01]  /*2b70*/  IADD3 R138, R33, R26, R195 ;  /* 0x0000001a218a7210 */ /* 0x000fe20007ffe0c3 */
[----:B------:R-:W-:Y:S01]  /*2b80*/  IMAD.IADD R26, R107, 0x1, R29 ;  /* 0x000000016b1a7824 */ /* 0x000fe200078e021d */
[----:B------:R-:W-:Y:S01]  /*2b90*/  LOP3.LUT R98, R34, R35, RZ, 0xfc, !PT ;  /* 0x0000002322627212 */ /* 0x000fe200078efcff */
[----:B------:R-:W-:Y:S01]  /*2ba0*/  IMAD.IADD R139, R139, 0x1, R38 ;  /* 0x000000018b8b7824 */ /* 0x000fe200078e0226 */
[----:B------:R-:W-:Y:S01]  /*2bb0*/  LOP3.LUT R29, R30, 0xfffffff8, RZ, 0xc0, !PT ;  /* 0xfffffff81e1d7812 */ /* 0x000fe200078ec0ff */
[----:B------:R-:W-:Y:S01]  /*2bc0*/  IMAD.IADD R136, R130, 0x1, R15 ;  /* 0x0000000182887824 */ /* 0x000fe200078e020f */
[----:B------:R-:W-:-:S02]  /*2bd0*/  LOP3.LUT R31, R32, 0xfffffff8, RZ, 0xc0, !PT ;  /* 0xfffffff8201f7812 */ /* 0x000fc400078ec0ff */
[----:B------:R-:W-:Y:S02]  /*2be0*/  LOP3.LUT R33, R36, 0xfffffff8, RZ, 0xc0, !PT ;  /* 0xfffffff824217812 */ /* 0x000fe400078ec0ff */
[----:B------:R-:W-:Y:S02]  /*2bf0*/  SHF.R.S32.HI R28, RZ, 0x3, R30 ;  /* 0x00000003ff1c7819 */ /* 0x000fe4000001141e */
[----:B------:R-:W-:Y:S02]  /*2c00*/  SHF.R.S32.HI R30, RZ, 0x3, R32 ;  /* 0x00000003ff1e7819 */ /* 0x000fe40000011420 */
[----:B------:R-:W-:Y:S02]  /*2c10*/  SHF.R.S32.HI R32, RZ, 0x3, R36 ;  /* 0x00000003ff207819 */ /* 0x000fe40000011424 */
[C---:B------:R-:W-:Y:S02]  /*2c20*/  LOP3.LUT R38, R98.reuse, 0x2, RZ, 0xc0, !PT ;  /* 0x0000000262267812 */ /* 0x040fe400078ec0ff */
[----:B------:R-:W-:-:S02]  /*2c30*/  LOP3.LUT R39, R98, 0x4, RZ, 0xc0, !PT ;  /* 0x0000000462277812 */ /* 0x000fc400078ec0ff */
[C---:B------:R-:W-:Y:S02]  /*2c40*/  LOP3.LUT R96, R98.reuse, 0x8, RZ, 0xc0, !PT ;  /* 0x0000000862607812 */ /* 0x040fe400078ec0ff */
[----:B------:R-:W-:Y:S02]  /*2c50*/  LOP3.LUT R97, R98, 0x10, RZ, 0xc0, !PT ;  /* 0x0000001062617812 */ /* 0x000fe400078ec0ff */
[----:B------:R-:W-:Y:S02]  /*2c60*/  LOP3.LUT R34, R34, 0x1, RZ, 0xc0, !PT ;  /* 0x0000000122227812 */ /* 0x000fe400078ec0ff */
[----:B------:R-:W-:Y:S02]  /*2c70*/  SHF.R.S32.HI R35, RZ, 0x1f, R29 ;  /* 0x0000001fff237819 */ /* 0x000fe4000001141d */
[----:B------:R-:W-:Y:S02]  /*2c80*/  SHF.R.S32.HI R36, RZ, 0x1f, R31 ;  /* 0x0000001fff247819 */ /* 0x000fe4000001141f */
[----:B------:R-:W-:-:S02]  /*2c90*/  SHF.R.S32.HI R37, RZ, 0x1f, R33 ;  /* 0x0000001fff257819 */ /* 0x000fc40000011421 */
[----:B------:R-:W-:-:S07]  /*2ca0*/  LOP3.LUT R98, R98, 0x20, RZ, 0xc0, !PT ;  /* 0x0000002062627812 */ /* 0x000fce00078ec0ff */
.L_x_532:
[----:B------:R-:W2:Y:S01]  /*2cb0*/  LDL.LU R46, [R1+0x14] ;  /* 0x00001400012e7983 */ /* 0x000ea20000300800 */
[----:B------:R-:W0:Y:S01]  /*2cc0*/  LDC.64 R120, c[0x0][0x2e8] ;  /* 0x0000ba00ff787b82 */ /* 0x000e220000000a00 */
[----:B------:R-:W-:Y:S01]  /*2cd0*/  VIADD R50, R25, 0xffffffff ;  /* 0xffffffff19327836 */ /* 0x000fe20000000000 */
[----:B------:R-:W-:Y:S05]  /*2ce0*/  YIELD ;  /* 0x0000000000007946 */ /* 0x000fea0003800000 */
[----:B------:R-:W-:Y:S01]  /*2cf0*/  SHF.R.S32.HI R43, RZ, 0x1f, R50 ;  /* 0x0000001fff2b7819 */ /* 0x000fe20000011432 */
[----:B------:R-:W1:Y:S01]  /*2d00*/  LDC R117, c[0x0][0x3f4] ;  /* 0x0000fd00ff757b82 */ /* 0x000e620000000800 */
[-C--:B------:R-:W-:Y:S01]  /*2d10*/  IMAD R25, R131, R50.reuse, RZ ;  /* 0x0000003283197224 */ /* 0x080fe200078e02ff */
[----:B------:R-:W-:Y:S01]  /*2d20*/  BSSY B0, `(.L_x_433) ;  /* 0x00007ab000007945 */ /* 0x000fe20003800000 */
[----:B------:R-:W-:-:S04]  /*2d30*/  IMAD.WIDE.U32 R124, R8, R50, RZ ;  /* 0x00000032087c7225 */ /* 0x000fc800078e00ff */
[----:B------:R-:W-:Y:S01]  /*2d40*/  IMAD R25, R43, R8, R25 ;  /* 0x000000082b197224 */ /* 0x000fe200078e0219 */
[-C--:B------:R-:W-:Y:S01]  /*2d50*/  IADD3 R41, P4, R5, R124.reuse, RZ ;  /* 0x0000007c05297210 */ /* 0x080fe20007f9e0ff */
[----:B------:R-:W-:Y:S02]  /*2d60*/  IMAD R47, R16, 0x6000, R15 ;  /* 0x00006000102f7824 */ /* 0x000fe400078e020f */
[----:B------:R-:W-:Y:S01]  /*2d70*/  IMAD.IADD R92, R125, 0x1, R25 ;  /* 0x000000017d5c7824 */ /* 0x000fe200078e0219 */
[----:B------:R-:W-:Y:S01]  /*2d80*/  IADD3 R25, P2, P3, R5, R124, R135 ;  /* 0x0000007c05197210 */ /* 0x000fe20007b5e087 */
[----:B------:R-:W-:Y:S02]  /*2d90*/  IMAD R47, R47, 0x2, R116 ;  /* 0x000000022f2f7824 */ /* 0x000fe400078e0274 */
[----:B------:R-:W-:Y:S01]  /*2da0*/  IMAD.X R42, R92, 0x1, R7, P4 ;  /* 0x000000015c2a7824 */ /* 0x000fe200020e0607 */
[----:B------:R-:W-:Y:S02]  /*2db0*/  IADD3.X R40, R7, R92, R134, P2, P3 ;  /* 0x0000005c07287210 */ /* 0x000fe400017e6486 */
[----:B0-----:R-:W-:-:S02]  /*2dc0*/  LEA R44, P2, R25, R120, 0x1 ;  /* 0x00000078192c7211 */ /* 0x001fc400078408ff */
[----:B------:R-:W-:Y:S02]  /*2dd0*/  ISETP.GT.AND P3, PT, R50, R123, PT ;  /* 0x0000007b3200720c */ /* 0x000fe40003f64270 */
[----:B------:R-:W-:Y:S01]  /*2de0*/  LEA.HI.X R45, R25, R121, R40, 0x1, P2 ;  /* 0x00000079192d7211 */ /* 0x000fe200010f0c28 */
[----:B------:R-:W-:Y:S01]  /*2df0*/  IMAD R25, R16, 0x6000, R136 ;  /* 0x0000600010197824 */ /* 0x000fe200078e0288 */
[----:B-1----:R-:W-:Y:S02]  /*2e00*/  ISETP.GE.AND P2, PT, R117, 0x1, PT ;  /* 0x000000017500780c */ /* 0x002fe40003f46270 */
[----:B------:R-:W-:-:S04]  /*2e10*/  LEA R48, P4, R41, R120, 0x1 ;  /* 0x0000007829307211 */ /* 0x000fc800078808ff */
[----:B------:R-:W-:Y:S02]  /*2e20*/  LEA.HI.X R49, R41, R121, R42, 0x1, P4 ;  /* 0x0000007929317211 */ /* 0x000fe400020f0c2a */
[----:B--2---:R-:W-:-:S04]  /*2e30*/  LOP3.LUT R46, R46, 0xfffffffd, RZ, 0xc0, !PT ;  /* 0xfffffffd2e2e7812 */ /* 0x004fc800078ec0ff */
[----:B------:R-:W-:-:S05]  /*2e40*/  @P3 LOP3.LUT R46, R46, 0x2, RZ, 0xfc, !PT ;  /* 0x000000022e2e3812 */ /* 0x000fca00078efcff */
[----:B------:R0:W-:Y:S02]  /*2e50*/  STL [R1+0x14], R46 ;  /* 0x0000142e01007387 */ /* 0x0001e40000100800 */
[----:B0-----:R-:W-:Y:S02]  /*2e60*/  IMAD R46, R25, 0x2, R116 ;  /* 0x00000002192e7824 */ /* 0x001fe400078e0274 */
[----:B------:R-:W-:Y:S01]  /*2e70*/  IMAD.MOV.U32 R25, RZ, RZ, R50 ;  /* 0x000000ffff197224 */ /* 0x000fe200078e0032 */
[----:B------:R-:W-:Y:S06]  /*2e80*/  @!P2 BRA `(.L_x_434) ;  /* 0x000000740078a947 */ /* 0x000fec0003800000 */
[----:B------:R-:W-:Y:S01]  /*2e90*/  ULDC.U8 UR4, c[0x0][0x410] ;  /* 0x0001040000047ab9 */ /* 0x000fe20000000000 */
[-C--:B------:R-:W-:Y:S01]  /*2ea0*/  IMAD R41, R132, R50.reuse, RZ ;  /* 0x0000003284297224 */ /* 0x080fe200078e02ff */
[----:B------:R-:W-:Y:S01]  /*2eb0*/  ISETP.NE.AND P2, PT, RZ, UR4, PT ;  /* 0x00000004ff007c0c */ /* 0x000fe2000bf45270 */
[----:B------:R-:W-:Y:S02]  /*2ec0*/  IMAD R40, R133, R50, RZ ;  /* 0x0000003285287224 */ /* 0x000fe400078e02ff */
[----:B------:R-:W-:Y:S02]  /*2ed0*/  IMAD R41, R43, R10, R41 ;  /* 0x0000000a2b297224 */ /* 0x000fe400078e0229 */
[----:B------:R-:W-:Y:S02]  /*2ee0*/  IMAD R100, R25, -0x80, R24 ;  /* 0xffffff8019647824 */ /* 0x000fe400078e0218 */
[----:B------:R-:W-:Y:S02]  /*2ef0*/  IMAD R43, R43, R13, R40 ;  /* 0x0000000d2b2b7224 */ /* 0x000fe400078e0228 */
[----:B------:R-:W-:Y:S01]  /*2f00*/  IMAD.WIDE.U32 R90, R10, R50, RZ ;  /* 0x000000320a5a7225 */ /* 0x000fe200078e00ff */
[----:B------:R-:W-:-:S03]  /*2f10*/  VIMNMX R100, R100, 0x80, PT ;  /* 0x0000008064647848 */ /* 0x000fc60003fe0100 */
[----:B------:R-:W-:-:S04]  /*2f20*/  IMAD.WIDE.U32 R88, R13, R50, RZ ;  /* 0x000000320d587225 */ /* 0x000fc800078e00ff */
[----:B------:R-:W-:Y:S02]  /*2f30*/  IMAD.IADD R101, R91, 0x1, R41 ;  /* 0x000000015b657824 */ /* 0x000fe400078e0229 */
[----:B------:R-:W-:Y:S01]  /*2f40*/  IMAD.IADD R102, R89, 0x1, R43 ;  /* 0x0000000159667824 */ /* 0x000fe200078e022b */
[----:B------:R-:W-:Y:S06]  /*2f50*/  @!P2 BRA `(.L_x_435) ;  /* 0x0000003400cca947 */ /* 0x000fec0003800000 */
[----:B------:R-:W-:Y:S01]  /*2f60*/  ISETP.GE.AND P3, PT, R17, R100, PT ;  /* 0x000000641100720c */ /* 0x000fe20003f66270 */
[----:B------:R-:W-:Y:S01]  /*2f70*/  BSSY B1, `(.L_x_436) ;  /* 0x0000037000017945 */ /* 0x000fe20003800000 */
        /* <DEDUP_REMOVED lines=12> */
[----:B------:R-:W-:Y:S01]  /*3040*/  CS2R R126, SRZ ;  /* 0x00000000007e7805 */ /* 0x000fe2000001ff00 */
[----:B------:R-:W-:Y:S06]  /*3050*/  @P3 BRA `(.L_x_437) ;  /* 0x0000000000a03947 */ /* 0x000fec0003800000 */
[----:B------:R-:W-:Y:S01]  /*3060*/  IADD3 R41, P2, R110, R90, RZ ;  /* 0x0000005a6e297210 */ /* 0x000fe20007f5e0ff */
[----:B------:R-:W-:Y:S01]  /*3070*/  ULDC.64 UR4, c[0x0][0x3e8] ;  /* 0x0000fa0000047ab9 */ /* 0x000fe20000000a00 */
[----:B------:R-:W-:Y:S02]  /*3080*/  CS2R R124, SRZ ;  /* 0x00000000007c7805 */ /* 0x000fe4000001ff00 */
[----:B------:R-:W-:Y:S01]  /*3090*/  CS2R R126, SRZ ;  /* 0x00000000007e7805 */ /* 0x000fe2000001ff00 */
[----:B------:R-:W-:Y:S01]  /*30a0*/  IMAD.X R42, R101, 0x1, R20, P2 ;  /* 0x00000001652a7824 */ /* 0x000fe200010e0614 */
[----:B------:R-:W-:-:S04]  /*30b0*/  LEA R40, P2, R41, UR4, 0x1 ;  /* 0x0000000429287c11 */ /* 0x000fc8000f8408ff */
[----:B------:R-:W-:Y:S01]  /*30c0*/  LEA.HI.X R41, R41, UR5, R42, 0x1, P2 ;  /* 0x0000000529297c11 */ /* 0x000fe200090f0c2a */
[----:B------:R-:W-:Y:S01]  /*30d0*/  ULDC.64 UR4, c[0x0][0x400] ;  /* 0x0001000000047ab9 */ /* 0x000fe20000000a00 */
[----:B------:R-:W-:-:S05]  /*30e0*/  IADD3 R43, P2, R106, R88, RZ ;  /* 0x000000586a2b7210 */ /* 0x000fca0007f5e0ff */
[----:B------:R-:W-:Y:S01]  /*30f0*/  IMAD.X R52, R102, 0x1, R26, P2 ;  /* 0x0000000166347824 */ /* 0x000fe200010e061a */
[----:B------:R-:W-:-:S04]  /*3100*/  LEA R42, P2, R43, UR4, 0x1 ;  /* 0x000000042b2a7c11 */ /* 0x000fc8000f8408ff */
[----:B------:R-:W-:Y:S02]  /*3110*/  LEA.HI.X R43, R43, UR5, R52, 0x1, P2 ;  /* 0x000000052b2b7c11 */ /* 0x000fe400090f0c34 */
[----:B------:R-:W-:Y:S02]  /*3120*/  ISETP.GE.AND P2, PT, R22, R117, PT ;  /* 0x000000751600720c */ /* 0x000fe40003f46270 */
[----:B------:R-:W-:Y:S02]  /*3130*/  CS2R R94, SRZ ;  /* 0x00000000005e7805 */ /* 0x000fe4000001ff00 */
[----:B------:R-:W-:-:S09]  /*3140*/  CS2R R120, SRZ ;  /* 0x0000000000787805 */ /* 0x000fd2000001ff00 */
[----:B------:R0:W5:Y:S04]  /*3150*/  @!P2 LDG.E.64 R124, desc[UR58][R40.64] ;  /* 0x0000003a287ca981 */ /* 0x000168000c1e1b00 */
[----:B------:R0:W5:Y:S01]  /*3160*/  @!P2 LDG.E.64 R126, desc[UR58][R42.64] ;  /* 0x0000003a2a7ea981 */ /* 0x000162000c1e1b00 */
        /* <DEDUP_REMOVED lines=20> */
[----:B------:R-:W-:-:S13]  /*32b0*/  ISETP.GE.AND P2, PT, R190, R117, PT ;  /* 0x00000075be00720c */ /* 0x000fda0003f46270 */
[----:B------:R0:W5:Y:S04]  /*32c0*/  @!P2 LDG.E.64 R74, desc[UR58][R40.64+0xa0] ;  /* 0x0000a03a284aa981 */ /* 0x000168000c1e1b00 */
[----:B------:R0:W5:Y:S02]  /*32d0*/  @!P2 LDG.E.64 R76, desc[UR58][R42.64+0xa0] ;  /* 0x0000a03a2a4ca981 */ /* 0x000164000c1e1b00 */
.L_x_437:
[----:B------:R-:W-:Y:S05]  /*32e0*/  BSYNC B1 ;  /* 0x0000000000017941 */ /* 0x000fea0003800000 */
.L_x_436:
        /* <DEDUP_REMOVED lines=13> */
[----:B------:R-:W-:Y:S06]  /*33c0*/  @P4 BRA `(.L_x_439) ;  /* 0x0000000000a04947 */ /* 0x000fec0003800000 */
[----:B------:R-:W-:Y:S01]  /*33d0*/  IADD3 R90, P2, P5, R110, R90, R11 ;  /* 0x0000005a6e5a7210 */ /* 0x000fe20007d5e00b */
[----:B------:R-:W-:Y:S01]  /*33e0*/  ULDC.64 UR4, c[0x0][0x3e8] ;  /* 0x0000fa0000047ab9 */ /* 0x000fe20000000a00 */
[----:B------:R-:W-:Y:S02]  /*33f0*/  CS2R R70, SRZ ;  /* 0x0000000000467805 */ /* 0x000fe4000001ff00 */
[----:B------:R-:W-:Y:S02]  /*3400*/  CS2R R72, SRZ ;  /* 0x0000000000487805 */ /* 0x000fe4000001ff00 */
[----:B------:R-:W-:Y:S02]  /*3410*/  IADD3.X R101, R20, R101, R9, P2, P5 ;  /* 0x0000006514657210 */ /* 0x000fe400017ea409 */
[----:B------:R-:W-:-:S04]  /*3420*/  IADD3 R88, P2, P5, R106, R88, R14 ;  /* 0x000000586a587210 */ /* 0x000fc80007d5e00e */
[----:B0-----:R-:W-:Y:S02]  /*3430*/  IADD3.X R41, R26, R102, R12, P2, P5 ;  /* 0x000000661a297210 */ /* 0x001fe400017ea40c */
[----:B------:R-:W-:-:S04]  /*3440*/  LEA R42, P2, R90, UR4, 0x1 ;  /* 0x000000045a2a7c11 */ /* 0x000fc8000f8408ff */
[----:B------:R-:W-:Y:S01]  /*3450*/  LEA.HI.X R43, R90, UR5, R101, 0x1, P2 ;  /* 0x000000055a2b7c11 */ /* 0x000fe200090f0c65 */
[----:B------:R-:W-:Y:S02]  /*3460*/  ULDC.64 UR4, c[0x0][0x400] ;  /* 0x0001000000047ab9 */ /* 0x000fe40000000a00 */
        /* <DEDUP_REMOVED lines=30> */
.L_x_439:
[----:B------:R-:W-:Y:S05]  /*3650*/  BSYNC B1 ;  /* 0x0000000000017941 */ /* 0x000fea0003800000 */
.L_x_438:
[----:B01---5:R-:W-:Y:S01]  /*3660*/  IMAD.MOV.U32 R41, RZ, RZ, R74 ;  /* 0x000000ffff297224 */ /* 0x023fe200078e004a */
[----:B------:R-:W-:Y:S01]  /*3670*/  UISETP.NE.AND UP0, UPT, UR57, 0x3, UPT ;  /* 0x000000033900788c */ /* 0x000fe2000bf05270 */
[----:B------:R-:W-:Y:S02]  /*3680*/  IMAD.MOV.U32 R40, RZ, RZ, R75 ;  /* 0x000000ffff287224 */ /* 0x000fe400078e004b */
[----:B------:R-:W-:Y:S02]  /*3690*/  IMAD.MOV.U32 R43, RZ, RZ, R78 ;  /* 0x000000ffff2b7224 */ /* 0x000fe400078e004e */
[----:B------:R-:W-:Y:S01]  /*36a0*/  IMAD.MOV.U32 R42, RZ, RZ, R79 ;  /* 0x000000ffff2a7224 */ /* 0x000fe200078e004f */
[----:B------:R-:W-:Y:S01]  /*36b0*/  PRMT R162, R40, 0x5410, R41 ;  /* 0x0000541028a27816 */ /* 0x000fe20000000029 */
[----:B------:R-:W-:Y:S01]  /*36c0*/  IMAD.MOV.U32 R40, RZ, RZ, R82 ;  /* 0x000000ffff287224 */ /* 0x000fe200078e0052 */
[----:B------:R-:W-:Y:S01]  /*36d0*/  PRMT R165, R165, 0x5410, R43 ;  /* 0x00005410a5a57816 */ /* 0x000fe2000000002b */
[----:B------:R-:W-:Y:S01]  /*36e0*/  IMAD.MOV.U32 R41, RZ, RZ, R83 ;  /* 0x000000ffff297224 */ /* 0x000fe200078e0053 */
[----:B------:R-:W-:Y:S01]  /*36f0*/  PRMT R164, R164, 0x5410, R42 ;  /* 0x00005410a4a47816 */ /* 0x000fe2000000002a */
[----:B------:R-:W-:Y:S01]  /*3700*/  IMAD.MOV.U32 R42, RZ, RZ, R94 ;  /* 0x000000ffff2a7224 */ /* 0x000fe200078e005e */
[----:B------:R-:W-:Y:S01]  /*3710*/  PLOP3.LUT P2, PT, PT, PT, UP0, 0x80, 0x0 ;  /* 0x000000000000781c */ /* 0x000fe20003f4f008 */
[----:B------:R-:W-:Y:S01]  /*3720*/  IMAD.MOV.U32 R43, RZ, RZ, R95 ;  /* 0x000000ffff2b7224 */ /* 0x000fe200078e005f */
[----:B------:R-:W-:Y:S01]  /*3730*/  PRMT R166, R41, 0x5410, R40 ;  /* 0x0000541029a67816 */ /* 0x000fe20000000028 */
[----:B------:R-:W-:Y:S01]  /*3740*/  IMAD.MOV.U32 R40, RZ, RZ, R86 ;  /* 0x000000ffff287224 */ /* 0x000fe200078e0056 */
[----:B------:R-:W-:Y:S01]  /*3750*/  PRMT R169, R169, 0x5410, R42 ;  /* 0x00005410a9a97816 */ /* 0x000fe2000000002a */
[----:B------:R-:W-:Y:S01]  /*3760*/  IMAD.MOV.U32 R41, RZ, RZ, R87 ;  /* 0x000000ffff297224 */ /* 0x000fe200078e0057 */
[----:B------:R-:W-:-:S02]  /*3770*/  PRMT R170, R170, 0x5410, R43 ;  /* 0x00005410aaaa7816 */ /* 0x000fc4000000002b */
[----:B------:R-:W-:Y:S01]  /*3780*/  PRMT R167, R167, 0x5410, R40 ;  /* 0x00005410a7a77816 */ /* 0x000fe20000000028 */
[----:B------:R-:W-:Y:S01]  /*3790*/  IMAD.MOV.U32 R40, RZ, RZ, R124 ;  /* 0x000000ffff287224 */ /* 0x000fe200078e007c */
[----:B------:R-:W-:Y:S01]  /*37a0*/  PRMT R168, R168, 0x5410, R41 ;  /* 0x00005410a8a87816 */ /* 0x000fe20000000029 */
[----:B------:R-:W-:-:S03]  /*37b0*/  IMAD.MOV.U32 R41, RZ, RZ, R125 ;  /* 0x000000ffff297224 */ /* 0x000fc600078e007d */
[----:B------:R-:W-:Y:S01]  /*37c0*/  PRMT R129, R129, 0x5410, R40 ;  /* 0x0000541081817816 */ /* 0x000fe20000000028 */
[----:B------:R-:W-:Y:S01]  /*37d0*/  IMAD.MOV.U32 R40, RZ, RZ, R77 ;  /* 0x000000ffff287224 */ /* 0x000fe200078e004d */
[----:B------:R-:W-:Y:S01]  /*37e0*/  PRMT R146, R146, 0x5410, R41 ;  /* 0x0000541092927816 */ /* 0x000fe20000000029 */
[----:B------:R-:W-:-:S05]  /*37f0*/  IMAD.MOV.U32 R41, RZ, RZ, R76 ;  /* 0x000000ffff297224 */ /* 0x000fca00078e004c */
[----:B------:R-:W-:Y:S01]  /*3800*/  PRMT R161, R40, 0x5410, R41 ;  /* 0x0000541028a17816 */ /* 0x000fe20000000029 */
[----:B------:R-:W-:Y:S02]  /*3810*/  IMAD.MOV.U32 R41, RZ, RZ, R80 ;  /* 0x000000ffff297224 */ /* 0x000fe400078e0050 */
[----:B------:R-:W-:-:S03]  /*3820*/  IMAD.MOV.U32 R40, RZ, RZ, R81 ;  /* 0x000000ffff287224 */ /* 0x000fc600078e0051 */
[----:B------:R-:W-:Y:S01]  /*3830*/  PRMT R165, R41, 0x7610, R165 ;  /* 0x0000761029a57816 */ /* 0x000fe200000000a5 */
[----:B------:R-:W-:Y:S01]  /*3840*/  IMAD.MOV.U32 R41, RZ, RZ, R85 ;  /* 0x000000ffff297224 */ /* 0x000fe200078e0055 */
[----:B------:R-:W-:Y:S01]  /*3850*/  PRMT R164, R40, 0x7610, R164 ;  /* 0x0000761028a47816 */ /* 0x000fe200000000a4 */
        /* <DEDUP_REMOVED lines=55> */
[----:B------:R-:W-:Y:S06]  /*3bd0*/  @!P2 BRA `(.L_x_440) ;  /* 0x000000000004a947 */ /* 0x000fec0003800000 */
[----:B------:R-:W-:Y:S01]  /*3be0*/  BPT.TRAP 0x1 ;  /* 0x000000040000795c */ /* 0x000fe20000300000 */
.L_x_440:
[----:B------:R-:W-:Y:S01]  /*3bf0*/  IMAD R101, R16, 0x8, R2 ;  /* 0x0000000810657824 */ /* 0x000fe200078e0202 */
[----:B------:R-:W-:Y:S01]  /*3c00*/  SHF.L.U32 R102, R184, 0x1f, RZ ;  /* 0x0000001fb8667819 */ /* 0x000fe200000006ff */
[----:B------:R-:W-:Y:S03]  /*3c10*/  BSSY B1, `(.L_x_441) ;  /* 0x0000003000017945 */ /* 0x000fe60003800000 */
[----:B------:R-:W0:Y:S02]  /*3c20*/  SYNCS.PHASECHK.TRANS64.TRYWAIT P5, [R101+URZ+0x34890], R102 ;  /* 0x03489066650075a7 */ /* 0x000e2400080a017f */
[----:B0-----:R-:W-:Y:S05]  /*3c30*/  @!P5 BRA `(.L_x_442) ;  /* 0x000001ec009cd947 */ /* 0x001fea0003800000 */
.L_x_795:
[----:B------:R-:W-:Y:S05]  /*3c40*/  BSYNC B1 ;  /* 0x0000000000017941 */ /* 0x000fea0003800000 */
.L_x_441:
[----:B------:R-:W-:Y:S04]  /*3c50*/  BSSY B1, `(.L_x_443) ;  /* 0x0000158000017945 */ /* 0x000fe80003800000 */
[----:B------:R-:W-:Y:S05]  /*3c60*/  @P3 BRA `(.L_x_444) ;  /* 0x0000001400583947 */ /* 0x000fea0003800000 */
[----:B------:R-:W-:Y:S01]  /*3c70*/  ISETP.NE.AND P3, PT, R34, RZ, PT ;  /* 0x000000ff2200720c */ /* 0x000fe20003f65270 */
[----:B------:R-:W-:-:S12]  /*3c80*/  BSSY B2, `(.L_x_445) ;  /* 0x0000037000027945 */ /* 0x000fd80003800000 */
[----:B------:R-:W-:Y:S05]  /*3c90*/  @!P3 BRA `(.L_x_446) ;  /* 0x0000000000d4b947 */ /* 0x000fea0003800000 */
[----:B------:R1:W2:Y:S01]  /*3ca0*/  LDS.128 R40, [R47] ;  /* 0x000000002f287984 */ /* 0x0002a20000000c00 */
[----:B------:R-:W-:Y:S01]  /*3cb0*/  ISETP.GE.AND P3, PT, R22, R117, PT ;  /* 0x000000751600720c */ /* 0x000fe20003f66270 */
[----:B------:R-:W-:-:S12]  /*3cc0*/  BSSY B3, `(.L_x_447) ;  /* 0x0000031000037945 */ /* 0x000fd80003800000 */
[----:B-1----:R-:W-:Y:S05]  /*3cd0*/  @P3 BRA `(.L_x_448) ;  /* 0x0000000000bc3947 */ /* 0x002fea0003800000 */
[--C-:B------:R-:W-:Y:S02]  /*3ce0*/  SHF.R.U64 R124, R124, 0x10, R125.reuse ;  /* 0x000000107c7c7819 */ /* 0x100fe4000000127d */
[----:B------:R-:W-:Y:S02]  /*3cf0*/  SHF.R.U32.HI R128, RZ, 0x10, R125 ;  /* 0x00000010ff807819 */ /* 0x000fe4000001167d */
[--C-:B------:R-:W-:Y:S02]  /*3d00*/  SHF.R.U64 R125, R126, 0x10, R127.reuse ;  /* 0x000000107e7d7819 */ /* 0x100fe4000000127f */
[----:B------:R-:W-:Y:S02]  /*3d10*/  SHF.R.U32.HI R126, RZ, 0x10, R127 ;  /* 0x00000010ff7e7819 */ /* 0x000fe4000001167f */
[----:B------:R-:W-:Y:S02]  /*3d20*/  PRMT R127, R129, 0x5410, R125 ;  /* 0x00005410817f7816 */ /* 0x000fe4000000007d */
[----:B------:R-:W-:-:S02]  /*3d30*/  PRMT R128, R146, 0x5432, R128 ;  /* 0x0000543292807816 */ /* 0x000fc40000000080 */
[----:B------:R-:W-:Y:S02]  /*3d40*/  PRMT R125, R148, 0x5432, R126 ;  /* 0x00005432947d7816 */ /* 0x000fe4000000007e */
[----:B------:R-:W-:Y:S01]  /*3d50*/  PRMT R124, R129, 0x5432, R124 ;  /* 0x00005432817c7816 */ /* 0x000fe2000000007c */
[C---:B--2---:R-:W-:Y:S01]  /*3d60*/  IMAD.U32 R129, R41.reuse, 0x10000, RZ ;  /* 0x0001000029817824 */ /* 0x044fe200078e00ff */
[----:B------:R-:W-:Y:S02]  /*3d70*/  LOP3.LUT R148, R41, 0xffff0000, RZ, 0xc0, !PT ;  /* 0xffff000029947812 */ /* 0x000fe400078ec0ff */
[C---:B------:R-:W-:Y:S01]  /*3d80*/  LOP3.LUT R146, R127.reuse, 0xffff0000, RZ, 0xc0, !PT ;  /* 0xffff00007f927812 */ /* 0x040fe200078ec0ff */
[----:B------:R-:W-:Y:S01]  /*3d90*/  IMAD.U32 R127, R127, 0x10000, RZ ;  /* 0x000100007f7f7824 */ /* 0x000fe200078e00ff */
[C---:B------:R-:W-:Y:S01]  /*3da0*/  LOP3.LUT R41, R124.reuse, 0xffff0000, RZ, 0xc0, !PT ;  /* 0xffff00007c297812 */ /* 0x040fe200078ec0ff */
[----:B------:R-:W-:Y:S02]  /*3db0*/  IMAD.U32 R124, R124, 0x10000, RZ ;  /* 0x000100007c7c7824 */ /* 0x000fe400078e00ff */
[----:B------:R-:W-:-:S04]  /*3dc0*/  FMUL.FTZ R126, R148, R146 ;  /* 0x00000092947e7220 */ /* 0x000fc80000410000 */
[CC--:B------:R-:W-:Y:S01]  /*3dd0*/  FFMA.FTZ R126, R129.reuse, R41.reuse, -R126 ;  /* 0x00000029817e7223 */ /* 0x0c0fe2000001087e */
[----:B------:R-:W-:Y:S01]  /*3de0*/  FMUL.FTZ R41, R148, R41 ;  /* 0x0000002994297220 */ /* 0x000fe20000410000 */
[C---:B------:R-:W-:Y:S01]  /*3df0*/  IMAD.U32 R148, R128.reuse, 0x10000, RZ ;  /* 0x0001000080947824 */ /* 0x040fe200078e00ff */
[----:B------:R-:W-:Y:S02]  /*3e00*/  LOP3.LUT R128, R128, 0xffff0000, RZ, 0xc0, !PT ;  /* 0xffff000080807812 */ /* 0x000fe400078ec0ff */
[----:B------:R-:W-:Y:S01]  /*3e10*/  FFMA.FTZ R41, R129, R146, R41 ;  /* 0x0000009281297223 */ /* 0x000fe20000010029 */
[C---:B------:R-:W-:Y:S01]  /*3e20*/  LOP3.LUT R146, R42.reuse, 0xffff0000, RZ, 0xc0, !PT ;  /* 0xffff00002a927812 */ /* 0x040fe200078ec0ff */
[C---:B------:R-:W-:Y:S01]  /*3e30*/  IMAD.U32 R129, R125.reuse, 0x10000, RZ ;  /* 0x000100007d817824 */ /* 0x040fe200078e00ff */
[----:B------:R-:W-:Y:S01]  /*3e40*/  LOP3.LUT R125, R125, 0xffff0000, RZ, 0xc0, !PT ;  /* 0xffff00007d7d7812 */ /* 0x000fe200078ec0ff */
[----:B------:R-:W-:Y:S01]  /*3e50*/  IMAD.U32 R42, R42, 0x10000, RZ ;  /* 0x000100002a2a7824 */ /* 0x000fe200078e00ff */
[----:B------:R-:W-:Y:S01]  /*3e60*/  F2FP.BF16.F32.PACK_AB R41, R41, R126 ;  /* 0x0000007e2929723e */ /* 0x000fe200000010ff */
[C---:B------:R-:W-:Y:S01]  /*3e70*/  FMUL.FTZ R153, R146.reuse, R129 ;  /* 0x0000008192997220 */ /* 0x040fe20000410000 */
[----:B------:R-:W-:-:S03]  /*3e80*/  FMUL.FTZ R146, R146, R148 ;  /* 0x0000009492927220 */ /* 0x000fc60000410000 */
[C---:B------:R-:W-:Y:S01]  /*3e90*/  FFMA.FTZ R153, R42.reuse, R148, -R153 ;  /* 0x000000942a997223 */ /* 0x040fe20000010899 */
[----:B------:R-:W-:Y:S01]  /*3ea0*/  FFMA.FTZ R146, R42, R129, R146 ;  /* 0x000000812a927223 */ /* 0x000fe20000010092 */
[C---:B------:R-:W-:Y:S01]  /*3eb0*/  LOP3.LUT R42, R43.reuse, 0xffff0000, RZ, 0xc0, !PT ;  /* 0xffff00002b2a7812 */ /* 0x040fe200078ec0ff */
[----:B------:R-:W-:-:S03]  /*3ec0*/  IMAD.U32 R43, R43, 0x10000, RZ ;  /* 0x000100002b2b7824 */ /* 0x000fc600078e00ff */
        /* <DEDUP_REMOVED lines=11> */
[----:B------:R-:W-:-:S05]  /*3f80*/  FFMA.FTZ R43, R40, R127, R43 ;  /* 0x0000007f282b7223 */ /* 0x000fca000001002b */
[----:B------:R-:W-:Y:S02]  /*3f90*/  F2FP.BF16.F32.PACK_AB R125, R43, R125 ;  /* 0x0000007d2b7d723e */ /* 0x000fe400000010ff */
[----:B------:R-:W-:Y:S01]  /*3fa0*/  MOV R43, R42 ;  /* 0x0000002a002b7202 */ /* 0x000fe20000000f00 */
[----:B------:R-:W-:Y:S02]  /*3fb0*/  IMAD.MOV.U32 R42, RZ, RZ, R146 ;  /* 0x000000ffff2a7224 */ /* 0x000fe400078e0092 */
[----:B------:R-:W-:-:S07]  /*3fc0*/  IMAD.MOV.U32 R40, RZ, RZ, R125 ;  /* 0x000000ffff287224 */ /* 0x000fce00078e007d */
.L_x_448:
[----:B------:R-:W-:Y:S05]  /*3fd0*/  BSYNC B3 ;  /* 0x0000000000037941 */ /* 0x000fea0003800000 */
.L_x_447:
[----:B--2---:R1:W-:Y:S02]  /*3fe0*/  STG.E.128 desc[UR58][R48.64], R40 ;  /* 0x0000002830007986 */ /* 0x0043e4000c101d3a */
.L_x_446:
[----:B------:R-:W-:Y:S05]  /*3ff0*/  BSYNC B2 ;  /* 0x0000000000027941 */ /* 0x000fea0003800000 */
.L_x_445:
[----:B------:R-:W-:Y:S01]  /*4000*/  ISETP.NE.AND P3, PT, R38, RZ, PT ;  /* 0x000000ff2600720c */ /* 0x000fe20003f65270 */
[----:B------:R-:W-:-:S12]  /*4010*/  BSSY B2, `(.L_x_449) ;  /* 0x0000037000027945 */ /* 0x000fd80003800000 */
[----:B------:R-:W-:Y:S05]  /*4020*/  @!P3 BRA `(.L_x_450) ;  /* 0x0000000000d4b947 */ /* 0x000fea0003800000 */
[----:B-1----:R1:W2:Y:S01]  /*4030*/  LDS.128 R40, [R46] ;  /* 0x000000002e287984 */ /* 0x0022a20000000c00 */
[----:B------:R-:W-:Y:S01]  /*4040*/  ISETP.GE.AND P3, PT, R187, R117, PT ;  /* 0x00000075bb00720c */ /* 0x000fe20003f66270 */
[----:B------:R-:W-:-:S12]  /*4050*/  BSSY B3, `(.L_x_451) ;  /* 0x0000031000037945 */ /* 0x000fd80003800000 */
[----:B-1----:R-:W-:Y:S05]  /*4060*/  @P3 BRA `(.L_x_452) ;  /* 0x0000000000bc3947 */ /* 0x002fea0003800000 */
[--C-:B------:R-:W-:Y:S01]  /*4070*/  SHF.R.U64 R94, R94, 0x10, R95.reuse ;  /* 0x000000105e5e7819 */ /* 0x100fe2000000125f */
[----:B--2---:R-:W-:Y:S01]  /*4080*/  IMAD.U32 R125, R41, 0x10000, RZ ;  /* 0x00010000297d7824 */ /* 0x004fe200078e00ff */
[----:B------:R-:W-:Y:S02]  /*4090*/  SHF.R.U32.HI R124, RZ, 0x10, R95 ;  /* 0x00000010ff7c7819 */ /* 0x000fe4000001165f */
[--C-:B------:R-:W-:Y:S02]  /*40a0*/  SHF.R.U64 R95, R120, 0x10, R121.reuse ;  /* 0x00000010785f7819 */ /* 0x100fe40000001279 */
[----:B------:R-:W-:Y:S02]  /*40b0*/  SHF.R.U32.HI R120, RZ, 0x10, R121 ;  /* 0x00000010ff787819 */ /* 0x000fe40000011679 */
[----:B------:R-:W-:Y:S02]  /*40c0*/  PRMT R121, R170, 0x5410, R95 ;  /* 0x00005410aa797816 */ /* 0x000fe4000000005f */
[----:B------:R-:W-:-:S02]  /*40d0*/  PRMT R94, R169, 0x5432, R94 ;  /* 0x00005432a95e7816 */ /* 0x000fc4000000005e */
[----:B------:R-:W-:Y:S02]  /*40e0*/  LOP3.LUT R127, R41, 0xffff0000, RZ, 0xc0, !PT ;  /* 0xffff0000297f7812 */ /* 0x000fe400078ec0ff */
[C---:B------:R-:W-:Y:S01]  /*40f0*/  LOP3.LUT R126, R121.reuse, 0xffff0000, RZ, 0xc0, !PT ;  /* 0xffff0000797e7812 */ /* 0x040fe200078ec0ff */
[----:B------:R-:W-:Y:S01]  /*4100*/  IMAD.U32 R121, R121, 0x10000, RZ ;  /* 0x0001000079797824 */ /* 0x000fe200078e00ff */
[----:B------:R-:W-:Y:S02]  /*4110*/  PRMT R95, R172, 0x5432, R120 ;  /* 0x00005432ac5f7816 */ /* 0x000fe40000000078 */
[----:B------:R-:W-:Y:S01]  /*4120*/  LOP3.LUT R41, R94, 0xffff0000, RZ, 0xc0, !PT ;  /* 0xffff00005e297812 */ /* 0x000fe200078ec0ff */
[----:B------:R-:W-:Y:S01]  /*4130*/  FMUL.FTZ R120, R127, R126 ;  /* 0x0000007e7f787220 */ /* 0x000fe20000410000 */
[----:B------:R-:W-:Y:S01]  /*4140*/  PRMT R124, R170, 0x5432, R124 ;  /* 0x00005432aa7c7816 */ /* 0x000fe2000000007c */
[----:B------:R-:W-:Y:S02]  /*4150*/  IMAD.U32 R94, R94, 0x10000, RZ ;  /* 0x000100005e5e7824 */ /* 0x000fe400078e00ff */
[-C--:B------:R-:W-:Y:S01]  /*4160*/  FFMA.FTZ R120, R125, R41.reuse, -R120 ;  /* 0x000000297d787223 */ /* 0x080fe20000010878 */
[----:B------:R-:W-:Y:S01]  /*4170*/  FMUL.FTZ R41, R127, R41 ;  /* 0x000000297f297220 */ /* 0x000fe20000410000 */
[C---:B------:R-:W-:Y:S01]  /*4180*/  IMAD.U32 R127, R124.reuse, 0x10000, RZ ;  /* 0x000100007c7f7824 */ /* 0x040fe200078e00ff */
[----:B------:R-:W-:-:S02]  /*4190*/  LOP3.LUT R124, R124, 0xffff0000, RZ, 0xc0, !PT ;  /* 0xffff00007c7c7812 */ /* 0x000fc400078ec0ff */
        /* <DEDUP_REMOVED lines=24> */
[----:B------:R-:W-:Y:S01]  /*4320*/  F2FP.BF16.F32.PACK_AB R95, R43, R95 ;  /* 0x0000005f2b5f723e */ /* 0x000fe200000010ff */
[----:B------:R-:W-:Y:S02]  /*4330*/  IMAD.MOV.U32 R43, RZ, RZ, R42 ;  /* 0x000000ffff2b7224 */ /* 0x000fe400078e002a */
[----:B------:R-:W-:Y:S02]  /*4340*/  IMAD.MOV.U32 R42, RZ, RZ, R126 ;  /* 0x000000ffff2a7224 */ /* 0x000fe400078e007e */
[----:B------:R-:W-:-:S07]  /*4350*/  IMAD.MOV.U32 R40, RZ, RZ, R95 ;  /* 0x000000ffff287224 */ /* 0x000fce00078e005f */
.L_x_452:
[----:B------:R-:W-:Y:S05]  /*4360*/  BSYNC B3 ;  /* 0x0000000000037941 */ /* 0x000fea0003800000 */
.L_x_451:
[----:B--2---:R2:W-:Y:S02]  /*4370*/  STG.E.128 desc[UR58][R48.64+0x40], R40 ;  /* 0x0000402830007986 */ /* 0x0045e4000c101d3a */
.L_x_450:
[----:B------:R-:W-:Y:S05]  /*4380*/  BSYNC B2 ;  /* 0x0000000000027941 */ /* 0x000fea0003800000 */
.L_x_449:
[----:B------:R-:W-:Y:S01]  /*4390*/  ISETP.NE.AND P3, PT, R39, RZ, PT ;  /* 0x000000ff2700720c */ /* 0x000fe20003f65270 */
[----:B------:R-:W-:-:S12]  /*43a0*/  BSSY B2, `(.L_x_453) ;  /* 0x0000037000027945 */ /* 0x000fd80003800000 */
[----:B------:R-:W-:Y:S05]  /*43b0*/  @!P3 BRA `(.L_x_454) ;  /* 0x0000000000d4b947 */ /* 0x000fea0003800000 */
[----:B-12---:R1:W2:Y:S01]  /*43c0*/  LDS.128 R40, [R47+0x4000] ;  /* 0x004000002f287984 */ /* 0x0062a20000000c00 */
        /* <DEDUP_REMOVED lines=50> */
.L_x_456:
[----:B------:R-:W-:Y:S05]  /*46f0*/  BSYNC B3 ;  /* 0x0000000000037941 */ /* 0x000fea0003800000 */
.L_x_455:
[----:B--2---:R3:W-:Y:S02]  /*4700*/  STG.E.128 desc[UR58][R48.64+0x80], R40 ;  /* 0x0000802830007986 */ /* 0x0047e4000c101d3a */
.L_x_454:
[----:B------:R-:W-:Y:S05]  /*4710*/  BSYNC B2 ;  /* 0x0000000000027941 */ /* 0x000fea0003800000 */
.L_x_453:
[----:B------:R-:W-:Y:S01]  /*4720*/  ISETP.NE.AND P3, PT, R96, RZ, PT ;  /* 0x000000ff6000720c */ /* 0x000fe20003f65270 */
[----:B------:R-:W-:-:S12]  /*4730*/  BSSY B2, `(.L_x_457) ;  /* 0x0000038000027945 */ /* 0x000fd80003800000 */
[----:B------:R-:W-:Y:S05]  /*4740*/  @!P3 BRA `(.L_x_458) ;  /* 0x0000000000d8b947 */ /* 0x000fea0003800000 */
[----:B-123--:R1:W2:Y:S01]  /*4750*/  LDS.128 R40, [R46+0x4000] ;  /* 0x004000002e287984 */ /* 0x00e2a20000000c00 */
[----:B------:R-:W-:Y:S01]  /*4760*/  ISETP.GE.AND P3, PT, R189, R117, PT ;  /* 0x00000075bd00720c */ /* 0x000fe20003f66270 */
[----:B------:R-:W-:-:S12]  /*4770*/  BSSY B3, `(.L_x_459) ;  /* 0x0000032000037945 */ /* 0x000fd80003800000 */
[----:B-1----:R-:W-:Y:S05]  /*4780*/  @P3 BRA `(.L_x_460) ;  /* 0x0000000000c03947 */ /* 0x002fea0003800000 */
[--C-:B------:R-:W-:Y:S02]  /*4790*/  SHF.R.U64 R82, R82, 0x10, R83.reuse ;  /* 0x0000001052527819 */ /* 0x100fe40000001253 */
[----:B------:R-:W-:Y:S02]  /*47a0*/  SHF.R.U32.HI R86, RZ, 0x10, R83 ;  /* 0x00000010ff567819 */ /* 0x000fe40000011653 */
[--C-:B------:R-:W-:Y:S02]  /*47b0*/  SHF.R.U64 R83, R84, 0x10, R85.reuse ;  /* 0x0000001054537819 */ /* 0x100fe40000001255 */
[----:B------:R-:W-:Y:S02]  /*47c0*/  SHF.R.U32.HI R87, RZ, 0x10, R85 ;  /* 0x00000010ff577819 */ /* 0x000fe40000011655 */
[----:B------:R-:W-:Y:S01]  /*47d0*/  PRMT R85, R168, 0x5410, R83 ;  /* 0x00005410a8557816 */ /* 0x000fe20000000053 */
[----:B--2---:R-:W-:Y:S01]  /*47e0*/  IMAD.U32 R83, R41, 0x10000, RZ ;  /* 0x0001000029537824 */ /* 0x004fe200078e00ff */
[----:B------:R-:W-:-:S02]  /*47f0*/  PRMT R82, R166, 0x5432, R82 ;  /* 0x00005432a6527816 */ /* 0x000fc40000000052 */
[----:B------:R-:W-:Y:S02]  /*4800*/  LOP3.LUT R94, R41, 0xffff0000, RZ, 0xc0, !PT ;  /* 0xffff0000295e7812 */ /* 0x000fe400078ec0ff */
[C---:B------:R-:W-:Y:S01]  /*4810*/  LOP3.LUT R92, R85.reuse, 0xffff0000, RZ, 0xc0, !PT ;  /* 0xffff0000555c7812 */ /* 0x040fe200078ec0ff */
[----:B------:R-:W-:Y:S01]  /*4820*/  IMAD.U32 R85, R85, 0x10000, RZ ;  /* 0x0001000055557824 */ /* 0x000fe200078e00ff */
[C---:B------:R-:W-:Y:S01]  /*4830*/  LOP3.LUT R84, R82.reuse, 0xffff0000, RZ, 0xc0, !PT ;  /* 0xffff000052547812 */ /* 0x040fe200078ec0ff */
[----:B------:R-:W-:Y:S02]  /*4840*/  IMAD.U32 R82, R82, 0x10000, RZ ;  /* 0x0001000052527824 */ /* 0x000fe400078e00ff */
[C---:B------:R-:W-:Y:S02]  /*4850*/  FMUL.FTZ R93, R94.reuse, R92 ;  /* 0x0000005c5e5d7220 */ /* 0x040fe40000410000 */
[-C--:B------:R-:W-:Y:S02]  /*4860*/  FMUL.FTZ R41, R94, R84.reuse ;  /* 0x000000545e297220 */ /* 0x080fe40000410000 */
[----:B------:R-:W-:-:S02]  /*4870*/  FFMA.FTZ R84, R83, R84, -R93 ;  /* 0x0000005453547223 */ /* 0x000fc4000001085d */
[----:B------:R-:W-:Y:S01]  /*4880*/  FFMA.FTZ R83, R83, R92, R41 ;  /* 0x0000005c53537223 */ /* 0x000fe20000010029 */
[----:B------:R-:W-:Y:S02]  /*4890*/  PRMT R41, R166, 0x5410, R86 ;  /* 0x00005410a6297816 */ /* 0x000fe40000000056 */
[----:B------:R-:W-:Y:S02]  /*48a0*/  PRMT R86, R167, 0x5410, R87 ;  /* 0x00005410a7567816 */ /* 0x000fe40000000057 */
[----:B------:R-:W-:Y:S01]  /*48b0*/  LOP3.LUT R92, R42, 0xffff0000, RZ, 0xc0, !PT ;  /* 0xffff00002a5c7812 */ /* 0x000fe200078ec0ff */
[C---:B------:R-:W-:Y:S01]  /*48c0*/  IMAD.U32 R93, R41.reuse, 0x10000, RZ ;  /* 0x00010000295d7824 */ /* 0x040fe200078e00ff */
[----:B------:R-:W-:Y:S01]  /*48d0*/  LOP3.LUT R41, R41, 0xffff0000, RZ, 0xc0, !PT ;  /* 0xffff000029297812 */ /* 0x000fe200078ec0ff */
        /* <DEDUP_REMOVED lines=14> */
[C---:B------:R-:W-:Y:S01]  /*49c0*/  LOP3.LUT R41, R40.reuse, 0xffff0000, RZ, 0xc0, !PT ;  /* 0xffff000028297812 */ /* 0x040fe200078ec0ff */
[----:B------:R-:W-:Y:S01]  /*49d0*/  FFMA.FTZ R42, R43, R86, R42 ;  /* 0x000000562b2a7223 */ /* 0x000fe2000001002a */
[----:B------:R-:W-:-:S03]  /*49e0*/  IMAD.U32 R40, R40, 0x10000, RZ ;  /* 0x0001000028287824 */ /* 0x000fc600078e00ff */
[C---:B------:R-:W-:Y:S01]  /*49f0*/  FMUL.FTZ R43, R41.reuse, R85 ;  /* 0x00000055292b7220 */ /* 0x040fe20000410000 */
[-C--:B------:R-:W-:Y:S01]  /*4a00*/  FMUL.FTZ R41, R41, R82.reuse ;  /* 0x0000005229297220 */ /* 0x080fe20000410000 */
[----:B------:R-:W-:Y:S02]  /*4a10*/  F2FP.BF16.F32.PACK_AB R42, R42, R87 ;  /* 0x000000572a2a723e */ /* 0x000fe400000010ff */
[C---:B------:R-:W-:Y:S01]  /*4a20*/  FFMA.FTZ R43, R40.reuse, R82, -R43 ;  /* 0x00000052282b7223 */ /* 0x040fe2000001082b */
[----:B------:R-:W-:-:S05]  /*4a30*/  FFMA.FTZ R41, R40, R85, R41 ;  /* 0x0000005528297223 */ /* 0x000fca0000010029 */
[----:B------:R-:W-:Y:S01]  /*4a40*/  F2FP.BF16.F32.PACK_AB R41, R41, R43 ;  /* 0x0000002b2929723e */ /* 0x000fe200000010ff */
[----:B------:R-:W-:Y:S02]  /*4a50*/  IMAD.MOV.U32 R43, RZ, RZ, R42 ;  /* 0x000000ffff2b7224 */ /* 0x000fe400078e002a */
[----:B------:R-:W-:Y:S02]  /*4a60*/  IMAD.MOV.U32 R42, RZ, RZ, R92 ;  /* 0x000000ffff2a7224 */ /* 0x000fe400078e005c */
[----:B------:R-:W-:Y:S02]  /*4a70*/  IMAD.MOV.U32 R40, RZ, RZ, R41 ;  /* 0x000000ffff287224 */ /* 0x000fe400078e0029 */
[----:B------:R-:W-:-:S07]  /*4a80*/  IMAD.MOV.U32 R41, RZ, RZ, R83 ;  /* 0x000000ffff297224 */ /* 0x000fce00078e0053 */
.L_x_460:
[----:B------:R-:W-:Y:S05]  /*4a90*/  BSYNC B3 ;  /* 0x0000000000037941 */ /* 0x000fea0003800000 */
.L_x_459:
[----:B--2---:R4:W-:Y:S02]  /*4aa0*/  STG.E.128 desc[UR58][R48.64+0xc0], R40 ;  /* 0x0000c02830007986 */ /* 0x0049e4000c101d3a */
.L_x_458:
[----:B------:R-:W-:Y:S05]  /*4ab0*/  BSYNC B2 ;  /* 0x0000000000027941 */ /* 0x000fea0003800000 */
.L_x_457:
[----:B------:R-:W-:Y:S01]  /*4ac0*/  ISETP.NE.AND P3, PT, R97, RZ, PT ;  /* 0x000000ff6100720c */ /* 0x000fe20003f65270 */
[----:B------:R-:W-:-:S12]  /*4ad0*/  BSSY B2, `(.L_x_461) ;  /* 0x0000038000027945 */ /* 0x000fd80003800000 */
[----:B------:R-:W-:Y:S05]  /*4ae0*/  @!P3 BRA `(.L_x_462) ;  /* 0x0000000000d8b947 */ /* 0x000fea0003800000 */
[----:B-1234-:R1:W2:Y:S01]  /*4af0*/  LDS.128 R40, [R47+0x8000] ;  /* 0x008000002f287984 */ /* 0x01e2a20000000c00 */
        /* <DEDUP_REMOVED lines=16> */
[-C--:B------:R-:W-:Y:S01]  /*4c00*/  FMUL.FTZ R41, R86, R80.reuse ;  /* 0x0000005056297220 */ /* 0x080fe20000410000 */
[C---:B------:R-:W-:Y:S01]  /*4c10*/  LOP3.LUT R86, R42.reuse, 0xffff0000, RZ, 0xc0, !PT ;  /* 0xffff00002a567812 */ /* 0x040fe200078ec0ff */
[----:B------:R-:W-:Y:S01]  /*4c20*/  FFMA.FTZ R80, R79, R80, -R85 ;  /* 0x000000504f507223 */ /* 0x000fe20000010855 */
[----:B------:R-:W-:-:S02]  /*4c30*/  IMAD.U32 R42, R42, 0x10000, RZ ;  /* 0x000100002a2a7824 */ /* 0x000fc400078e00ff */
[----:B------:R-:W-:Y:S01]  /*4c40*/  FFMA.FTZ R79, R79, R84, R41 ;  /* 0x000000544f4f7223 */ /* 0x000fe20000010029 */
[C---:B------:R-:W-:Y:S02]  /*4c50*/  PRMT R41, R164.reuse, 0x5432, R82 ;  /* 0x00005432a4297816 */ /* 0x040fe40000000052 */
[----:B------:R-:W-:Y:S02]  /*4c60*/  PRMT R82, R164, 0x5410, R83 ;  /* 0x00005410a4527816 */ /* 0x000fe40000000053 */
[----:B------:R-:W-:Y:S01]  /*4c70*/  F2FP.BF16.F32.PACK_AB R79, R79, R80 ;  /* 0x000000504f4f723e */ /* 0x000fe200000010ff */
[C---:B------:R-:W-:Y:S01]  /*4c80*/  IMAD.U32 R84, R41.reuse, 0x10000, RZ ;  /* 0x0001000029547824 */ /* 0x040fe200078e00ff */
[----:B------:R-:W-:Y:S01]  /*4c90*/  LOP3.LUT R41, R41, 0xffff0000, RZ, 0xc0, !PT ;  /* 0xffff000029297812 */ /* 0x000fe200078ec0ff */
[C---:B------:R-:W-:Y:S01]  /*4ca0*/  IMAD.U32 R83, R82.reuse, 0x10000, RZ ;  /* 0x0001000052537824 */ /* 0x040fe200078e00ff */
[----:B------:R-:W-:-:S03]  /*4cb0*/  LOP3.LUT R82, R82, 0xffff0000, RZ, 0xc0, !PT ;  /* 0xffff000052527812 */ /* 0x000fc600078ec0ff */
        /* <DEDUP_REMOVED lines=23> */
.L_x_464:
[----:B------:R-:W-:Y:S05]  /*4e30*/  BSYNC B3 ;  /* 0x0000000000037941 */ /* 0x000fea0003800000 */
.L_x_463:
[----:B--2---:R1:W-:Y:S02]  /*4e40*/  STG.E.128 desc[UR58][R48.64+0x100], R40 ;  /* 0x0001002830007986 */ /* 0x0043e4000c101d3a */
.L_x_462:
[----:B------:R-:W-:Y:S05]  /*4e50*/  BSYNC B2 ;  /* 0x0000000000027941 */ /* 0x000fea0003800000 */
.L_x_461:
[----:B------:R-:W-:-:S13]  /*4e60*/  ISETP.NE.AND P3, PT, R98, RZ, PT ;  /* 0x000000ff6200720c */ /* 0x000fda0003f65270 */
[----:B------:R-:W-:Y:S05]  /*4e70*/  @!P3 BRA `(.L_x_444) ;  /* 0x0000000000d4b947 */ /* 0x000fea0003800000 */
[----:B-1234-:R1:W2:Y:S01]  /*4e80*/  LDS.128 R40, [R46+0x8000] ;  /* 0x008000002e287984 */ /* 0x01e2a20000000c00 */
[----:B------:R-:W-:Y:S01]  /*4e90*/  ISETP.GE.AND P3, PT, R190, R117, PT ;  /* 0x00000075be00720c */ /* 0x000fe20003f66270 */
[----:B------:R-:W-:-:S12]  /*4ea0*/  BSSY B2, `(.L_x_465) ;  /* 0x0000031000027945 */ /* 0x000fd80003800000 */
[----:B-1----:R-:W-:Y:S05]  /*4eb0*/  @P3 BRA `(.L_x_466) ;  /* 0x0000000000bc3947 */ /* 0x002fea0003800000 */
[----:B------:R-:W-:Y:S02]  /*4ec0*/  SHF.R.U64 R78, R74, 0x10, R75 ;  /* 0x000000104a4e7819 */ /* 0x000fe4000000124b */
[--C-:B------:R-:W-:Y:S02]  /*4ed0*/  SHF.R.U64 R74, R76, 0x10, R77.reuse ;  /* 0x000000104c4a7819 */ /* 0x100fe4000000124d */
[----:B------:R-:W-:Y:S02]  /*4ee0*/  PRMT R78, R162, 0x5432, R78 ;  /* 0x00005432a24e7816 */ /* 0x000fe4000000004e */
[----:B------:R-:W-:Y:S02]  /*4ef0*/  PRMT R74, R161, 0x5432, R74 ;  /* 0x00005432a14a7816 */ /* 0x000fe4000000004a */
[----:B------:R-:W-:Y:S02]  /*4f00*/  SHF.R.U32.HI R76, RZ, 0x10, R77 ;  /* 0x00000010ff4c7819 */ /* 0x000fe4000001164d */
[C---:B--2---:R-:W-:Y:S01]  /*4f10*/  LOP3.LUT R81, R41.reuse, 0xffff0000, RZ, 0xc0, !PT ;  /* 0xffff000029517812 */ /* 0x044fe200078ec0ff */
[----:B------:R-:W-:Y:S01]  /*4f20*/  IMAD.U32 R41, R41, 0x10000, RZ ;  /* 0x0001000029297824 */ /* 0x000fe200078e00ff */
[C---:B------:R-:W-:Y:S01]  /*4f30*/  LOP3.LUT R77, R74.reuse, 0xffff0000, RZ, 0xc0, !PT ;  /* 0xffff00004a4d7812 */ /* 0x040fe200078ec0ff */
[----:B------:R-:W-:Y:S01]  /*4f40*/  IMAD.U32 R74, R74, 0x10000, RZ ;  /* 0x000100004a4a7824 */ /* 0x000fe200078e00ff */
[C---:B------:R-:W-:Y:S01]  /*4f50*/  LOP3.LUT R79, R78.reuse, 0xffff0000, RZ, 0xc0, !PT ;  /* 0xffff00004e4f7812 */ /* 0x040fe200078ec0ff */
[----:B------:R-:W-:Y:S01]  /*4f60*/  IMAD.U32 R78, R78, 0x10000, RZ ;  /* 0x000100004e4e7824 */ /* 0x000fe200078e00ff */
[----:B------:R-:W-:Y:S01]  /*4f70*/  SHF.R.U32.HI R75, RZ, 0x10, R75 ;  /* 0x00000010ff4b7819 */ /* 0x000fe2000001164b */
[----:B------:R-:W-:Y:S01]  /*4f80*/  FMUL.FTZ R80, R81, R77 ;  /* 0x0000004d51507220 */ /* 0x000fe20000410000 */
[----:B------:R-:W-:Y:S01]  /*4f90*/  PRMT R76, R161, 0x5410, R76 ;  /* 0x00005410a14c7816 */ /* 0x000fe2000000004c */
[-C--:B------:R-:W-:Y:S01]  /*4fa0*/  FMUL.FTZ R81, R81, R79.reuse ;  /* 0x0000004f51517220 */ /* 0x080fe20000410000 */
[----:B------:R-:W-:Y:S01]  /*4fb0*/  PRMT R75, R162, 0x5410, R75 ;  /* 0x00005410a24b7816 */ /* 0x000fe2000000004b */
[C---:B------:R-:W-:Y:S01]  /*4fc0*/  FFMA.FTZ R80, R41.reuse, R79, -R80 ;  /* 0x0000004f29507223 */ /* 0x040fe20000010850 */
[----:B------:R-:W-:Y:S01]  /*4fd0*/  LOP3.LUT R82, R42, 0xffff0000, RZ, 0xc0, !PT ;  /* 0xffff00002a527812 */ /* 0x000fe200078ec0ff */
[----:B------:R-:W-:Y:S01]  /*4fe0*/  FFMA.FTZ R81, R41, R77, R81 ;  /* 0x0000004d29517223 */ /* 0x000fe20000010051 */
[C---:B------:R-:W-:Y:S01]  /*4ff0*/  IMAD.U32 R77, R76.reuse, 0x10000, RZ ;  /* 0x000100004c4d7824 */ /* 0x040fe200078e00ff */
[----:B------:R-:W-:Y:S01]  /*5000*/  LOP3.LUT R76, R76, 0xffff0000, RZ, 0xc0, !PT ;  /* 0xffff00004c4c7812 */ /* 0x000fe200078ec0ff */
[C---:B------:R-:W-:Y:S01]  /*5010*/  IMAD.U32 R79, R75.reuse, 0x10000, RZ ;  /* 0x000100004b4f7824 */ /* 0x040fe200078e00ff */
[----:B------:R-:W-:Y:S01]  /*5020*/  LOP3.LUT R75, R75, 0xffff0000, RZ, 0xc0, !PT ;  /* 0xffff00004b4b7812 */ /* 0x000fe200078ec0ff */
[----:B------:R-:W-:-:S02]  /*5030*/  IMAD.U32 R41, R42, 0x10000, RZ ;  /* 0x000100002a297824 */ /* 0x000fc400078e00ff */
[C---:B------:R-:W-:Y:S01]  /*5040*/  FMUL.FTZ R42, R82.reuse, R77 ;  /* 0x0000004d522a7220 */ /* 0x040fe20000410000 */
[-C--:B------:R-:W-:Y:S01]  /*5050*/  FMUL.FTZ R82, R82, R79.reuse ;  /* 0x0000004f52527220 */ /* 0x080fe20000410000 */
[----:B------:R-:W-:Y:S02]  /*5060*/  F2FP.BF16.F32.PACK_AB R80, R81, R80 ;  /* 0x000000505150723e */ /* 0x000fe400000010ff */
        /* <DEDUP_REMOVED lines=20> */
.L_x_466:
[----:B------:R-:W-:Y:S05]  /*51b0*/  BSYNC B2 ;  /* 0x0000000000027941 */ /* 0x000fea0003800000 */
.L_x_465:
[----:B--2---:R1:W-:Y:S02]  /*51c0*/  STG.E.128 desc[UR58][R48.64+0x140], R40 ;  /* 0x0001402830007986 */ /* 0x0043e4000c101d3a */
.L_x_444:
[----:B------:R-:W-:Y:S05]  /*51d0*/  BSYNC B1 ;  /* 0x0000000000017941 */ /* 0x000fea0003800000 */
.L_x_443:
[----:B------:R-:W-:Y:S05]  /*51e0*/  @P4 BRA `(.L_x_467) ;  /* 0x0000005400784947 */ /* 0x000fea0003800000 */
[----:B------:R-:W-:Y:S01]  /*51f0*/  ISETP.NE.AND P3, PT, R34, RZ, PT ;  /* 0x000000ff2200720c */ /* 0x000fe20003f65270 */
[----:B------:R-:W-:-:S12]  /*5200*/  BSSY B1, `(.L_x_468) ;  /* 0x0000035000017945 */ /* 0x000fd80003800000 */
[----:B------:R-:W-:Y:S05]  /*5210*/  @!P3 BRA `(.L_x_469) ;  /* 0x0000000000ccb947 */ /* 0x000fea0003800000 */
[----:B-1234-:R1:W2:Y:S01]  /*5220*/  LDS.128 R40, [R47+0x2000] ;  /* 0x002000002f287984 */ /* 0x01e2a20000000c00 */
[----:B------:R-:W-:Y:S01]  /*5230*/  ISETP.GE.AND P3, PT, R22, R117, PT ;  /* 0x000000751600720c */ /* 0x000fe20003f66270 */
[----:B------:R-:W-:-:S12]  /*5240*/  BSSY B2, `(.L_x_470) ;  /* 0x000002f000027945 */ /* 0x000fd80003800000 */
[----:B-1----:R-:W-:Y:S05]  /*5250*/  @P3 BRA `(.L_x_471) ;  /* 0x0000000000b43947 */ /* 0x002fea0003800000 */
[----:B------:R-:W-:Y:S01]  /*5260*/  SHF.R.U64 R49, R72, 0x10, R73 ;  /* 0x0000001048317819 */ /* 0x000fe20000001249 */
[----:B--2---:R-:W-:Y:S01]  /*5270*/  IMAD.U32 R72, R42, 0x10000, RZ ;  /* 0x000100002a487824 */ /* 0x004fe200078e00ff */
[----:B------:R-:W-:Y:S01]  /*5280*/  SHF.R.U64 R48, R70, 0x10, R71 ;  /* 0x0000001046307819 */ /* 0x000fe20000001247 */
[----:B------:R-:W-:Y:S01]  /*5290*/  IMAD.U32 R75, R40, 0x10000, RZ ;  /* 0x00010000284b7824 */ /* 0x000fe200078e00ff */
[----:B------:R-:W-:Y:S02]  /*52a0*/  SHF.R.U32.HI R73, RZ, 0x10, R73 ;  /* 0x00000010ff497819 */ /* 0x000fe40000011649 */
[----:B------:R-:W-:Y:S02]  /*52b0*/  SHF.R.U32.HI R70, RZ, 0x10, R71 ;  /* 0x00000010ff467819 */ /* 0x000fe40000011647 */
[C---:B------:R-:W-:Y:S02]  /*52c0*/  PRMT R49, R163.reuse, 0x5410, R49 ;  /* 0x00005410a3317816 */ /* 0x040fe40000000031 */
[----:B------:R-:W-:Y:S01]  /*52d0*/  PRMT R163, R163, 0x5432, R73 ;  /* 0x00005432a3a37816 */ /* 0x000fe20000000049 */
[----:B------:R-:W-:Y:S01]  /*52e0*/  IMAD.U32 R73, R41, 0x10000, RZ ;  /* 0x0001000029497824 */ /* 0x000fe200078e00ff */
[----:B------:R-:W-:-:S02]  /*52f0*/  PRMT R48, R159, 0x5432, R48 ;  /* 0x000054329f307816 */ /* 0x000fc40000000030 */
[----:B------:R-:W-:Y:S01]  /*5300*/  PRMT R70, R160, 0x5410, R70 ;  /* 0x00005410a0467816 */ /* 0x000fe20000000046 */
[----:B------:R-:W-:Y:S01]  /*5310*/  IMAD.U32 R76, R163, 0x10000, RZ ;  /* 0x00010000a34c7824 */ /* 0x000fe200078e00ff */
[----:B------:R-:W-:Y:S02]  /*5320*/  LOP3.LUT R79, R41, 0xffff0000, RZ, 0xc0, !PT ;  /* 0xffff0000294f7812 */ /* 0x000fe400078ec0ff */
[----:B------:R-:W-:Y:S01]  /*5330*/  LOP3.LUT R42, R42, 0xffff0000, RZ, 0xc0, !PT ;  /* 0xffff00002a2a7812 */ /* 0x000fe200078ec0ff */
[----:B------:R-:W-:Y:S01]  /*5340*/  IMAD.U32 R77, R70, 0x10000, RZ ;  /* 0x00010000464d7824 */ /* 0x000fe200078e00ff */
[C---:B------:R-:W-:Y:S01]  /*5350*/  LOP3.LUT R41, R49.reuse, 0xffff0000, RZ, 0xc0, !PT ;  /* 0xffff000031297812 */ /* 0x040fe200078ec0ff */
[----:B------:R-:W-:Y:S01]  /*5360*/  IMAD.U32 R49, R49, 0x10000, RZ ;  /* 0x0001000031317824 */ /* 0x000fe200078e00ff */
[----:B------:R-:W-:Y:S01]  /*5370*/  LOP3.LUT R74, R48, 0xffff0000, RZ, 0xc0, !PT ;  /* 0xffff0000304a7812 */ /* 0x000fe200078ec0ff */
[C---:B------:R-:W-:Y:S01]  /*5380*/  FMUL.FTZ R80, R42.reuse, R76 ;  /* 0x0000004c2a507220 */ /* 0x040fe20000410000 */
[----:B------:R-:W-:Y:S01]  /*5390*/  LOP3.LUT R71, R43, 0xffff0000, RZ, 0xc0, !PT ;  /* 0xffff00002b477812 */ /* 0x000fe200078ec0ff */
[C---:B------:R-:W-:Y:S01]  /*53a0*/  FMUL.FTZ R78, R79.reuse, R41 ;  /* 0x000000294f4e7220 */ /* 0x040fe20000410000 */
[----:B------:R-:W-:Y:S01]  /*53b0*/  FMUL.FTZ R42, R42, R77 ;  /* 0x0000004d2a2a7220 */ /* 0x000fe20000410000 */
[----:B------:R-:W-:Y:S01]  /*53c0*/  FMUL.FTZ R79, R79, R74 ;  /* 0x0000004a4f4f7220 */ /* 0x000fe20000410000 */
[----:B------:R-:W-:Y:S01]  /*53d0*/  LOP3.LUT R163, R163, 0xffff0000, RZ, 0xc0, !PT ;  /* 0xffff0000a3a37812 */ /* 0x000fe200078ec0ff */
[----:B------:R-:W-:Y:S01]  /*53e0*/  IMAD.U32 R48, R48, 0x10000, RZ ;  /* 0x0001000030307824 */ /* 0x000fe200078e00ff */
[----:B------:R-:W-:Y:S01]  /*53f0*/  LOP3.LUT R70, R70, 0xffff0000, RZ, 0xc0, !PT ;  /* 0xffff000046467812 */ /* 0x000fe200078ec0ff */
[----:B------:R-:W-:Y:S01]  /*5400*/  FFMA.FTZ R79, R73, R41, R79 ;  /* 0x00000029494f7223 */ /* 0x000fe2000001004f */
[----:B------:R-:W-:Y:S01]  /*5410*/  LOP3.LUT R40, R40, 0xffff0000, RZ, 0xc0, !PT ;  /* 0xffff000028287812 */ /* 0x000fe200078ec0ff */
[C---:B------:R-:W-:Y:S01]  /*5420*/  FFMA.FTZ R80, R72.reuse, R77, -R80 ;  /* 0x0000004d48507223 */ /* 0x040fe20000010850 */
[----:B------:R-:W-:Y:S01]  /*5430*/  FFMA.FTZ R42, R72, R76, R42 ;  /* 0x0000004c482a7223 */ /* 0x000fe2000001002a */
[C---:B------:R-:W-:Y:S01]  /*5440*/  FMUL.FTZ R41, R71.reuse, R163 ;  /* 0x000000a347297220 */ /* 0x040fe20000410000 */
[----:B------:R-:W-:Y:S01]  /*5450*/  FMUL.FTZ R72, R71, R70 ;  /* 0x0000004647487220 */ /* 0x000fe20000410000 */
[----:B------:R-:W-:-:S02]  /*5460*/  IMAD.U32 R43, R43, 0x10000, RZ ;  /* 0x000100002b2b7824 */ /* 0x000fc400078e00ff */
[----:B------:R-:W-:Y:S01]  /*5470*/  FFMA.FTZ R78, R73, R74, -R78 ;  /* 0x0000004a494e7223 */ /* 0x000fe2000001084e */
[C---:B------:R-:W-:Y:S01]  /*5480*/  FMUL.FTZ R71, R40.reuse, R49 ;  /* 0x0000003128477220 */ /* 0x040fe20000410000 */
[----:B------:R-:W-:Y:S01]  /*5490*/  FMUL.FTZ R40, R40, R48 ;  /* 0x0000003028287220 */ /* 0x000fe20000410000 */
[C---:B------:R-:W-:Y:S01]  /*54a0*/  FFMA.FTZ R41, R43.reuse, R70, -R41 ;  /* 0x000000462b297223 */ /* 0x040fe20000010829 */
[----:B------:R-:W-:Y:S01]  /*54b0*/  FFMA.FTZ R72, R43, R163, R72 ;  /* 0x000000a32b487223 */ /* 0x000fe20000010048 */
[C---:B------:R-:W-:Y:S01]  /*54c0*/  FFMA.FTZ R71, R75.reuse, R48, -R71 ;  /* 0x000000304b477223 */ /* 0x040fe20000010847 */
[----:B------:R-:W-:Y:S01]  /*54d0*/  FFMA.FTZ R40, R75, R49, R40 ;  /* 0x000000314b287223 */ /* 0x000fe20000010028 */
[----:B------:R-:W-:Y:S02]  /*54e0*/  F2FP.BF16.F32.PACK_AB R78, R79, R78 ;  /* 0x0000004e4f4e723e */ /* 0x000fe400000010ff */
[----:B------:R-:W-:Y:S02]  /*54f0*/  F2FP.BF16.F32.PACK_AB R43, R72, R41 ;  /* 0x00000029482b723e */ /* 0x000fe400000010ff */
[----:B------:R-:W-:Y:S01]  /*5500*/  F2FP.BF16.F32.PACK_AB R42, R42, R80 ;  /* 0x000000502a2a723e */ /* 0x000fe200000010ff */
[----:B------:R-:W-:Y:S01]  /*5510*/  IMAD.MOV.U32 R41, RZ, RZ, R78 ;  /* 0x000000ffff297224 */ /* 0x000fe200078e004e */
[----:B------:R-:W-:-:S07]  /*5520*/  F2FP.BF16.F32.PACK_AB R40, R40, R71 ;  /* 0x000000472828723e */ /* 0x000fce00000010ff */
.L_x_471:
[----:B------:R-:W-:Y:S05]  /*5530*/  BSYNC B2 ;  /* 0x0000000000027941 */ /* 0x000fea0003800000 */
.L_x_470:
[----:B--2---:R1:W-:Y:S02]  /*5540*/  STG.E.128 desc[UR58][R44.64], R40 ;  /* 0x000000282c007986 */ /* 0x0043e4000c101d3a */
.L_x_469:
[----:B------:R-:W-:Y:S05]  /*5550*/  BSYNC B1 ;  /* 0x0000000000017941 */ /* 0x000fea0003800000 */
.L_x_468:
        /* <DEDUP_REMOVED lines=13> */
[----:B------:R-:W-:Y:S02]  /*5630*/  PRMT R49, R159, 0x5410, R49 ;  /* 0x000054109f317816 */ /* 0x000fe40000000031 */
[----:B------:R-:W-:-:S02]  /*5640*/  PRMT R48, R158, 0x5410, R48 ;  /* 0x000054109e307816 */ /* 0x000fc40000000030 */
[----:B------:R-:W-:Y:S01]  /*5650*/  PRMT R160, R160, 0x5432, R69 ;  /* 0x00005432a0a07816 */ /* 0x000fe20000000045 */
[C---:B------:R-:W-:Y:S01]  /*5660*/  IMAD.U32 R69, R41.reuse, 0x10000, RZ ;  /* 0x0001000029457824 */ /* 0x040fe200078e00ff */
[----:B------:R-:W-:Y:S02]  /*5670*/  PRMT R66, R158, 0x5432, R66 ;  /* 0x000054329e427816 */ /* 0x000fe40000000042 */
[----:B------:R-:W-:Y:S01]  /*5680*/  LOP3.LUT R75, R41, 0xffff0000, RZ, 0xc0, !PT ;  /* 0xffff0000294b7812 */ /* 0x000fe200078ec0ff */
[----:B------:R-:W-:Y:S01]  /*5690*/  IMAD.U32 R72, R160, 0x10000, RZ ;  /* 0x00010000a0487824 */ /* 0x000fe200078e00ff */
[C---:B------:R-:W-:Y:S01]  /*56a0*/  LOP3.LUT R41, R49.reuse, 0xffff0000, RZ, 0xc0, !PT ;  /* 0xffff000031297812 */ /* 0x040fe200078ec0ff */
[----:B------:R-:W-:Y:S01]  /*56b0*/  IMAD.U32 R73, R66, 0x10000, RZ ;  /* 0x0001000042497824 */ /* 0x000fe200078e00ff */
[----:B------:R-:W-:Y:S01]  /*56c0*/  LOP3.LUT R42, R42, 0xffff0000, RZ, 0xc0, !PT ;  /* 0xffff00002a2a7812 */ /* 0x000fe200078ec0ff */
[----:B------:R-:W-:Y:S01]  /*56d0*/  IMAD.U32 R49, R49, 0x10000, RZ ;  /* 0x0001000031317824 */ /* 0x000fe200078e00ff */
[----:B------:R-:W-:Y:S01]  /*56e0*/  LOP3.LUT R70, R48, 0xffff0000, RZ, 0xc0, !PT ;  /* 0xffff000030467812 */ /* 0x000fe200078ec0ff */
[----:B------:R-:W-:Y:S01]  /*56f0*/  FMUL.FTZ R74, R75, R41 ;  /* 0x000000294b4a7220 */ /* 0x000fe20000410000 */
        /* <DEDUP_REMOVED lines=9> */
[----:B------:R-:W-:Y:S01]  /*5790*/  FFMA.FTZ R41, R68, R72, R42 ;  /* 0x0000004844297223 */ /* 0x000fe2000001002a */
[----:B------:R-:W-:Y:S01]  /*57a0*/  FMUL.FTZ R42, R67, R160 ;  /* 0x000000a0432a7220 */ /* 0x000fe20000410000 */
[----:B------:R-:W-:-:S02]  /*57b0*/  IMAD.U32 R43, R43, 0x10000, RZ ;  /* 0x000100002b2b7824 */ /* 0x000fc400078e00ff */
[----:B------:R-:W-:Y:S01]  /*57c0*/  FFMA.FTZ R76, R68, R73, -R76 ;  /* 0x00000049444c7223 */ /* 0x000fe2000001084c */
[----:B------:R-:W-:Y:S01]  /*57d0*/  FMUL.FTZ R67, R67, R66 ;  /* 0x0000004243437220 */ /* 0x000fe20000410000 */
[----:B------:R-:W-:Y:S01]  /*57e0*/  FFMA.FTZ R74, R69, R70, -R74 ;  /* 0x00000046454a7223 */ /* 0x000fe2000001084a */
[CC--:B------:R-:W-:Y:S01]  /*57f0*/  FMUL.FTZ R68, R40.reuse, R49.reuse ;  /* 0x0000003128447220 */ /* 0x0c0fe20000410000 */
[----:B------:R-:W-:Y:S01]  /*5800*/  FMUL.FTZ R40, R40, R48 ;  /* 0x0000003028287220 */ /* 0x000fe20000410000 */
[C---:B------:R-:W-:Y:S01]  /*5810*/  FFMA.FTZ R42, R43.reuse, R66, -R42 ;  /* 0x000000422b2a7223 */ /* 0x040fe2000001082a */
[----:B------:R-:W-:Y:S01]  /*5820*/  FFMA.FTZ R67, R43, R160, R67 ;  /* 0x000000a02b437223 */ /* 0x000fe20000010043 */
[C---:B------:R-:W-:Y:S01]  /*5830*/  FFMA.FTZ R68, R71.reuse, R48, -R68 ;  /* 0x0000003047447223 */ /* 0x040fe20000010844 */
[----:B------:R-:W-:Y:S01]  /*5840*/  FFMA.FTZ R49, R71, R49, R40 ;  /* 0x0000003147317223 */ /* 0x000fe20000010028 */
[----:B------:R-:W-:Y:S02]  /*5850*/  F2FP.BF16.F32.PACK_AB R74, R75, R74 ;  /* 0x0000004a4b4a723e */ /* 0x000fe400000010ff */
[----:B------:R-:W-:-:S02]  /*5860*/  F2FP.BF16.F32.PACK_AB R43, R67, R42 ;  /* 0x0000002a432b723e */ /* 0x000fc400000010ff */
[----:B------:R-:W-:Y:S01]  /*5870*/  F2FP.BF16.F32.PACK_AB R42, R41, R76 ;  /* 0x0000004c292a723e */ /* 0x000fe200000010ff */
[----:B------:R-:W-:Y:S01]  /*5880*/  IMAD.MOV.U32 R41, RZ, RZ, R74 ;  /* 0x000000ffff297224 */ /* 0x000fe200078e004a */
[----:B------:R-:W-:-:S07]  /*5890*/  F2FP.BF16.F32.PACK_AB R40, R49, R68 ;  /* 0x000000443128723e */ /* 0x000fce00000010ff */
.L_x_475:
[----:B------:R-:W-:Y:S05]  /*58a0*/  BSYNC B2 ;  /* 0x0000000000027941 */ /* 0x000fea0003800000 */
.L_x_474:
[----:B--2---:R1:W-:Y:S02]  /*58b0*/  STG.E.128 desc[UR58][R44.64+0x40], R40 ;  /* 0x000040282c007986 */ /* 0x0043e4000c101d3a */
.L_x_473:
[----:B------:R-:W-:Y:S05]  /*58c0*/  BSYNC B1 ;  /* 0x0000000000017941 */ /* 0x000fea0003800000 */
.L_x_472:
        /* <DEDUP_REMOVED lines=9> */
[----:B------:R-:W-:Y:S02]  /*5960*/  SHF.R.U64 R67, R62, 0x10, R63 ;  /* 0x000000103e437819 */ /* 0x000fe4000000123f */
        /* <DEDUP_REMOVED lines=9> */
[----:B------:R-:W-:Y:S01]  /*5a00*/  LOP3.LUT R69, R64, 0xffff0000, RZ, 0xc0, !PT ;  /* 0xffff000040457812 */ /* 0x000fe200078ec0ff */
[----:B------:R-:W-:Y:S01]  /*5a10*/  IMAD.U32 R67, R156, 0x10000, RZ ;  /* 0x000100009c437824 */ /* 0x000fe200078e00ff */
[----:B------:R-:W-:Y:S01]  /*5a20*/  LOP3.LUT R49, R42, 0xffff0000, RZ, 0xc0, !PT ;  /* 0xffff00002a317812 */ /* 0x000fe200078ec0ff */
[----:B------:R-:W-:Y:S01]  /*5a30*/  IMAD.U32 R41, R40, 0x10000, RZ ;  /* 0x0001000028297824 */ /* 0x000fe200078e00ff */
[----:B------:R-:W-:Y:S01]  /*5a40*/  LOP3.LUT R68, R62, 0xffff0000, RZ, 0xc0, !PT ;  /* 0xffff00003e447812 */ /* 0x000fe200078ec0ff */
[----:B------:R-:W-:Y:S01]  /*5a50*/  FMUL.FTZ R71, R65, R69 ;  /* 0x0000004541477220 */ /* 0x000fe20000410000 */
[----:B------:R-:W-:Y:S01]  /*5a60*/  LOP3.LUT R42, R43, 0xffff0000, RZ, 0xc0, !PT ;  /* 0xffff00002b2a7812 */ /* 0x000fe200078ec0ff */
[----:B------:R-:W-:Y:S01]  /*5a70*/  FMUL.FTZ R73, R49, R63 ;  /* 0x0000003f31497220 */ /* 0x000fe20000410000 */
[----:B------:R-:W-:Y:S01]  /*5a80*/  LOP3.LUT R157, R157, 0xffff0000, RZ, 0xc0, !PT ;  /* 0xffff00009d9d7812 */ /* 0x000fe200078ec0ff */
[----:B------:R-:W-:Y:S01]  /*5a90*/  FMUL.FTZ R70, R65, R68 ;  /* 0x0000004441467220 */ /* 0x000fe20000410000 */
[----:B------:R-:W-:Y:S01]  /*5aa0*/  LOP3.LUT R156, R156, 0xffff0000, RZ, 0xc0, !PT ;  /* 0xffff00009c9c7812 */ /* 0x000fe200078ec0ff */
[----:B------:R-:W-:Y:S01]  /*5ab0*/  FMUL.FTZ R49, R49, R67 ;  /* 0x0000004331317220 */ /* 0x000fe20000410000 */
[----:B------:R-:W-:Y:S01]  /*5ac0*/  LOP3.LUT R40, R40, 0xffff0000, RZ, 0xc0, !PT ;  /* 0xffff000028287812 */ /* 0x000fe200078ec0ff */
[----:B------:R-:W-:-:S02]  /*5ad0*/  IMAD.U32 R64, R64, 0x10000, RZ ;  /* 0x0001000040407824 */ /* 0x000fc400078e00ff */
[----:B------:R-:W-:Y:S01]  /*5ae0*/  FFMA.FTZ R65, R66, R68, -R71 ;  /* 0x0000004442417223 */ /* 0x000fe20000010847 */
[----:B------:R-:W-:Y:S02]  /*5af0*/  IMAD.U32 R62, R62, 0x10000, RZ ;  /* 0x000100003e3e7824 */ /* 0x000fe400078e00ff */
[----:B------:R-:W-:Y:S01]  /*5b00*/  FFMA.FTZ R66, R66, R69, R70 ;  /* 0x0000004542427223 */ /* 0x000fe20000010046 */
[C---:B------:R-:W-:Y:S01]  /*5b10*/  FFMA.FTZ R67, R48.reuse, R67, -R73 ;  /* 0x0000004330437223 */ /* 0x040fe20000010849 */
[----:B------:R-:W-:Y:S01]  /*5b20*/  FFMA.FTZ R48, R48, R63, R49 ;  /* 0x0000003f30307223 */ /* 0x000fe20000010031 */
[C---:B------:R-:W-:Y:S01]  /*5b30*/  FMUL.FTZ R68, R42.reuse, R157 ;  /* 0x0000009d2a447220 */ /* 0x040fe20000410000 */
[----:B------:R-:W-:Y:S01]  /*5b40*/  FMUL.FTZ R70, R42, R156 ;  /* 0x0000009c2a467220 */ /* 0x000fe20000410000 */
[----:B------:R-:W-:Y:S02]  /*5b50*/  IMAD.U32 R43, R43, 0x10000, RZ ;  /* 0x000100002b2b7824 */ /* 0x000fe400078e00ff */
[C---:B------:R-:W-:Y:S01]  /*5b60*/  FMUL.FTZ R42, R40.reuse, R64 ;  /* 0x00000040282a7220 */ /* 0x040fe20000410000 */
[----:B------:R-:W-:Y:S01]  /*5b70*/  FMUL.FTZ R49, R40, R62 ;  /* 0x0000003e28317220 */ /* 0x000fe20000410000 */
[----:B------:R-:W-:Y:S01]  /*5b80*/  F2FP.BF16.F32.PACK_AB R48, R48, R67 ;  /* 0x000000433030723e */ /* 0x000fe200000010ff */
[----:B------:R-:W-:Y:S01]  /*5b90*/  FFMA.FTZ R68, R43, R156, -R68 ;  /* 0x0000009c2b447223 */ /* 0x000fe20000010844 */
[C---:B------:R-:W-:Y:S01]  /*5ba0*/  FFMA.FTZ R42, R41.reuse, R62, -R42 ;  /* 0x0000003e292a7223 */ /* 0x040fe2000001082a */
[----:B------:R-:W-:Y:S01]  /*5bb0*/  FFMA.FTZ R49, R41, R64, R49 ;  /* 0x0000004029317223 */ /* 0x000fe20000010031 */
[----:B------:R-:W-:Y:S01]  /*5bc0*/  FFMA.FTZ R43, R43, R157, R70 ;  /* 0x0000009d2b2b7223 */ /* 0x000fe20000010046 */
[----:B------:R-:W-:-:S03]  /*5bd0*/  F2FP.BF16.F32.PACK_AB R41, R66, R65 ;  /* 0x000000414229723e */ /* 0x000fc600000010ff */
[----:B------:R-:W-:Y:S01]  /*5be0*/  F2FP.BF16.F32.PACK_AB R40, R49, R42 ;  /* 0x0000002a3128723e */ /* 0x000fe200000010ff */
[----:B------:R-:W-:Y:S01]  /*5bf0*/  IMAD.MOV.U32 R42, RZ, RZ, R48 ;  /* 0x000000ffff2a7224 */ /* 0x000fe200078e0030 */
[----:B------:R-:W-:-:S07]  /*5c00*/  F2FP.BF16.F32.PACK_AB R43, R43, R68 ;  /* 0x000000442b2b723e */ /* 0x000fce00000010ff */
.L_x_479:
[----:B------:R-:W-:Y:S05]  /*5c10*/  BSYNC B2 ;  /* 0x0000000000027941 */ /* 0x000fea0003800000 */
.L_x_478:
[----:B--2---:R1:W-:Y:S02]  /*5c20*/  STG.E.128 desc[UR58][R44.64+0x80], R40 ;  /* 0x000080282c007986 */ /* 0x0043e4000c101d3a */
.L_x_477:
[----:B------:R-:W-:Y:S05]  /*5c30*/  BSYNC B1 ;  /* 0x0000000000017941 */ /* 0x000fea0003800000 */
.L_x_476:
        /* <DEDUP_REMOVED lines=9> */
[--C-:B------:R-:W-:Y:S02]  /*5cd0*/  SHF.R.U64 R49, R58, 0x10, R59.reuse ;  /* 0x000000103a317819 */ /* 0x100fe4000000123b */
[----:B------:R-:W-:Y:S02]  /*5ce0*/  SHF.R.U32.HI R59, RZ, 0x10, R59 ;  /* 0x00000010ff3b7819 */ /* 0x000fe4000001163b */
[----:B------:R-:W-:Y:S02]  /*5cf0*/  PRMT R62, R155, 0x5410, R62 ;  /* 0x000054109b3e7816 */ /* 0x000fe4000000003e */
[----:B------:R-:W-:Y:S02]  /*5d00*/  SHF.R.U32.HI R60, RZ, 0x10, R61 ;  /* 0x00000010ff3c7819 */ /* 0x000fe4000001163d */
[----:B------:R-:W-:-:S02]  /*5d10*/  PRMT R49, R154, 0x5410, R49 ;  /* 0x000054109a317816 */ /* 0x000fc40000000031 */
[----:B------:R-:W-:Y:S02]  /*5d20*/  PRMT R154, R154, 0x5432, R59 ;  /* 0x000054329a9a7816 */ /* 0x000fe4000000003b */
[----:B------:R-:W-:Y:S02]  /*5d30*/  LOP3.LUT R59, R41, 0xffff0000, RZ, 0xc0, !PT ;  /* 0xffff0000293b7812 */ /* 0x000fe400078ec0ff */
[----:B------:R-:W-:Y:S01]  /*5d40*/  LOP3.LUT R64, R62, 0xffff0000, RZ, 0xc0, !PT ;  /* 0xffff00003e407812 */ /* 0x000fe200078ec0ff */
[----:B------:R-:W-:Y:S01]  /*5d50*/  IMAD.U32 R63, R154, 0x10000, RZ ;  /* 0x000100009a3f7824 */ /* 0x000fe200078e00ff */
[----:B------:R-:W-:Y:S01]  /*5d60*/  PRMT R155, R155, 0x5432, R60 ;  /* 0x000054329b9b7816 */ /* 0x000fe2000000003c */
[----:B------:R-:W-:Y:S01]  /*5d70*/  IMAD.U32 R60, R41, 0x10000, RZ ;  /* 0x00010000293c7824 */ /* 0x000fe200078e00ff */
[----:B------:R-:W-:Y:S01]  /*5d80*/  LOP3.LUT R61, R49, 0xffff0000, RZ, 0xc0, !PT ;  /* 0xffff0000313d7812 */ /* 0x000fe200078ec0ff */
[----:B------:R-:W-:Y:S01]  /*5d90*/  FMUL.FTZ R67, R59, R64 ;  /* 0x000000403b437220 */ /* 0x000fe20000410000 */
[----:B------:R-:W-:Y:S01]  /*5da0*/  LOP3.LUT R58, R42, 0xffff0000, RZ, 0xc0, !PT ;  /* 0xffff00002a3a7812 */ /* 0x000fe200078ec0ff */
[----:B------:R-:W-:Y:S01]  /*5db0*/  IMAD.U32 R65, R155, 0x10000, RZ ;  /* 0x000100009b417824 */ /* 0x000fe200078e00ff */
[----:B------:R-:W-:Y:S01]  /*5dc0*/  LOP3.LUT R42, R43, 0xffff0000, RZ, 0xc0, !PT ;  /* 0xffff00002b2a7812 */ /* 0x000fe200078ec0ff */
[-C--:B------:R-:W-:Y:S01]  /*5dd0*/  FMUL.FTZ R69, R59, R61.reuse ;  /* 0x0000003d3b457220 */ /* 0x080fe20000410000 */
[C---:B------:R-:W-:Y:S01]  /*5de0*/  IMAD.U32 R41, R40.reuse, 0x10000, RZ ;  /* 0x0001000028297824 */ /* 0x040fe200078e00ff */
[----:B------:R-:W-:Y:S01]  /*5df0*/  LOP3.LUT R59, R40, 0xffff0000, RZ, 0xc0, !PT ;  /* 0xffff0000283b7812 */ /* 0x000fe200078ec0ff */
[----:B------:R-:W-:Y:S01]  /*5e00*/  FFMA.FTZ R40, R60, R61, -R67 ;  /* 0x0000003d3c287223 */ /* 0x000fe20000010843 */
[----:B------:R-:W-:Y:S01]  /*5e10*/  LOP3.LUT R155, R155, 0xffff0000, RZ, 0xc0, !PT ;  /* 0xffff00009b9b7812 */ /* 0x000fe200078ec0ff */
[----:B------:R-:W-:Y:S01]  /*5e20*/  FMUL.FTZ R71, R58, R65 ;  /* 0x000000413a477220 */ /* 0x000fe20000410000 */
[----:B------:R-:W-:Y:S01]  /*5e30*/  LOP3.LUT R154, R154, 0xffff0000, RZ, 0xc0, !PT ;  /* 0xffff00009a9a7812 */ /* 0x000fe200078ec0ff */
[----:B------:R-:W-:Y:S01]  /*5e40*/  FMUL.FTZ R61, R58, R63 ;  /* 0x0000003f3a3d7220 */ /* 0x000fe20000410000 */
[----:B------:R-:W-:-:S02]  /*5e50*/  IMAD.U32 R62, R62, 0x10000, RZ ;  /* 0x000100003e3e7824 */ /* 0x000fc400078e00ff */
[----:B------:R-:W-:Y:S01]  /*5e60*/  FFMA.FTZ R69, R60, R64, R69 ;  /* 0x000000403c457223 */ /* 0x000fe20000010045 */
[----:B------:R-:W-:Y:S02]  /*5e70*/  IMAD.U32 R58, R49, 0x10000, RZ ;  /* 0x00010000313a7824 */ /* 0x000fe400078e00ff */
[C---:B------:R-:W-:Y:S01]  /*5e80*/  FMUL.FTZ R60, R42.reuse, R155 ;  /* 0x0000009b2a3c7220 */ /* 0x040fe20000410000 */
[----:B------:R-:W-:Y:S01]  /*5e90*/  FMUL.FTZ R64, R42, R154 ;  /* 0x0000009a2a407220 */ /* 0x000fe20000410000 */
[C---:B------:R-:W-:Y:S01]  /*5ea0*/  FFMA.FTZ R71, R48.reuse, R63, -R71 ;  /* 0x0000003f30477223 */ /* 0x040fe20000010847 */
[----:B------:R-:W-:Y:S01]  /*5eb0*/  FMUL.FTZ R42, R59, R62 ;  /* 0x0000003e3b2a7220 */ /* 0x000fe20000410000 */
[----:B------:R-:W-:Y:S02]  /*5ec0*/  IMAD.U32 R43, R43, 0x10000, RZ ;  /* 0x000100002b2b7824 */ /* 0x000fe400078e00ff */
[----:B------:R-:W-:Y:S01]  /*5ed0*/  FFMA.FTZ R48, R48, R65, R61 ;  /* 0x0000004130307223 */ /* 0x000fe2000001003d */
[-C--:B------:R-:W-:Y:S01]  /*5ee0*/  FMUL.FTZ R59, R59, R58.reuse ;  /* 0x0000003a3b3b7220 */ /* 0x080fe20000410000 */
[----:B------:R-:W-:Y:S01]  /*5ef0*/  FFMA.FTZ R42, R41, R58, -R42 ;  /* 0x0000003a292a7223 */ /* 0x000fe2000001082a */
[C---:B------:R-:W-:Y:S01]  /*5f00*/  FFMA.FTZ R60, R43.reuse, R154, -R60 ;  /* 0x0000009a2b3c7223 */ /* 0x040fe2000001083c */
[----:B------:R-:W-:Y:S01]  /*5f10*/  FFMA.FTZ R43, R43, R155, R64 ;  /* 0x0000009b2b2b7223 */ /* 0x000fe20000010040 */
[----:B------:R-:W-:Y:S01]  /*5f20*/  FFMA.FTZ R59, R41, R62, R59 ;  /* 0x0000003e293b7223 */ /* 0x000fe2000001003b */
[----:B------:R-:W-:-:S02]  /*5f30*/  F2FP.BF16.F32.PACK_AB R48, R48, R71 ;  /* 0x000000473030723e */ /* 0x000fc400000010ff */
[----:B------:R-:W-:Y:S02]  /*5f40*/  F2FP.BF16.F32.PACK_AB R41, R69, R40 ;  /* 0x000000284529723e */ /* 0x000fe400000010ff */
[----:B------:R-:W-:Y:S01]  /*5f50*/  F2FP.BF16.F32.PACK_AB R40, R59, R42 ;  /* 0x0000002a3b28723e */ /* 0x000fe200000010ff */
[----:B------:R-:W-:Y:S01]  /*5f60*/  IMAD.MOV.U32 R42, RZ, RZ, R48 ;  /* 0x000000ffff2a7224 */ /* 0x000fe200078e0030 */
[----:B------:R-:W-:-:S07]  /*5f70*/  F2FP.BF16.F32.PACK_AB R43, R43, R60 ;  /* 0x0000003c2b2b723e */ /* 0x000fce00000010ff */
.L_x_483:
[----:B------:R-:W-:Y:S05]  /*5f80*/  BSYNC B2 ;  /* 0x0000000000027941 */ /* 0x000fea0003800000 */
.L_x_482:
[----:B--2---:R1:W-:Y:S02]  /*5f90*/  STG.E.128 desc[UR58][R44.64+0xc0], R40 ;  /* 0x0000c0282c007986 */ /* 0x0043e4000c101d3a */
.L_x_481:
[----:B------:R-:W-:Y:S05]  /*5fa0*/  BSYNC B1 ;  /* 0x0000000000017941 */ /* 0x000fea0003800000 */
.L_x_480:
        /* <DEDUP_REMOVED lines=14> */
[----:B------:R-:W-:Y:S02]  /*6090*/  PRMT R91, R91, 0x5432, R56 ;  /* 0x000054325b5b7816 */ /* 0x000fe40000000038 */
[----:B------:R-:W-:Y:S02]  /*60a0*/  PRMT R90, R90, 0x5432, R59 ;  /* 0x000054325a5a7816 */ /* 0x000fe4000000003b */
[----:B------:R-:W-:Y:S01]  /*60b0*/  LOP3.LUT R54, R42, 0xffff0000, RZ, 0xc0, !PT ;  /* 0xffff00002a367812 */ /* 0x000fe200078ec0ff */
[----:B------:R-:W-:Y:S01]  /*60c0*/  IMAD.U32 R60, R91, 0x10000, RZ ;  /* 0x000100005b3c7824 */ /* 0x000fe200078e00ff */
[----:B------:R-:W-:Y:S01]  /*60d0*/  LOP3.LUT R48, R41, 0xffff0000, RZ, 0xc0, !PT ;  /* 0xffff000029307812 */ /* 0x000fe200078ec0ff */
[----:B------:R-:W-:Y:S01]  /*60e0*/  IMAD.U32 R57, R90, 0x10000, RZ ;  /* 0x000100005a397824 */ /* 0x000fe200078e00ff */
[----:B------:R-:W-:Y:S01]  /*60f0*/  LOP3.LUT R59, R58, 0xffff0000, RZ, 0xc0, !PT ;  /* 0xffff00003a3b7812 */ /* 0x000fe200078ec0ff */
[C---:B------:R-:W-:Y:S01]  /*6100*/  FMUL.FTZ R64, R54.reuse, R60 ;  /* 0x0000003c36407220 */ /* 0x040fe20000410000 */
[----:B------:R-:W-:Y:S01]  /*6110*/  LOP3.LUT R56, R55, 0xffff0000, RZ, 0xc0, !PT ;  /* 0xffff000037387812 */ /* 0x000fe200078ec0ff */
[----:B------:R-:W-:Y:S01]  /*6120*/  FMUL.FTZ R54, R54, R57 ;  /* 0x0000003936367220 */ /* 0x000fe20000410000 */
[C---:B------:R-:W-:Y:S01]  /*6130*/  LOP3.LUT R47, R43.reuse, 0xffff0000, RZ, 0xc0, !PT ;  /* 0xffff00002b2f7812 */ /* 0x040fe200078ec0ff */
[----:B------:R-:W-:Y:S01]  /*6140*/  IMAD.U32 R42, R43, 0x10000, RZ ;  /* 0x000100002b2a7824 */ /* 0x000fe200078e00ff */
[----:B------:R-:W-:Y:S01]  /*6150*/  LOP3.LUT R91, R91, 0xffff0000, RZ, 0xc0, !PT ;  /* 0xffff00005b5b7812 */ /* 0x000fe200078ec0ff */
[----:B------:R-:W-:Y:S01]  /*6160*/  IMAD.U32 R43, R41, 0x10000, RZ ;  /* 0x00010000292b7824 */ /* 0x000fe200078e00ff */
[----:B------:R-:W-:Y:S01]  /*6170*/  LOP3.LUT R90, R90, 0xffff0000, RZ, 0xc0, !PT ;  /* 0xffff00005a5a7812 */ /* 0x000fe200078ec0ff */
[----:B------:R-:W-:-:S02]  /*6180*/  IMAD.U32 R41, R40, 0x10000, RZ ;  /* 0x0001000028297824 */ /* 0x000fc400078e00ff */
[C---:B------:R-:W-:Y:S01]  /*6190*/  FMUL.FTZ R62, R48.reuse, R59 ;  /* 0x0000003b303e7220 */ /* 0x040fe20000410000 */
[C---:B------:R-:W-:Y:S01]  /*61a0*/  FFMA.FTZ R64, R49.reuse, R57, -R64 ;  /* 0x0000003931407223 */ /* 0x040fe20000010840 */
[----:B------:R-:W-:Y:S01]  /*61b0*/  FMUL.FTZ R48, R48, R56 ;  /* 0x0000003830307220 */ /* 0x000fe20000410000 */
[----:B------:R-:W-:Y:S01]  /*61c0*/  LOP3.LUT R40, R40, 0xffff0000, RZ, 0xc0, !PT ;  /* 0xffff000028287812 */ /* 0x000fe200078ec0ff */
[----:B------:R-:W-:Y:S01]  /*61d0*/  FFMA.FTZ R49, R49, R60, R54 ;  /* 0x0000003c31317223 */ /* 0x000fe20000010036 */
[----:B------:R-:W-:Y:S02]  /*61e0*/  IMAD.U32 R58, R58, 0x10000, RZ ;  /* 0x000100003a3a7824 */ /* 0x000fe400078e00ff */
[----:B------:R-:W-:Y:S01]  /*61f0*/  FMUL.FTZ R57, R47, R91 ;  /* 0x0000005b2f397220 */ /* 0x000fe20000410000 */
[----:B------:R-:W-:Y:S02]  /*6200*/  IMAD.U32 R55, R55, 0x10000, RZ ;  /* 0x0001000037377824 */ /* 0x000fe400078e00ff */
[----:B------:R-:W-:Y:S01]  /*6210*/  FMUL.FTZ R54, R47, R90 ;  /* 0x0000005a2f367220 */ /* 0x000fe20000410000 */
[C---:B------:R-:W-:Y:S01]  /*6220*/  FFMA.FTZ R62, R43.reuse, R56, -R62 ;  /* 0x000000382b3e7223 */ /* 0x040fe2000001083e */
[----:B------:R-:W-:Y:S01]  /*6230*/  FFMA.FTZ R59, R43, R59, R48 ;  /* 0x0000003b2b3b7223 */ /* 0x000fe20000010030 */
[C---:B------:R-:W-:Y:S01]  /*6240*/  FMUL.FTZ R48, R40.reuse, R58 ;  /* 0x0000003a28307220 */ /* 0x040fe20000410000 */
[----:B------:R-:W-:Y:S01]  /*6250*/  FMUL.FTZ R43, R40, R55 ;  /* 0x00000037282b7220 */ /* 0x000fe20000410000 */
[C---:B------:R-:W-:Y:S01]  /*6260*/  FFMA.FTZ R57, R42.reuse, R90, -R57 ;  /* 0x0000005a2a397223 */ /* 0x040fe20000010839 */
[----:B------:R-:W-:Y:S01]  /*6270*/  FFMA.FTZ R54, R42, R91, R54 ;  /* 0x0000005b2a367223 */ /* 0x000fe20000010036 */
[C---:B------:R-:W-:Y:S01]  /*6280*/  FFMA.FTZ R48, R41.reuse, R55, -R48 ;  /* 0x0000003729307223 */ /* 0x040fe20000010830 */
[----:B------:R-:W-:Y:S01]  /*6290*/  FFMA.FTZ R43, R41, R58, R43 ;  /* 0x0000003a292b7223 */ /* 0x000fe2000001002b */
[----:B------:R-:W-:-:S02]  /*62a0*/  F2FP.BF16.F32.PACK_AB R41, R59, R62 ;  /* 0x0000003e3b29723e */ /* 0x000fc400000010ff */
[----:B------:R-:W-:Y:S02]  /*62b0*/  F2FP.BF16.F32.PACK_AB R54, R54, R57 ;  /* 0x000000393636723e */ /* 0x000fe400000010ff */
[----:B------:R-:W-:Y:S02]  /*62c0*/  F2FP.BF16.F32.PACK_AB R40, R43, R48 ;  /* 0x000000302b28723e */ /* 0x000fe400000010ff */
[----:B------:R-:W-:Y:S01]  /*62d0*/  F2FP.BF16.F32.PACK_AB R42, R49, R64 ;  /* 0x00000040312a723e */ /* 0x000fe200000010ff */
[----:B------:R-:W-:-:S07]  /*62e0*/  IMAD.MOV.U32 R43, RZ, RZ, R54 ;  /* 0x000000ffff2b7224 */ /* 0x000fce00078e0036 */
.L_x_487:
[----:B------:R-:W-:Y:S05]  /*62f0*/  BSYNC B2 ;  /* 0x0000000000027941 */ /* 0x000fea0003800000 */
.L_x_486:
[----:B--2---:R1:W-:Y:S02]  /*6300*/  STG.E.128 desc[UR58][R44.64+0x100], R40 ;  /* 0x000100282c007986 */ /* 0x0043e4000c101d3a */
.L_x_485:
[----:B------:R-:W-:Y:S05]  /*6310*/  BSYNC B1 ;  /* 0x0000000000017941 */ /* 0x000fea0003800000 */
.L_x_484:
[----:B------:R-:W-:-:S13]  /*6320*/  ISETP.NE.AND P3, PT, R98, RZ, PT ;  /* 0x000000ff6200720c */ /* 0x000fda0003f65270 */
        /* <DEDUP_REMOVED lines=13> */
[----:B------:R-:W-:Y:S02]  /*6400*/  PRMT R89, R89, 0x5432, R52 ;  /* 0x0000543259597816 */ /* 0x000fe40000000034 */
[----:B------:R-:W-:Y:S02]  /*6410*/  LOP3.LUT R49, R43, 0xffff0000, RZ, 0xc0, !PT ;  /* 0xffff00002b317812 */ /* 0x000fe400078ec0ff */
[----:B------:R-:W-:Y:S01]  /*6420*/  PRMT R88, R88, 0x5432, R51 ;  /* 0x0000543258587816 */ /* 0x000fe20000000033 */
[----:B------:R-:W-:Y:S01]  /*6430*/  IMAD.U32 R55, R89, 0x10000, RZ ;  /* 0x0001000059377824 */ /* 0x000fe200078e00ff */
[----:B------:R-:W-:Y:S02]  /*6440*/  LOP3.LUT R43, R41, 0xffff0000, RZ, 0xc0, !PT ;  /* 0xffff0000292b7812 */ /* 0x000fe400078ec0ff */
[C---:B------:R-:W-:Y:S01]  /*6450*/  LOP3.LUT R54, R53.reuse, 0xffff0000, RZ, 0xc0, !PT ;  /* 0xffff000035367812 */ /* 0x040fe200078ec0ff */
[----:B------:R-:W-:Y:S01]  /*6460*/  IMAD.U32 R52, R88, 0x10000, RZ ;  /* 0x0001000058347824 */ /* 0x000fe200078e00ff */
[----:B------:R-:W-:Y:S01]  /*6470*/  LOP3.LUT R51, R50, 0xffff0000, RZ, 0xc0, !PT ;  /* 0xffff000032337812 */ /* 0x000fe200078ec0ff */
[----:B------:R-:W-:Y:S01]  /*6480*/  IMAD.U32 R53, R53, 0x10000, RZ ;  /* 0x0001000035357824 */ /* 0x000fe200078e00ff */
[----:B------:R-:W-:Y:S01]  /*6490*/  LOP3.LUT R47, R42, 0xffff0000, RZ, 0xc0, !PT ;  /* 0xffff00002a2f7812 */ /* 0x000fe200078ec0ff */
[----:B------:R-:W-:Y:S01]  /*64a0*/  IMAD.U32 R42, R41, 0x10000, RZ ;  /* 0x00010000292a7824 */ /* 0x000fe200078e00ff */
[C---:B------:R-:W-:Y:S01]  /*64b0*/  SHF.L.U32 R41, R40.reuse, 0x10, RZ ;  /* 0x0000001028297819 */ /* 0x040fe200000006ff */
[C---:B------:R-:W-:Y:S01]  /*64c0*/  FMUL.FTZ R57, R43.reuse, R54 ;  /* 0x000000362b397220 */ /* 0x040fe20000410000 */
[----:B------:R-:W-:Y:S01]  /*64d0*/  FMUL.FTZ R43, R43, R51 ;  /* 0x000000332b2b7220 */ /* 0x000fe20000410000 */
[----:B------:R-:W-:Y:S01]  /*64e0*/  LOP3.LUT R40, R40, 0xffff0000, RZ, 0xc0, !PT ;  /* 0xffff000028287812 */ /* 0x000fe200078ec0ff */
[C---:B------:R-:W-:Y:S01]  /*64f0*/  FMUL.FTZ R59, R47.reuse, R55 ;  /* 0x000000372f3b7220 */ /* 0x040fe20000410000 */
[----:B------:R-:W-:Y:S01]  /*6500*/  FMUL.FTZ R47, R47, R52 ;  /* 0x000000342f2f7220 */ /* 0x000fe20000410000 */
[----:B------:R-:W-:Y:S01]  /*6510*/  LOP3.LUT R89, R89, 0xffff0000, RZ, 0xc0, !PT ;  /* 0xffff000059597812 */ /* 0x000fe200078ec0ff */
[----:B------:R-:W-:Y:S01]  /*6520*/  IMAD.U32 R50, R50, 0x10000, RZ ;  /* 0x0001000032327824 */ /* 0x000fe200078e00ff */
[----:B------:R-:W-:Y:S01]  /*6530*/  LOP3.LUT R88, R88, 0xffff0000, RZ, 0xc0, !PT ;  /* 0xffff000058587812 */ /* 0x000fe200078ec0ff */
[C---:B------:R-:W-:Y:S01]  /*6540*/  FFMA.FTZ R57, R42.reuse, R51, -R57 ;  /* 0x000000332a397223 */ /* 0x040fe20000010839 */
[----:B------:R-:W-:Y:S01]  /*6550*/  FFMA.FTZ R54, R42, R54, R43 ;  /* 0x000000362a367223 */ /* 0x000fe2000001002b */
[----:B------:R-:W-:Y:S01]  /*6560*/  FFMA.FTZ R59, R46, R52, -R59 ;  /* 0x000000342e3b7223 */ /* 0x000fe2000001083b */
[----:B------:R-:W-:Y:S01]  /*6570*/  FMUL.FTZ R42, R40, R53 ;  /* 0x00000035282a7220 */ /* 0x000fe20000410000 */
[----:B------:R-:W-:Y:S01]  /*6580*/  FFMA.FTZ R46, R46, R55, R47 ;  /* 0x000000372e2e7223 */ /* 0x000fe2000001002f */
[----:B------:R-:W-:Y:S01]  /*6590*/  FMUL.FTZ R40, R40, R50 ;  /* 0x0000003228287220 */ /* 0x000fe20000410000 */
        /* <DEDUP_REMOVED lines=8> */
[----:B------:R-:W-:Y:S01]  /*6620*/  F2FP.BF16.F32.PACK_AB R40, R41, R42 ;  /* 0x0000002a2928723e */ /* 0x000fe200000010ff */
[----:B------:R-:W-:Y:S01]  /*6630*/  IMAD.MOV.U32 R41, RZ, RZ, R54 ;  /* 0x000000ffff297224 */ /* 0x000fe200078e0036 */
[----:B------:R-:W-:Y:S01]  /*6640*/  F2FP.BF16.F32.PACK_AB R43, R52, R43 ;  /* 0x0000002b342b723e */ /* 0x000fe200000010ff */
[----:B------:R-:W-:-:S07]  /*6650*/  IMAD.MOV.U32 R42, RZ, RZ, R46 ;  /* 0x000000ffff2a7224 */ /* 0x000fce00078e002e */
.L_x_489:
[----:B------:R-:W-:Y:S05]  /*6660*/  BSYNC B1 ;  /* 0x0000000000017941 */ /* 0x000fea0003800000 */
.L_x_488:
[----:B--2---:R1:W-:Y:S01]  /*6670*/  STG.E.128 desc[UR58][R44.64+0x140], R40 ;  /* 0x000140282c007986 */ /* 0x0043e2000c101d3a */
[----:B------:R-:W-:Y:S05]  /*6680*/  BRA `(.L_x_467) ;  /* 0x0000004000507947 */ /* 0x000fea0003800000 */
.L_x_435:
        /* <DEDUP_REMOVED lines=19> */
[----:B------:R-:W-:Y:S02]  /*67c0*/  CS2R R48, SRZ ;  /* 0x0000000000307805 */ /* 0x000fe4000001ff00 */
[----:B------:R-:W-:Y:S01]  /*67d0*/  CS2R R62, SRZ ;  /* 0x00000000003e7805 */ /* 0x000fe2000001ff00 */
[----:B------:R-:W-:Y:S01]  /*67e0*/  IMAD.X R41, R101, 0x1, R21, P2 ;  /* 0x0000000165297824 */ /* 0x000fe200010e0615 */
[----:B------:R-:W-:Y:S02]  /*67f0*/  LEA R64, P2, R40, UR4, 0x1 ;  /* 0x0000000428407c11 */ /* 0x000fe4000f8408ff */
[----:B------:R-:W-:-:S02]  /*6800*/  CS2R R60, SRZ ;  /* 0x00000000003c7805 */ /* 0x000fc4000001ff00 */
        /* <DEDUP_REMOVED lines=8> */
[----:B------:R-:W-:Y:S02]  /*6890*/  CS2R R44, SRZ ;  /* 0x00000000002c7805 */ /* 0x000fe4000001ff00 */
[----:B------:R-:W-:Y:S02]  /*68a0*/  CS2R R58, SRZ ;  /* 0x00000000003a7805 */ /* 0x000fe4000001ff00 */
[----:B------:R-:W-:-:S05]  /*68b0*/  CS2R R56, SRZ ;  /* 0x0000000000387805 */ /* 0x000fca000001ff00 */
[----:B------:R0:W5:Y:S04]  /*68c0*/  @!P2 LDG.E.128 R48, desc[UR58][R64.64] ;  /* 0x0000003a4030a981 */ /* 0x000168000c1e1d00 */
[----:B------:R0:W5:Y:S01]  /*68d0*/  @!P2 LDG.E.128 R60, desc[UR58][R68.64] ;  /* 0x0000003a443ca981 */ /* 0x000162000c1e1d00 */
[----:B------:R-:W-:Y:S02]  /*68e0*/  ISETP.GE.AND P2, PT, R0, R117, PT ;  /* 0x000000750000720c */ /* 0x000fe40003f46270 */
[----:B------:R-:W-:Y:S02]  /*68f0*/  CS2R R42, SRZ ;  /* 0x00000000002a7805 */ /* 0x000fe4000001ff00 */
[----:B------:R-:W-:Y:S02]  /*6900*/  CS2R R40, SRZ ;  /* 0x0000000000287805 */ /* 0x000fe4000001ff00 */
[----:B------:R-:W-:-:S02]  /*6910*/  CS2R R54, SRZ ;  /* 0x0000000000367805 */ /* 0x000fc4000001ff00 */
[----:B------:R-:W-:-:S05]  /*6920*/  CS2R R52, SRZ ;  /* 0x0000000000347805 */ /* 0x000fca000001ff00 */
[----:B------:R0:W5:Y:S04]  /*6930*/  @!P2 LDG.E.128 R44, desc[UR58][R64.64+0x40] ;  /* 0x0000403a402ca981 */ /* 0x000168000c1e1d00 */
[----:B------:R0:W5:Y:S01]  /*6940*/  @!P2 LDG.E.128 R56, desc[UR58][R68.64+0x40] ;  /* 0x0000403a4438a981 */ /* 0x000162000c1e1d00 */
[----:B------:R-:W-:-:S13]  /*6950*/  ISETP.GE.AND P2, PT, R3, R117, PT ;  /* 0x000000750300720c */ /* 0x000fda0003f46270 */
[----:B------:R0:W5:Y:S04]  /*6960*/  @!P2 LDG.E.128 R40, desc[UR58][R64.64+0x80] ;  /* 0x0000803a4028a981 */ /* 0x000168000c1e1d00 */
[----:B------:R0:W5:Y:S02]  /*6970*/  @!P2 LDG.E.128 R52, desc[UR58][R68.64+0x80] ;  /* 0x0000803a4434a981 */ /* 0x000164000c1e1d00 */
.L_x_491:
[----:B------:R-:W-:Y:S05]  /*6980*/  BSYNC B1 ;  /* 0x0000000000017941 */ /* 0x000fea0003800000 */
.L_x_490:
[----:B------:R-:W-:Y:S01]  /*6990*/  ISETP.GE.AND P3, PT, R207, R100, PT ;  /* 0x00000064cf00720c */ /* 0x000fe20003f66270 */
[----:B------:R-:W-:Y:S01]  /*69a0*/  BSSY B1, `(.L_x_492) ;  /* 0x000002c000017945 */ /* 0x000fe20003800000 */
[----:B0-----:R-:W-:Y:S02]  /*69b0*/  CS2R R64, SRZ ;  /* 0x0000000000407805 */ /* 0x001fe4000001ff00 */
        /* <DEDUP_REMOVED lines=16> */
[----:B------:R-:W-:Y:S02]  /*6ac0*/  CS2R R86, SRZ ;  /* 0x0000000000567805 */ /* 0x000fe4000001ff00 */
[----:B------:R-:W-:-:S02]  /*6ad0*/  IADD3 R64, P2, P5, R104, R88, R14 ;  /* 0x0000005868407210 */ /* 0x000fc40007d5e00e */
[----:B------:R-:W-:Y:S02]  /*6ae0*/  CS2R R84, SRZ ;  /* 0x0000000000547805 */ /* 0x000fe4000001ff00 */
[----:B------:R-:W-:Y:S02]  /*6af0*/  IADD3.X R65, R27, R102, R12, P2, P5 ;  /* 0x000000661b417210 */ /* 0x000fe400017ea40c */
[----:B------:R-:W-:-:S04]  /*6b00*/  LEA R88, P2, R90, UR4, 0x1 ;  /* 0x000000045a587c11 */ /* 0x000fc8000f8408ff */
[----:B------:R-:W-:Y:S01]  /*6b10*/  LEA.HI.X R89, R90, UR5, R101, 0x1, P2 ;  /* 0x000000055a597c11 */ /* 0x000fe200090f0c65 */
[----:B------:R-:W-:Y:S02]  /*6b20*/  ULDC.64 UR4, c[0x0][0x400] ;  /* 0x0001000000047ab9 */ /* 0x000fe40000000a00 */
        /* <DEDUP_REMOVED lines=19> */
.L_x_493:
[----:B------:R-:W-:Y:S05]  /*6c60*/  BSYNC B1 ;  /* 0x0000000000017941 */ /* 0x000fea0003800000 */
.L_x_492:
[----:B0----5:R-:W-:Y:S01]  /*6c70*/  IMAD.MOV.U32 R89, RZ, RZ, R42 ;  /* 0x000000ffff597224 */ /* 0x021fe200078e002a */
[----:B------:R-:W-:Y:S01]  /*6c80*/  UISETP.NE.AND UP0, UPT, UR57, 0x3, UPT ;  /* 0x000000033900788c */ /* 0x000fe2000bf05270 */
[----:B------:R-:W-:Y:S02]  /*6c90*/  IMAD.MOV.U32 R88, RZ, RZ, R43 ;  /* 0x000000ffff587224 */ /* 0x000fe400078e002b */
[----:B------:R-:W-:Y:S02]  /*6ca0*/  IMAD.MOV.U32 R91, RZ, RZ, R40 ;  /* 0x000000ffff5b7224 */ /* 0x000fe400078e0028 */
[----:B------:R-:W-:Y:S01]  /*6cb0*/  IMAD.MOV.U32 R90, RZ, RZ, R41 ;  /* 0x000000ffff5a7224 */ /* 0x000fe200078e0029 */
[----:B------:R-:W-:Y:S01]  /*6cc0*/  PRMT R172, R89, 0x5410, R88 ;  /* 0x0000541059ac7816 */ /* 0x000fe20000000058 */
[----:B------:R-:W-:Y:S01]  /*6cd0*/  IMAD.MOV.U32 R89, RZ, RZ, R46 ;  /* 0x000000ffff597224 */ /* 0x000fe200078e002e */
[----:B------:R-:W-:Y:S01]  /*6ce0*/  PLOP3.LUT P2, PT, PT, PT, UP0, 0x80, 0x0 ;  /* 0x000000000000781c */ /* 0x000fe20003f4f008 */
[----:B------:R-:W-:Y:S01]  /*6cf0*/  IMAD.MOV.U32 R88, RZ, RZ, R47 ;  /* 0x000000ffff587224 */ /* 0x000fe200078e002f */
[----:B------:R-:W-:Y:S01]  /*6d00*/  PRMT R173, R91, 0x5410, R90 ;  /* 0x000054105bad7816 */ /* 0x000fe2000000005a */
[----:B------:R-:W-:-:S02]  /*6d10*/  IMAD.MOV.U32 R90, RZ, RZ, R50 ;  /* 0x000000ffff5a7224 */ /* 0x000fc400078e0032 */
[----:B------:R-:W-:Y:S01]  /*6d20*/  IMAD.MOV.U32 R91, RZ, RZ, R51 ;  /* 0x000000ffff5b7224 */ /* 0x000fe200078e0033 */
[----:B------:R-:W-:Y:S01]  /*6d30*/  PRMT R176, R88, 0x5410, R89 ;  /* 0x0000541058b07816 */ /* 0x000fe20000000059 */
[----:B------:R-:W-:Y:S02]  /*6d40*/  IMAD.MOV.U32 R88, RZ, RZ, R44 ;  /* 0x000000ffff587224 */ /* 0x000fe400078e002c */
[----:B------:R-:W-:Y:S01]  /*6d50*/  IMAD.MOV.U32 R89, RZ, RZ, R45 ;  /* 0x000000ffff597224 */ /* 0x000fe200078e002d */
[----:B------:R-:W-:-:S04]  /*6d60*/  PRMT R163, R91, 0x5410, R90 ;  /* 0x000054105ba37816 */ /* 0x000fc8000000005a */
        /* <DEDUP_REMOVED lines=65> */
.L_x_494:
[----:B------:R-:W-:Y:S01]  /*7180*/  IMAD R101, R16, 0x8, R2 ;  /* 0x0000000810657824 */ /* 0x000fe200078e0202 */
[----:B------:R-:W-:Y:S01]  /*7190*/  SHF.L.U32 R102, R184, 0x1f, RZ ;  /* 0x0000001fb8667819 */ /* 0x000fe200000006ff */
[----:B------:R-:W0:Y:S01]  /*71a0*/  LDC R146, c[0x0][0x2f4] ;  /* 0x0000bd00ff927b82 */ /* 0x000e220000000800 */
[----:B------:R-:W-:Y:S01]  /*71b0*/  BSSY B1, `(.L_x_495) ;  /* 0x0000004000017945 */ /* 0x000fe20003800000 */
[----:B------:R-:W-:Y:S01]  /*71c0*/  IMAD.MOV.U32 R125, RZ, RZ, R92 ;  /* 0x000000ffff7d7224 */ /* 0x000fe200078e005c */
[----:B------:R-:W1:Y:S02]  /*71d0*/  SYNCS.PHASECHK.TRANS64.TRYWAIT P5, [R101+URZ+0x34890], R102 ;  /* 0x03489066650075a7 */ /* 0x000e6400080a017f */
[----:B-1----:R-:W-:Y:S05]  /*71e0*/  @!P5 BRA `(.L_x_496) ;  /* 0x000001b80044d947 */ /* 0x002fea0003800000 */
.L_x_796:
[----:B------:R-:W-:Y:S05]  /*71f0*/  BSYNC B1 ;  /* 0x0000000000017941 */ /* 0x000fea0003800000 */
.L_x_495:
[----:B------:R-:W2:Y:S01]  /*7200*/  LDC.64 R126, c[0x0][0x300] ;  /* 0x0000c000ff7e7b82 */ /* 0x000ea20000000a00 */
[----:B------:R-:W-:Y:S01]  /*7210*/  BSSY B1, `(.L_x_497) ;  /* 0x0000194000017945 */ /* 0x000fe20003800000 */
[----:B0-----:R-:W-:-:S03]  /*7220*/  IMAD.IADD R148, R146, 0x1, -R122 ;  /* 0x0000000192947824 */ /* 0x001fc600078e0a7a */
[----:B------:R-:W-:Y:S05]  /*7230*/  @P4 BRA `(.L_x_498) ;  /* 0x0000001800444947 */ /* 0x000fea0003800000 */
[----:B------:R-:W-:Y:S01]  /*7240*/  ISETP.NE.AND P4, PT, R34, RZ, PT ;  /* 0x000000ff2200720c */ /* 0x000fe20003f85270 */
[-C--:B--2---:R-:W-:Y:S01]  /*7250*/  IMAD R153, R144, R126.reuse, RZ ;  /* 0x0000007e90997224 */ /* 0x084fe200078e02ff */
[----:B------:R-:W-:Y:S01]  /*7260*/  BSSY B2, `(.L_x_499) ;  /* 0x0000085000027945 */ /* 0x000fe20003800000 */
[----:B------:R-:W-:-:S04]  /*7270*/  IMAD.WIDE.U32 R128, R17, R126, R124 ;  /* 0x0000007e11807225 */ /* 0x000fc800078e007c */
[----:B------:R-:W-:-:S04]  /*7280*/  IMAD R153, R17, R127, R153 ;  /* 0x0000007f11997224 */ /* 0x000fc800078e0299 */
[----:B------:R-:W-:Y:S02]  /*7290*/  IMAD.IADD R153, R153, 0x1, R129 ;  /* 0x0000000199997824 */ /* 0x000fe400078e0281 */
[----:B------:R-:W-:Y:S05]  /*72a0*/  @!P4 BRA `(.L_x_500) ;  /* 0x000000080000c947 */ /* 0x000fea0003800000 */
[----:B------:R-:W-:Y:S01]  /*72b0*/  SEL R88, R122, R148, !P0 ;  /* 0x000000947a587207 */ /* 0x000fe20004000000 */
[----:B------:R-:W-:Y:S01]  /*72c0*/  BSSY B3, `(.L_x_501) ;  /* 0x0000072000037945 */ /* 0x000fe20003800000 */
[----:B------:R-:W-:Y:S02]  /*72d0*/  ISETP.GE.AND P4, PT, R18, R117, PT ;  /* 0x000000751200720c */ /* 0x000fe40003f86270 */
[----:B------:R-:W-:-:S04]  /*72e0*/  SHF.R.S32.HI R89, RZ, 0x1f, R88 ;  /* 0x0000001fff597819 */ /* 0x000fc80000011458 */
[----:B------:R-:W-:-:S04]  /*72f0*/  LEA.HI R89, R89, R88, RZ, 0x4 ;  /* 0x0000005859597211 */ /* 0x000fc800078f20ff */
[----:B------:R-:W-:-:S04]  /*7300*/  LEA.HI.SX32 R161, R89, R28, 0x1c ;  /* 0x0000001c59a17211 */ /* 0x000fc800078fe2ff */
[----:B------:R-:W-:-:S04]  /*7310*/  SHF.R.S32.HI R88, RZ, 0x1f, R161 ;  /* 0x0000001fff587819 */ /* 0x000fc800000114a1 */
[----:B------:R-:W-:Y:S01]  /*7320*/  LEA.HI R88, R88, R161, RZ, 0x3 ;  /* 0x000000a158587211 */ /* 0x000fe200078f18ff */
[----:B------:R-:W-:-:S04]  /*7330*/  IMAD.SHL.U32 R161, R161, 0x8, RZ ;  /* 0x00000008a1a17824 */ /* 0x000fc800078e00ff */
[----:B------:R-:W-:Y:S01]  /*7340*/  IMAD.SHL.U32 R88, R88, 0x400, RZ ;  /* 0x0000040058587824 */ /* 0x000fe200078e00ff */
[----:B------:R-:W-:-:S04]  /*7350*/  LOP3.LUT R89, R191, 0x38, R161, 0xf8, !PT ;  /* 0x00000038bf597812 */ /* 0x000fc800078ef8a1 */
[----:B------:R-:W-:Y:S02]  /*7360*/  LOP3.LUT R88, R88, 0x7fffe000, RZ, 0xc0, !PT ;  /* 0x7fffe00058587812 */ /* 0x000fe400078ec0ff */
[----:B------:R-:W-:-:S03]  /*7370*/  LOP3.LUT R89, R89, R193, RZ, 0x3c, !PT ;  /* 0x000000c159597212 */ /* 0x000fc600078e3cff */
[----:B------:R-:W-:-:S04]  /*7380*/  IMAD R88, R192, 0x200, R88 ;  /* 0x00000200c0587824 */ /* 0x000fc800078e0258 */
[----:B------:R-:W-:-:S04]  /*7390*/  IMAD.IADD R88, R88, 0x1, R89 ;  /* 0x0000000158587824 */ /* 0x000fc800078e0259 */
[C---:B------:R-:W-:Y:S02]  /*73a0*/  IMAD R92, R16.reuse, 0x6000, R88 ;  /* 0x00006000105c7824 */ /* 0x040fe400078e0258 */
[----:B------:R-:W-:Y:S02]  /*73b0*/  IMAD R88, R16, 0x6000, R142 ;  /* 0x0000600010587824 */ /* 0x000fe400078e028e */
[--C-:B------:R-:W-:Y:S02]  /*73c0*/  IMAD R92, R92, 0x2, R2.reuse ;  /* 0x000000025c5c7824 */ /* 0x100fe400078e0202 */
[----:B------:R-:W-:-:S04]  /*73d0*/  IMAD R88, R88, 0x2, R2 ;  /* 0x0000000258587824 */ /* 0x000fc800078e0202 */
[----:B------:R-:W0:Y:S04]  /*73e0*/  LDS.128 R92, [R92+0x1c400] ;  /* 0x01c400005c5c7984 */ /* 0x000e280000000c00 */
[----:B------:R-:W2:Y:S01]  /*73f0*/  LDS.128 R88, [R88+0x1c400] ;  /* 0x01c4000058587984 */ /* 0x000ea20000000c00 */
[----:B------:R-:W-:Y:S05]  /*7400*/  @P4 BRA `(.L_x_502) ;  /* 0x0000000400744947 */ /* 0x000fea0003800000 */
[--C-:B------:R-:W-:Y:S01]  /*7410*/  SHF.R.U64 R48, R48, 0x10, R49.reuse ;  /* 0x0000001030307819 */ /* 0x100fe20000001231 */
[----:B0-----:R-:W-:Y:S01]  /*7420*/  IMAD.U32 R166, R93, 0x10000, RZ ;  /* 0x000100005da67824 */ /* 0x001fe200078e00ff */
[----:B------:R-:W-:Y:S02]  /*7430*/  SHF.R.U32.HI R49, RZ, 0x10, R49 ;  /* 0x00000010ff317819 */ /* 0x000fe40000011631 */
[C---:B------:R-:W-:Y:S02]  /*7440*/  PRMT R48, R162.reuse, 0x5432, R48 ;  /* 0x00005432a2307816 */ /* 0x040fe40000000030 */
[----:B------:R-:W-:Y:S02]  /*7450*/  PRMT R49, R162, 0x5410, R49 ;  /* 0x00005410a2317816 */ /* 0x000fe40000000031 */
[----:B------:R-:W-:Y:S02]  /*7460*/  SHF.R.U64 R50, R50, 0x10, R51 ;  /* 0x0000001032327819 */ /* 0x000fe40000001233 */
[----:B------:R-:W-:-:S02]  /*7470*/  SHF.R.U32.HI R162, RZ, 0x10, R61 ;  /* 0x00000010ffa27819 */ /* 0x000fc4000001163d */
[----:B------:R-:W-:Y:S02]  /*7480*/  SHF.R.U64 R60, R60, 0x10, R61 ;  /* 0x000000103c3c7819 */ /* 0x000fe4000000123d */
[--C-:B------:R-:W-:Y:S02]  /*7490*/  SHF.R.U64 R61, R62, 0x10, R63.reuse ;  /* 0x000000103e3d7819 */ /* 0x100fe4000000123f */
[----:B------:R-:W-:Y:S02]  /*74a0*/  PRMT R62, R163, 0x5432, R50 ;  /* 0x00005432a33e7816 */ /* 0x000fe40000000032 */
[----:B------:R-:W-:Y:S02]  /*74b0*/  SHF.R.U32.HI R63, RZ, 0x10, R63 ;  /* 0x00000010ff3f7819 */ /* 0x000fe4000001163f */
[----:B------:R-:W-:Y:S01]  /*74c0*/  PRMT R50, R165, 0x5432, R162 ;  /* 0x00005432a5327816 */ /* 0x000fe200000000a2 */
[----:B------:R-:W-:Y:S01]  /*74d0*/  IMAD.U32 R162, R49, 0x10000, RZ ;  /* 0x0001000031a27824 */ /* 0x000fe200078e00ff */
[----:B------:R-:W-:-:S02]  /*74e0*/  SHF.R.U32.HI R51, RZ, 0x10, R51 ;  /* 0x00000010ff337819 */ /* 0x000fc40000011633 */
[----:B------:R-:W-:Y:S01]  /*74f0*/  PRMT R63, R165, 0x5410, R63 ;  /* 0x00005410a53f7816 */ /* 0x000fe2000000003f */
[----:B------:R-:W-:Y:S01]  /*7500*/  IMAD.U32 R165, R50, 0x10000, RZ ;  /* 0x0001000032a57824 */ /* 0x000fe200078e00ff */
[----:B------:R-:W-:Y:S02]  /*7510*/  PRMT R51, R163, 0x5410, R51 ;  /* 0x00005410a3337816 */ /* 0x000fe40000000033 */
[----:B------:R-:W-:Y:S01]  /*7520*/  PRMT R60, R164, 0x5432, R60 ;  /* 0x00005432a43c7816 */ /* 0x000fe2000000003c */
[-C--:B------:R-:W-:Y:S01]  /*7530*/  FMUL.FTZ R163, R166, R165.reuse ;  /* 0x000000a5a6a37220 */ /* 0x080fe20000410000 */
[----:B------:R-:W-:Y:S01]  /*7540*/  PRMT R61, R164, 0x5410, R61 ;  /* 0x00005410a43d7816 */ /* 0x000fe2000000003d */
[----:B--2---:R-:W-:Y:S01]  /*7550*/  IMAD.U32 R164, R89, 0x10000, RZ ;  /* 0x0001000059a47824 */ /* 0x004fe200078e00ff */
[----:B------:R-:W-:Y:S02]  /*7560*/  LOP3.LUT R50, R50, 0xffff0000, RZ, 0xc0, !PT ;  /* 0xffff000032327812 */ /* 0x000fe400078ec0ff */
[----:B------:R-:W-:Y:S01]  /*7570*/  LOP3.LUT R93, R93, 0xffff0000, RZ, 0xc0, !PT ;  /* 0xffff00005d5d7812 */ /* 0x000fe200078ec0ff */
[-C--:B------:R-:W-:Y:S01]  /*7580*/  FFMA.FTZ R163, R164, R162.reuse, -R163 ;  /* 0x000000a2a4a37223 */ /* 0x080fe200000108a3 */
[----:B------:R-:W-:Y:S01]  /*7590*/  FMUL.FTZ R162, R166, R162 ;  /* 0x000000a2a6a27220 */ /* 0x000fe20000410000 */
[----:B------:R-:W-:Y:S01]  /*75a0*/  LOP3.LUT R89, R89, 0xffff0000, RZ, 0xc0, !PT ;  /* 0xffff000059597812 */ /* 0x000fe200078ec0ff */
[C---:B------:R-:W-:Y:S01]  /*75b0*/  IMAD.U32 R166, R95.reuse, 0x10000, RZ ;  /* 0x000100005fa67824 */ /* 0x040fe200078e00ff */
[----:B------:R-:W-:Y:S01]  /*75c0*/  LOP3.LUT R95, R95, 0xffff0000, RZ, 0xc0, !PT ;  /* 0xffff00005f5f7812 */ /* 0x000fe200078ec0ff */
[----:B------:R-:W-:Y:S01]  /*75d0*/  FFMA.FTZ R162, R164, R165, R162 ;  /* 0x000000a5a4a27223 */ /* 0x000fe200000100a2 */
[----:B------:R-:W-:Y:S01]  /*75e0*/  LOP3.LUT R164, R49, 0xffff0000, RZ, 0xc0, !PT ;  /* 0xffff000031a47812 */ /* 0x000fe200078ec0ff */
[----:B------:R-:W-:Y:S01]  /*75f0*/  FMUL.FTZ R49, R93, R50 ;  /* 0x000000325d317220 */ /* 0x000fe20000410000 */
[C---:B------:R-:W-:Y:S01]  /*7600*/  IMAD.U32 R165, R63.reuse, 0x10000, RZ ;  /* 0x000100003fa57824 */ /* 0x040fe200078e00ff */
[----:B------:R-:W-:-:S02]  /*7610*/  LOP3.LUT R63, R63, 0xffff0000, RZ, 0xc0, !PT ;  /* 0xffff00003f3f7812 */ /* 0x000fc400078ec0ff */
[-C--:B------:R-:W-:Y:S01]  /*7620*/  FMUL.FTZ R93, R93, R164.reuse ;  /* 0x000000a45d5d7220 */ /* 0x080fe20000410000 */
[----:B------:R-:W-:Y:S01]  /*7630*/  FFMA.FTZ R49, R89, R164, -R49 ;  /* 0x000000a459317223 */ /* 0x000fe20000010831 */
[----:B------:R-:W-:Y:S02]  /*7640*/  IMAD.U32 R164, R91, 0x10000, RZ ;  /* 0x000100005ba47824 */ /* 0x000fe400078e00ff */
[----:B------:R-:W-:Y:S01]  /*7650*/  FFMA.FTZ R50, R89, R50, R93 ;  /* 0x0000003259327223 */ /* 0x000fe2000001005d */
[----:B------:R-:W-:Y:S02]  /*7660*/  IMAD.U32 R93, R51, 0x10000, RZ ;  /* 0x00010000335d7824 */ /* 0x000fe400078e00ff */
[----:B------:R-:W-:Y:S01]  /*7670*/  FMUL.FTZ R89, R166, R165 ;  /* 0x000000a5a6597220 */ /* 0x000fe20000410000 */
[----:B------:R-:W-:Y:S02]  /*7680*/  F2FP.BF16.F32.PACK_AB R49, R49, R163 ;  /* 0x000000a33131723e */ /* 0x000fe400000010ff */
[----:B------:R-:W-:Y:S01]  /*7690*/  F2FP.BF16.F32.PACK_AB R50, R50, R162 ;  /* 0x000000a23232723e */ /* 0x000fe200000010ff */
[-C--:B------:R-:W-:Y:S01]  /*76a0*/  FFMA.FTZ R89, R164, R93.reuse, -R89 ;  /* 0x0000005da4597223 */ /* 0x080fe20000010859 */
[----:B------:R-:W-:-:S04]  /*76b0*/  FMUL.FTZ R93, R166, R93 ;  /* 0x0000005da65d7220 */ /* 0x000fc80000410000 */
[----:B------:R-:W-:Y:S01]  /*76c0*/  FFMA.FTZ R93, R164, R165, R93 ;  /* 0x000000a5a45d7223 */ /* 0x000fe2000001005d */
[----:B------:R-:W-:Y:S02]  /*76d0*/  LOP3.LUT R164, R51, 0xffff0000, RZ, 0xc0, !PT ;  /* 0xffff000033a47812 */ /* 0x000fe400078ec0ff */
[----:B------:R-:W-:Y:S01]  /*76e0*/  LOP3.LUT R51, R91, 0xffff0000, RZ, 0xc0, !PT ;  /* 0xffff00005b337812 */ /* 0x000fe200078ec0ff */
[CC--:B------:R-:W-:Y:S02]  /*76f0*/  FMUL.FTZ R91, R95.reuse, R63.reuse ;  /* 0x0000003f5f5b7220 */ /* 0x0c0fe40000410000 */
[-C--:B------:R-:W-:Y:S02]  /*7700*/  FMUL.FTZ R95, R95, R164.reuse ;  /* 0x000000a45f5f7220 */ /* 0x080fe40000410000 */
[C---:B------:R-:W-:Y:S02]  /*7710*/  FFMA.FTZ R91, R51.reuse, R164, -R91 ;  /* 0x000000a4335b7223 */ /* 0x040fe4000001085b */
[----:B------:R-:W-:Y:S01]  /*7720*/  FFMA.FTZ R95, R51, R63, R95 ;  /* 0x0000003f335f7223 */ /* 0x000fe2000001005f */
[C---:B------:R-:W-:Y:S01]  /*7730*/  IMAD.U32 R63, R60.reuse, 0x10000, RZ ;  /* 0x000100003c3f7824 */ /* 0x040fe200078e00ff */
[----:B------:R-:W-:Y:S01]  /*7740*/  LOP3.LUT R60, R60, 0xffff0000, RZ, 0xc0, !PT ;  /* 0xffff00003c3c7812 */ /* 0x000fe200078ec0ff */
[----:B------:R-:W-:Y:S01]  /*7750*/  IMAD.U32 R51, R88, 0x10000, RZ ;  /* 0x0001000058337824 */ /* 0x000fe200078e00ff */
[----:B------:R-:W-:Y:S01]  /*7760*/  F2FP.BF16.F32.PACK_AB R91, R91, R89 ;  /* 0x000000595b5b723e */ /* 0x000fe200000010ff */
[----:B------:R-:W-:Y:S01]  /*7770*/  IMAD.U32 R89, R92, 0x10000, RZ ;  /* 0x000100005c597824 */ /* 0x000fe200078e00ff */
[----:B------:R-:W-:Y:S01]  /*7780*/  F2FP.BF16.F32.PACK_AB R95, R95, R93 ;  /* 0x0000005d5f5f723e */ /* 0x000fe200000010ff */
[C---:B------:R-:W-:Y:S01]  /*7790*/  IMAD.U32 R93, R48.reuse, 0x10000, RZ ;  /* 0x00010000305d7824 */ /* 0x040fe200078e00ff */
[----:B------:R-:W-:Y:S01]  /*77a0*/  LOP3.LUT R48, R48, 0xffff0000, RZ, 0xc0, !PT ;  /* 0xffff000030307812 */ /* 0x000fe200078ec0ff */
[----:B------:R-:W-:-:S02]  /*77b0*/  FMUL.FTZ R162, R89, R63 ;  /* 0x0000003f59a27220 */ /* 0x000fc40000410000 */
[-C--:B------:R-:W-:Y:S02]  /*77c0*/  FMUL.FTZ R89, R89, R93.reuse ;  /* 0x0000005d59597220 */ /* 0x080fe40000410000 */
[C---:B------:R-:W-:Y:S01]  /*77d0*/  FFMA.FTZ R162, R51.reuse, R93, -R162 ;  /* 0x0000005d33a27223 */ /* 0x040fe200000108a2 */
[----:B------:R-:W-:Y:S02]  /*77e0*/  IMAD.U32 R93, R94, 0x10000, RZ ;  /* 0x000100005e5d7824 */ /* 0x000fe400078e00ff */
[----:B------:R-:W-:Y:S01]  /*77f0*/  FFMA.FTZ R89, R51, R63, R89 ;  /* 0x0000003f33597223 */ /* 0x000fe20000010059 */
[----:B------:R-:W-:Y:S02]  /*7800*/  LOP3.LUT R51, R92, 0xffff0000, RZ, 0xc0, !PT ;  /* 0xffff00005c337812 */ /* 0x000fe400078ec0ff */
[----:B------:R-:W-:-:S03]  /*7810*/  LOP3.LUT R63, R88, 0xffff0000, RZ, 0xc0, !PT ;  /* 0xffff0000583f7812 */ /* 0x000fc600078ec0ff */
[C---:B------:R-:W-:Y:S01]  /*7820*/  FMUL.FTZ R88, R51.reuse, R60 ;  /* 0x0000003c33587220 */ /* 0x040fe20000410000 */
[----:B------:R-:W-:-:S03]  /*7830*/  FMUL.FTZ R51, R51, R48 ;  /* 0x0000003033337220 */ /* 0x000fc60000410000 */
[C---:B------:R-:W-:Y:S01]  /*7840*/  FFMA.FTZ R48, R63.reuse, R48, -R88 ;  /* 0x000000303f307223 */ /* 0x040fe20000010858 */
[----:B------:R-:W-:Y:S01]  /*7850*/  FFMA.FTZ R51, R63, R60, R51 ;  /* 0x0000003c3f337223 */ /* 0x000fe20000010033 */
[C---:B------:R-:W-:Y:S01]  /*7860*/  IMAD.U32 R63, R61.reuse, 0x10000, RZ ;  /* 0x000100003d3f7824 */ /* 0x040fe200078e00ff */
[----:B------:R-:W-:Y:S01]  /*7870*/  LOP3.LUT R61, R61, 0xffff0000, RZ, 0xc0, !PT ;  /* 0xffff00003d3d7812 */ /* 0x000fe200078ec0ff */
[C---:B------:R-:W-:Y:S01]  /*7880*/  IMAD.U32 R88, R62.reuse, 0x10000, RZ ;  /* 0x000100003e587824 */ /* 0x040fe200078e00ff */
[----:B------:R-:W-:Y:S01]  /*7890*/  LOP3.LUT R62, R62, 0xffff0000, RZ, 0xc0, !PT ;  /* 0xffff00003e3e7812 */ /* 0x000fe200078ec0ff */
[C---:B------:R-:W-:Y:S01]  /*78a0*/  FMUL.FTZ R92, R93.reuse, R63 ;  /* 0x0000003f5d5c7220 */ /* 0x040fe20000410000 */
[----:B------:R-:W-:Y:S02]  /*78b0*/  IMAD.U32 R60, R90, 0x10000, RZ ;  /* 0x000100005a3c7824 */ /* 0x000fe400078e00ff */
[----:B------:R-:W-:Y:S01]  /*78c0*/  FMUL.FTZ R93, R93, R88 ;  /* 0x000000585d5d7220 */ /* 0x000fe20000410000 */
[----:B------:R-:W-:Y:S01]  /*78d0*/  F2FP.BF16.F32.PACK_AB R48, R48, R162 ;  /* 0x000000a23030723e */ /* 0x000fe200000010ff */
[----:B------:R-:W-:-:S02]  /*78e0*/  FFMA.FTZ R92, R60, R88, -R92 ;  /* 0x000000583c5c7223 */ /* 0x000fc4000001085c */
[----:B------:R-:W-:Y:S01]  /*78f0*/  FFMA.FTZ R93, R60, R63, R93 ;  /* 0x0000003f3c5d7223 */ /* 0x000fe2000001005d */
[----:B------:R-:W-:Y:S02]  /*7900*/  LOP3.LUT R60, R94, 0xffff0000, RZ, 0xc0, !PT ;  /* 0xffff00005e3c7812 */ /* 0x000fe400078ec0ff */
[----:B------:R-:W-:Y:S02]  /*7910*/  LOP3.LUT R63, R90, 0xffff0000, RZ, 0xc0, !PT ;  /* 0xffff00005a3f7812 */ /* 0x000fe400078ec0ff */
[----:B------:R-:W-:Y:S01]  /*7920*/  F2FP.BF16.F32.PACK_AB R51, R51, R89 ;  /* 0x000000593333723e */ /* 0x000fe200000010ff */
[CC--:B------:R-:W-:Y:S01]  /*7930*/  FMUL.FTZ R88, R60.reuse, R61.reuse ;  /* 0x0000003d3c587220 */ /* 0x0c0fe20000410000 */
[-C--:B------:R-:W-:Y:S01]  /*7940*/  FMUL.FTZ R60, R60, R62.reuse ;  /* 0x0000003e3c3c7220 */ /* 0x080fe20000410000 */
[----:B------:R-:W-:Y:S02]  /*7950*/  IMAD.MOV.U32 R89, RZ, RZ, R49 ;  /* 0x000000ffff597224 */ /* 0x000fe400078e0031 */
[C---:B------:R-:W-:Y:S01]  /*7960*/  FFMA.FTZ R88, R63.reuse, R62, -R88 ;  /* 0x0000003e3f587223 */ /* 0x040fe20000010858 */
[----:B------:R-:W-:-:S04]  /*7970*/  FFMA.FTZ R60, R63, R61, R60 ;  /* 0x0000003d3f3c7223 */ /* 0x000fc8000001003c */
[----:B------:R-:W-:Y:S01]  /*7980*/  F2FP.BF16.F32.PACK_AB R90, R88, R92 ;  /* 0x0000005c585a723e */ /* 0x000fe200000010ff */
[----:B------:R-:W-:Y:S01]  /*7990*/  IMAD.MOV.U32 R88, RZ, RZ, R48 ;  /* 0x000000ffff587224 */ /* 0x000fe200078e0030 */
[----:B------:R-:W-:Y:S01]  /*79a0*/  F2FP.BF16.F32.PACK_AB R60, R60, R93 ;  /* 0x0000005d3c3c723e */ /* 0x000fe200000010ff */
[----:B------:R-:W-:Y:S02]  /*79b0*/  IMAD.MOV.U32 R92, RZ, RZ, R51 ;  /* 0x000000ffff5c7224 */ /* 0x000fe400078e0033 */
[----:B------:R-:W-:Y:S02]  /*79c0*/  IMAD.MOV.U32 R93, RZ, RZ, R50 ;  /* 0x000000ffff5d7224 */ /* 0x000fe400078e0032 */
[----:B------:R-:W-:-:S07]  /*79d0*/  IMAD.MOV.U32 R94, RZ, RZ, R60 ;  /* 0x000000ffff5e7224 */ /* 0x000fce00078e003c */
.L_x_502:
[----:B------:R-:W-:Y:S05]  /*79e0*/  BSYNC B3 ;  /* 0x0000000000037941 */ /* 0x000fea0003800000 */
.L_x_501:
[----:B------:R-:W-:-:S13]  /*79f0*/  ISETP.GE.AND P4, PT, R161, R146, PT ;  /* 0x00000092a100720c */ /* 0x000fda0003f86270 */
[--C-:B------:R-:W-:Y:S02]  /*7a00*/  @!P4 SHF.R.S32.HI R51, RZ, 0x1f, R161.reuse ;  /* 0x0000001fff33c819 */ /* 0x100fe400000114a1 */
[----:B------:R-:W-:-:S04]  /*7a10*/  @!P4 IADD3 R161, P5, P6, R114, R128, R161 ;  /* 0x0000008072a1c210 */ /* 0x000fc80007ebe0a1 */
[----:B------:R-:W-:Y:S02]  /*7a20*/  @!P4 IADD3.X R51, R6, R153, R51, P5, P6 ;  /* 0x000000990633c210 */ /* 0x000fe40002fec433 */
[----:B------:R-:W-:-:S04]  /*7a30*/  IADD3 R49, P5, P6, R114, R128, R29 ;  /* 0x0000008072317210 */ /* 0x000fc80007ebe01d */
[----:B------:R-:W-:Y:S02]  /*7a40*/  IADD3.X R50, R6, R153, R35, P5, P6 ;  /* 0x0000009906327210 */ /* 0x000fe40002fec423 */
[----:B------:R-:W-:-:S04]  /*7a50*/  LEA R48, P5, R49, R120, 0x1 ;  /* 0x0000007831307211 */ /* 0x000fc800078a08ff */
[----:B------:R-:W-:Y:S02]  /*7a60*/  LEA.HI.X R49, R49, R121, R50, 0x1, P5 ;  /* 0x0000007931317211 */ /* 0x000fe400028f0c32 */
[----:B------:R-:W-:-:S03]  /*7a70*/  @!P4 LEA R50, P5, R161, R120, 0x1 ;  /* 0x00000078a132c211 */ /* 0x000fc600078a08ff */
[----:B--2---:R2:W-:Y:S01]  /*7a80*/  STG.E.128 desc[UR58][R48.64], R88 ;  /* 0x0000005830007986 */ /* 0x0045e2000c101d3a */
[----:B------:R-:W-:-:S05]  /*7a90*/  @!P4 LEA.HI.X R51, R161, R121, R51, 0x1, P5 ;  /* 0x00000079a133c211 */ /* 0x000fca00028f0c33 */
[----:B0-----:R2:W-:Y:S04]  /*7aa0*/  @!P4 STG.E.128 desc[UR58][R50.64], R92 ;  /* 0x0000005c3200c986 */ /* 0x0015e8000c101d3a */
.L_x_500:
[----:B------:R-:W-:Y:S05]  /*7ab0*/  BSYNC B2 ;  /* 0x0000000000027941 */ /* 0x000fea0003800000 */
.L_x_499:
[----:B------:R-:W-:Y:S01]  /*7ac0*/  ISETP.NE.AND P4, PT, R38, RZ, PT ;  /* 0x000000ff2600720c */ /* 0x000fe20003f85270 */
[----:B------:R-:W-:-:S12]  /*7ad0*/  BSSY B2, `(.L_x_503) ;  /* 0x0000081000027945 */ /* 0x000fd80003800000 */
[----:B------:R-:W-:Y:S05]  /*7ae0*/  @!P4 BRA `(.L_x_504) ;  /* 0x0000000400fcc947 */ /* 0x000fea0003800000 */
[----:B--2---:R-:W-:Y:S01]  /*7af0*/  SEL R48, R122, R148, !P1 ;  /* 0x000000947a307207 */ /* 0x004fe20004800000 */
        /* <DEDUP_REMOVED lines=21> */
[----:B------:R-:W-:Y:S01]  /*7c50*/  SHF.R.U64 R46, R46, 0x10, R47 ;  /* 0x000000102e2e7819 */ /* 0x000fe2000000122f */
[----:B0-----:R-:W-:Y:S01]  /*7c60*/  IMAD.U32 R93, R61, 0x10000, RZ ;  /* 0x000100003d5d7824 */ /* 0x001fe200078e00ff */
[--C-:B------:R-:W-:Y:S01]  /*7c70*/  SHF.R.U32.HI R89, RZ, 0x10, R57.reuse ;  /* 0x00000010ff597819 */ /* 0x100fe20000011639 */
[----:B--2---:R-:W-:Y:S01]  /*7c80*/  IMAD.U32 R91, R49, 0x10000, RZ ;  /* 0x00010000315b7824 */ /* 0x004fe200078e00ff */
[----:B------:R-:W-:Y:S02]  /*7c90*/  SHF.R.U64 R56, R56, 0x10, R57 ;  /* 0x0000001038387819 */ /* 0x000fe40000001239 */
[----:B------:R-:W-:Y:S02]  /*7ca0*/  SHF.R.U64 R57, R58, 0x10, R59 ;  /* 0x000000103a397819 */ /* 0x000fe4000000123b */
[----:B------:R-:W-:Y:S02]  /*7cb0*/  SHF.R.U64 R44, R44, 0x10, R45 ;  /* 0x000000102c2c7819 */ /* 0x000fe4000000122d */
[----:B------:R-:W-:-:S02]  /*7cc0*/  PRMT R58, R176, 0x5432, R46 ;  /* 0x00005432b03a7816 */ /* 0x000fc4000000002e */
[----:B------:R-:W-:Y:S02]  /*7cd0*/  SHF.R.U32.HI R45, RZ, 0x10, R45 ;  /* 0x00000010ff2d7819 */ /* 0x000fe4000001162d */
[----:B------:R-:W-:Y:S02]  /*7ce0*/  PRMT R46, R179, 0x5432, R89 ;  /* 0x00005432b32e7816 */ /* 0x000fe40000000059 */
[----:B------:R-:W-:Y:S02]  /*7cf0*/  PRMT R45, R178, 0x5410, R45 ;  /* 0x00005410b22d7816 */ /* 0x000fe4000000002d */
[----:B------:R-:W-:Y:S01]  /*7d00*/  SHF.R.U32.HI R59, RZ, 0x10, R59 ;  /* 0x00000010ff3b7819 */ /* 0x000fe2000001163b */
[C---:B------:R-:W-:Y:S01]  /*7d10*/  IMAD.U32 R92, R46.reuse, 0x10000, RZ ;  /* 0x000100002e5c7824 */ /* 0x040fe200078e00ff */
[----:B------:R-:W-:Y:S01]  /*7d20*/  LOP3.LUT R46, R46, 0xffff0000, RZ, 0xc0, !PT ;  /* 0xffff00002e2e7812 */ /* 0x000fe200078ec0ff */
[----:B------:R-:W-:Y:S01]  /*7d30*/  IMAD.U32 R89, R45, 0x10000, RZ ;  /* 0x000100002d597824 */ /* 0x000fe200078e00ff */
[----:B------:R-:W-:Y:S01]  /*7d40*/  LOP3.LUT R61, R61, 0xffff0000, RZ, 0xc0, !PT ;  /* 0xffff00003d3d7812 */ /* 0x000fe200078ec0ff */
[----:B------:R-:W-:Y:S01]  /*7d50*/  FMUL.FTZ R90, R93, R92 ;  /* 0x0000005c5d5a7220 */ /* 0x000fe20000410000 */
[----:B------:R-:W-:-:S02]  /*7d60*/  SHF.R.U32.HI R47, RZ, 0x10, R47 ;  /* 0x00000010ff2f7819 */ /* 0x000fc4000001162f */
[----:B------:R-:W-:Y:S01]  /*7d70*/  PRMT R59, R177, 0x5432, R59 ;  /* 0x00005432b13b7816 */ /* 0x000fe2000000003b */
[-C--:B------:R-:W-:Y:S01]  /*7d80*/  FFMA.FTZ R90, R91, R89.reuse, -R90 ;  /* 0x000000595b5a7223 */ /* 0x080fe2000001085a */
[----:B------:R-:W-:Y:S01]  /*7d90*/  FMUL.FTZ R89, R93, R89 ;  /* 0x000000595d597220 */ /* 0x000fe20000410000 */
[----:B------:R-:W-:Y:S01]  /*7da0*/  LOP3.LUT R49, R49, 0xffff0000, RZ, 0xc0, !PT ;  /* 0xffff000031317812 */ /* 0x000fe200078ec0ff */
[----:B------:R-:W-:Y:S01]  /*7db0*/  IMAD.U32 R93, R63, 0x10000, RZ ;  /* 0x000100003f5d7824 */ /* 0x000fe200078e00ff */
[----:B------:R-:W-:Y:S01]  /*7dc0*/  PRMT R47, R176, 0x5410, R47 ;  /* 0x00005410b02f7816 */ /* 0x000fe2000000002f */
[----:B------:R-:W-:Y:S01]  /*7dd0*/  FFMA.FTZ R89, R91, R92, R89 ;  /* 0x0000005c5b597223 */ /* 0x000fe20000010059 */
[----:B------:R-:W-:Y:S01]  /*7de0*/  LOP3.LUT R91, R45, 0xffff0000, RZ, 0xc0, !PT ;  /* 0xffff00002d5b7812 */ /* 0x000fe200078ec0ff */
[----:B------:R-:W-:Y:S01]  /*7df0*/  FMUL.FTZ R45, R61, R46 ;  /* 0x0000002e3d2d7220 */ /* 0x000fe20000410000 */
[C---:B------:R-:W-:Y:S01]  /*7e00*/  IMAD.U32 R92, R59.reuse, 0x10000, RZ ;  /* 0x000100003b5c7824 */ /* 0x040fe200078e00ff */
[----:B------:R-:W-:-:S02]  /*7e10*/  LOP3.LUT R59, R59, 0xffff0000, RZ, 0xc0, !PT ;  /* 0xffff00003b3b7812 */ /* 0x000fc400078ec0ff */
[-C--:B------:R-:W-:Y:S01]  /*7e20*/  FMUL.FTZ R61, R61, R91.reuse ;  /* 0x0000005b3d3d7220 */ /* 0x080fe20000410000 */
[----:B------:R-:W-:Y:S01]  /*7e30*/  FFMA.FTZ R45, R49, R91, -R45 ;  /* 0x0000005b312d7223 */ /* 0x000fe2000001082d */
[----:B------:R-:W-:Y:S01]  /*7e40*/  IMAD.U32 R91, R51, 0x10000, RZ ;  /* 0x00010000335b7824 */ /* 0x000fe200078e00ff */
[----:B------:R-:W-:Y:S01]  /*7e50*/  LOP3.LUT R63, R63, 0xffff0000, RZ, 0xc0, !PT ;  /* 0xffff00003f3f7812 */ /* 0x000fe200078ec0ff */
[----:B------:R-:W-:Y:S01]  /*7e60*/  FFMA.FTZ R46, R49, R46, R61 ;  /* 0x0000002e312e7223 */ /* 0x000fe2000001003d */
[----:B------:R-:W-:Y:S02]  /*7e70*/  IMAD.U32 R61, R47, 0x10000, RZ ;  /* 0x000100002f3d7824 */ /* 0x000fe400078e00ff */
[----:B------:R-:W-:Y:S01]  /*7e80*/  FMUL.FTZ R49, R93, R92 ;  /* 0x0000005c5d317220 */ /* 0x000fe20000410000 */
[----:B------:R-:W-:Y:S02]  /*7e90*/  PRMT R56, R179, 0x5410, R56 ;  /* 0x00005410b3387816 */ /* 0x000fe40000000038 */
[----:B------:R-:W-:Y:S01]  /*7ea0*/  PRMT R44, R178, 0x5432, R44 ;  /* 0x00005432b22c7816 */ /* 0x000fe2000000002c */
[-C--:B------:R-:W-:Y:S01]  /*7eb0*/  FFMA.FTZ R49, R91, R61.reuse, -R49 ;  /* 0x0000003d5b317223 */ /* 0x080fe20000010831 */
[----:B------:R-:W-:Y:S01]  /*7ec0*/  FMUL.FTZ R61, R93, R61 ;  /* 0x0000003d5d3d7220 */ /* 0x000fe20000410000 */
[----:B------:R-:W-:-:S02]  /*7ed0*/  F2FP.BF16.F32.PACK_AB R46, R46, R89 ;  /* 0x000000592e2e723e */ /* 0x000fc400000010ff */
[----:B------:R-:W-:Y:S01]  /*7ee0*/  PRMT R57, R177, 0x5410, R57 ;  /* 0x00005410b1397816 */ /* 0x000fe20000000039 */
[----:B------:R-:W-:Y:S01]  /*7ef0*/  FFMA.FTZ R61, R91, R92, R61 ;  /* 0x0000005c5b3d7223 */ /* 0x000fe2000001003d */
[----:B------:R-:W-:Y:S02]  /*7f00*/  LOP3.LUT R91, R47, 0xffff0000, RZ, 0xc0, !PT ;  /* 0xffff00002f5b7812 */ /* 0x000fe400078ec0ff */
[----:B------:R-:W-:Y:S01]  /*7f10*/  LOP3.LUT R47, R51, 0xffff0000, RZ, 0xc0, !PT ;  /* 0xffff0000332f7812 */ /* 0x000fe200078ec0ff */
[----:B------:R-:W-:Y:S01]  /*7f20*/  FMUL.FTZ R51, R63, R59 ;  /* 0x0000003b3f337220 */ /* 0x000fe20000410000 */
[----:B------:R-:W-:Y:S01]  /*7f30*/  F2FP.BF16.F32.PACK_AB R45, R45, R90 ;  /* 0x0000005a2d2d723e */ /* 0x000fe200000010ff */
[-C--:B------:R-:W-:Y:S02]  /*7f40*/  FMUL.FTZ R63, R63, R91.reuse ;  /* 0x0000005b3f3f7220 */ /* 0x080fe40000410000 */
[C---:B------:R-:W-:Y:S02]  /*7f50*/  FFMA.FTZ R51, R47.reuse, R91, -R51 ;  /* 0x0000005b2f337223 */ /* 0x040fe40000010833 */
[----:B------:R-:W-:Y:S01]  /*7f60*/  FFMA.FTZ R63, R47, R59, R63 ;  /* 0x0000003b2f3f7223 */ /* 0x000fe2000001003f */
[----:B------:R-:W-:-:S02]  /*7f70*/  IMAD.U32 R59, R60, 0x10000, RZ ;  /* 0x000100003c3b7824 */ /* 0x000fc400078e00ff */
[----:B------:R-:W-:Y:S01]  /*7f80*/  F2FP.BF16.F32.PACK_AB R51, R51, R49 ;  /* 0x000000313333723e */ /* 0x000fe200000010ff */
[----:B------:R-:W-:Y:S01]  /*7f90*/  IMAD.U32 R49, R56, 0x10000, RZ ;  /* 0x0001000038317824 */ /* 0x000fe200078e00ff */
[----:B------:R-:W-:Y:S01]  /*7fa0*/  F2FP.BF16.F32.PACK_AB R63, R63, R61 ;  /* 0x0000003d3f3f723e */ /* 0x000fe200000010ff */
[----:B------:R-:W-:Y:S01]  /*7fb0*/  IMAD.U32 R61, R44, 0x10000, RZ ;  /* 0x000100002c3d7824 */ /* 0x000fe200078e00ff */
[----:B------:R-:W-:Y:S01]  /*7fc0*/  LOP3.LUT R56, R56, 0xffff0000, RZ, 0xc0, !PT ;  /* 0xffff000038387812 */ /* 0x000fe200078ec0ff */
[C---:B------:R-:W-:Y:S01]  /*7fd0*/  FMUL.FTZ R89, R59.reuse, R49 ;  /* 0x000000313b597220 */ /* 0x040fe20000410000 */
[----:B------:R-:W-:Y:S02]  /*7fe0*/  IMAD.U32 R47, R48, 0x10000, RZ ;  /* 0x00010000302f7824 */ /* 0x000fe400078e00ff */
[-C--:B------:R-:W-:Y:S01]  /*7ff0*/  FMUL.FTZ R59, R59, R61.reuse ;  /* 0x0000003d3b3b7220 */ /* 0x080fe20000410000 */
[----:B------:R-:W-:Y:S01]  /*8000*/  LOP3.LUT R44, R44, 0xffff0000, RZ, 0xc0, !PT ;  /* 0xffff00002c2c7812 */ /* 0x000fe200078ec0ff */
[----:B------:R-:W-:-:S02]  /*8010*/  FFMA.FTZ R89, R47, R61, -R89 ;  /* 0x0000003d2f597223 */ /* 0x000fc40000010859 */
[----:B------:R-:W-:Y:S01]  /*8020*/  FFMA.FTZ R59, R47, R49, R59 ;  /* 0x000000312f3b7223 */ /* 0x000fe2000001003b */
[----:B------:R-:W-:Y:S01]  /*8030*/  LOP3.LUT R47, R60, 0xffff0000, RZ, 0xc0, !PT ;  /* 0xffff00003c2f7812 */ /* 0x000fe200078ec0ff */
[----:B------:R-:W-:Y:S01]  /*8040*/  IMAD.U32 R61, R62, 0x10000, RZ ;  /* 0x000100003e3d7824 */ /* 0x000fe200078e00ff */
[----:B------:R-:W-:-:S03]  /*8050*/  LOP3.LUT R48, R48, 0xffff0000, RZ, 0xc0, !PT ;  /* 0xffff000030307812 */ /* 0x000fc600078ec0ff */
[C---:B------:R-:W-:Y:S01]  /*8060*/  FMUL.FTZ R49, R47.reuse, R56 ;  /* 0x000000382f317220 */ /* 0x040fe20000410000 */
[----:B------:R-:W-:-:S03]  /*8070*/  FMUL.FTZ R47, R47, R44 ;  /* 0x0000002c2f2f7220 */ /* 0x000fc60000410000 */
[C---:B------:R-:W-:Y:S01]  /*8080*/  FFMA.FTZ R44, R48.reuse, R44, -R49 ;  /* 0x0000002c302c7223 */ /* 0x040fe20000010831 */
[----:B------:R-:W-:Y:S01]  /*8090*/  FFMA.FTZ R47, R48, R56, R47 ;  /* 0x00000038302f7223 */ /* 0x000fe2000001002f */
[C---:B------:R-:W-:Y:S01]  /*80a0*/  IMAD.U32 R49, R57.reuse, 0x10000, RZ ;  /* 0x0001000039317824 */ /* 0x040fe200078e00ff */
[----:B------:R-:W-:Y:S01]  /*80b0*/  SHF.L.U32 R56, R58, 0x10, RZ ;  /* 0x000000103a387819 */ /* 0x000fe200000006ff */
[----:B------:R-:W-:Y:S01]  /*80c0*/  IMAD.U32 R48, R50, 0x10000, RZ ;  /* 0x0001000032307824 */ /* 0x000fe200078e00ff */
[----:B------:R-:W-:Y:S01]  /*80d0*/  LOP3.LUT R57, R57, 0xffff0000, RZ, 0xc0, !PT ;  /* 0xffff000039397812 */ /* 0x000fe200078ec0ff */
[C---:B------:R-:W-:Y:S01]  /*80e0*/  FMUL.FTZ R60, R61.reuse, R49 ;  /* 0x000000313d3c7220 */ /* 0x040fe20000410000 */
[----:B------:R-:W-:Y:S01]  /*80f0*/  LOP3.LUT R58, R58, 0xffff0000, RZ, 0xc0, !PT ;  /* 0xffff00003a3a7812 */ /* 0x000fe200078ec0ff */
[-C--:B------:R-:W-:Y:S01]  /*8100*/  FMUL.FTZ R61, R61, R56.reuse ;  /* 0x000000383d3d7220 */ /* 0x080fe20000410000 */
[----:B------:R-:W-:Y:S01]  /*8110*/  F2FP.BF16.F32.PACK_AB R44, R44, R89 ;  /* 0x000000592c2c723e */ /* 0x000fe200000010ff */
[C---:B------:R-:W-:Y:S01]  /*8120*/  FFMA.FTZ R60, R48.reuse, R56, -R60 ;  /* 0x00000038303c7223 */ /* 0x040fe2000001083c */
[----:B------:R-:W-:Y:S01]  /*8130*/  F2FP.BF16.F32.PACK_AB R47, R47, R59 ;  /* 0x0000003b2f2f723e */ /* 0x000fe200000010ff */
[----:B------:R-:W-:Y:S01]  /*8140*/  FFMA.FTZ R61, R48, R49, R61 ;  /* 0x00000031303d7223 */ /* 0x000fe2000001003d */
[----:B------:R-:W-:-:S02]  /*8150*/  LOP3.LUT R48, R62, 0xffff0000, RZ, 0xc0, !PT ;  /* 0xffff00003e307812 */ /* 0x000fc400078ec0ff */
[----:B------:R-:W-:-:S03]  /*8160*/  LOP3.LUT R49, R50, 0xffff0000, RZ, 0xc0, !PT ;  /* 0xffff000032317812 */ /* 0x000fc600078ec0ff */
[C---:B------:R-:W-:Y:S01]  /*8170*/  FMUL.FTZ R50, R48.reuse, R57 ;  /* 0x0000003930327220 */ /* 0x040fe20000410000 */
[----:B------:R-:W-:-:S03]  /*8180*/  FMUL.FTZ R48, R48, R58 ;  /* 0x0000003a30307220 */ /* 0x000fc60000410000 */
[C---:B------:R-:W-:Y:S01]  /*8190*/  FFMA.FTZ R50, R49.reuse, R58, -R50 ;  /* 0x0000003a31327223 */ /* 0x040fe20000010832 */
[----:B------:R-:W-:Y:S01]  /*81a0*/  FFMA.FTZ R48, R49, R57, R48 ;  /* 0x0000003931307223 */ /* 0x000fe20000010030 */
[----:B------:R-:W-:-:S03]  /*81b0*/  IMAD.MOV.U32 R49, RZ, RZ, R45 ;  /* 0x000000ffff317224 */ /* 0x000fc600078e002d */
[----:B------:R-:W-:Y:S01]  /*81c0*/  F2FP.BF16.F32.PACK_AB R50, R50, R60 ;  /* 0x0000003c3232723e */ /* 0x000fe200000010ff */
[----:B------:R-:W-:Y:S01]  /*81d0*/  IMAD.MOV.U32 R60, RZ, RZ, R47 ;  /* 0x000000ffff3c7224 */ /* 0x000fe200078e002f */
[----:B------:R-:W-:Y:S01]  /*81e0*/  F2FP.BF16.F32.PACK_AB R62, R48, R61 ;  /* 0x0000003d303e723e */ /* 0x000fe200000010ff */
[----:B------:R-:W-:Y:S02]  /*81f0*/  IMAD.MOV.U32 R48, RZ, RZ, R44 ;  /* 0x000000ffff307224 */ /* 0x000fe400078e002c */
[----:B------:R-:W-:-:S07]  /*8200*/  IMAD.MOV.U32 R61, RZ, RZ, R46 ;  /* 0x000000ffff3d7224 */ /* 0x000fce00078e002e */
.L_x_506:
[----:B------:R-:W-:Y:S05]  /*8210*/  BSYNC B3 ;  /* 0x0000000000037941 */ /* 0x000fea0003800000 */
.L_x_505:
        /* <DEDUP_REMOVED lines=12> */
.L_x_504:
[----:B------:R-:W-:Y:S05]  /*82e0*/  BSYNC B2 ;  /* 0x0000000000027941 */ /* 0x000fea0003800000 */
.L_x_503:
[----:B------:R-:W-:-:S13]  /*82f0*/  ISETP.NE.AND P4, PT, R39, RZ, PT ;  /* 0x000000ff2700720c */ /* 0x000fda0003f85270 */
[----:B------:R-:W-:Y:S05]  /*8300*/  @!P4 BRA `(.L_x_498) ;  /* 0x000000080010c947 */ /* 0x000fea0003800000 */
[----:B---3--:R-:W3:Y:S01]  /*8310*/  LDL R44, [R1+0x14] ;  /* 0x00001400012c7983 */ /* 0x008ee20000100800 */
[----:B------:R-:W-:Y:S01]  /*8320*/  ISETP.GE.AND P4, PT, R3, R117, PT ;  /* 0x000000750300720c */ /* 0x000fe20003f86270 */
[----:B------:R-:W-:Y:S01]  /*8330*/  BSSY B2, `(.L_x_507) ;  /* 0x0000075000027945 */ /* 0x000fe20003800000 */
[----:B---3--:R-:W-:-:S04]  /*8340*/  LOP3.LUT P5, RZ, R44, 0x1, RZ, 0xc0, !PT ;  /* 0x000000012cff7812 */ /* 0x008fc800078ac0ff */
[----:B------:R-:W-:-:S04]  /*8350*/  SEL R44, R122, R148, !P5 ;  /* 0x000000947a2c7207 */ /* 0x000fc80006800000 */
        /* <DEDUP_REMOVED lines=12> */
[C---:B--2---:R-:W-:Y:S02]  /*8420*/  IMAD R48, R16.reuse, 0x6000, R44 ;  /* 0x0000600010307824 */ /* 0x044fe400078e022c */
        /* <DEDUP_REMOVED lines=8> */
[----:B------:R-:W-:Y:S01]  /*84b0*/  SHF.R.U32.HI R57, RZ, 0x10, R43 ;  /* 0x00000010ff397819 */ /* 0x000fe2000001162b */
[----:B--2---:R-:W-:Y:S01]  /*84c0*/  IMAD.U32 R58, R45, 0x10000, RZ ;  /* 0x000100002d3a7824 */ /* 0x004fe200078e00ff */
[--C-:B------:R-:W-:Y:S02]  /*84d0*/  SHF.R.U64 R43, R52, 0x10, R53.reuse ;  /* 0x00000010342b7819 */ /* 0x100fe40000001235 */
[----:B------:R-:W-:Y:S02]  /*84e0*/  SHF.R.U32.HI R53, RZ, 0x10, R53 ;  /* 0x00000010ff357819 */ /* 0x000fe40000011635 */
[----:B------:R-:W-:Y:S02]  /*84f0*/  SHF.R.U64 R40, R40, 0x10, R41 ;  /* 0x0000001028287819 */ /* 0x000fe40000001229 */
[----:B------:R-:W-:-:S02]  /*8500*/  PRMT R43, R175, 0x5410, R43 ;  /* 0x00005410af2b7816 */ /* 0x000fc4000000002b */
[----:B------:R-:W-:Y:S02]  /*8510*/  SHF.R.U32.HI R41, RZ, 0x10, R41 ;  /* 0x00000010ff297819 */ /* 0x000fe40000011629 */
[----:B------:R-:W-:Y:S02]  /*8520*/  PRMT R175, R175, 0x5432, R53 ;  /* 0x00005432afaf7816 */ /* 0x000fe40000000035 */
[----:B------:R-:W-:Y:S02]  /*8530*/  PRMT R41, R173, 0x5432, R41 ;  /* 0x00005432ad297816 */ /* 0x000fe40000000029 */
[--C-:B------:R-:W-:Y:S01]  /*8540*/  SHF.R.U64 R52, R54, 0x10, R55.reuse ;  /* 0x0000001036347819 */ /* 0x100fe20000001237 */
[----:B------:R-:W-:Y:S01]  /*8550*/  IMAD.U32 R59, R175, 0x10000, RZ ;  /* 0x00010000af3b7824 */ /* 0x000fe200078e00ff */
[----:B------:R-:W-:Y:S01]  /*8560*/  SHF.R.U32.HI R54, RZ, 0x10, R55 ;  /* 0x00000010ff367819 */ /* 0x000fe20000011637 */
[----:B------:R-:W-:Y:S01]  /*8570*/  IMAD.U32 R53, R41, 0x10000, RZ ;  /* 0x0001000029357824 */ /* 0x000fe200078e00ff */
[----:B------:R-:W-:Y:S01]  /*8580*/  LOP3.LUT R175, R175, 0xffff0000, RZ, 0xc0, !PT ;  /* 0xffff0000afaf7812 */ /* 0x000fe200078ec0ff */
[----:B------:R-:W-:Y:S01]  /*8590*/  FMUL.FTZ R55, R60, R59 ;  /* 0x0000003b3c377220 */ /* 0x000fe20000410000 */
[----:B------:R-:W-:-:S02]  /*85a0*/  LOP3.LUT R49, R49, 0xffff0000, RZ, 0xc0, !PT ;  /* 0xffff000031317812 */ /* 0x000fc400078ec0ff */
        /* <DEDUP_REMOVED lines=14> */
[----:B------:R-:W-:Y:S01]  /*8690*/  FMUL.FTZ R61, R60, R59 ;  /* 0x0000003b3c3d7220 */ /* 0x000fe20000410000 */
[----:B------:R-:W-:Y:S01]  /*86a0*/  FFMA.FTZ R45, R45, R175, R49 ;  /* 0x000000af2d2d7223 */ /* 0x000fe20000010031 */
[C---:B------:R-:W-:Y:S01]  /*86b0*/  IMAD.U32 R49, R57.reuse, 0x10000, RZ ;  /* 0x0001000039317824 */ /* 0x040fe200078e00ff */
[----:B------:R-:W-:Y:S02]  /*86c0*/  LOP3.LUT R57, R57, 0xffff0000, RZ, 0xc0, !PT ;  /* 0xffff000039397812 */ /* 0x000fe400078ec0ff */
[----:B------:R-:W-:Y:S01]  /*86d0*/  LOP3.LUT R47, R47, 0xffff0000, RZ, 0xc0, !PT ;  /* 0xffff00002f2f7812 */ /* 0x000fe200078ec0ff */
[-C--:B------:R-:W-:Y:S01]  /*86e0*/  FFMA.FTZ R61, R58, R49.reuse, -R61 ;  /* 0x000000313a3d7223 */ /* 0x080fe2000001083d */
[----:B------:R-:W-:Y:S01]  /*86f0*/  FMUL.FTZ R49, R60, R49 ;  /* 0x000000313c317220 */ /* 0x000fe20000410000 */
[----:B------:R-:W-:-:S02]  /*8700*/  PRMT R40, R173, 0x5410, R40 ;  /* 0x00005410ad287816 */ /* 0x000fc40000000028 */
[----:B------:R-:W-:Y:S01]  /*8710*/  F2FP.BF16.F32.PACK_AB R41, R41, R55 ;  /* 0x000000372929723e */ /* 0x000fe200000010ff */
[----:B------:R-:W-:Y:S01]  /*8720*/  FFMA.FTZ R58, R58, R59, R49 ;  /* 0x0000003b3a3a7223 */ /* 0x000fe20000010031 */
[----:B------:R-:W-:Y:S02]  /*8730*/  LOP3.LUT R49, R51, 0xffff0000, RZ, 0xc0, !PT ;  /* 0xffff000033317812 */ /* 0x000fe400078ec0ff */
[----:B------:R-:W-:Y:S01]  /*8740*/  F2FP.BF16.F32.PACK_AB R53, R45, R53 ;  /* 0x000000352d35723e */ /* 0x000fe200000010ff */
[C---:B------:R-:W-:Y:S01]  /*8750*/  IMAD.U32 R45, R44.reuse, 0x10000, RZ ;  /* 0x000100002c2d7824 */ /* 0x040fe200078e00ff */
[----:B------:R-:W-:Y:S01]  /*8760*/  LOP3.LUT R44, R44, 0xffff0000, RZ, 0xc0, !PT ;  /* 0xffff00002c2c7812 */ /* 0x000fe200078ec0ff */
[CC--:B------:R-:W-:Y:S01]  /*8770*/  FMUL.FTZ R51, R49.reuse, R54.reuse ;  /* 0x0000003631337220 */ /* 0x0c0fe20000410000 */
[-C--:B------:R-:W-:Y:S01]  /*8780*/  FMUL.FTZ R49, R49, R57.reuse ;  /* 0x0000003931317220 */ /* 0x080fe20000410000 */
[----:B------:R-:W-:Y:S02]  /*8790*/  PRMT R52, R174, 0x5410, R52 ;  /* 0x00005410ae347816 */ /* 0x000fe40000000034 */
[C---:B------:R-:W-:Y:S01]  /*87a0*/  FFMA.FTZ R51, R47.reuse, R57, -R51 ;  /* 0x000000392f337223 */ /* 0x040fe20000010833 */
[----:B------:R-:W-:Y:S01]  /*87b0*/  FFMA.FTZ R49, R47, R54, R49 ;  /* 0x000000362f317223 */ /* 0x000fe20000010031 */
[C---:B------:R-:W-:Y:S01]  /*87c0*/  IMAD.U32 R47, R43.reuse, 0x10000, RZ ;  /* 0x000100002b2f7824 */ /* 0x040fe200078e00ff */
[----:B------:R-:W-:Y:S01]  /*87d0*/  LOP3.LUT R43, R43, 0xffff0000, RZ, 0xc0, !PT ;  /* 0xffff00002b2b7812 */ /* 0x000fe200078ec0ff */
[C---:B------:R-:W-:Y:S01]  /*87e0*/  IMAD.U32 R54, R40.reuse, 0x10000, RZ ;  /* 0x0001000028367824 */ /* 0x040fe200078e00ff */
[----:B------:R-:W-:-:S02]  /*87f0*/  LOP3.LUT R40, R40, 0xffff0000, RZ, 0xc0, !PT ;  /* 0xffff000028287812 */ /* 0x000fc400078ec0ff */
[----:B------:R-:W-:Y:S01]  /*8800*/  F2FP.BF16.F32.PACK_AB R58, R49, R58 ;  /* 0x0000003a313a723e */ /* 0x000fe200000010ff */
[----:B------:R-:W-:Y:S01]  /*8810*/  IMAD.U32 R49, R48, 0x10000, RZ ;  /* 0x0001000030317824 */ /* 0x000fe200078e00ff */
[----:B------:R-:W-:Y:S02]  /*8820*/  PRMT R42, R172, 0x5410, R42 ;  /* 0x00005410ac2a7816 */ /* 0x000fe4000000002a */
[----:B------:R-:W-:Y:S01]  /*8830*/  F2FP.BF16.F32.PACK_AB R51, R51, R61 ;  /* 0x0000003d3333723e */ /* 0x000fe200000010ff */
[C---:B------:R-:W-:Y:S01]  /*8840*/  FMUL.FTZ R55, R49.reuse, R47 ;  /* 0x0000002f31377220 */ /* 0x040fe20000410000 */
[----:B------:R-:W-:-:S03]  /*8850*/  FMUL.FTZ R49, R49, R54 ;  /* 0x0000003631317220 */ /* 0x000fc60000410000 */
[C---:B------:R-:W-:Y:S01]  /*8860*/  FFMA.FTZ R55, R45.reuse, R54, -R55 ;  /* 0x000000362d377223 */ /* 0x040fe20000010837 */
[----:B------:R-:W-:Y:S01]  /*8870*/  FFMA.FTZ R49, R45, R47, R49 ;  /* 0x0000002f2d317223 */ /* 0x000fe20000010031 */
[----:B------:R-:W-:Y:S01]  /*8880*/  LOP3.LUT R45, R48, 0xffff0000, RZ, 0xc0, !PT ;  /* 0xffff0000302d7812 */ /* 0x000fe200078ec0ff */
[----:B------:R-:W-:-:S04]  /*8890*/  IMAD.U32 R54, R50, 0x10000, RZ ;  /* 0x0001000032367824 */ /* 0x000fc800078e00ff */
        /* <DEDUP_REMOVED lines=8> */
[----:B------:R-:W-:Y:S01]  /*8920*/  FMUL.FTZ R48, R54, R45 ;  /* 0x0000002d36307220 */ /* 0x000fe20000410000 */
[----:B------:R-:W-:Y:S02]  /*8930*/  IMAD.U32 R44, R46, 0x10000, RZ ;  /* 0x000100002e2c7824 */ /* 0x000fe400078e00ff */
[----:B------:R-:W-:Y:S01]  /*8940*/  FMUL.FTZ R54, R54, R47 ;  /* 0x0000002f36367220 */ /* 0x000fe20000410000 */
[----:B------:R-:W-:Y:S01]  /*8950*/  F2FP.BF16.F32.PACK_AB R49, R43, R49 ;  /* 0x000000312b31723e */ /* 0x000fe200000010ff */
[----:B------:R-:W-:-:S02]  /*8960*/  FFMA.FTZ R48, R44, R47, -R48 ;  /* 0x0000002f2c307223 */ /* 0x000fc40000010830 */
[----:B------:R-:W-:Y:S01]  /*8970*/  FFMA.FTZ R54, R44, R45, R54 ;  /* 0x0000002d2c367223 */ /* 0x000fe20000010036 */
[----:B------:R-:W-:Y:S01]  /*8980*/  LOP3.LUT R44, R50, 0xffff0000, RZ, 0xc0, !PT ;  /* 0xffff0000322c7812 */ /* 0x000fe200078ec0ff */
[----:B------:R-:W-:Y:S01]  /*8990*/  IMAD.MOV.U32 R47, RZ, RZ, R51 ;  /* 0x000000ffff2f7224 */ /* 0x000fe200078e0033 */
[----:B------:R-:W-:Y:S01]  /*89a0*/  LOP3.LUT R45, R46, 0xffff0000, RZ, 0xc0, !PT ;  /* 0xffff00002e2d7812 */ /* 0x000fe200078ec0ff */
[----:B------:R-:W-:Y:S01]  /*89b0*/  IMAD.MOV.U32 R51, RZ, RZ, R58 ;  /* 0x000000ffff337224 */ /* 0x000fe200078e003a */
[----:B------:R-:W-:Y:S01]  /*89c0*/  F2FP.BF16.F32.PACK_AB R40, R40, R55 ;  /* 0x000000372828723e */ /* 0x000fe200000010ff */
        /* <DEDUP_REMOVED lines=9> */
[----:B------:R-:W-:Y:S02]  /*8a60*/  IMAD.MOV.U32 R49, RZ, RZ, R53 ;  /* 0x000000ffff317224 */ /* 0x000fe400078e0035 */
[----:B------:R-:W-:-:S07]  /*8a70*/  IMAD.MOV.U32 R50, RZ, RZ, R54 ;  /* 0x000000ffff327224 */ /* 0x000fce00078e0036 */
.L_x_508:
[----:B------:R-:W-:Y:S05]  /*8a80*/  BSYNC B2 ;  /* 0x0000000000027941 */ /* 0x000fea0003800000 */
.L_x_507:
        /* <DEDUP_REMOVED lines=12> */
.L_x_498:
[----:B------:R-:W-:Y:S05]  /*8b50*/  BSYNC B1 ;  /* 0x0000000000017941 */ /* 0x000fea0003800000 */
.L_x_497:
[-C--:B--2-4-:R-:W-:Y:S02]  /*8b60*/  IMAD R40, R147, R126.reuse, RZ ;  /* 0x0000007e93287224 */ /* 0x094fe400078e02ff */
[----:B------:R-:W-:-:S04]  /*8b70*/  IMAD.WIDE.U32 R124, R207, R126, R124 ;  /* 0x0000007ecf7c7225 */ /* 0x000fc800078e007c */
[----:B------:R-:W-:Y:S01]  /*8b80*/  IMAD R40, R207, R127, R40 ;  /* 0x0000007fcf287224 */ /* 0x000fe200078e0228 */
[----:B------:R-:W-:Y:S06]  /*8b90*/  @P3 BRA `(.L_x_467) ;  /* 0x0000001c000c3947 */ /* 0x000fec0003800000 */
[----:B------:R-:W-:Y:S01]  /*8ba0*/  ISETP.NE.AND P3, PT, R34, RZ, PT ;  /* 0x000000ff2200720c */ /* 0x000fe20003f65270 */
[----:B------:R-:W-:Y:S01]  /*8bb0*/  BSSY B1, `(.L_x_509) ;  /* 0x0000084000017945 */ /* 0x000fe20003800000 */
[----:B------:R-:W-:-:S11]  /*8bc0*/  IMAD.IADD R52, R125, 0x1, R40 ;  /* 0x000000017d347824 */ /* 0x000fd600078e0228 */
[----:B------:R-:W-:Y:S05]  /*8bd0*/  @!P3 BRA `(.L_x_510) ;  /* 0x000000080004b947 */ /* 0x000fea0003800000 */
[----:B------:R-:W-:Y:S01]  /*8be0*/  SEL R40, R122, R148, !P0 ;  /* 0x000000947a287207 */ /* 0x000fe20004000000 */
[----:B------:R-:W-:Y:S01]  /*8bf0*/  BSSY B2, `(.L_x_511) ;  /* 0x000007d000027945 */ /* 0x000fe20003800000 */
[----:B---3--:R-:W-:Y:S02]  /*8c00*/  IADD3 R44, P3, P4, R114, R124, R29 ;  /* 0x0000007c722c7210 */ /* 0x008fe40007c7e01d */
[----:B------:R-:W-:Y:S02]  /*8c10*/  SHF.R.S32.HI R41, RZ, 0x1f, R40 ;  /* 0x0000001fff297819 */ /* 0x000fe40000011428 */
[----:B------:R-:W-:Y:S02]  /*8c20*/  IADD3.X R45, R6, R52, R35, P3, P4 ;  /* 0x00000034062d7210 */ /* 0x000fe40001fe8423 */
[----:B------:R-:W-:Y:S02]  /*8c30*/  LEA.HI R40, R41, R40, RZ, 0x4 ;  /* 0x0000002829287211 */ /* 0x000fe400078f20ff */
[----:B------:R-:W-:-:S02]  /*8c40*/  SHF.R.U32.HI R46, RZ, 0x3, R185 ;  /* 0x00000003ff2e7819 */ /* 0x000fc400000116b9 */
[----:B------:R-:W-:-:S05]  /*8c50*/  LEA.HI.SX32 R40, R40, R28, 0x1c ;  /* 0x0000001c28287211 */ /* 0x000fca00078fe2ff */
[----:B------:R-:W-:-:S05]  /*8c60*/  IMAD.SHL.U32 R41, R40, 0x8, RZ ;  /* 0x0000000828297824 */ /* 0x000fca00078e00ff */
[----:B------:R-:W-:-:S13]  /*8c70*/  ISETP.GE.AND P3, PT, R41, R146, PT ;  /* 0x000000922900720c */ /* 0x000fda0003f66270 */
[--C-:B------:R-:W-:Y:S02]  /*8c80*/  @!P3 SHF.R.S32.HI R43, RZ, 0x1f, R41.reuse ;  /* 0x0000001fff2bb819 */ /* 0x100fe40000011429 */
[--C-:B------:R-:W-:Y:S02]  /*8c90*/  @!P3 IADD3 R42, P4, P5, R114, R124, R41.reuse ;  /* 0x0000007c722ab210 */ /* 0x100fe40007d9e029 */
[----:B------:R-:W-:Y:S02]  /*8ca0*/  LOP3.LUT R41, R185, 0x38, R41, 0xf8, !PT ;  /* 0x00000038b9297812 */ /* 0x000fe400078ef829 */
[----:B------:R-:W-:Y:S02]  /*8cb0*/  @!P3 IADD3.X R43, R6, R52, R43, P4, P5 ;  /* 0x00000034062bb210 */ /* 0x000fe400027ea42b */
[----:B------:R-:W-:Y:S02]  /*8cc0*/  LEA R48, P4, R44, R120, 0x1 ;  /* 0x000000782c307211 */ /* 0x000fe400078808ff */
[----:B------:R-:W-:-:S02]  /*8cd0*/  LOP3.LUT R41, R41, R46, RZ, 0x3c, !PT ;  /* 0x0000002e29297212 */ /* 0x000fc400078e3cff */
[----:B------:R-:W-:Y:S02]  /*8ce0*/  LEA.HI.X R49, R44, R121, R45, 0x1, P4 ;  /* 0x000000792c317211 */ /* 0x000fe400020f0c2d */
[----:B------:R-:W-:-:S04]  /*8cf0*/  @!P3 LEA R50, P4, R42, R120, 0x1 ;  /* 0x000000782a32b211 */ /* 0x000fc800078808ff */
[----:B------:R-:W-:Y:S02]  /*8d00*/  @!P3 LEA.HI.X R51, R42, R121, R43, 0x1, P4 ;  /* 0x000000792a33b211 */ /* 0x000fe400020f0c2b */
[----:B------:R-:W-:Y:S02]  /*8d10*/  SHF.R.S32.HI R42, RZ, 0x1f, R40 ;  /* 0x0000001fff2a7819 */ /* 0x000fe40000011428 */
[----:B------:R-:W-:Y:S02]  /*8d20*/  ISETP.GE.AND P4, PT, R18, R117, PT ;  /* 0x000000751200720c */ /* 0x000fe40003f86270 */
[----:B------:R-:W-:Y:S01]  /*8d30*/  LEA.HI R42, R42, R40, RZ, 0x3 ;  /* 0x000000282a2a7211 */ /* 0x000fe200078f18ff */
[----:B------:R-:W-:-:S04]  /*8d40*/  IMAD R40, R16, 0x6000, R140 ;  /* 0x0000600010287824 */ /* 0x000fc800078e028c */
[----:B------:R-:W-:Y:S02]  /*8d50*/  IMAD.SHL.U32 R42, R42, 0x400, RZ ;  /* 0x000004002a2a7824 */ /* 0x000fe400078e00ff */
[----:B------:R-:W-:-:S03]  /*8d60*/  IMAD R40, R40, 0x2, R2 ;  /* 0x0000000228287824 */ /* 0x000fc600078e0202 */
[----:B------:R-:W-:-:S04]  /*8d70*/  LOP3.LUT R42, R42, 0x7fffe000, RZ, 0xc0, !PT ;  /* 0x7fffe0002a2a7812 */ /* 0x000fc800078ec0ff */
[----:B------:R-:W-:-:S05]  /*8d80*/  IADD3 R41, R41, R42, R195 ;  /* 0x0000002a29297210 */ /* 0x000fca0007ffe0c3 */
[----:B------:R-:W-:Y:S02]  /*8d90*/  IMAD R44, R16, 0x6000, R41 ;  /* 0x00006000102c7824 */ /* 0x000fe400078e0229 */
[----:B------:R-:W0:Y:S02]  /*8da0*/  LDS.128 R40, [R40+0x1c400] ;  /* 0x01c4000028287984 */ /* 0x000e240000000c00 */
[----:B------:R-:W-:-:S06]  /*8db0*/  IMAD R44, R44, 0x2, R2 ;  /* 0x000000022c2c7824 */ /* 0x000fcc00078e0202 */
[----:B------:R-:W2:Y:S01]  /*8dc0*/  LDS.128 R44, [R44+0x1c400] ;  /* 0x01c400002c2c7984 */ /* 0x000ea20000000c00 */
[----:B------:R-:W-:Y:S05]  /*8dd0*/  @P4 BRA `(.L_x_512) ;  /* 0x0000000400784947 */ /* 0x000fea0003800000 */
[----:B------:R-:W-:Y:S01]  /*8de0*/  SHF.R.U32.HI R55, RZ, 0x10, R85 ;  /* 0x00000010ff377819 */ /* 0x000fe20000011655 */
[----:B--2---:R-:W-:Y:S01]  /*8df0*/  IMAD.U32 R58, R45, 0x10000, RZ ;  /* 0x000100002d3a7824 */ /* 0x004fe200078e00ff */
[----:B------:R-:W-:Y:S01]  /*8e00*/  SHF.R.U32.HI R57, RZ, 0x10, R73 ;  /* 0x00000010ff397819 */ /* 0x000fe20000011649 */
[----:B0-----:R-:W-:Y:S01]  /*8e10*/  IMAD.U32 R53, R41, 0x10000, RZ ;  /* 0x0001000029357824 */ /* 0x001fe200078e00ff */
[----:B------:R-:W-:Y:S01]  /*8e20*/  PRMT R55, R171, 0x5432, R55 ;  /* 0x00005432ab377816 */ /* 0x000fe20000000037 */
[----:B------:R-:W-:Y:S01]  /*8e30*/  IMAD.U32 R61, R47, 0x10000, RZ ;  /* 0x000100002f3d7824 */ /* 0x000fe200078e00ff */
[----:B------:R-:W-:Y:S01]  /*8e40*/  PRMT R57, R169, 0x5432, R57 ;  /* 0x00005432a9397816 */ /* 0x000fe20000000039 */
[----:B------:R-:W-:Y:S01]  /*8e50*/  IMAD.U32 R63, R46, 0x10000, RZ ;  /* 0x000100002e3f7824 */ /* 0x000fe200078e00ff */
[----:B------:R-:W-:Y:S01]  /*8e60*/  LOP3.LUT R41, R41, 0xffff0000, RZ, 0xc0, !PT ;  /* 0xffff000029297812 */ /* 0x000fe200078ec0ff */
[C---:B------:R-:W-:Y:S01]  /*8e70*/  IMAD.U32 R56, R55.reuse, 0x10000, RZ ;  /* 0x0001000037387824 */ /* 0x040fe200078e00ff */
[----:B------:R-:W-:Y:S01]  /*8e80*/  LOP3.LUT R55, R55, 0xffff0000, RZ, 0xc0, !PT ;  /* 0xffff000037377812 */ /* 0x000fe200078ec0ff */
[C---:B------:R-:W-:Y:S01]  /*8e90*/  IMAD.U32 R54, R57.reuse, 0x10000, RZ ;  /* 0x0001000039367824 */ /* 0x040fe200078e00ff */
[----:B------:R-:W-:Y:S01]  /*8ea0*/  LOP3.LUT R57, R57, 0xffff0000, RZ, 0xc0, !PT ;  /* 0xffff000039397812 */ /* 0x000fe200078ec0ff */
[----:B------:R-:W-:Y:S01]  /*8eb0*/  FMUL.FTZ R59, R58, R56 ;  /* 0x000000383a3b7220 */ /* 0x000fe20000410000 */
[----:B------:R-:W-:Y:S01]  /*8ec0*/  SHF.R.U64 R84, R84, 0x10, R85 ;  /* 0x0000001054547819 */ /* 0x000fe20000001255 */
[-C--:B------:R-:W-:Y:S01]  /*8ed0*/  FMUL.FTZ R58, R58, R54.reuse ;  /* 0x000000363a3a7220 */ /* 0x080fe20000410000 */
[----:B------:R-:W-:Y:S01]  /*8ee0*/  SHF.R.U64 R72, R72, 0x10, R73 ;  /* 0x0000001048487819 */ /* 0x000fe20000001249 */
[----:B------:R-:W-:Y:S01]  /*8ef0*/  FFMA.FTZ R54, R53, R54, -R59 ;  /* 0x0000003635367223 */ /* 0x000fe2000001083b */
[----:B------:R-:W-:Y:S01]  /*8f00*/  PRMT R84, R171, 0x5410, R84 ;  /* 0x00005410ab547816 */ /* 0x000fe20000000054 */
[----:B------:R-:W-:Y:S01]  /*8f10*/  FFMA.FTZ R53, R53, R56, R58 ;  /* 0x0000003835357223 */ /* 0x000fe2000001003a */
[----:B------:R-:W-:-:S02]  /*8f20*/  LOP3.LUT R56, R45, 0xffff0000, RZ, 0xc0, !PT ;  /* 0xffff00002d387812 */ /* 0x000fc400078ec0ff */
[----:B------:R-:W-:Y:S02]  /*8f30*/  PRMT R72, R169, 0x5410, R72 ;  /* 0x00005410a9487816 */ /* 0x000fe40000000048 */
[----:B------:R-:W-:Y:S01]  /*8f40*/  SHF.R.U64 R86, R86, 0x10, R87 ;  /* 0x0000001056567819 */ /* 0x000fe20000001257 */
[C---:B------:R-:W-:Y:S01]  /*8f50*/  FMUL.FTZ R45, R56.reuse, R55 ;  /* 0x00000037382d7220 */ /* 0x040fe20000410000 */
[-C--:B------:R-:W-:Y:S01]  /*8f60*/  FMUL.FTZ R56, R56, R57.reuse ;  /* 0x0000003938387220 */ /* 0x080fe20000410000 */
[----:B------:R-:W-:Y:S02]  /*8f70*/  SHF.R.U64 R74, R74, 0x10, R75 ;  /* 0x000000104a4a7819 */ /* 0x000fe4000000124b */
[C---:B------:R-:W-:Y:S01]  /*8f80*/  FFMA.FTZ R45, R41.reuse, R57, -R45 ;  /* 0x00000039292d7223 */ /* 0x040fe2000001082d */
[----:B------:R-:W-:Y:S01]  /*8f90*/  FFMA.FTZ R41, R41, R55, R56 ;  /* 0x0000003729297223 */ /* 0x000fe20000010038 */
[----:B------:R-:W-:Y:S01]  /*8fa0*/  SHF.R.U32.HI R56, RZ, 0x10, R87 ;  /* 0x00000010ff387819 */ /* 0x000fe20000011657 */
[----:B------:R-:W-:Y:S01]  /*8fb0*/  IMAD.U32 R57, R43, 0x10000, RZ ;  /* 0x000100002b397824 */ /* 0x000fe200078e00ff */
[----:B------:R-:W-:-:S02]  /*8fc0*/  SHF.R.U32.HI R55, RZ, 0x10, R75 ;  /* 0x00000010ff377819 */ /* 0x000fc4000001164b */
[----:B------:R-:W-:Y:S02]  /*8fd0*/  PRMT R56, R170, 0x5432, R56 ;  /* 0x00005432aa387816 */ /* 0x000fe40000000038 */
[----:B------:R-:W-:Y:S02]  /*8fe0*/  PRMT R55, R168, 0x5432, R55 ;  /* 0x00005432a8377816 */ /* 0x000fe40000000037 */
[----:B------:R-:W-:Y:S01]  /*8ff0*/  LOP3.LUT R43, R43, 0xffff0000, RZ, 0xc0, !PT ;  /* 0xffff00002b2b7812 */ /* 0x000fe200078ec0ff */
[C---:B------:R-:W-:Y:S01]  /*9000*/  IMAD.U32 R58, R56.reuse, 0x10000, RZ ;  /* 0x00010000383a7824 */ /* 0x040fe200078e00ff */
[----:B------:R-:W-:Y:S01]  /*9010*/  LOP3.LUT R56, R56, 0xffff0000, RZ, 0xc0, !PT ;  /* 0xffff000038387812 */ /* 0x000fe200078ec0ff */
[C---:B------:R-:W-:Y:S01]  /*9020*/  IMAD.U32 R59, R55.reuse, 0x10000, RZ ;  /* 0x00010000373b7824 */ /* 0x040fe200078e00ff */
[----:B------:R-:W-:Y:S01]  /*9030*/  LOP3.LUT R55, R55, 0xffff0000, RZ, 0xc0, !PT ;  /* 0xffff000037377812 */ /* 0x000fe200078ec0ff */
[C---:B------:R-:W-:Y:S01]  /*9040*/  FMUL.FTZ R60, R61.reuse, R58 ;  /* 0x0000003a3d3c7220 */ /* 0x040fe20000410000 */
[----:B------:R-:W-:Y:S01]  /*9050*/  PRMT R86, R170, 0x5410, R86 ;  /* 0x00005410aa567816 */ /* 0x000fe20000000056 */
[-C--:B------:R-:W-:Y:S01]  /*9060*/  FMUL.FTZ R61, R61, R59.reuse ;  /* 0x0000003b3d3d7220 */ /* 0x080fe20000410000 */
[----:B------:R-:W-:Y:S01]  /*9070*/  PRMT R74, R168, 0x5410, R74 ;  /* 0x00005410a84a7816 */ /* 0x000fe2000000004a */
[----:B------:R-:W-:Y:S01]  /*9080*/  FFMA.FTZ R60, R57, R59, -R60 ;  /* 0x0000003b393c7223 */ /* 0x000fe2000001083c */
[----:B------:R-:W-:-:S02]  /*9090*/  IMAD.U32 R59, R44, 0x10000, RZ ;  /* 0x000100002c3b7824 */ /* 0x000fc400078e00ff */
[----:B------:R-:W-:Y:S01]  /*90a0*/  FFMA.FTZ R61, R57, R58, R61 ;  /* 0x0000003a393d7223 */ /* 0x000fe2000001003d */
[----:B------:R-:W-:Y:S02]  /*90b0*/  LOP3.LUT R57, R47, 0xffff0000, RZ, 0xc0, !PT ;  /* 0xffff00002f397812 */ /* 0x000fe400078ec0ff */
[----:B------:R-:W-:Y:S02]  /*90c0*/  LOP3.LUT R44, R44, 0xffff0000, RZ, 0xc0, !PT ;  /* 0xffff00002c2c7812 */ /* 0x000fe400078ec0ff */
[----:B------:R-:W-:Y:S01]  /*90d0*/  LOP3.LUT R46, R46, 0xffff0000, RZ, 0xc0, !PT ;  /* 0xffff00002e2e7812 */ /* 0x000fe200078ec0ff */
[C---:B------:R-:W-:Y:S01]  /*90e0*/  FMUL.FTZ R47, R57.reuse, R56 ;  /* 0x00000038392f7220 */ /* 0x040fe20000410000 */
[-C--:B------:R-:W-:Y:S01]  /*90f0*/  FMUL.FTZ R57, R57, R55.reuse ;  /* 0x0000003739397220 */ /* 0x080fe20000410000 */
[----:B------:R-:W-:Y:S02]  /*9100*/  F2FP.BF16.F32.PACK_AB R45, R45, R54 ;  /* 0x000000362d2d723e */ /* 0x000fe400000010ff */
[C---:B------:R-:W-:Y:S01]  /*9110*/  FFMA.FTZ R47, R43.reuse, R55, -R47 ;  /* 0x000000372b2f7223 */ /* 0x040fe2000001082f */
[----:B------:R-:W-:Y:S01]  /*9120*/  FFMA.FTZ R57, R43, R56, R57 ;  /* 0x000000382b397223 */ /* 0x000fe20000010039 */
[C---:B------:R-:W-:Y:S01]  /*9130*/  IMAD.U32 R55, R84.reuse, 0x10000, RZ ;  /* 0x0001000054377824 */ /* 0x040fe200078e00ff */
[----:B------:R-:W-:Y:S01]  /*9140*/  LOP3.LUT R84, R84, 0xffff0000, RZ, 0xc0, !PT ;  /* 0xffff000054547812 */ /* 0x000fe200078ec0ff */
[C---:B------:R-:W-:Y:S01]  /*9150*/  IMAD.U32 R56, R72.reuse, 0x10000, RZ ;  /* 0x0001000048387824 */ /* 0x040fe200078e00ff */
[----:B------:R-:W-:Y:S01]  /*9160*/  LOP3.LUT R72, R72, 0xffff0000, RZ, 0xc0, !PT ;  /* 0xffff000048487812 */ /* 0x000fe200078ec0ff */
[----:B------:R-:W-:Y:S01]  /*9170*/  FMUL.FTZ R58, R59, R55 ;  /* 0x000000373b3a7220 */ /* 0x000fe20000410000 */
[----:B------:R-:W-:-:S02]  /*9180*/  IMAD.U32 R43, R40, 0x10000, RZ ;  /* 0x00010000282b7824 */ /* 0x000fc400078e00ff */
[-C--:B------:R-:W-:Y:S01]  /*9190*/  FMUL.FTZ R59, R59, R56.reuse ;  /* 0x000000383b3b7220 */ /* 0x080fe20000410000 */
[----:B------:R-:W-:Y:S01]  /*91a0*/  LOP3.LUT R40, R40, 0xffff0000, RZ, 0xc0, !PT ;  /* 0xffff000028287812 */ /* 0x000fe200078ec0ff */
[C---:B------:R-:W-:Y:S02]  /*91b0*/  FFMA.FTZ R58, R43.reuse, R56, -R58 ;  /* 0x000000382b3a7223 */ /* 0x040fe4000001083a */
[----:B------:R-:W-:Y:S01]  /*91c0*/  FFMA.FTZ R59, R43, R55, R59 ;  /* 0x000000372b3b7223 */ /* 0x000fe2000001003b */
[C---:B------:R-:W-:Y:S01]  /*91d0*/  FMUL.FTZ R43, R44.reuse, R84 ;  /* 0x000000542c2b7220 */ /* 0x040fe20000410000 */
[-C--:B------:R-:W-:Y:S01]  /*91e0*/  FMUL.FTZ R44, R44, R72.reuse ;  /* 0x000000482c2c7220 */ /* 0x080fe20000410000 */
[C---:B------:R-:W-:Y:S01]  /*91f0*/  IMAD.U32 R55, R86.reuse, 0x10000, RZ ;  /* 0x0001000056377824 */ /* 0x040fe200078e00ff */
[----:B------:R-:W-:Y:S01]  /*9200*/  LOP3.LUT R86, R86, 0xffff0000, RZ, 0xc0, !PT ;  /* 0xffff000056567812 */ /* 0x000fe200078ec0ff */
[----:B------:R-:W-:Y:S02]  /*9210*/  IMAD.U32 R56, R74, 0x10000, RZ ;  /* 0x000100004a387824 */ /* 0x000fe400078e00ff */
[C---:B------:R-:W-:Y:S01]  /*9220*/  FFMA.FTZ R43, R40.reuse, R72, -R43 ;  /* 0x00000048282b7223 */ /* 0x040fe2000001082b */
[----:B------:R-:W-:Y:S01]  /*9230*/  FFMA.FTZ R44, R40, R84, R44 ;  /* 0x00000054282c7223 */ /* 0x000fe2000001002c */
[----:B------:R-:W-:Y:S01]  /*9240*/  FMUL.FTZ R62, R63, R55 ;  /* 0x000000373f3e7220 */ /* 0x000fe20000410000 */
[----:B------:R-:W-:-:S02]  /*9250*/  IMAD.U32 R40, R42, 0x10000, RZ ;  /* 0x000100002a287824 */ /* 0x000fc400078e00ff */
[-C--:B------:R-:W-:Y:S01]  /*9260*/  FMUL.FTZ R63, R63, R56.reuse ;  /* 0x000000383f3f7220 */ /* 0x080fe20000410000 */
[----:B------:R-:W-:Y:S01]  /*9270*/  LOP3.LUT R74, R74, 0xffff0000, RZ, 0xc0, !PT ;  /* 0xffff00004a4a7812 */ /* 0x000fe200078ec0ff */
[C---:B------:R-:W-:Y:S02]  /*9280*/  FFMA.FTZ R62, R40.reuse, R56, -R62 ;  /* 0x00000038283e7223 */ /* 0x040fe4000001083e */
[----:B------:R-:W-:Y:S01]  /*9290*/  FFMA.FTZ R63, R40, R55, R63 ;  /* 0x00000037283f7223 */ /* 0x000fe2000001003f */
[----:B------:R-:W-:Y:S01]  /*92a0*/  LOP3.LUT R42, R42, 0xffff0000, RZ, 0xc0, !PT ;  /* 0xffff00002a2a7812 */ /* 0x000fe200078ec0ff */
[C---:B------:R-:W-:Y:S01]  /*92b0*/  FMUL.FTZ R40, R46.reuse, R86 ;  /* 0x000000562e287220 */ /* 0x040fe20000410000 */
[----:B------:R-:W-:Y:S01]  /*92c0*/  FMUL.FTZ R46, R46, R74 ;  /* 0x0000004a2e2e7220 */ /* 0x000fe20000410000 */
[----:B------:R-:W-:Y:S02]  /*92d0*/  F2FP.BF16.F32.PACK_AB R43, R43, R58 ;  /* 0x0000003a2b2b723e */ /* 0x000fe400000010ff */
[C---:B------:R-:W-:Y:S01]  /*92e0*/  FFMA.FTZ R40, R42.reuse, R74, -R40 ;  /* 0x0000004a2a287223 */ /* 0x040fe20000010828 */
[----:B------:R-:W-:Y:S01]  /*92f0*/  F2FP.BF16.F32.PACK_AB R47, R47, R60 ;  /* 0x0000003c2f2f723e */ /* 0x000fe200000010ff */
[----:B------:R-:W-:Y:S01]  /*9300*/  FFMA.FTZ R46, R42, R86, R46 ;  /* 0x000000562a2e7223 */ /* 0x000fe2000001002e */
[----:B------:R-:W-:Y:S01]  /*9310*/  F2FP.BF16.F32.PACK_AB R53, R41, R53 ;  /* 0x000000352935723e */ /* 0x000fe200000010ff */
[----:B------:R-:W-:Y:S01]  /*9320*/  IMAD.MOV.U32 R41, RZ, RZ, R45 ;  /* 0x000000ffff297224 */ /* 0x000fe200078e002d */
[----:B------:R-:W-:-:S02]  /*9330*/  F2FP.BF16.F32.PACK_AB R57, R57, R61 ;  /* 0x0000003d3939723e */ /* 0x000fc400000010ff */
[----:B------:R-:W-:Y:S01]  /*9340*/  F2FP.BF16.F32.PACK_AB R62, R40, R62 ;  /* 0x0000003e283e723e */ /* 0x000fe200000010ff */
[----:B------:R-:W-:Y:S01]  /*9350*/  IMAD.MOV.U32 R40, RZ, RZ, R43 ;  /* 0x000000ffff287224 */ /* 0x000fe200078e002b */
[----:B------:R-:W-:Y:S01]  /*9360*/  F2FP.BF16.F32.PACK_AB R44, R44, R59 ;  /* 0x0000003b2c2c723e */ /* 0x000fe200000010ff */
[----:B------:R-:W-:Y:S01]  /*9370*/  IMAD.MOV.U32 R43, RZ, RZ, R47 ;  /* 0x000000ffff2b7224 */ /* 0x000fe200078e002f */
[----:B------:R-:W-:Y:S01]  /*9380*/  F2FP.BF16.F32.PACK_AB R46, R46, R63 ;  /* 0x0000003f2e2e723e */ /* 0x000fe200000010ff */
[----:B------:R-:W-:Y:S02]  /*9390*/  IMAD.MOV.U32 R45, RZ, RZ, R53 ;  /* 0x000000ffff2d7224 */ /* 0x000fe400078e0035 */
[----:B------:R-:W-:Y:S02]  /*93a0*/  IMAD.MOV.U32 R42, RZ, RZ, R62 ;  /* 0x000000ffff2a7224 */ /* 0x000fe400078e003e */
[----:B------:R-:W-:-:S07]  /*93b0*/  IMAD.MOV.U32 R47, RZ, RZ, R57 ;  /* 0x000000ffff2f7224 */ /* 0x000fce00078e0039 */
.L_x_512:
[----:B------:R-:W-:Y:S05]  /*93c0*/  BSYNC B2 ;  /* 0x0000000000027941 */ /* 0x000fea0003800000 */
.L_x_511:
[----:B0-----:R0:W-:Y:S04]  /*93d0*/  STG.E.128 desc[UR58][R48.64], R40 ;  /* 0x0000002830007986 */ /* 0x0011e8000c101d3a */
[----:B--2---:R0:W-:Y:S02]  /*93e0*/  @!P3 STG.E.128 desc[UR58][R50.64], R44 ;  /* 0x0000002c3200b986 */ /* 0x0041e4000c101d3a */
.L_x_510:
[----:B------:R-:W-:Y:S05]  /*93f0*/  BSYNC B1 ;  /* 0x0000000000017941 */ /* 0x000fea0003800000 */
.L_x_509:
[----:B------:R-:W-:Y:S01]  /*9400*/  ISETP.NE.AND P3, PT, R38, RZ, PT ;  /* 0x000000ff2600720c */ /* 0x000fe20003f65270 */
[----:B------:R-:W-:-:S12]  /*9410*/  BSSY B1, `(.L_x_513) ;  /* 0x0000080000017945 */ /* 0x000fd80003800000 */
[----:B------:R-:W-:Y:S05]  /*9420*/  @!P3 BRA `(.L_x_514) ;  /* 0x0000000400f8b947 */ /* 0x000fea0003800000 */
[----:B0-----:R-:W-:Y:S01]  /*9430*/  SEL R41, R122, R148, !P1 ;  /* 0x000000947a297207 */ /* 0x001fe20004800000 */
[----:B------:R-:W-:Y:S01]  /*9440*/  BSSY B2, `(.L_x_515) ;  /* 0x000007a000027945 */ /* 0x000fe20003800000 */
[----:B------:R-:W-:Y:S02]  /*9450*/  IADD3 R43, P3, P4, R114, R124, R31 ;  /* 0x0000007c722b7210 */ /* 0x000fe40007c7e01f */
[----:B------:R-:W-:Y:S02]  /*9460*/  SHF.R.S32.HI R42, RZ, 0x1f, R41 ;  /* 0x0000001fff2a7819 */ /* 0x000fe40000011429 */
[----:B------:R-:W-:Y:S02]  /*9470*/  IADD3.X R40, R6, R52, R36, P3, P4 ;  /* 0x0000003406287210 */ /* 0x000fe40001fe8424 */
[----:B------:R-:W-:Y:S02]  /*9480*/  LEA.HI R41, R42, R41, RZ, 0x4 ;  /* 0x000000292a297211 */ /* 0x000fe400078f20ff */
[----:B---3--:R-:W-:-:S02]  /*9490*/  SHF.R.U32.HI R46, RZ, 0x3, R185 ;  /* 0x00000003ff2e7819 */ /* 0x008fc400000116b9 */
[----:B------:R-:W-:-:S05]  /*94a0*/  LEA.HI.SX32 R42, R41, R30, 0x1c ;  /* 0x0000001e292a7211 */ /* 0x000fca00078fe2ff */
[----:B------:R-:W-:-:S05]  /*94b0*/  IMAD.SHL.U32 R41, R42, 0x8, RZ ;  /* 0x000000082a297824 */ /* 0x000fca00078e00ff */
[----:B------:R-:W-:-:S13]  /*94c0*/  ISETP.GE.AND P3, PT, R41, R146, PT ;  /* 0x000000922900720c */ /* 0x000fda0003f66270 */
[--C-:B------:R-:W-:Y:S02]  /*94d0*/  @!P3 SHF.R.S32.HI R45, RZ, 0x1f, R41.reuse ;  /* 0x0000001fff2db819 */ /* 0x100fe40000011429 */
[--C-:B------:R-:W-:Y:S02]  /*94e0*/  @!P3 IADD3 R44, P4, P5, R114, R124, R41.reuse ;  /* 0x0000007c722cb210 */ /* 0x100fe40007d9e029 */
[----:B------:R-:W-:Y:S02]  /*94f0*/  LOP3.LUT R41, R185, 0x38, R41, 0xf8, !PT ;  /* 0x00000038b9297812 */ /* 0x000fe400078ef829 */
[----:B------:R-:W-:Y:S02]  /*9500*/  @!P3 IADD3.X R45, R6, R52, R45, P4, P5 ;  /* 0x00000034062db210 */ /* 0x000fe400027ea42d */
[----:B------:R-:W-:-:S04]  /*9510*/  LEA R48, P4, R43, R120, 0x1 ;  /* 0x000000782b307211 */ /* 0x000fc800078808ff */
[-C--:B------:R-:W-:Y:S02]  /*9520*/  LEA.HI.X R49, R43, R121.reuse, R40, 0x1, P4 ;  /* 0x000000792b317211 */ /* 0x080fe400020f0c28 */
[----:B------:R-:W-:Y:S02]  /*9530*/  SHF.R.S32.HI R43, RZ, 0x1f, R42 ;  /* 0x0000001fff2b7819 */ /* 0x000fe4000001142a */
[----:B------:R-:W-:Y:S01]  /*9540*/  LOP3.LUT R40, R41, R46, RZ, 0x3c, !PT ;  /* 0x0000002e29287212 */ /* 0x000fe200078e3cff */
[----:B------:R-:W-:Y:S01]  /*9550*/  IMAD R41, R16, 0x6000, R138 ;  /* 0x0000600010297824 */ /* 0x000fe200078e028a */
[----:B------:R-:W-:Y:S02]  /*9560*/  LEA.HI R43, R43, R42, RZ, 0x3 ;  /* 0x0000002a2b2b7211 */ /* 0x000fe400078f18ff */
[C---:B------:R-:W-:Y:S01]  /*9570*/  @!P3 LEA R50, P4, R44.reuse, R120, 0x1 ;  /* 0x000000782c32b211 */ /* 0x040fe200078808ff */
[----:B------:R-:W-:Y:S02]  /*9580*/  IMAD R41, R41, 0x2, R2 ;  /* 0x0000000229297824 */ /* 0x000fe400078e0202 */
[----:B------:R-:W-:Y:S01]  /*9590*/  IMAD.SHL.U32 R43, R43, 0x400, RZ ;  /* 0x000004002b2b7824 */ /* 0x000fe200078e00ff */
[----:B------:R-:W-:-:S02]  /*95a0*/  @!P3 LEA.HI.X R51, R44, R121, R45, 0x1, P4 ;  /* 0x000000792c33b211 */ /* 0x000fc400020f0c2d */
[----:B------:R-:W-:Y:S02]  /*95b0*/  ISETP.GE.AND P4, PT, R0, R117, PT ;  /* 0x000000750000720c */ /* 0x000fe40003f86270 */
[----:B------:R-:W-:-:S04]  /*95c0*/  LOP3.LUT R43, R43, 0x7fffe000, RZ, 0xc0, !PT ;  /* 0x7fffe0002b2b7812 */ /* 0x000fc800078ec0ff */
[----:B------:R-:W-:-:S05]  /*95d0*/  IADD3 R43, R40, R43, R195 ;  /* 0x0000002b282b7210 */ /* 0x000fca0007ffe0c3 */
[----:B------:R-:W-:-:S04]  /*95e0*/  IMAD R43, R16, 0x6000, R43 ;  /* 0x00006000102b7824 */ /* 0x000fc800078e022b */
[----:B------:R-:W-:Y:S02]  /*95f0*/  IMAD R44, R43, 0x2, R2 ;  /* 0x000000022b2c7824 */ /* 0x000fe400078e0202 */
[----:B------:R-:W0:Y:S04]  /*9600*/  LDS.128 R40, [R41+0x1c400] ;  /* 0x01c4000029287984 */ /* 0x000e280000000c00 */
[----:B------:R-:W2:Y:S01]  /*9610*/  LDS.128 R44, [R44+0x1c400] ;  /* 0x01c400002c2c7984 */ /* 0x000ea20000000c00 */
[----:B------:R-:W-:Y:S05]  /*9620*/  @P4 BRA `(.L_x_516) ;  /* 0x00000004006c4947 */ /* 0x000fea0003800000 */
[----:B------:R-:W-:Y:S01]  /*9630*/  SHF.R.U64 R55, R80, 0x10, R81 ;  /* 0x0000001050377819 */ /* 0x000fe20000001251 */
[----:B--2---:R-:W-:Y:S01]  /*9640*/  IMAD.U32 R59, R45, 0x10000, RZ ;  /* 0x000100002d3b7824 */ /* 0x004fe200078e00ff */
[----:B------:R-:W-:Y:S01]  /*9650*/  SHF.R.U64 R53, R68, 0x10, R69 ;  /* 0x0000001044357819 */ /* 0x000fe20000001245 */
[----:B0-----:R-:W-:Y:S01]  /*9660*/  IMAD.U32 R57, R41, 0x10000, RZ ;  /* 0x0001000029397824 */ /* 0x001fe200078e00ff */
[----:B------:R-:W-:Y:S01]  /*9670*/  SHF.R.U32.HI R80, RZ, 0x10, R81 ;  /* 0x00000010ff507819 */ /* 0x000fe20000011651 */
[----:B------:R-:W-:Y:S01]  /*9680*/  IMAD.U32 R63, R47, 0x10000, RZ ;  /* 0x000100002f3f7824 */ /* 0x000fe200078e00ff */
[----:B------:R-:W-:Y:S01]  /*9690*/  SHF.R.U32.HI R68, RZ, 0x10, R69 ;  /* 0x00000010ff447819 */ /* 0x000fe20000011645 */
[----:B------:R-:W-:Y:S01]  /*96a0*/  IMAD.U32 R62, R43, 0x10000, RZ ;  /* 0x000100002b3e7824 */ /* 0x000fe200078e00ff */
[----:B------:R-:W-:Y:S01]  /*96b0*/  PRMT R80, R167, 0x5432, R80 ;  /* 0x00005432a7507816 */ /* 0x000fe20000000050 */
[----:B------:R-:W-:Y:S01]  /*96c0*/  IMAD.U32 R69, R46, 0x10000, RZ ;  /* 0x000100002e457824 */ /* 0x000fe200078e00ff */
[----:B------:R-:W-:Y:S01]  /*96d0*/  PRMT R68, R159, 0x5432, R68 ;  /* 0x000054329f447816 */ /* 0x000fe20000000044 */
[----:B------:R-:W-:Y:S01]  /*96e0*/  IMAD.U32 R61, R42, 0x10000, RZ ;  /* 0x000100002a3d7824 */ /* 0x000fe200078e00ff */
[----:B------:R-:W-:-:S02]  /*96f0*/  SHF.R.U64 R54, R70, 0x10, R71 ;  /* 0x0000001046367819 */ /* 0x000fc40000001247 */
[----:B------:R-:W-:Y:S01]  /*9700*/  SHF.R.U32.HI R70, RZ, 0x10, R71 ;  /* 0x00000010ff467819 */ /* 0x000fe20000011647 */
[----:B------:R-:W-:Y:S01]  /*9710*/  IMAD.U32 R71, R80, 0x10000, RZ ;  /* 0x0001000050477824 */ /* 0x000fe200078e00ff */
[--C-:B------:R-:W-:Y:S01]  /*9720*/  SHF.R.U64 R56, R82, 0x10, R83.reuse ;  /* 0x0000001052387819 */ /* 0x100fe20000001253 */
[----:B------:R-:W-:Y:S01]  /*9730*/  IMAD.U32 R72, R68, 0x10000, RZ ;  /* 0x0001000044487824 */ /* 0x000fe200078e00ff */
[----:B------:R-:W-:Y:S02]  /*9740*/  SHF.R.U32.HI R82, RZ, 0x10, R83 ;  /* 0x00000010ff527819 */ /* 0x000fe40000011653 */
[----:B------:R-:W-:Y:S01]  /*9750*/  LOP3.LUT R60, R45, 0xffff0000, RZ, 0xc0, !PT ;  /* 0xffff00002d3c7812 */ /* 0x000fe200078ec0ff */
[----:B------:R-:W-:Y:S01]  /*9760*/  IMAD.U32 R45, R44, 0x10000, RZ ;  /* 0x000100002c2d7824 */ /* 0x000fe200078e00ff */
[----:B------:R-:W-:Y:S01]  /*9770*/  PRMT R73, R160, 0x5410, R56 ;  /* 0x00005410a0497816 */ /* 0x000fe20000000038 */
[CC--:B------:R-:W-:Y:S01]  /*9780*/  FMUL.FTZ R56, R59.reuse, R71.reuse ;  /* 0x000000473b387220 */ /* 0x0c0fe20000410000 */
[----:B------:R-:W-:Y:S01]  /*9790*/  LOP3.LUT R80, R80, 0xffff0000, RZ, 0xc0, !PT ;  /* 0xffff000050507812 */ /* 0x000fe200078ec0ff */
[-C--:B------:R-:W-:Y:S01]  /*97a0*/  FMUL.FTZ R59, R59, R72.reuse ;  /* 0x000000483b3b7220 */ /* 0x080fe20000410000 */
[----:B------:R-:W-:Y:S01]  /*97b0*/  PRMT R82, R160, 0x5432, R82 ;  /* 0x00005432a0527816 */ /* 0x000fe20000000052 */
[----:B------:R-:W-:Y:S01]  /*97c0*/  FFMA.FTZ R56, R57, R72, -R56 ;  /* 0x0000004839387223 */ /* 0x000fe20000010838 */
[----:B------:R-:W-:Y:S01]  /*97d0*/  PRMT R70, R158, 0x5410, R70 ;  /* 0x000054109e467816 */ /* 0x000fe20000000046 */
[----:B------:R-:W-:Y:S01]  /*97e0*/  FMUL.FTZ R74, R60, R80 ;  /* 0x000000503c4a7220 */ /* 0x000fe20000410000 */
[----:B------:R-:W-:Y:S01]  /*97f0*/  LOP3.LUT R58, R41, 0xffff0000, RZ, 0xc0, !PT ;  /* 0xffff0000293a7812 */ /* 0x000fe200078ec0ff */
[----:B------:R-:W-:Y:S01]  /*9800*/  IMAD.U32 R72, R82, 0x10000, RZ ;  /* 0x0001000052487824 */ /* 0x000fe200078e00ff */
[----:B------:R-:W-:Y:S01]  /*9810*/  LOP3.LUT R68, R68, 0xffff0000, RZ, 0xc0, !PT ;  /* 0xffff000044447812 */ /* 0x000fe200078ec0ff */
[----:B------:R-:W-:Y:S01]  /*9820*/  FFMA.FTZ R59, R57, R71, R59 ;  /* 0x00000047393b7223 */ /* 0x000fe2000001003b */
[----:B------:R-:W-:Y:S01]  /*9830*/  IMAD.U32 R57, R70, 0x10000, RZ ;  /* 0x0001000046397824 */ /* 0x000fe200078e00ff */
[----:B------:R-:W-:Y:S01]  /*9840*/  LOP3.LUT R47, R47, 0xffff0000, RZ, 0xc0, !PT ;  /* 0xffff00002f2f7812 */ /* 0x000fe200078ec0ff */
[----:B------:R-:W-:-:S02]  /*9850*/  IMAD.U32 R41, R40, 0x10000, RZ ;  /* 0x0001000028297824 */ /* 0x000fc400078e00ff */
[-C--:B------:R-:W-:Y:S01]  /*9860*/  FMUL.FTZ R60, R60, R68.reuse ;  /* 0x000000443c3c7220 */ /* 0x080fe20000410000 */
[----:B------:R-:W-:Y:S01]  /*9870*/  FFMA.FTZ R74, R58, R68, -R74 ;  /* 0x000000443a4a7223 */ /* 0x000fe2000001084a */
[CC--:B------:R-:W-:Y:S01]  /*9880*/  FMUL.FTZ R68, R63.reuse, R72.reuse ;  /* 0x000000483f447220 */ /* 0x0c0fe20000410000 */
[----:B------:R-:W-:Y:S01]  /*9890*/  LOP3.LUT R82, R82, 0xffff0000, RZ, 0xc0, !PT ;  /* 0xffff000052527812 */ /* 0x000fe200078ec0ff */
[-C--:B------:R-:W-:Y:S01]  /*98a0*/  FMUL.FTZ R63, R63, R57.reuse ;  /* 0x000000393f3f7220 */ /* 0x080fe20000410000 */
[----:B------:R-:W-:Y:S01]  /*98b0*/  PRMT R55, R167, 0x5410, R55 ;  /* 0x00005410a7377816 */ /* 0x000fe20000000037 */
[C---:B------:R-:W-:Y:S01]  /*98c0*/  FFMA.FTZ R68, R62.reuse, R57, -R68 ;  /* 0x000000393e447223 */ /* 0x040fe20000010844 */
[----:B------:R-:W-:Y:S01]  /*98d0*/  PRMT R53, R159, 0x5410, R53 ;  /* 0x000054109f357816 */ /* 0x000fe20000000035 */
[----:B------:R-:W-:Y:S01]  /*98e0*/  FFMA.FTZ R63, R62, R72, R63 ;  /* 0x000000483e3f7223 */ /* 0x000fe2000001003f */
[----:B------:R-:W-:Y:S01]  /*98f0*/  LOP3.LUT R43, R43, 0xffff0000, RZ, 0xc0, !PT ;  /* 0xffff00002b2b7812 */ /* 0x000fe200078ec0ff */
[----:B------:R-:W-:Y:S01]  /*9900*/  FMUL.FTZ R62, R47, R82 ;  /* 0x000000522f3e7220 */ /* 0x000fe20000410000 */
[----:B------:R-:W-:Y:S01]  /*9910*/  LOP3.LUT R70, R70, 0xffff0000, RZ, 0xc0, !PT ;  /* 0xffff000046467812 */ /* 0x000fe200078ec0ff */
[----:B------:R-:W-:Y:S01]  /*9920*/  FFMA.FTZ R60, R58, R80, R60 ;  /* 0x000000503a3c7223 */ /* 0x000fe2000001003c */
[----:B------:R-:W-:Y:S01]  /*9930*/  IMAD.U32 R58, R55, 0x10000, RZ ;  /* 0x00010000373a7824 */ /* 0x000fe200078e00ff */
[----:B------:R-:W-:Y:S01]  /*9940*/  LOP3.LUT R44, R44, 0xffff0000, RZ, 0xc0, !PT ;  /* 0xffff00002c2c7812 */ /* 0x000fe200078ec0ff */
[----:B------:R-:W-:-:S02]  /*9950*/  IMAD.U32 R57, R53, 0x10000, RZ ;  /* 0x0001000035397824 */ /* 0x000fc400078e00ff */
[-C--:B------:R-:W-:Y:S01]  /*9960*/  FMUL.FTZ R47, R47, R70.reuse ;  /* 0x000000462f2f7220 */ /* 0x080fe20000410000 */
[----:B------:R-:W-:Y:S01]  /*9970*/  FFMA.FTZ R62, R43, R70, -R62 ;  /* 0x000000462b3e7223 */ /* 0x000fe2000001083e */
[----:B------:R-:W-:Y:S02]  /*9980*/  LOP3.LUT R55, R55, 0xffff0000, RZ, 0xc0, !PT ;  /* 0xffff000037377812 */ /* 0x000fe400078ec0ff */
[----:B------:R-:W-:Y:S01]  /*9990*/  LOP3.LUT R70, R53, 0xffff0000, RZ, 0xc0, !PT ;  /* 0xffff000035467812 */ /* 0x000fe200078ec0ff */
[C---:B------:R-:W-:Y:S01]  /*99a0*/  FMUL.FTZ R53, R45.reuse, R58 ;  /* 0x0000003a2d357220 */ /* 0x040fe20000410000 */
[----:B------:R-:W-:Y:S01]  /*99b0*/  FMUL.FTZ R45, R45, R57 ;  /* 0x000000392d2d7220 */ /* 0x000fe20000410000 */
[----:B------:R-:W-:Y:S01]  /*99c0*/  LOP3.LUT R40, R40, 0xffff0000, RZ, 0xc0, !PT ;  /* 0xffff000028287812 */ /* 0x000fe200078ec0ff */
[----:B------:R-:W-:Y:S01]  /*99d0*/  FFMA.FTZ R47, R43, R82, R47 ;  /* 0x000000522b2f7223 */ /* 0x000fe2000001002f */
[----:B------:R-:W-:Y:S01]  /*99e0*/  FMUL.FTZ R43, R44, R55 ;  /* 0x000000372c2b7220 */ /* 0x000fe20000410000 */
[----:B------:R-:W-:Y:S01]  /*99f0*/  PRMT R54, R158, 0x5432, R54 ;  /* 0x000054329e367816 */ /* 0x000fe20000000036 */
[C---:B------:R-:W-:Y:S01]  /*9a00*/  FFMA.FTZ R53, R41.reuse, R57, -R53 ;  /* 0x0000003929357223 */ /* 0x040fe20000010835 */
[----:B------:R-:W-:Y:S01]  /*9a10*/  FFMA.FTZ R45, R41, R58, R45 ;  /* 0x0000003a292d7223 */ /* 0x000fe2000001002d */
[-C--:B------:R-:W-:Y:S01]  /*9a20*/  FMUL.FTZ R41, R44, R70.reuse ;  /* 0x000000462c297220 */ /* 0x080fe20000410000 */
[C---:B------:R-:W-:Y:S01]  /*9a30*/  IMAD.U32 R44, R73.reuse, 0x10000, RZ ;  /* 0x00010000492c7824 */ /* 0x040fe200078e00ff */
[----:B------:R-:W-:Y:S01]  /*9a40*/  LOP3.LUT R46, R46, 0xffff0000, RZ, 0xc0, !PT ;  /* 0xffff00002e2e7812 */ /* 0x000fe200078ec0ff */
[----:B------:R-:W-:Y:S01]  /*9a50*/  FFMA.FTZ R70, R40, R70, -R43 ;  /* 0x0000004628467223 */ /* 0x000fe2000001082b */
[----:B------:R-:W-:Y:S01]  /*9a60*/  LOP3.LUT R73, R73, 0xffff0000, RZ, 0xc0, !PT ;  /* 0xffff000049497812 */ /* 0x000fe200078ec0ff */
[C---:B------:R-:W-:Y:S01]  /*9a70*/  IMAD.U32 R58, R54.reuse, 0x10000, RZ ;  /* 0x00010000363a7824 */ /* 0x040fe200078e00ff */
[----:B------:R-:W-:Y:S01]  /*9a80*/  LOP3.LUT R43, R54, 0xffff0000, RZ, 0xc0, !PT ;  /* 0xffff0000362b7812 */ /* 0x000fe200078ec0ff */
[----:B------:R-:W-:Y:S01]  /*9a90*/  FFMA.FTZ R40, R40, R55, R41 ;  /* 0x0000003728287223 */ /* 0x000fe20000010029 */
[----:B------:R-:W-:Y:S01]  /*9aa0*/  LOP3.LUT R42, R42, 0xffff0000, RZ, 0xc0, !PT ;  /* 0xffff00002a2a7812 */ /* 0x000fe200078ec0ff */
[C---:B------:R-:W-:Y:S01]  /*9ab0*/  FMUL.FTZ R54, R69.reuse, R44 ;  /* 0x0000002c45367220 */ /* 0x040fe20000410000 */
[C---:B------:R-:W-:Y:S01]  /*9ac0*/  FMUL.FTZ R41, R46.reuse, R73 ;  /* 0x000000492e297220 */ /* 0x040fe20000410000 */
[-C--:B------:R-:W-:Y:S01]  /*9ad0*/  FMUL.FTZ R69, R69, R58.reuse ;  /* 0x0000003a45457220 */ /* 0x080fe20000410000 */
[-C--:B------:R-:W-:Y:S01]  /*9ae0*/  FMUL.FTZ R46, R46, R43.reuse ;  /* 0x0000002b2e2e7220 */ /* 0x080fe20000410000 */
[C---:B------:R-:W-:Y:S01]  /*9af0*/  FFMA.FTZ R54, R61.reuse, R58, -R54 ;  /* 0x0000003a3d367223 */ /* 0x040fe20000010836 */
[C---:B------:R-:W-:Y:S01]  /*9b00*/  FFMA.FTZ R41, R42.reuse, R43, -R41 ;  /* 0x0000002b2a297223 */ /* 0x040fe20000010829 */
[----:B------:R-:W-:Y:S01]  /*9b10*/  FFMA.FTZ R69, R61, R44, R69 ;  /* 0x0000002c3d457223 */ /* 0x000fe20000010045 */
[----:B------:R-:W-:Y:S01]  /*9b20*/  FFMA.FTZ R46, R42, R73, R46 ;  /* 0x000000492a2e7223 */ /* 0x000fe2000001002e */
[----:B------:R-:W-:-:S02]  /*9b30*/  F2FP.BF16.F32.PACK_AB R56, R74, R56 ;  /* 0x000000384a38723e */ /* 0x000fc400000010ff */
[----:B------:R-:W-:Y:S02]  /*9b40*/  F2FP.BF16.F32.PACK_AB R59, R60, R59 ;  /* 0x0000003b3c3b723e */ /* 0x000fe400000010ff */
[----:B------:R-:W-:Y:S02]  /*9b50*/  F2FP.BF16.F32.PACK_AB R53, R70, R53 ;  /* 0x000000354635723e */ /* 0x000fe400000010ff */
[----:B------:R-:W-:Y:S01]  /*9b60*/  F2FP.BF16.F32.PACK_AB R44, R40, R45 ;  /* 0x0000002d282c723e */ /* 0x000fe200000010ff */
[----:B------:R-:W-:Y:S01]  /*9b70*/  IMAD.MOV.U32 R45, RZ, RZ, R59 ;  /* 0x000000ffff2d7224 */ /* 0x000fe200078e003b */
[----:B------:R-:W-:Y:S01]  /*9b80*/  F2FP.BF16.F32.PACK_AB R42, R41, R54 ;  /* 0x00000036292a723e */ /* 0x000fe200000010ff */
[----:B------:R-:W-:Y:S01]  /*9b90*/  IMAD.MOV.U32 R40, RZ, RZ, R53 ;  /* 0x000000ffff287224 */ /* 0x000fe200078e0035 */
[----:B------:R-:W-:Y:S01]  /*9ba0*/  F2FP.BF16.F32.PACK_AB R43, R62, R68 ;  /* 0x000000443e2b723e */ /* 0x000fe200000010ff */
[----:B------:R-:W-:Y:S01]  /*9bb0*/  IMAD.MOV.U32 R41, RZ, RZ, R56 ;  /* 0x000000ffff297224 */ /* 0x000fe200078e0038 */
[----:B------:R-:W-:-:S02]  /*9bc0*/  F2FP.BF16.F32.PACK_AB R47, R47, R63 ;  /* 0x0000003f2f2f723e */ /* 0x000fc400000010ff */
[----:B------:R-:W-:-:S07]  /*9bd0*/  F2FP.BF16.F32.PACK_AB R46, R46, R69 ;  /* 0x000000452e2e723e */ /* 0x000fce00000010ff */
.L_x_516:
[----:B------:R-:W-:Y:S05]  /*9be0*/  BSYNC B2 ;  /* 0x0000000000027941 */ /* 0x000fea0003800000 */
.L_x_515:
[----:B0-----:R4:W-:Y:S04]  /*9bf0*/  STG.E.128 desc[UR58][R48.64], R40 ;  /* 0x0000002830007986 */ /* 0x0019e8000c101d3a */
[----:B--2---:R4:W-:Y:S02]  /*9c00*/  @!P3 STG.E.128 desc[UR58][R50.64], R44 ;  /* 0x0000002c3200b986 */ /* 0x0049e4000c101d3a */
.L_x_514:
[----:B------:R-:W-:Y:S05]  /*9c10*/  BSYNC B1 ;  /* 0x0000000000017941 */ /* 0x000fea0003800000 */
.L_x_513:
[----:B------:R-:W-:-:S13]  /*9c20*/  ISETP.NE.AND P3, PT, R39, RZ, PT ;  /* 0x000000ff2700720c */ /* 0x000fda0003f65270 */
[----:B------:R-:W-:Y:S05]  /*9c30*/  @!P3 BRA `(.L_x_467) ;  /* 0x0000000800e4b947 */ /* 0x000fea0003800000 */
[----:B0---4-:R-:W2:Y:S01]  /*9c40*/  LDL R40, [R1+0x14] ;  /* 0x0000140001287983 */ /* 0x011ea20000100800 */
[----:B------:R-:W-:Y:S01]  /*9c50*/  SHF.R.U32.HI R43, RZ, 0x3, R185 ;  /* 0x00000003ff2b7819 */ /* 0x000fe200000116b9 */
[----:B------:R-:W-:Y:S01]  /*9c60*/  BSSY B1, `(.L_x_517) ;  /* 0x0000076000017945 */ /* 0x000fe20003800000 */
[----:B------:R-:W-:-:S04]  /*9c70*/  IADD3 R42, P3, P4, R114, R124, R33 ;  /* 0x0000007c722a7210 */ /* 0x000fc80007c7e021 */
[----:B---3--:R-:W-:Y:S02]  /*9c80*/  IADD3.X R45, R6, R52, R37, P3, P4 ;  /* 0x00000034062d7210 */ /* 0x008fe40001fe8425 */
[----:B------:R-:W-:-:S04]  /*9c90*/  LEA R48, P3, R42, R120, 0x1 ;  /* 0x000000782a307211 */ /* 0x000fc800078608ff */
[----:B------:R-:W-:Y:S02]  /*9ca0*/  LEA.HI.X R49, R42, R121, R45, 0x1, P3 ;  /* 0x000000792a317211 */ /* 0x000fe400018f0c2d */
[----:B------:R-:W-:Y:S02]  /*9cb0*/  ISETP.GE.AND P3, PT, R3, R117, PT ;  /* 0x000000750300720c */ /* 0x000fe40003f66270 */
[----:B--2---:R-:W-:-:S04]  /*9cc0*/  LOP3.LUT P5, RZ, R40, 0x1, RZ, 0xc0, !PT ;  /* 0x0000000128ff7812 */ /* 0x004fc800078ac0ff */
[----:B------:R-:W-:-:S04]  /*9cd0*/  SEL R148, R122, R148, !P5 ;  /* 0x000000947a947207 */ /* 0x000fc80006800000 */
[----:B------:R-:W-:-:S04]  /*9ce0*/  SHF.R.S32.HI R41, RZ, 0x1f, R148 ;  /* 0x0000001fff297819 */ /* 0x000fc80000011494 */
[----:B------:R-:W-:-:S04]  /*9cf0*/  LEA.HI R41, R41, R148, RZ, 0x4 ;  /* 0x0000009429297211 */ /* 0x000fc800078f20ff */
[----:B------:R-:W-:-:S04]  /*9d00*/  LEA.HI.SX32 R41, R41, R32, 0x1c ;  /* 0x0000002029297211 */ /* 0x000fc800078fe2ff */
[----:B------:R-:W-:Y:S01]  /*9d10*/  SHF.R.S32.HI R40, RZ, 0x1f, R41 ;  /* 0x0000001fff287819 */ /* 0x000fe20000011429 */
[----:B------:R-:W-:-:S03]  /*9d20*/  IMAD.SHL.U32 R51, R41, 0x8, RZ ;  /* 0x0000000829337824 */ /* 0x000fc600078e00ff */
[----:B------:R-:W-:Y:S02]  /*9d30*/  LEA.HI R41, R40, R41, RZ, 0x3 ;  /* 0x0000002928297211 */ /* 0x000fe400078f18ff */
[----:B------:R-:W-:-:S03]  /*9d40*/  LOP3.LUT R40, R185, 0x38, R51, 0xf8, !PT ;  /* 0x00000038b9287812 */ /* 0x000fc600078ef833 */
[----:B------:R-:W-:Y:S01]  /*9d50*/  IMAD.SHL.U32 R41, R41, 0x400, RZ ;  /* 0x0000040029297824 */ /* 0x000fe200078e00ff */
[----:B------:R-:W-:-:S04]  /*9d60*/  LOP3.LUT R40, R40, R43, RZ, 0x3c, !PT ;  /* 0x0000002b28287212 */ /* 0x000fc800078e3cff */
[----:B------:R-:W-:-:S04]  /*9d70*/  LOP3.LUT R41, R41, 0x7fffe000, RZ, 0xc0, !PT ;  /* 0x7fffe00029297812 */ /* 0x000fc800078ec0ff */
[----:B------:R-:W-:Y:S01]  /*9d80*/  IADD3 R43, R40, R41, R195 ;  /* 0x00000029282b7210 */ /* 0x000fe20007ffe0c3 */
[----:B------:R-:W-:-:S04]  /*9d90*/  IMAD R41, R16, 0x6000, R137 ;  /* 0x0000600010297824 */ /* 0x000fc800078e0289 */
[----:B------:R-:W-:Y:S02]  /*9da0*/  IMAD R43, R16, 0x6000, R43 ;  /* 0x00006000102b7824 */ /* 0x000fe400078e022b */
[--C-:B------:R-:W-:Y:S02]  /*9db0*/  IMAD R41, R41, 0x2, R2.reuse ;  /* 0x0000000229297824 */ /* 0x100fe400078e0202 */
[----:B------:R-:W-:-:S04]  /*9dc0*/  IMAD R44, R43, 0x2, R2 ;  /* 0x000000022b2c7824 */ /* 0x000fc800078e0202 */
        /* <DEDUP_REMOVED lines=13> */
[----:B------:R-:W-:-:S02]  /*9ea0*/  SHF.R.U64 R55, R78, 0x10, R79 ;  /* 0x000000104e377819 */ /* 0x000fc4000000124f */
[----:B------:R-:W-:Y:S01]  /*9eb0*/  PRMT R64, R155, 0x5432, R64 ;  /* 0x000054329b407816 */ /* 0x000fe20000000040 */
[----:B------:R-:W-:Y:S01]  /*9ec0*/  IMAD.U32 R69, R76, 0x10000, RZ ;  /* 0x000100004c457824 */ /* 0x000fe200078e00ff */
[----:B------:R-:W-:Y:S02]  /*9ed0*/  SHF.R.U64 R53, R66, 0x10, R67 ;  /* 0x0000001042357819 */ /* 0x000fe40000001243 */
[----:B------:R-:W-:Y:S01]  /*9ee0*/  SHF.R.U32.HI R79, RZ, 0x10, R79 ;  /* 0x00000010ff4f7819 */ /* 0x000fe2000001164f */
[----:B------:R-:W-:Y:S01]  /*9ef0*/  IMAD.U32 R65, R64, 0x10000, RZ ;  /* 0x0001000040417824 */ /* 0x000fe200078e00ff */
[----:B------:R-:W-:Y:S01]  /*9f00*/  SHF.R.U32.HI R67, RZ, 0x10, R67 ;  /* 0x00000010ff437819 */ /* 0x000fe20000011643 */
[----:B------:R-:W-:Y:S01]  /*9f10*/  FMUL.FTZ R71, R62, R69 ;  /* 0x000000453e477220 */ /* 0x000fe20000410000 */
[----:B------:R-:W-:Y:S01]  /*9f20*/  PRMT R79, R156, 0x5432, R79 ;  /* 0x000054329c4f7816 */ /* 0x000fe2000000004f */
[----:B------:R-:W-:Y:S01]  /*9f30*/  FMUL.FTZ R73, R62, R65 ;  /* 0x000000413e497220 */ /* 0x000fe20000410000 */
[----:B------:R-:W-:-:S02]  /*9f40*/  PRMT R67, R154, 0x5432, R67 ;  /* 0x000054329a437816 */ /* 0x000fc40000000043 */
        /* <DEDUP_REMOVED lines=8> */
[----:B------:R-:W-:Y:S01]  /*9fd0*/  PRMT R157, R157, 0x5410, R54 ;  /* 0x000054109d9d7816 */ /* 0x000fe20000000036 */
[C---:B------:R-:W-:Y:S01]  /*9fe0*/  FFMA.FTZ R54, R56.reuse, R65, -R71 ;  /* 0x0000004138367223 */ /* 0x040fe20000010847 */
[----:B------:R-:W-:Y:S01]  /*9ff0*/  FFMA.FTZ R56, R56, R69, R73 ;  /* 0x0000004538387223 */ /* 0x000fe20000010049 */
[----:B------:R-:W-:Y:S01]  /*a000*/  FMUL.FTZ R58, R58, R64 ;  /* 0x000000403a3a7220 */ /* 0x000fe20000410000 */
[----:B------:R-:W-:Y:S01]  /*a010*/  FMUL.FTZ R69, R63, R66 ;  /* 0x000000423f457220 */ /* 0x000fe20000410000 */
[----:B------:R-:W-:Y:S01]  /*a020*/  PRMT R50, R155, 0x5410, R50 ;  /* 0x000054109b327816 */ /* 0x000fe20000000032 */
[----:B------:R-:W-:Y:S01]  /*a030*/  FMUL.FTZ R63, R63, R62 ;  /* 0x0000003e3f3f7220 */ /* 0x000fe20000410000 */
[C---:B------:R-:W-:Y:S01]  /*a040*/  FFMA.FTZ R65, R57.reuse, R64, -R68 ;  /* 0x0000004039417223 */ /* 0x040fe20000010844 */
[----:B------:R-:W-:Y:S01]  /*a050*/  FFMA.FTZ R57, R57, R76, R58 ;  /* 0x0000004c39397223 */ /* 0x000fe2000001003a */
[C---:B------:R-:W-:Y:S01]  /*a060*/  FFMA.FTZ R58, R60.reuse, R62, -R69 ;  /* 0x0000003e3c3a7223 */ /* 0x040fe20000010845 */
[----:B------:R-:W-:Y:S01]  /*a070*/  FFMA.FTZ R60, R60, R66, R63 ;  /* 0x000000423c3c7223 */ /* 0x000fe2000001003f */
[----:B------:R-:W-:Y:S01]  /*a080*/  IMAD.U32 R62, R50, 0x10000, RZ ;  /* 0x00010000323e7824 */ /* 0x000fe200078e00ff */
[----:B------:R-:W-:Y:S01]  /*a090*/  LOP3.LUT R44, R44, 0xffff0000, RZ, 0xc0, !PT ;  /* 0xffff00002c2c7812 */ /* 0x000fe200078ec0ff */
[C---:B------:R-:W-:Y:S01]  /*a0a0*/  IMAD.U32 R66, R157.reuse, 0x10000, RZ ;  /* 0x000100009d427824 */ /* 0x040fe200078e00ff */
[----:B------:R-:W-:Y:S01]  /*a0b0*/  LOP3.LUT R157, R157, 0xffff0000, RZ, 0xc0, !PT ;  /* 0xffff00009d9d7812 */ /* 0x000fe200078ec0ff */
[----:B------:R-:W-:Y:S01]  /*a0c0*/  IMAD.U32 R41, R40, 0x10000, RZ ;  /* 0x0001000028297824 */ /* 0x000fe200078e00ff */
[----:B------:R-:W-:Y:S01]  /*a0d0*/  LOP3.LUT R63, R50, 0xffff0000, RZ, 0xc0, !PT ;  /* 0xffff0000323f7812 */ /* 0x000fe200078ec0ff */
[----:B------:R-:W-:Y:S01]  /*a0e0*/  FMUL.FTZ R50, R45, R66 ;  /* 0x000000422d327220 */ /* 0x000fe20000410000 */
[----:B------:R-:W-:Y:S01]  /*a0f0*/  PRMT R55, R156, 0x5410, R55 ;  /* 0x000054109c377816 */ /* 0x000fe20000000037 */
[C---:B------:R-:W-:Y:S01]  /*a100*/  FMUL.FTZ R69, R44.reuse, R157 ;  /* 0x0000009d2c457220 */ /* 0x040fe20000410000 */
[----:B------:R-:W-:Y:S01]  /*a110*/  LOP3.LUT R64, R67, 0xffff0000, RZ, 0xc0, !PT ;  /* 0xffff000043407812 */ /* 0x000fe200078ec0ff */
[-C--:B------:R-:W-:Y:S01]  /*a120*/  FMUL.FTZ R67, R45, R62.reuse ;  /* 0x0000003e2d437220 */ /* 0x080fe20000410000 */
[----:B------:R-:W-:Y:S01]  /*a130*/  LOP3.LUT R47, R47, 0xffff0000, RZ, 0xc0, !PT ;  /* 0xffff00002f2f7812 */ /* 0x000fe200078ec0ff */
[-C--:B------:R-:W-:Y:S01]  /*a140*/  FMUL.FTZ R71, R44, R63.reuse ;  /* 0x0000003f2c477220 */ /* 0x080fe20000410000 */
[----:B------:R-:W-:Y:S01]  /*a150*/  PRMT R53, R154, 0x5410, R53 ;  /* 0x000054109a357816 */ /* 0x000fe20000000035 */
[----:B------:R-:W-:Y:S01]  /*a160*/  FFMA.FTZ R45, R41, R62, -R50 ;  /* 0x0000003e292d7223 */ /* 0x000fe20000010832 */
[----:B------:R-:W-:Y:S01]  /*a170*/  LOP3.LUT R68, R79, 0xffff0000, RZ, 0xc0, !PT ;  /* 0xffff00004f447812 */ /* 0x000fe200078ec0ff */
[----:B------:R-:W-:Y:S01]  /*a180*/  FFMA.FTZ R67, R41, R66, R67 ;  /* 0x0000004229437223 */ /* 0x000fe20000010043 */
[----:B------:R-:W-:Y:S01]  /*a190*/  LOP3.LUT R40, R40, 0xffff0000, RZ, 0xc0, !PT ;  /* 0xffff000028287812 */ /* 0x000fe200078ec0ff */
[----:B------:R-:W-:Y:S01]  /*a1a0*/  IMAD.U32 R44, R55, 0x10000, RZ ;  /* 0x00010000372c7824 */ /* 0x000fe200078e00ff */
[----:B------:R-:W-:Y:S01]  /*a1b0*/  LOP3.LUT R61, R42, 0xffff0000, RZ, 0xc0, !PT ;  /* 0xffff00002a3d7812 */ /* 0x000fe200078ec0ff */
[C---:B------:R-:W-:Y:S01]  /*a1c0*/  IMAD.U32 R42, R46.reuse, 0x10000, RZ ;  /* 0x000100002e2a7824 */ /* 0x040fe200078e00ff */
[----:B------:R-:W-:Y:S01]  /*a1d0*/  LOP3.LUT R43, R43, 0xffff0000, RZ, 0xc0, !PT ;  /* 0xffff00002b2b7812 */ /* 0x000fe200078ec0ff */
[----:B------:R-:W-:Y:S01]  /*a1e0*/  FMUL.FTZ R70, R47, R68 ;  /* 0x000000442f467220 */ /* 0x000fe20000410000 */
[----:B------:R-:W-:Y:S01]  /*a1f0*/  LOP3.LUT R46, R46, 0xffff0000, RZ, 0xc0, !PT ;  /* 0xffff00002e2e7812 */ /* 0x000fe200078ec0ff */
[----:B------:R-:W-:Y:S01]  /*a200*/  IMAD.U32 R41, R53, 0x10000, RZ ;  /* 0x0001000035297824 */ /* 0x000fe200078e00ff */
[----:B------:R-:W-:Y:S01]  /*a210*/  LOP3.LUT R55, R55, 0xffff0000, RZ, 0xc0, !PT ;  /* 0xffff000037377812 */ /* 0x000fe200078ec0ff */
[-C--:B------:R-:W-:Y:S01]  /*a220*/  FMUL.FTZ R72, R47, R64.reuse ;  /* 0x000000402f487220 */ /* 0x080fe20000410000 */
[----:B------:R-:W-:Y:S01]  /*a230*/  LOP3.LUT R53, R53, 0xffff0000, RZ, 0xc0, !PT ;  /* 0xffff000035357812 */ /* 0x000fe200078ec0ff */
[----:B------:R-:W-:Y:S01]  /*a240*/  FFMA.FTZ R50, R40, R63, -R69 ;  /* 0x0000003f28327223 */ /* 0x000fe20000010845 */
[C---:B------:R-:W-:Y:S01]  /*a250*/  FFMA.FTZ R47, R43.reuse, R64, -R70 ;  /* 0x000000402b2f7223 */ /* 0x040fe20000010846 */
[C---:B------:R-:W-:Y:S01]  /*a260*/  FMUL.FTZ R62, R42.reuse, R44 ;  /* 0x0000002c2a3e7220 */ /* 0x040fe20000410000 */
[----:B------:R-:W-:Y:S01]  /*a270*/  FMUL.FTZ R63, R42, R41 ;  /* 0x000000292a3f7220 */ /* 0x000fe20000410000 */
[C---:B------:R-:W-:Y:S01]  /*a280*/  FMUL.FTZ R42, R46.reuse, R55 ;  /* 0x000000372e2a7220 */ /* 0x040fe20000410000 */
[----:B------:R-:W-:Y:S01]  /*a290*/  FFMA.FTZ R43, R43, R68, R72 ;  /* 0x000000442b2b7223 */ /* 0x000fe20000010048 */
[----:B------:R-:W-:Y:S01]  /*a2a0*/  FMUL.FTZ R46, R46, R53 ;  /* 0x000000352e2e7220 */ /* 0x000fe20000410000 */
[----:B------:R-:W-:Y:S01]  /*a2b0*/  FFMA.FTZ R40, R40, R157, R71 ;  /* 0x0000009d28287223 */ /* 0x000fe20000010047 */
[----:B------:R-:W-:Y:S01]  /*a2c0*/  F2FP.BF16.F32.PACK_AB R47, R47, R58 ;  /* 0x0000003a2f2f723e */ /* 0x000fe200000010ff */
        /* <DEDUP_REMOVED lines=9> */
[----:B------:R-:W-:Y:S01]  /*a360*/  IMAD.MOV.U32 R40, RZ, RZ, R50 ;  /* 0x000000ffff287224 */ /* 0x000fe200078e0032 */
[----:B------:R-:W-:Y:S01]  /*a370*/  F2FP.BF16.F32.PACK_AB R41, R65, R54 ;  /* 0x000000364129723e */ /* 0x000fe200000010ff */
[----:B------:R-:W-:Y:S01]  /*a380*/  IMAD.MOV.U32 R45, RZ, RZ, R56 ;  /* 0x000000ffff2d7224 */ /* 0x000fe200078e0038 */
[----:B------:R-:W-:Y:S02]  /*a390*/  F2FP.BF16.F32.PACK_AB R42, R53, R62 ;  /* 0x0000003e352a723e */ /* 0x000fe400000010ff */
[----:B------:R-:W-:-:S02]  /*a3a0*/  F2FP.BF16.F32.PACK_AB R46, R46, R63 ;  /* 0x0000003f2e2e723e */ /* 0x000fc400000010ff */
[----:B------:R-:W-:-:S07]  /*a3b0*/  MOV R47, R60 ;  /* 0x0000003c002f7202 */ /* 0x000fce0000000f00 */
.L_x_518:
[----:B------:R-:W-:Y:S05]  /*a3c0*/  BSYNC B1 ;  /* 0x0000000000017941 */ /* 0x000fea0003800000 */
.L_x_517:
[----:B0-----:R0:W-:Y:S01]  /*a3d0*/  STG.E.128 desc[UR58][R48.64], R40 ;  /* 0x0000002830007986 */ /* 0x0011e2000c101d3a */
[----:B------:R-:W-:-:S13]  /*a3e0*/  ISETP.GE.AND P3, PT, R51, R146, PT ;  /* 0x000000923300720c */ /* 0x000fda0003f66270 */
[----:B------:R-:W-:Y:S05]  /*a3f0*/  @P3 BRA `(.L_x_467) ;  /* 0x0000000000f43947 */ /* 0x000fea0003800000 */
[--C-:B0-----:R-:W-:Y:S02]  /*a400*/  SHF.R.S32.HI R41, RZ, 0x1f, R51.reuse ;  /* 0x0000001fff297819 */ /* 0x101fe40000011433 */
[----:B------:R-:W-:-:S04]  /*a410*/  IADD3 R51, P3, P4, R114, R124, R51 ;  /* 0x0000007c72337210 */ /* 0x000fc80007c7e033 */
[----:B------:R-:W-:Y:S02]  /*a420*/  IADD3.X R52, R6, R52, R41, P3, P4 ;  /* 0x0000003406347210 */ /* 0x000fe40001fe8429 */
[----:B------:R-:W-:-:S04]  /*a430*/  LEA R120, P3, R51, R120, 0x1 ;  /* 0x0000007833787211 */ /* 0x000fc800078608ff */
[----:B------:R-:W-:-:S05]  /*a440*/  LEA.HI.X R121, R51, R121, R52, 0x1, P3 ;  /* 0x0000007933797211 */ /* 0x000fca00018f0c34 */
[----:B--2---:R0:W-:Y:S01]  /*a450*/  STG.E.128 desc[UR58][R120.64], R44 ;  /* 0x0000002c78007986 */ /* 0x0041e2000c101d3a */
[----:B------:R-:W-:Y:S05]  /*a460*/  BRA `(.L_x_467) ;  /* 0x0000000000d87947 */ /* 0x000fea0003800000 */
.L_x_434:
[----:B------:R-:W-:-:S06]  /*a470*/  UISETP.NE.AND UP0, UPT, UR57, 0x3, UPT ;  /* 0x000000033900788c */ /* 0x000fcc000bf05270 */
[----:B------:R-:W-:-:S13]  /*a480*/  PLOP3.LUT P2, PT, PT, PT, UP0, 0x80, 0x0 ;  /* 0x000000000000781c */ /* 0x000fda0003f4f008 */
[----:B------:R-:W-:Y:S05]  /*a490*/  @!P2 BRA `(.L_x_519) ;  /* 0x000000000004a947 */ /* 0x000fea0003800000 */
[----:B------:R-:W-:Y:S01]  /*a4a0*/  BPT.TRAP 0x1 ;  /* 0x000000040000795c */ /* 0x000fe20000300000 */
.L_x_519:
[----:B------:R-:W-:Y:S01]  /*a4b0*/  IMAD R101, R16, 0x8, R2 ;  /* 0x0000000810657824 */ /* 0x000fe200078e0202 */
[----:B------:R-:W-:Y:S01]  /*a4c0*/  SHF.L.U32 R102, R184, 0x1f, RZ ;  /* 0x0000001fb8667819 */ /* 0x000fe200000006ff */
[----:B------:R-:W-:Y:S01]  /*a4d0*/  IMAD R100, R25, -0x80, R24 ;  /* 0xffffff8019647824 */ /* 0x000fe200078e0218 */
[----:B------:R-:W-:Y:S02]  /*a4e0*/  BSSY B1, `(.L_x_520) ;  /* 0x0000004000017945 */ /* 0x000fe40003800000 */
[----:B------:R-:W0:Y:S02]  /*a4f0*/  SYNCS.PHASECHK.TRANS64.TRYWAIT P3, [R101+URZ+0x34890], R102 ;  /* 0x03489066650075a7 */ /* 0x000e24000806017f */
[----:B------:R-:W-:Y:S01]  /*a500*/  VIMNMX R100, R100, 0x80, PT ;  /* 0x0000008064647848 */ /* 0x000fe20003fe0100 */
[----:B0-----:R-:W-:Y:S06]  /*a510*/  @!P3 BRA `(.L_x_521) ;  /* 0x00000184008cb947 */ /* 0x001fec0003800000 */
.L_x_797:
[----:B------:R-:W-:Y:S05]  /*a520*/  BSYNC B1 ;  /* 0x0000000000017941 */ /* 0x000fea0003800000 */
.L_x_520:
[----:B------:R-:W-:Y:S01]  /*a530*/  ISETP.GE.AND P3, PT, R17, R100, PT ;  /* 0x000000641100720c */ /* 0x000fe20003f66270 */
[----:B------:R-:W-:-:S12]  /*a540*/  BSSY B1, `(.L_x_522) ;  /* 0x0000014000017945 */ /* 0x000fd80003800000 */
[----:B------:R-:W-:Y:S05]  /*a550*/  @P3 BRA `(.L_x_523) ;  /* 0x0000000000483947 */ /* 0x000fea0003800000 */
[----:B------:R-:W-:-:S13]  /*a560*/  ISETP.NE.AND P3, PT, R34, RZ, PT ;  /* 0x000000ff2200720c */ /* 0x000fda0003f65270 */
[----:B------:R-:W1:Y:S04]  /*a570*/  @P3 LDS.128 R40, [R47] ;  /* 0x000000002f283984 */ /* 0x000e680000000c00 */
[----:B-1----:R-:W-:Y:S01]  /*a580*/  @P3 STG.E.128 desc[UR58][R48.64], R40 ;  /* 0x0000002830003986 */ /* 0x002fe2000c101d3a */
[----:B------:R-:W-:-:S13]  /*a590*/  ISETP.NE.AND P3, PT, R38, RZ, PT ;  /* 0x000000ff2600720c */ /* 0x000fda0003f65270 */
[----:B------:R-:W1:Y:S04]  /*a5a0*/  @P3 LDS.128 R40, [R46] ;  /* 0x000000002e283984 */ /* 0x000e680000000c00 */
[----:B-1----:R-:W-:Y:S01]  /*a5b0*/  @P3 STG.E.128 desc[UR58][R48.64+0x40], R40 ;  /* 0x0000402830003986 */ /* 0x002fe2000c101d3a */
[----:B------:R-:W-:-:S13]  /*a5c0*/  ISETP.NE.AND P3, PT, R39, RZ, PT ;  /* 0x000000ff2700720c */ /* 0x000fda0003f65270 */
[----:B------:R-:W1:Y:S04]  /*a5d0*/  @P3 LDS.128 R40, [R47+0x4000] ;  /* 0x004000002f283984 */ /* 0x000e680000000c00 */
        /* <DEDUP_REMOVED lines=9> */
[----:B-1----:R1:W-:Y:S02]  /*a670*/  @P3 STG.E.128 desc[UR58][R48.64+0x140], R40 ;  /* 0x0001402830003986 */ /* 0x0023e4000c101d3a */
.L_x_523:
[----:B------:R-:W-:Y:S05]  /*a680*/  BSYNC B1 ;  /* 0x0000000000017941 */ /* 0x000fea0003800000 */
.L_x_522:
[----:B------:R-:W-:-:S13]  /*a690*/  ISETP.GE.AND P3, PT, R207, R100, PT ;  /* 0x00000064cf00720c */ /* 0x000fda0003f66270 */
[----:B------:R-:W-:Y:S05]  /*a6a0*/  @P3 BRA `(.L_x_467) ;  /* 0x0000000000483947 */ /* 0x000fea0003800000 */
[----:B------:R-:W-:-:S13]  /*a6b0*/  ISETP.NE.AND P3, PT, R34, RZ, PT ;  /* 0x000000ff2200720c */ /* 0x000fda0003f65270 */
[----:B-1----:R-:W1:Y:S04]  /*a6c0*/  @P3 LDS.128 R40, [R47+0x2000] ;  /* 0x002000002f283984 */ /* 0x002e680000000c00 */
        /* <DEDUP_REMOVED lines=16> */
.L_x_467:
[----:B------:R-:W-:Y:S05]  /*a7d0*/  BSYNC B0 ;  /* 0x0000000000007941 */ /* 0x000fea0003800000 */
.L_x_433:
[----:B01234-:R-:W0:Y:S01]  /*a7e0*/  S2R R40, SR_TID.X ;  /* 0x0000000000287919 */ /* 0x01fe220000002100 */
[----:B------:R-:W-:Y:S01]  /*a7f0*/  @!PT LDS RZ, [RZ] ;  /* 0x00000000fffff984 */ /* 0x000fe20000000800 */
[----:B------:R-:W-:Y:S01]  /*a800*/  @!PT LDS RZ, [RZ] ;  /* 0x00000000fffff984 */ /* 0x000fe20000000800 */
[----:B------:R-:W-:Y:S01]  /*a810*/  @!PT LDS RZ, [RZ] ;  /* 0x00000000fffff984 */ /* 0x000fe20000000800 */
[----:B------:R-:W-:Y:S01]  /*a820*/  @!PT LDS RZ, [RZ] ;  /* 0x00000000fffff984 */ /* 0x000fe20000000800 */
[----:B------:R1:W-:Y:S06]  /*a830*/  MEMBAR.ALL.CTA ;  /* 0x0000000000007992 */ /* 0x0003ec0000008000 */
[----:B-1----:R-:W1:Y:S01]  /*a840*/  FENCE.VIEW.ASYNC.S ;  /* 0x00000000000073c6 */ /* 0x002e620000000000 */
[----:B------:R-:W-:Y:S05]  /*a850*/  WARPSYNC.ALL ;  /* 0x0000000000007948 */ /* 0x000fea0003800000 */
[----:B------:R-:W-:Y:S01]  /*a860*/  BSSY B0, `(.L_x_524) ;  /* 0x0000009000007945 */ /* 0x000fe20003800000 */
[----:B0-----:R-:W-:Y:S01]  /*a870*/  LOP3.LUT R40, R40, 0x7f, RZ, 0xc0, !PT ;  /* 0x0000007f28287812 */ /* 0x001fe200078ec0ff */
[----:B-1----:R0:W-:Y:S03]  /*a880*/  BAR.SYNC.DEFER_BLOCKING R151, 0x80 ;  /* 0x000200970000751d */ /* 0x0021e60000010000 */
[----:B------:R-:W-:-:S13]  /*a890*/  ISETP.NE.AND P3, PT, R40, RZ, PT ;  /* 0x000000ff2800720c */ /* 0x000fda0003f65270 */
[----:B------:R-:W-:-:S05]  /*a8a0*/  @!P3 VIADD R40, R101, 0x348a0 ;  /* 0x000348a06528b836 */ /* 0x000fca0000000000 */
[----:B------:R-:W-:-:S04]  /*a8b0*/  @!P3 PRMT R40, RZ, 0x654, R40 ;  /* 0x00000654ff28b816 */ /* 0x000fc80000000028 */
[----:B------:R0:W-:Y:S01]  /*a8c0*/  @!P3 SYNCS.ARRIVE.TRANS64.RED.A1T0 RZ, [R40+URZ], RZ ;  /* 0x000000ff28ffb9a7 */ /* 0x0001e2000810043f */
[----:B------:R-:W-:Y:S05]  /*a8d0*/  @!P2 BRA `(.L_x_525) ;  /* 0x000000000004a947 */ /* 0x000fea0003800000 */
[----:B------:R-:W-:Y:S01]  /*a8e0*/  BPT.TRAP 0x1 ;  /* 0x000000040000795c */ /* 0x000fe20000300000 */
.L_x_525:
[----:B------:R-:W-:Y:S05]  /*a8f0*/  BSYNC B0 ;  /* 0x0000000000007941 */ /* 0x000fea0003800000 */
.L_x_524:
[----:B------:R-:W1:Y:S01]  /*a900*/  SYNCS.PHASECHK.TRANS64.TRYWAIT P2, [R101+URZ+0x348b0], R102 ;  /* 0x0348b066650075a7 */ /* 0x000e62000804017f */
[----:B------:R-:W-:Y:S01]  /*a910*/  ULDC UR60, c[0x0][0x320] ;  /* 0x0000c800003c7ab9 */ /* 0x000fe20000000800 */
[----:B------:R-:W-:Y:S01]  /*a920*/  ULDC.64 UR38, c[0x0][0x328] ;  /* 0x0000ca0000267ab9 */ /* 0x000fe20000000a00 */
[----:B------:R-:W-:Y:S01]  /*a930*/  ULDC.64 UR36, c[0x0][0x318] ;  /* 0x0000c60000247ab9 */ /* 0x000fe20000000a00 */
[----:B------:R-:W-:Y:S04]  /*a940*/  BSSY B0, `(.L_x_526) ;  /* 0x0000002000007945 */ /* 0x000fe80003800000 */
[----:B-1----:R-:W-:Y:S05]  /*a950*/  @!P2 BRA `(.L_x_527) ;  /* 0x000001800090a947 */ /* 0x002fea0003800000 */
.L_x_798:
[----:B------:R-:W-:Y:S05]  /*a960*/  BSYNC B0 ;  /* 0x0000000000007941 */ /* 0x000fea0003800000 */
.L_x_526:
[----:B------:R-:W-:Y:S01]  /*a970*/  ISETP.GE.AND P2, PT, R17, R100, PT ;  /* 0x000000641100720c */ /* 0x000fe20003f46270 */
[----:B0-----:R-:W-:Y:S01]  /*a980*/  IMAD R40, R16, 0x4000, R15 ;  /* 0x0000400010287824 */ /* 0x001fe200078e020f */
[----:B------:R-:W-:Y:S01]  /*a990*/  BSSY B0, `(.L_x_528) ;  /* 0x000001a000007945 */ /* 0x000fe20003800000 */
[----:B------:R-:W-:-:S04]  /*a9a0*/  IMAD.WIDE R44, R25, 0x80, R118 ;  /* 0x00000080192c7825 */ /* 0x000fc800078e0276 */
[----:B------:R-:W-:Y:S02]  /*a9b0*/  IMAD.IADD R42, R130, 0x1, R40 ;  /* 0x00000001822a7824 */ /* 0x000fe400078e0228 */
[--C-:B------:R-:W-:Y:S02]  /*a9c0*/  IMAD R48, R40, 0x2, R103.reuse ;  /* 0x0000000228307824 */ /* 0x100fe400078e0267 */
[----:B------:R-:W-:Y:S02]  /*a9d0*/  IMAD R49, R42, 0x2, R103 ;  /* 0x000000022a317824 */ /* 0x000fe400078e0267 */
[----:B------:R-:W-:Y:S05]  /*a9e0*/  @P2 BRA `(.L_x_529) ;  /* 0x0000000000502947 */ /* 0x000fea0003800000 */
[----:B------:R-:W-:Y:S02]  /*a9f0*/  IMAD R43, R45, UR38, RZ ;  /* 0x000000262d2b7c24 */ /* 0x000fe4000f8e02ff */
[----:B------:R-:W-:Y:S02]  /*aa00*/  IMAD.MOV.U32 R40, RZ, RZ, R112 ;  /* 0x000000ffff287224 */ /* 0x000fe400078e0070 */
[----:B------:R-:W-:Y:S02]  /*aa10*/  IMAD.MOV.U32 R41, RZ, RZ, R99 ;  /* 0x000000ffff297224 */ /* 0x000fe400078e0063 */
[C---:B------:R-:W-:Y:S02]  /*aa20*/  IMAD R43, R44.reuse, UR39, R43 ;  /* 0x000000272c2b7c24 */ /* 0x040fe4000f8e022b */
[----:B------:R-:W-:-:S04]  /*aa30*/  IMAD.WIDE.U32 R40, R44, UR38, R40 ;  /* 0x000000262c287c25 */ /* 0x000fc8000f8e0028 */
[----:B------:R-:W-:Y:S01]  /*aa40*/  IMAD.IADD R41, R41, 0x1, R43 ;  /* 0x0000000129297824 */ /* 0x000fe200078e022b */
[----:B------:R-:W-:-:S04]  /*aa50*/  LEA R46, P2, R40, UR36, 0x1 ;  /* 0x00000024282e7c11 */ /* 0x000fc8000f8408ff */
[----:B------:R-:W-:Y:S02]  /*aa60*/  LEA.HI.X R47, R40, UR37, R41, 0x1, P2 ;  /* 0x00000025282f7c11 */ /* 0x000fe400090f0c29 */
[----:B------:R-:W-:-:S13]  /*aa70*/  ISETP.GE.AND P2, PT, R18, UR60, PT ;  /* 0x0000003c12007c0c */ /* 0x000fda000bf46270 */
[----:B------:R-:W0:Y:S04]  /*aa80*/  @!P2 LDS.128 R40, [R48] ;  /* 0x000000003028a984 */ /* 0x000e280000000c00 */
[----:B0-----:R-:W-:Y:S01]  /*aa90*/  @!P2 STG.E.128 desc[UR58][R46.64], R40 ;  /* 0x000000282e00a986 */ /* 0x001fe2000c101d3a */
[----:B------:R-:W-:-:S13]  /*aaa0*/  ISETP.GE.AND P2, PT, R0, UR60, PT ;  /* 0x0000003c00007c0c */ /* 0x000fda000bf46270 */
[----:B------:R-:W0:Y:S04]  /*aab0*/  @!P2 LDS.128 R40, [R49] ;  /* 0x000000003128a984 */ /* 0x000e280000000c00 */
[----:B0-----:R-:W-:Y:S01]  /*aac0*/  @!P2 STG.E.128 desc[UR58][R46.64+0x40], R40 ;  /* 0x000040282e00a986 */ /* 0x001fe2000c101d3a */
[----:B------:R-:W-:-:S13]  /*aad0*/  ISETP.GE.AND P2, PT, R3, UR60, PT ;  /* 0x0000003c03007c0c */ /* 0x000fda000bf46270 */
[----:B------:R-:W0:Y:S04]  /*aae0*/  @!P2 LDS.128 R40, [R48+0x4000] ;  /* 0x004000003028a984 */ /* 0x000e280000000c00 */
[----:B0-----:R-:W-:Y:S01]  /*aaf0*/  @!P2 STG.E.128 desc[UR58][R46.64+0x80], R40 ;  /* 0x000080282e00a986 */ /* 0x001fe2000c101d3a */
[----:B------:R-:W-:-:S13]  /*ab00*/  ISETP.GE.AND P2, PT, R4, UR60, PT ;  /* 0x0000003c04007c0c */ /* 0x000fda000bf46270 */
[----:B------:R-:W0:Y:S04]  /*ab10*/  @!P2 LDS.128 R40, [R49+0x4000] ;  /* 0x004000003128a984 */ /* 0x000e280000000c00 */
[----:B0-----:R0:W-:Y:S02]  /*ab20*/  @!P2 STG.E.128 desc[UR58][R46.64+0xc0], R40 ;  /* 0x0000c0282e00a986 */ /* 0x0011e4000c101d3a */
.L_x_529:
[----:B------:R-:W-:Y:S05]  /*ab30*/  BSYNC B0 ;  /* 0x0000000000007941 */ /* 0x000fea0003800000 */
.L_x_528:
[----:B------:R-:W-:Y:S01]  /*ab40*/  ISETP.GE.AND P2, PT, R207, R100, PT ;  /* 0x00000064cf00720c */ /* 0x000fe20003f46270 */
[----:B------:R-:W-:-:S12]  /*ab50*/  BSSY B0, `(.L_x_530) ;  /* 0x0000018000007945 */ /* 0x000fd80003800000 */
[----:B------:R-:W-:Y:S05]  /*ab60*/  @P2 BRA `(.L_x_531) ;  /* 0x0000000000582947 */ /* 0x000fea0003800000 */
[----:B0-----:R-:W-:Y:S01]  /*ab70*/  IADD3 R43, P2, R44, 0x40, RZ ;  /* 0x000000402c2b7810 */ /* 0x001fe20007f5e0ff */
[----:B------:R-:W-:Y:S02]  /*ab80*/  IMAD.MOV.U32 R40, RZ, RZ, R112 ;  /* 0x000000ffff287224 */ /* 0x000fe400078e0070 */
[----:B------:R-:W-:Y:S02]  /*ab90*/  IMAD.MOV.U32 R41, RZ, RZ, R99 ;  /* 0x000000ffff297224 */ /* 0x000fe400078e0063 */
[----:B------:R-:W-:Y:S02]  /*aba0*/  IMAD.X R44, RZ, RZ, R45, P2 ;  /* 0x000000ffff2c7224 */ /* 0x000fe400010e062d */
[----:B------:R-:W-:-:S04]  /*abb0*/  IMAD.WIDE.U32 R40, R43, UR38, R40 ;  /* 0x000000262b287c25 */ /* 0x000fc8000f8e0028 */
[----:B------:R-:W-:-:S04]  /*abc0*/  IMAD R44, R44, UR38, RZ ;  /* 0x000000262c2c7c24 */ /* 0x000fc8000f8e02ff */
[----:B------:R-:W-:Y:S01]  /*abd0*/  IMAD R43, R43, UR39, R44 ;  /* 0x000000272b2b7c24 */ /* 0x000fe2000f8e022c */
[----:B------:R-:W-:-:S03]  /*abe0*/  LEA R44, P2, R40, UR36, 0x1 ;  /* 0x00000024282c7c11 */ /* 0x000fc6000f8408ff */
[----:B------:R-:W-:-:S05]  /*abf0*/  IMAD.IADD R41, R41, 0x1, R43 ;  /* 0x0000000129297824 */ /* 0x000fca00078e022b */
[----:B------:R-:W-:Y:S02]  /*ac00*/  LEA.HI.X R45, R40, UR37, R41, 0x1, P2 ;  /* 0x00000025282d7c11 */ /* 0x000fe400090f0c29 */
[----:B------:R-:W-:-:S13]  /*ac10*/  ISETP.GE.AND P2, PT, R18, UR60, PT ;  /* 0x0000003c12007c0c */ /* 0x000fda000bf46270 */
[----:B------:R-:W0:Y:S04]  /*ac20*/  @!P2 LDS.128 R40, [R48+0x2000] ;  /* 0x002000003028a984 */ /* 0x000e280000000c00 */
[----:B0-----:R-:W-:Y:S01]  /*ac30*/  @!P2 STG.E.128 desc[UR58][R44.64], R40 ;  /* 0x000000282c00a986 */ /* 0x001fe2000c101d3a */
        /* <DEDUP_REMOVED lines=8> */
[----:B0-----:R2:W-:Y:S02]  /*acc0*/  @!P2 STG.E.128 desc[UR58][R44.64+0xc0], R40 ;  /* 0x0000c0282c00a986 */ /* 0x0015e4000c101d3a */
.L_x_531:
[----:B------:R-:W-:Y:S05]  /*acd0*/  BSYNC B0 ;  /* 0x0000000000007941 */ /* 0x000fea0003800000 */
.L_x_530:
[----:B0-2---:R-:W2:Y:S01]  /*ace0*/  LDL R40, [R1+0x14] ;  /* 0x0000140001287983 */ /* 0x005ea20000100800 */
[----:B-1----:R-:W-:Y:S01]  /*acf0*/  @!P3 VIADD R101, R101, 0x348c0 ;  /* 0x000348c06565b836 */ /* 0x002fe20000000000 */
[----:B------:R-:W-:Y:S01]  /*ad00*/  PLOP3.LUT P2, PT, PT, PT, PT, 0x8, 0x0 ;  /* 0x000000000000781c */ /* 0x000fe20003f4e170 */
[----:B------:R-:W-:Y:S01]  /*ad10*/  VIADD R16, R16, 0x1 ;  /* 0x0000000110107836 */ /* 0x000fe20000000000 */
[----:B------:R-:W-:Y:S01]  /*ad20*/  @!PT LDS RZ, [RZ] ;  /* 0x00000000fffff984 */ /* 0x000fe20000000800 */
[----:B------:R-:W-:Y:S01]  /*ad30*/  @!PT LDS RZ, [RZ] ;  /* 0x00000000fffff984 */ /* 0x000fe20000000800 */
[----:B------:R-:W-:Y:S01]  /*ad40*/  @!PT LDS RZ, [RZ] ;  /* 0x00000000fffff984 */ /* 0x000fe20000000800 */
[----:B------:R-:W-:Y:S01]  /*ad50*/  @!PT LDS RZ, [RZ] ;  /* 0x00000000fffff984 */ /* 0x000fe20000000800 */
[----:B------:R0:W-:Y:S06]  /*ad60*/  MEMBAR.ALL.CTA ;  /* 0x0000000000007992 */ /* 0x0001ec0000008000 */
[----:B0-----:R-:W0:Y:S01]  /*ad70*/  FENCE.VIEW.ASYNC.S ;  /* 0x00000000000073c6 */ /* 0x001e220000000000 */
[----:B------:R-:W-:Y:S01]  /*ad80*/  @!P3 PRMT R101, RZ, 0x654, R101 ;  /* 0x00000654ff65b816 */ /* 0x000fe20000000065 */
[----:B0-----:R1:W-:Y:S06]  /*ad90*/  BAR.SYNC.DEFER_BLOCKING R151, 0x80 ;  /* 0x000200970000751d */ /* 0x0013ec0000010000 */
[----:B------:R1:W-:Y:S01]  /*ada0*/  @!P3 SYNCS.ARRIVE.TRANS64.RED.A1T0 RZ, [R101+URZ], RZ ;  /* 0x000000ff65ffb9a7 */ /* 0x0003e2000810043f */
[----:B------:R-:W-:-:S04]  /*adb0*/  ISETP.NE.AND P3, PT, R16, 0x2, PT ;  /* 0x000000021000780c */ /* 0x000fc80003f65270 */
[----:B------:R-:W-:Y:S02]  /*adc0*/  SEL R41, RZ, 0x1, P3 ;  /* 0x00000001ff297807 */ /* 0x000fe40001800000 */
[----:B------:R-:W-:Y:S02]  /*add0*/  SEL R16, R16, RZ, P3 ;  /* 0x000000ff10107207 */ /* 0x000fe40001800000 */
[----:B------:R-:W-:Y:S02]  /*ade0*/  LOP3.LUT R184, R184, R41, RZ, 0x3c, !PT ;  /* 0x00000029b8b87212 */ /* 0x000fe400078e3cff */
[----:B--2---:R-:W-:-:S13]  /*adf0*/  LOP3.LUT P4, RZ, R40, 0x2, RZ, 0xc0, !PT ;  /* 0x0000000228ff7812 */ /* 0x004fda000788c0ff */
[----:B-1----:R-:W-:Y:S05]  /*ae00*/  @P4 BRA `(.L_x_532) ;  /* 0xffffff7c00a84947 */ /* 0x002fea000383ffff */
.L_x_428:
[----:B------:R-:W-:Y:S01]  /*ae10*/  BSSY B0, `(.L_x_533) ;  /* 0x0000005000007945 */ /* 0x000fe20003800000 */
[----:B------:R-:W-:-:S03]  /*ae20*/  IMAD.MOV.U32 R4, RZ, RZ, RZ ;  /* 0x000000ffff047224 */ /* 0x000fc600078e00ff */
[----:B------:R-:W-:Y:S05]  /*ae30*/  @P2 BRA `(.L_x_534) ;  /* 0x0000000000082947 */ /* 0x000fea0003800000 */
[----:B------:R-:W1:Y:S02]  /*ae40*/  FENCE.VIEW.ASYNC.G ;  /* 0x00000000000073c6 */ /* 0x000e640000000100 */
[----:B-1----:R-:W-:Y:S06]  /*ae50*/  BAR.ARV 0xc, 0x180 ;  /* 0x0306000000007b1d */ /* 0x002fec0000002000 */
.L_x_534:
[----:B------:R-:W-:Y:S05]  /*ae60*/  BSYNC B0 ;  /* 0x0000000000007941 */ /* 0x000fea0003800000 */
.L_x_533:
[----:B------:R-:W2:Y:S01]  /*ae70*/  LDL R0, [R1+0x14] ;  /* 0x0000140001007983 */ /* 0x000ea20000100800 */
[----:B------:R-:W-:Y:S01]  /*ae80*/  BSSY B0, `(.L_x_535) ;  /* 0x0000020000007945 */ /* 0x000fe20003800000 */
[----:B--2---:R-:W-:-:S13]  /*ae90*/  LOP3.LUT P0, RZ, R0, 0x4, RZ, 0xc0, !PT ;  /* 0x0000000400ff7812 */ /* 0x004fda000780c0ff */
        /* <DEDUP_REMOVED lines=30> */
.L_x_536:
[----:B------:R-:W-:Y:S05]  /*b080*/  BSYNC B0 ;  /* 0x0000000000007941 */ /* 0x000fea0003800000 */
.L_x_535:
[-C--:B------:R-:W-:Y:S01]  /*b090*/  IMAD R197, R210, R4.reuse, RZ ;  /* 0x00000004d2c57224 */ /* 0x080fe200078e02ff */
[----:B------:R-:W-:Y:S01]  /*b0a0*/  PLOP3.LUT P0, PT, PT, PT, PT, 0x80, 0x0 ;  /* 0x000000000000781c */ /* 0x000fe20003f0f070 */
[----:B------:R-:W-:Y:S01]  /*b0b0*/  IMAD.MOV.U32 R0, RZ, RZ, RZ ;  /* 0x000000ffff007224 */ /* 0x000fe200078e00ff */
[----:B------:R-:W-:Y:S01]  /*b0c0*/  CS2R R86, SRZ ;  /* 0x0000000000567805 */ /* 0x000fe2000001ff00 */
[----:B------:R-:W-:Y:S01]  /*b0d0*/  IMAD.MOV.U32 R3, RZ, RZ, RZ ;  /* 0x000000ffff037224 */ /* 0x000fe200078e00ff */
[----:B------:R-:W-:Y:S02]  /*b0e0*/  VIADDMNMX R149, R197, R4, R149, PT ;  /* 0x00000004c5957246 */ /* 0x000fe40003800195 */
[----:B------:R-:W-:Y:S02]  /*b0f0*/  CS2R R84, SRZ ;  /* 0x0000000000547805 */ /* 0x000fe4000001ff00 */
[----:B------:R-:W-:Y:S02]  /*b100*/  CS2R R82, SRZ ;  /* 0x0000000000527805 */ /* 0x000fe4000001ff00 */
[----:B------:R-:W-:-:S02]  /*b110*/  CS2R R80, SRZ ;  /* 0x0000000000507805 */ /* 0x000fc4000001ff00 */
[----:B------:R-:W-:Y:S02]  /*b120*/  ISETP.GT.AND P1, PT, R149, R197, PT ;  /* 0x000000c59500720c */ /* 0x000fe40003f24270 */
        /* <DEDUP_REMOVED lines=28> */
[----:B------:R-:W-:Y:S06]  /*b2f0*/  @!P1 BRA `(.L_x_537) ;  /* 0x000000c800709947 */ /* 0x000fec0003800000 */
[----:B0-----:R-:W2:Y:S01]  /*b300*/  LDL R6, [R1+0x88] ;  /* 0x0000880001067983 */ /* 0x001ea20000100800 */
[----:B------:R-:W0:Y:S02]  /*b310*/  S2R R7, SR_TID.X ;  /* 0x0000000000077919 */ /* 0x000e240000002100 */
[----:B0-----:R-:W-:-:S05]  /*b320*/  VIADD R7, R7, 0xffffff80 ;  /* 0xffffff8007077836 */ /* 0x001fca0000000000 */
[----:B------:R-:W-:-:S04]  /*b330*/  SHF.R.S32.HI R5, RZ, 0x1f, R7 ;  /* 0x0000001fff057819 */ /* 0x000fc80000011407 */
[----:B------:R-:W-:-:S04]  /*b340*/  LEA.HI R5, R5, R7, RZ, 0x7 ;  /* 0x0000000705057211 */ /* 0x000fc800078f38ff */
[----:B------:R-:W-:-:S05]  /*b350*/  SHF.R.S32.HI R5, RZ, 0x7, R5 ;  /* 0x00000007ff057819 */ /* 0x000fca0000011405 */
[----:B------:R-:W0:Y:S02]  /*b360*/  SHFL.IDX PT, R0, R5, RZ, 0x1f ;  /* 0x00001fff05007589 */ /* 0x000e2400000e0000 */
[----:B0-----:R-:W-:-:S04]  /*b370*/  LEA.HI R3, R0, R0, RZ, 0x1 ;  /* 0x0000000000037211 */ /* 0x001fc800078f08ff */
[----:B------:R-:W-:-:S05]  /*b380*/  LOP3.LUT R3, R3, 0x1e, RZ, 0xc0, !PT ;  /* 0x0000001e03037812 */ /* 0x000fca00078ec0ff */
[----:B------:R-:W-:Y:S01]  /*b390*/  IMAD.IADD R3, R0, 0x1, -R3 ;  /* 0x0000000100037824 */ /* 0x000fe200078e0a03 */
[----:B--2---:R-:W-:-:S13]  /*b3a0*/  R2UR UR4, R6 ;  /* 0x00000000060472ca */ /* 0x004fda00000e0000 */
[----:B------:R-:W-:-:S05]  /*b3b0*/  IMAD.U32 R0, RZ, RZ, UR4 ;  /* 0x00000004ff007e24 */ /* 0x000fca000f8e00ff */
[----:B------:R-:W-:Y:S02]  /*b3c0*/  LOP3.LUT P0, RZ, R0, 0x3ff, RZ, 0xc0, !PT ;  /* 0x000003ff00ff7812 */ /* 0x000fe4000780c0ff */
[----:B------:R-:W-:-:S04]  /*b3d0*/  LEA R3, R3, UR4, 0xd ;  /* 0x0000000403037c11 */ /* 0x000fc8000f8e68ff */
[----:B------:R-:W-:Y:S02]  /*b3e0*/  SHF.R.U32.HI R3, RZ, 0x4, R3 ;  /* 0x00000004ff037819 */ /* 0x000fe40000011603 */
[----:B------:R-:W-:Y:S02]  /*b3f0*/  P2R R24, PR, RZ, 0x1 ;  /* 0x00000001ff187803 */ /* 0x000fe40000000000 */
[----:B------:R-:W-:-:S03]  /*b400*/  LOP3.LUT R36, R3, 0x3fff, RZ, 0xc0, !PT ;  /* 0x00003fff03247812 */ /* 0x000fc600078ec0ff */
[----:B------:R-:W-:Y:S05]  /*b410*/  @!P0 BRA `(.L_x_538) ;  /* 0x0000000000408947 */ /* 0x000fea0003800000 */
[----:B------:R-:W-:Y:S01]  /*b420*/  MOV R14, 0x0 ;  /* 0x00000000000e7802 */ /* 0x000fe20000000f00 */
[----:B------:R-:W-:Y:S01]  /*b430*/  ULDC.64 UR4, c[0x4][0xb8] ;  /* 0x01002e0000047ab9 */ /* 0x000fe20000000a00 */
[----:B------:R-:W-:Y:S01]  /*b440*/  ULDC.64 UR6, c[0x4][0xc0] ;  /* 0x0100300000067ab9 */ /* 0x000fe20000000a00 */
[----:B------:R-:W-:Y:S02]  /*b450*/  IMAD.U32 R4, RZ, RZ, UR4 ;  /* 0x00000004ff047e24 */ /* 0x000fe4000f8e00ff */
[----:B------:R-:W-:Y:S01]  /*b460*/  IMAD.U32 R5, RZ, RZ, UR5 ;  /* 0x00000005ff057e24 */ /* 0x000fe2000f8e00ff */
[----:B------:R-:W0:Y:S01]  /*b470*/  LDC.64 R14, c[0x4][R14] ;  /* 0x010000000e0e7b82 */ /* 0x000e220000000a00 */
[----:B------:R-:W-:Y:S01]  /*b480*/  ULDC.64 UR4, c[0x4][0x30] ;  /* 0x01000c0000047ab9 */ /* 0x000fe20000000a00 */
        /* <DEDUP_REMOVED lines=8> */
[----:B0----5:R-:W-:Y:S05]  /*b510*/  CALL.ABS.NOINC R14 ;  /* 0x000000000e007343 */ /* 0x021fea0003c00000 */
.L_x_538:
[----:B------:R-:W-:Y:S02]  /*b520*/  ULDC UR4, c[0x0][0x3f4] ;  /* 0x0000fd0000047ab9 */ /* 0x000fe40000000800 */
[----:B------:R-:W-:-:S13]  /*b530*/  ISETP.LT.AND P0, PT, RZ, UR4, PT ;  /* 0x00000004ff007c0c */ /* 0x000fda000bf01270 */
[----:B------:R-:W-:Y:S05]  /*b540*/  @P0 BRA `(.L_x_539) ;  /* 0x00000000003c0947 */ /* 0x000fea0003800000 */
[----:B------:R-:W-:-:S04]  /*b550*/  LEA.HI R0, R206, R206, RZ, 0x1 ;  /* 0x000000cece007211 */ /* 0x000fc800078f08ff */
[----:B------:R-:W-:-:S05]  /*b560*/  LOP3.LUT R3, R0, 0xfffffffe, RZ, 0xc0, !PT ;  /* 0xfffffffe00037812 */ /* 0x000fca00078ec0ff */
[----:B------:R-:W-:-:S05]  /*b570*/  IMAD.IADD R3, R206, 0x1, -R3 ;  /* 0x00000001ce037824 */ /* 0x000fca00078e0a03 */
[----:B------:R-:W-:-:S04]  /*b580*/  SHF.L.U32 R3, R3, 0x1f, RZ ;  /* 0x0000001f03037819 */ /* 0x000fc800000006ff */
[----:B------:R0:W1:Y:S03]  /*b590*/  SYNCS.PHASECHK.TRANS64.TRYWAIT P0, [R2+URZ+0x34800], R3 ;  /* 0x03480003020075a7 */ /* 0x000066000800017f */
[----:B-1----:R-:W-:Y:S05]  /*b5a0*/  @!P0 NANOSLEEP.SYNCS 0x989680 ;  /* 0x009896800000895d */ /* 0x002fea0003900000 */
[----:B------:R-:W1:Y:S01]  /*b5b0*/  @!P0 SYNCS.PHASECHK.TRANS64 P0, [R2+URZ+0x34800], R3 ;  /* 0x03480003020085a7 */ /* 0x000e62000800007f */
[----:B------:R-:W-:Y:S04]  /*b5c0*/  BSSY B0, `(.L_x_540) ;  /* 0x0000006000007945 */ /* 0x000fe80003800000 */
[----:B-1----:R-:W-:Y:S05]  /*b5d0*/  @P0 BRA `(.L_x_541) ;  /* 0x0000000000100947 */ /* 0x002fea0003800000 */
.L_x_542:
[----:B-1----:R1:W2:Y:S02]  /*b5e0*/  SYNCS.PHASECHK.TRANS64.TRYWAIT P0, [R2+URZ+0x34800], R3 ;  /* 0x03480003020075a7 */ /* 0x0022a4000800017f */
[----:B--2---:R-:W-:Y:S05]  /*b5f0*/  @!P0 NANOSLEEP.SYNCS 0x989680 ;  /* 0x009896800000895d */ /* 0x004fea0003900000 */
[----:B------:R-:W2:Y:S02]  /*b600*/  @!P0 SYNCS.PHASECHK.TRANS64 P0, [R2+URZ+0x34800], R3 ;  /* 0x03480003020085a7 */ /* 0x000ea4000800007f */
[----:B--2---:R-:W-:Y:S05]  /*b610*/  @!P0 BRA `(.L_x_542) ;  /* 0xfffffffc00f08947 */ /* 0x004fea000383ffff */
.L_x_541:
[----:B------:R-:W-:Y:S05]  /*b620*/  BSYNC B0 ;  /* 0x0000000000007941 */ /* 0x000fea0003800000 */
.L_x_540:
[----:B------:R-:W-:Y:S05]  /*b630*/  BRA `(.L_x_543) ;  /* 0x00000058005c7947 */ /* 0x000fea0003800000 */
.L_x_539:
[----:B-----5:R-:W-:Y:S01]  /*b640*/  SHF.R.S32.HI R0, RZ, 0x1f, R143 ;  /* 0x0000001fff007819 */ /* 0x020fe2000001148f */
[----:B------:R-:W-:Y:S01]  /*b650*/  ULDC.64 UR4, c[0x0][0x3f8] ;  /* 0x0000fe0000047ab9 */ /* 0x000fe20000000a00 */
[----:B------:R-:W-:Y:S01]  /*b660*/  ULDC.64 UR6, c[0x0][0x408] ;  /* 0x0001020000067ab9 */ /* 0x000fe20000000a00 */
[----:B------:R-:W-:Y:S01]  /*b670*/  ISETP.NE.AND P2, PT, R24, RZ, PT ;  /* 0x000000ff1800720c */ /* 0x000fe20003f45270 */
[----:B------:R-:W-:-:S04]  /*b680*/  IMAD.WIDE.U32 R42, R143, UR4, RZ ;  /* 0x000000048f2a7c25 */ /* 0x000fc8000f8e00ff */
[C---:B------:R-:W-:Y:S02]  /*b690*/  IMAD R4, R0.reuse, UR4, RZ ;  /* 0x0000000400047c24 */ /* 0x040fe4000f8e02ff */
[----:B------:R-:W-:Y:S02]  /*b6a0*/  IMAD R0, R0, UR6, RZ ;  /* 0x0000000600007c24 */ /* 0x000fe4000f8e02ff */
[C---:B------:R-:W-:Y:S01]  /*b6b0*/  IMAD R5, R143.reuse, UR5, R4 ;  /* 0x000000058f057c24 */ /* 0x040fe2000f8e0204 */
[----:B------:R-:W-:Y:S01]  /*b6c0*/  ULDC.64 UR4, c[0x0][0x3e8] ;  /* 0x0000fa0000047ab9 */ /* 0x000fe20000000a00 */
[----:B------:R-:W-:Y:S01]  /*b6d0*/  IMAD.WIDE.U32 R50, R143, UR6, RZ ;  /* 0x000000068f327c25 */ /* 0x000fe2000f8e00ff */
[----:B------:R-:W-:-:S03]  /*b6e0*/  LEA R39, P0, R42, UR4, 0x1 ;  /* 0x000000042a277c11 */ /* 0x000fc6000f8008ff */
[----:B------:R-:W-:Y:S01]  /*b6f0*/  IMAD R3, R143, UR7, R0 ;  /* 0x000000078f037c24 */ /* 0x000fe2000f8e0200 */
[----:B------:R-:W-:Y:S01]  /*b700*/  ULDC.64 UR6, c[0x0][0x400] ;  /* 0x0001000000067ab9 */ /* 0x000fe20000000a00 */
[----:B------:R-:W-:Y:S01]  /*b710*/  IMAD.IADD R5, R5, 0x1, R43 ;  /* 0x0000000105057824 */ /* 0x000fe200078e022b */
[----:B------:R-:W-:Y:S01]  /*b720*/  LEA R24, P1, R50, UR6, 0x1 ;  /* 0x0000000632187c11 */ /* 0x000fe2000f8208ff */
[----:B------:R-:W-:-:S03]  /*b730*/  IMAD.IADD R3, R3, 0x1, R51 ;  /* 0x0000000103037824 */ /* 0x000fc600078e0233 */
[----:B------:R-:W-:Y:S02]  /*b740*/  LEA.HI.X R42, R42, UR5, R5, 0x1, P0 ;  /* 0x000000052a2a7c11 */ /* 0x000fe400080f0c05 */
[----:B------:R-:W-:Y:S01]  /*b750*/  LEA.HI.X R50, R50, UR7, R3, 0x1, P1 ;  /* 0x0000000732327c11 */ /* 0x000fe200088f0c03 */
[----:B------:R-:W-:Y:S06]  /*b760*/  @!P2 BRA `(.L_x_544) ;  /* 0x000000000040a947 */ /* 0x000fec0003800000 */
        /* <DEDUP_REMOVED lines=16> */
.L_x_544:
[----:B------:R-:W-:Y:S01]  /*b870*/  ULDC.U8 UR4, c[0x0][0x410] ;  /* 0x0001040000047ab9 */ /* 0x000fe20000000000 */
[----:B------:R-:W-:Y:S01]  /*b880*/  BSSY B0, `(.L_x_545) ;  /* 0x000056a000007945 */ /* 0x000fe20003800000 */
[----:B------:R-:W-:Y:S01]  /*b890*/  ISETP.NE.AND P0, PT, RZ, UR4, PT ;  /* 0x00000004ff007c0c */ /* 0x000fe2000bf05270 */
[----:B------:R-:W-:-:S12]  /*b8a0*/  IMAD R0, R145, 0x80, R17 ;  /* 0x0000008091007824 */ /* 0x000fd800078e0211 */
[----:B------:R-:W-:Y:S05]  /*b8b0*/  @!P0 BRA `(.L_x_546) ;  /* 0x0000002800ac8947 */ /* 0x000fea0003800000 */
[----:B------:R-:W-:-:S03]  /*b8c0*/  UMOV UR4, 0xffffffff ;  /* 0xffffffff00047882 */ /* 0x000fc60000000000 */
[----:B------:R-:W-:Y:S05]  /*b8d0*/  BRA.DIV UR4, `(.L_x_547) ;  /* 0x0000017204c47947 */ /* 0x000fea000b800000 */
[----:B------:R-:W0:Y:S04]  /*b8e0*/  SHFL.IDX PT, R42, R42, RZ, 0x1c1f ;  /* 0x001c1fff2a2a7589 */ /* 0x000e2800000e0000 */
[----:B------:R-:W1:Y:S04]  /*b8f0*/  SHFL.IDX PT, R39, R39, RZ, 0x1c1f ;  /* 0x001c1fff27277589 */ /* 0x000e6800000e0000 */
[----:B------:R-:W2:Y:S04]  /*b900*/  SHFL.IDX PT, R50, R50, RZ, 0x1c1f ;  /* 0x001c1fff32327589 */ /* 0x000ea800000e0000 */
[----:B------:R3:W4:Y:S02]  /*b910*/  SHFL.IDX PT, R41, R24, RZ, 0x1c1f ;  /* 0x001c1fff18297589 */ /* 0x00072400000e0000 */
.L_x_804:
[----:B------:R-:W-:Y:S01]  /*b920*/  ULDC UR4, c[0x0][0x448] ;  /* 0x0001120000047ab9 */ /* 0x000fe20000000800 */
[----:B------:R-:W-:Y:S01]  /*b930*/  LOP3.LUT R8, R191, 0x18, R18, 0xf8, !PT ;  /* 0x00000018bf087812 */ /* 0x000fe200078ef812 */
[----:B------:R-:W-:Y:S01]  /*b940*/  IMAD R37, R150, UR4, RZ ;  /* 0x0000000496257c24 */ /* 0x000fe2000f8e02ff */
[----:B------:R-:W-:Y:S01]  /*b950*/  BSSY B1, `(.L_x_548) ;  /* 0x0000052000017945 */ /* 0x000fe20003800000 */
[----:B------:R-:W-:Y:S02]  /*b960*/  LOP3.LUT P0, RZ, R229, 0x4, RZ, 0xc0, !PT ;  /* 0x00000004e5ff7812 */ /* 0x000fe4000780c0ff */
[----:B------:R-:W-:Y:S02]  /*b970*/  CS2R R4, SRZ ;  /* 0x0000000000047805 */ /* 0x000fe4000001ff00 */
[----:B------:R-:W-:Y:S02]  /*b980*/  LOP3.LUT R3, R8, R193, RZ, 0x3c, !PT ;  /* 0x000000c108037212 */ /* 0x000fe400078e3cff */
[----:B------:R-:W-:-:S02]  /*b990*/  CS2R R6, SRZ ;  /* 0x0000000000067805 */ /* 0x000fc4000001ff00 */
[----:B------:R-:W-:Y:S01]  /*b9a0*/  ISETP.GE.AND P1, PT, R0, R37, PT ;  /* 0x000000250000720c */ /* 0x000fe20003f26270 */
[----:B------:R-:W-:Y:S01]  /*b9b0*/  IMAD R37, R145, -0x80, R37 ;  /* 0xffffff8091257824 */ /* 0x000fe200078e0225 */
[----:B------:R-:W-:Y:S01]  /*b9c0*/  CS2R R8, SRZ ;  /* 0x0000000000087805 */ /* 0x000fe2000001ff00 */
[----:B------:R-:W-:Y:S01]  /*b9d0*/  IMAD R3, R192, 0x200, R3 ;  /* 0x00000200c0037824 */ /* 0x000fe200078e0203 */
[----:B------:R-:W-:Y:S02]  /*b9e0*/  CS2R R10, SRZ ;  /* 0x00000000000a7805 */ /* 0x000fe4000001ff00 */
[----:B------:R-:W-:Y:S02]  /*b9f0*/  CS2R R12, SRZ ;  /* 0x00000000000c7805 */ /* 0x000fe4000001ff00 */
[----:B------:R-:W-:Y:S01]  /*ba00*/  CS2R R14, SRZ ;  /* 0x00000000000e7805 */ /* 0x000fe2000001ff00 */
[----:B------:R-:W-:Y:S01]  /*ba10*/  IMAD R3, R3, 0x2, R2 ;  /* 0x0000000203037824 */ /* 0x000fe200078e0202 */
[----:B------:R-:W-:-:S02]  /*ba20*/  CS2R R20, SRZ ;  /* 0x0000000000147805 */ /* 0x000fc4000001ff00 */
[----:B---3--:R-:W-:Y:S02]  /*ba30*/  CS2R R24, SRZ ;  /* 0x0000000000187805 */ /* 0x008fe4000001ff00 */
[----:B------:R-:W-:Y:S02]  /*ba40*/  CS2R R26, SRZ ;  /* 0x00000000001a7805 */ /* 0x000fe4000001ff00 */
[----:B------:R-:W-:Y:S02]  /*ba50*/  CS2R R28, SRZ ;  /* 0x00000000001c7805 */ /* 0x000fe4000001ff00 */
[----:B------:R-:W-:Y:S01]  /*ba60*/  CS2R R30, SRZ ;  /* 0x00000000001e7805 */ /* 0x000fe2000001ff00 */
[C---:B------:R-:W-:Y:S01]  /*ba70*/  VIADD R43, R3.reuse, 0x10400 ;  /* 0x00010400032b7836 */ /* 0x040fe20000000000 */
[----:B------:R-:W-:Y:S01]  /*ba80*/  CS2R R32, SRZ ;  /* 0x0000000000207805 */ /* 0x000fe2000001ff00 */
[----:B------:R-:W-:Y:S01]  /*ba90*/  VIADD R0, R3, 0x10440 ;  /* 0x0001044003007836 */ /* 0x000fe20000000000 */
[----:B------:R-:W-:Y:S06]  /*baa0*/  @P1 BRA `(.L_x_549) ;  /* 0x0000000000f01947 */ /* 0x000fec0003800000 */
[----:B------:R-:W3:Y:S01]  /*bab0*/  LDL R34, [R1+0x10] ;  /* 0x0000100001227983 */ /* 0x000ee20000100800 */
[----:B------:R-:W-:-:S03]  /*bac0*/  ULDC UR4, c[0x0][0x3f4] ;  /* 0x0000fd0000047ab9 */ /* 0x000fc60000000800 */
[----:B------:R-:W3:Y:S04]  /*bad0*/  LDL R40, [R1+0x4c] ;  /* 0x00004c0001287983 */ /* 0x000ee80000100800 */
[----:B------:R-:W3:Y:S01]  /*bae0*/  LDL R51, [R1+0x48] ;  /* 0x0000480001337983 */ /* 0x000ee20000100800 */
[----:B------:R-:W-:Y:S02]  /*baf0*/  ISETP.GE.AND P2, PT, R22, UR4, PT ;  /* 0x0000000416007c0c */ /* 0x000fe4000bf46270 */
[----:B------:R-:W-:Y:S02]  /*bb00*/  CS2R R20, SRZ ;  /* 0x0000000000147805 */ /* 0x000fe4000001ff00 */
[----:B------:R-:W-:Y:S02]  /*bb10*/  ISETP.GE.AND P3, PT, R187, UR4, PT ;  /* 0x00000004bb007c0c */ /* 0x000fe4000bf66270 */
[----:B------:R-:W-:-:S02]  /*bb20*/  CS2R R4, SRZ ;  /* 0x0000000000047805 */ /* 0x000fc4000001ff00 */
[----:B------:R-:W-:Y:S02]  /*bb30*/  ISETP.GE.AND P4, PT, R186, UR4, PT ;  /* 0x00000004ba007c0c */ /* 0x000fe4000bf86270 */
[----:B------:R-:W-:-:S03]  /*bb40*/  CS2R R24, SRZ ;  /* 0x0000000000187805 */ /* 0x000fc6000001ff00 */
[----:B-1----:R-:W-:Y:S02]  /*bb50*/  @!P2 IMAD.MOV.U32 R6, RZ, RZ, R39 ;  /* 0x000000ffff06a224 */ /* 0x002fe400078e0027 */
[----:B0-----:R-:W-:Y:S02]  /*bb60*/  @!P2 IMAD.MOV.U32 R7, RZ, RZ, R42 ;  /* 0x000000ffff07a224 */ /* 0x001fe400078e002a */
[----:B------:R-:W-:Y:S01]  /*bb70*/  @!P3 IADD3 R28, P1, R39, R232, RZ ;  /* 0x000000e8271cb210 */ /* 0x000fe20007f3e0ff */
[----:B----4-:R-:W-:Y:S02]  /*bb80*/  @!P2 IMAD.MOV.U32 R10, RZ, RZ, R41 ;  /* 0x000000ffff0aa224 */ /* 0x010fe400078e0029 */
[----:B--2---:R-:W-:Y:S02]  /*bb90*/  @!P2 IMAD.MOV.U32 R11, RZ, RZ, R50 ;  /* 0x000000ffff0ba224 */ /* 0x004fe400078e0032 */
[----:B------:R-:W-:-:S04]  /*bba0*/  @!P2 IMAD.WIDE R8, R22, 0x2, R6 ;  /* 0x000000021608a825 */ /* 0x000fc800078e0206 */
[----:B------:R-:W-:Y:S01]  /*bbb0*/  @!P2 IMAD.WIDE R10, R22, 0x2, R10 ;  /* 0x00000002160aa825 */ /* 0x000fe200078e020a */
[----:B------:R0:W5:Y:S03]  /*bbc0*/  @!P2 LD.E.64 R20, desc[UR58][R8.64] ;  /* 0x0000003a0814a980 */ /* 0x000166000c101b00 */
[----:B------:R-:W-:Y:S01]  /*bbd0*/  @!P3 IMAD.X R29, R42, 0x1, R231, P1 ;  /* 0x000000012a1db824 */ /* 0x000fe200008e06e7 */
[----:B------:R-:W5:Y:S01]  /*bbe0*/  @!P2 LD.E.64 R4, desc[UR58][R10.64] ;  /* 0x0000003a0a04a980 */ /* 0x000f62000c101b00 */
[----:B------:R-:W-:Y:S02]  /*bbf0*/  @!P3 IADD3 R12, P1, R41, R232, RZ ;  /* 0x000000e8290cb210 */ /* 0x000fe40007f3e0ff */
[----:B------:R-:W-:Y:S02]  /*bc00*/  ISETP.GE.AND P2, PT, R189, UR4, PT ;  /* 0x00000004bd007c0c */ /* 0x000fe4000bf46270 */
[----:B------:R-:W-:-:S02]  /*bc10*/  CS2R R6, SRZ ;  /* 0x0000000000067805 */ /* 0x000fc4000001ff00 */
[-C--:B------:R-:W-:Y:S02]  /*bc20*/  @!P4 IADD3 R14, P5, R39, R234.reuse, RZ ;  /* 0x000000ea270ec210 */ /* 0x080fe40007fbe0ff */
[----:B------:R-:W-:Y:S01]  /*bc30*/  @!P4 IADD3 R32, P6, R41, R234, RZ ;  /* 0x000000ea2920c210 */ /* 0x000fe20007fde0ff */
[----:B------:R-:W-:Y:S01]  /*bc40*/  @!P3 IMAD.X R13, R50, 0x1, R231, P1 ;  /* 0x00000001320db824 */ /* 0x000fe200008e06e7 */
[----:B------:R-:W-:Y:S02]  /*bc50*/  CS2R R26, SRZ ;  /* 0x00000000001a7805 */ /* 0x000fe4000001ff00 */
[----:B0-----:R-:W-:Y:S01]  /*bc60*/  CS2R R8, SRZ ;  /* 0x0000000000087805 */ /* 0x001fe2000001ff00 */
[--C-:B------:R-:W-:Y:S01]  /*bc70*/  @!P4 IMAD.X R15, R42, 0x1, R233.reuse, P5 ;  /* 0x000000012a0fc824 */ /* 0x100fe200028e06e9 */
[----:B------:R0:W5:Y:S01]  /*bc80*/  @!P3 LD.E.64 R24, desc[UR58][R28.64] ;  /* 0x0000003a1c18b980 */ /* 0x000162000c101b00 */
[----:B------:R-:W-:Y:S01]  /*bc90*/  @!P4 IMAD.X R33, R50, 0x1, R233, P6 ;  /* 0x000000013221c824 */ /* 0x000fe200030e06e9 */
[----:B------:R-:W-:-:S02]  /*bca0*/  ISETP.GE.AND P1, PT, R188, UR4, PT ;  /* 0x00000004bc007c0c */ /* 0x000fc4000bf26270 */
[----:B------:R1:W5:Y:S01]  /*bcb0*/  @!P3 LD.E.64 R6, desc[UR58][R12.64] ;  /* 0x0000003a0c06b980 */ /* 0x000362000c101b00 */
[----:B------:R-:W-:Y:S02]  /*bcc0*/  ISETP.GE.AND P3, PT, R190, UR4, PT ;  /* 0x00000004be007c0c */ /* 0x000fe4000bf66270 */
[-C--:B------:R-:W-:Y:S01]  /*bcd0*/  @!P2 IADD3 R46, P5, R41, R236.reuse, RZ ;  /* 0x000000ec292ea210 */ /* 0x080fe20007fbe0ff */
[----:B------:R-:W5:Y:S04]  /*bce0*/  @!P4 LD.E.64 R26, desc[UR58][R14.64] ;  /* 0x0000003a0e1ac980 */ /* 0x000f68000c101b00 */
[----:B------:R2:W5:Y:S01]  /*bcf0*/  @!P4 LD.E.64 R8, desc[UR58][R32.64] ;  /* 0x0000003a2008c980 */ /* 0x000562000c101b00 */
[----:B------:R-:W-:Y:S02]  /*bd00*/  @!P2 IADD3 R44, P4, R39, R236, RZ ;  /* 0x000000ec272ca210 */ /* 0x000fe40007f9e0ff */
[----:B0-----:R-:W-:-:S02]  /*bd10*/  CS2R R28, SRZ ;  /* 0x00000000001c7805 */ /* 0x001fc4000001ff00 */
[----:B------:R-:W-:Y:S01]  /*bd20*/  CS2R R10, SRZ ;  /* 0x00000000000a7805 */ /* 0x000fe2000001ff00 */
[--C-:B------:R-:W-:Y:S02]  /*bd30*/  @!P2 IMAD.X R47, R50, 0x1, R235.reuse, P5 ;  /* 0x00000001322fa824 */ /* 0x100fe400028e06eb */
[----:B------:R-:W-:-:S03]  /*bd40*/  @!P2 IMAD.X R45, R42, 0x1, R235, P4 ;  /* 0x000000012a2da824 */ /* 0x000fc600020e06eb */
[----:B------:R0:W5:Y:S04]  /*bd50*/  @!P2 LD.E.64 R10, desc[UR58][R46.64] ;  /* 0x0000003a2e0aa980 */ /* 0x000168000c101b00 */
[----:B------:R0:W5:Y:S01]  /*bd60*/  @!P2 LD.E.64 R28, desc[UR58][R44.64] ;  /* 0x0000003a2c1ca980 */ /* 0x000162000c101b00 */
[----:B------:R-:W-:Y:S02]  /*bd70*/  CS2R R30, SRZ ;  /* 0x00000000001e7805 */ /* 0x000fe4000001ff00 */
[----:B-1----:R-:W-:Y:S02]  /*bd80*/  CS2R R12, SRZ ;  /* 0x00000000000c7805 */ /* 0x002fe4000001ff00 */
[----:B--2---:R-:W-:Y:S02]  /*bd90*/  CS2R R32, SRZ ;  /* 0x0000000000207805 */ /* 0x004fe4000001ff00 */
[----:B------:R-:W-:-:S02]  /*bda0*/  CS2R R14, SRZ ;  /* 0x00000000000e7805 */ /* 0x000fc4000001ff00 */
[-C--:B---3--:R-:W-:Y:S02]  /*bdb0*/  @!P1 IADD3 R48, P6, R39, R34.reuse, RZ ;  /* 0x0000002227309210 */ /* 0x088fe40007fde0ff */
[----:B------:R-:W-:Y:S02]  /*bdc0*/  @!P1 IADD3 R34, P2, R41, R34, RZ ;  /* 0x0000002229229210 */ /* 0x000fe40007f5e0ff */
[-C--:B------:R-:W-:Y:S02]  /*bdd0*/  @!P3 IADD3 R38, P4, R39, R40.reuse, RZ ;  /* 0x000000282726b210 */ /* 0x080fe40007f9e0ff */
[----:B------:R-:W-:Y:S01]  /*bde0*/  @!P3 IADD3 R40, P5, R41, R40, RZ ;  /* 0x000000282928b210 */ /* 0x000fe20007fbe0ff */
[--C-:B------:R-:W-:Y:S02]  /*bdf0*/  @!P1 IMAD.X R49, R42, 0x1, R237.reuse, P6 ;  /* 0x000000012a319824 */ /* 0x100fe400030e06ed */
[----:B------:R-:W-:Y:S02]  /*be00*/  @!P1 IMAD.X R35, R50, 0x1, R237, P2 ;  /* 0x0000000132239824 */ /* 0x000fe400010e06ed */
[--C-:B------:R-:W-:Y:S01]  /*be10*/  @!P3 IMAD.X R39, R42, 0x1, R51.reuse, P4 ;  /* 0x000000012a27b824 */ /* 0x100fe200020e0633 */
[----:B------:R0:W5:Y:S01]  /*be20*/  @!P1 LD.E.64 R30, desc[UR58][R48.64] ;  /* 0x0000003a301e9980 */ /* 0x000162000c101b00 */
[----:B------:R-:W-:-:S03]  /*be30*/  @!P3 IMAD.X R41, R50, 0x1, R51, P5 ;  /* 0x000000013229b824 */ /* 0x000fc600028e0633 */
[----:B------:R0:W5:Y:S04]  /*be40*/  @!P1 LD.E.64 R12, desc[UR58][R34.64] ;  /* 0x0000003a220c9980 */ /* 0x000168000c101b00 */
[----:B------:R0:W5:Y:S04]  /*be50*/  @!P3 LD.E.64 R32, desc[UR58][R38.64] ;  /* 0x0000003a2620b980 */ /* 0x000168000c101b00 */
[----:B------:R0:W5:Y:S02]  /*be60*/  @!P3 LD.E.64 R14, desc[UR58][R40.64] ;  /* 0x0000003a280eb980 */ /* 0x000164000c101b00 */
.L_x_549:
[----:B------:R-:W-:Y:S05]  /*be70*/  BSYNC B1 ;  /* 0x0000000000017941 */ /* 0x000fea0003800000 */
.L_x_548:
[----:B0----5:R-:W-:Y:S01]  /*be80*/  IMAD.MOV.U32 R34, RZ, RZ, R20 ;  /* 0x000000ffff227224 */ /* 0x021fe200078e0014 */
[----:B------:R-:W-:Y:S01]  /*be90*/  SHF.R.U64 R69, R20, 0x10, R21 ;  /* 0x0000001014457819 */ /* 0x000fe20000001215 */
[----:B------:R-:W-:Y:S01]  /*bea0*/  IMAD.MOV.U32 R20, RZ, RZ, R24 ;  /* 0x000000ffff147224 */ /* 0x000fe200078e0018 */
[----:B------:R-:W-:Y:S01]  /*beb0*/  SHF.R.U64 R67, R24, 0x10, R25 ;  /* 0x0000001018437819 */ /* 0x000fe20000001219 */
[----:B------:R-:W-:Y:S01]  /*bec0*/  IMAD.MOV.U32 R35, RZ, RZ, R21 ;  /* 0x000000ffff237224 */ /* 0x000fe200078e0015 */
[----:B------:R-:W-:Y:S01]  /*bed0*/  LEA.HI R24, R206, R206, RZ, 0x1 ;  /* 0x000000cece187211 */ /* 0x000fe200078f08ff */
[----:B------:R-:W-:Y:S01]  /*bee0*/  IMAD.MOV.U32 R38, RZ, RZ, R5 ;  /* 0x000000ffff267224 */ /* 0x000fe200078e0005 */
[----:B------:R-:W-:Y:S01]  /*bef0*/  SHF.R.U32.HI R66, RZ, 0x10, R21 ;  /* 0x00000010ff427819 */ /* 0x000fe20000011615 */
[--C-:B------:R-:W-:Y:S01]  /*bf00*/  IMAD.MOV.U32 R21, RZ, RZ, R25.reuse ;  /* 0x000000ffff157224 */ /* 0x100fe200078e0019 */
[----:B------:R-:W-:Y:S01]  /*bf10*/  SHF.R.U32.HI R64, RZ, 0x10, R25 ;  /* 0x00000010ff407819 */ /* 0x000fe20000011619 */
[----:B------:R-:W-:Y:S01]  /*bf20*/  @P0 VIADD R0, R43, 0xffffffc0 ;  /* 0xffffffc02b000836 */ /* 0x000fe20000000000 */
[----:B------:R-:W-:Y:S01]  /*bf30*/  LOP3.LUT R25, R24, 0xfffffffe, RZ, 0xc0, !PT ;  /* 0xfffffffe18197812 */ /* 0x000fe200078ec0ff */
[----:B-1----:R-:W-:Y:S01]  /*bf40*/  IMAD.MOV.U32 R39, RZ, RZ, R26 ;  /* 0x000000ffff277224 */ /* 0x002fe200078e001a */
[----:B------:R-:W-:Y:S01]  /*bf50*/  SHF.R.U64 R59, R4, 0x10, R5 ;  /* 0x00000010043b7819 */ /* 0x000fe20000001205 */
[----:B------:R-:W-:Y:S01]  /*bf60*/  IMAD.MOV.U32 R40, RZ, RZ, R27 ;  /* 0x000000ffff287224 */ /* 0x000fe200078e001b */
[----:B------:R-:W-:Y:S01]  /*bf70*/  SHF.R.U32.HI R57, RZ, 0x10, R5 ;  /* 0x00000010ff397819 */ /* 0x000fe20000011605 */
[----:B------:R-:W-:Y:S01]  /*bf80*/  IMAD.IADD R25, R206, 0x1, -R25 ;  /* 0x00000001ce197824 */ /* 0x000fe200078e0a19 */
[--C-:B------:R-:W-:Y:S01]  /*bf90*/  SHF.R.U64 R26, R26, 0x10, R27.reuse ;  /* 0x000000101a1a7819 */ /* 0x100fe2000000121b */
[----:B----4-:R-:W-:Y:S01]  /*bfa0*/  IMAD.MOV.U32 R41, RZ, RZ, R28 ;  /* 0x000000ffff297224 */ /* 0x010fe200078e001c */
[----:B------:R-:W-:Y:S01]  /*bfb0*/  SHF.R.U32.HI R27, RZ, 0x10, R27 ;  /* 0x00000010ff1b7819 */ /* 0x000fe2000001161b */
[--C-:B------:R-:W-:Y:S01]  /*bfc0*/  IMAD.MOV.U32 R42, RZ, RZ, R29.reuse ;  /* 0x000000ffff2a7224 */ /* 0x100fe200078e001d */
[----:B------:R-:W-:Y:S01]  /*bfd0*/  SHF.L.U32 R5, R25, 0x1f, RZ ;  /* 0x0000001f19057819 */ /* 0x000fe200000006ff */
[----:B------:R-:W-:Y:S01]  /*bfe0*/  IMAD.MOV.U32 R45, RZ, RZ, R32 ;  /* 0x000000ffff2d7224 */ /* 0x000fe200078e0020 */
[----:B------:R-:W-:Y:S01]  /*bff0*/  SHF.R.U64 R62, R28, 0x10, R29 ;  /* 0x000000101c3e7819 */ /* 0x000fe2000000121d */
[----:B------:R-:W-:Y:S01]  /*c000*/  IMAD.MOV.U32 R46, RZ, RZ, R33 ;  /* 0x000000ffff2e7224 */ /* 0x000fe200078e0021 */
[----:B------:R-:W0:Y:S01]  /*c010*/  SYNCS.PHASECHK.TRANS64.TRYWAIT P0, [R2+URZ+0x34800], R5 ;  /* 0x03480005020075a7 */ /* 0x000e22000800017f */
[----:B------:R-:W-:Y:S01]  /*c020*/  SHF.R.U32.HI R65, RZ, 0x10, R29 ;  /* 0x00000010ff417819 */ /* 0x000fe2000001161d */
[----:B------:R-:W-:Y:S01]  /*c030*/  IMAD.MOV.U32 R24, RZ, RZ, R4 ;  /* 0x000000ffff187224 */ /* 0x000fe200078e0004 */
[--C-:B------:R-:W-:Y:S01]  /*c040*/  SHF.R.U64 R58, R32, 0x10, R33.reuse ;  /* 0x00000010203a7819 */ /* 0x100fe20000001221 */
[----:B------:R-:W-:Y:S01]  /*c050*/  IMAD.MOV.U32 R43, RZ, RZ, R30 ;  /* 0x000000ffff2b7224 */ /* 0x000fe200078e001e */
[----:B------:R-:W-:Y:S01]  /*c060*/  SHF.R.U32.HI R61, RZ, 0x10, R33 ;  /* 0x00000010ff3d7819 */ /* 0x000fe20000011621 */
[----:B------:R-:W-:Y:S01]  /*c070*/  IMAD.MOV.U32 R44, RZ, RZ, R31 ;  /* 0x000000ffff2c7224 */ /* 0x000fe200078e001f */
[----:B------:R-:W-:Y:S01]  /*c080*/  PRMT R27, R40, 0x5410, R27 ;  /* 0x00005410281b7816 */ /* 0x000fe2000000001b */
[----:B------:R-:W-:Y:S01]  /*c090*/  IMAD.MOV.U32 R32, RZ, RZ, R6 ;  /* 0x000000ffff207224 */ /* 0x000fe200078e0006 */
[----:B------:R-:W-:Y:S01]  /*c0a0*/  SHF.R.U64 R60, R30, 0x10, R31 ;  /* 0x000000101e3c7819 */ /* 0x000fe2000000121f */
[----:B------:R-:W-:Y:S01]  /*c0b0*/  IMAD.MOV.U32 R33, RZ, RZ, R7 ;  /* 0x000000ffff217224 */ /* 0x000fe200078e0007 */
[----:B------:R-:W-:Y:S01]  /*c0c0*/  SHF.R.U32.HI R63, RZ, 0x10, R31 ;  /* 0x00000010ff3f7819 */ /* 0x000fe2000001161f */
        /* <DEDUP_REMOVED lines=8> */
[----:B------:R-:W-:Y:S01]  /*c150*/  BSSY B1, `(.L_x_550) ;  /* 0x0000021000017945 */ /* 0x000fe20003800000 */
[--C-:B------:R-:W-:Y:S01]  /*c160*/  SHF.R.U64 R51, R10, 0x10, R11.reuse ;  /* 0x000000100a337819 */ /* 0x100fe2000000120b */
[----:B------:R-:W-:Y:S01]  /*c170*/  IMAD.MOV.U32 R6, RZ, RZ, R12 ;  /* 0x000000ffff067224 */ /* 0x000fe200078e000c */
[----:B------:R-:W-:Y:S01]  /*c180*/  SHF.R.U32.HI R52, RZ, 0x10, R11 ;  /* 0x00000010ff347819 */ /* 0x000fe2000001160b */
[--C-:B------:R-:W-:Y:S01]  /*c190*/  IMAD.MOV.U32 R7, RZ, RZ, R13.reuse ;  /* 0x000000ffff077224 */ /* 0x100fe200078e000d */
[----:B------:R-:W-:Y:S01]  /*c1a0*/  VIMNMX R40, R37, 0x80, PT ;  /* 0x0000008025287848 */ /* 0x000fe20003fe0100 */
[----:B------:R-:W-:Y:S01]  /*c1b0*/  IMAD.MOV.U32 R10, RZ, RZ, R14 ;  /* 0x000000ffff0a7224 */ /* 0x000fe200078e000e */
[----:B------:R-:W-:Y:S01]  /*c1c0*/  SHF.R.U64 R49, R12, 0x10, R13 ;  /* 0x000000100c317819 */ /* 0x000fe2000000120d */
[----:B------:R-:W-:Y:S01]  /*c1d0*/  IMAD.MOV.U32 R11, RZ, RZ, R15 ;  /* 0x000000ffff0b7224 */ /* 0x000fe200078e000f */
[----:B--2---:R-:W-:-:S02]  /*c1e0*/  SHF.R.U32.HI R50, RZ, 0x10, R13 ;  /* 0x00000010ff327819 */ /* 0x004fc4000001160d */
[----:B------:R-:W-:Y:S02]  /*c1f0*/  PRMT R30, R20, 0x5410, R67 ;  /* 0x00005410141e7816 */ /* 0x000fe40000000043 */
[----:B------:R-:W-:Y:S02]  /*c200*/  PRMT R31, R21, 0x5410, R64 ;  /* 0x00005410151f7816 */ /* 0x000fe40000000040 */
[----:B------:R-:W-:Y:S02]  /*c210*/  PRMT R37, R24, 0x5410, R59 ;  /* 0x0000541018257816 */ /* 0x000fe4000000003b */
[--C-:B------:R-:W-:Y:S02]  /*c220*/  SHF.R.U64 R47, R14, 0x10, R15.reuse ;  /* 0x000000100e2f7819 */ /* 0x100fe4000000120f */
[----:B------:R-:W-:Y:S02]  /*c230*/  SHF.R.U32.HI R48, RZ, 0x10, R15 ;  /* 0x00000010ff307819 */ /* 0x000fe4000001160f */
[----:B------:R-:W-:-:S02]  /*c240*/  PRMT R34, R34, 0x5410, R69 ;  /* 0x0000541022227816 */ /* 0x000fc40000000045 */
[----:B------:R-:W-:Y:S02]  /*c250*/  PRMT R35, R35, 0x5410, R66 ;  /* 0x0000541023237816 */ /* 0x000fe40000000042 */
[----:B------:R-:W-:Y:S02]  /*c260*/  PRMT R26, R39, 0x5410, R26 ;  /* 0x00005410271a7816 */ /* 0x000fe4000000001a */
[----:B------:R-:W-:Y:S02]  /*c270*/  PRMT R20, R41, 0x5410, R62 ;  /* 0x0000541029147816 */ /* 0x000fe4000000003e */
[----:B------:R-:W-:Y:S02]  /*c280*/  PRMT R21, R42, 0x5410, R65 ;  /* 0x000054102a157816 */ /* 0x000fe40000000041 */
[----:B------:R-:W-:Y:S02]  /*c290*/  PRMT R12, R43, 0x5410, R60 ;  /* 0x000054102b0c7816 */ /* 0x000fe4000000003c */
[----:B------:R-:W-:-:S02]  /*c2a0*/  PRMT R13, R44, 0x5410, R63 ;  /* 0x000054102c0d7816 */ /* 0x000fc4000000003f */
[----:B------:R-:W-:Y:S02]  /*c2b0*/  PRMT R8, R45, 0x5410, R58 ;  /* 0x000054102d087816 */ /* 0x000fe4000000003a */
[----:B------:R-:W-:Y:S02]  /*c2c0*/  PRMT R9, R46, 0x5410, R61 ;  /* 0x000054102e097816 */ /* 0x000fe4000000003d */
[----:B------:R-:W-:Y:S02]  /*c2d0*/  ISETP.GE.AND P1, PT, R17, R40, PT ;  /* 0x000000281100720c */ /* 0x000fe40003f26270 */
[----:B------:R-:W-:Y:S02]  /*c2e0*/  PRMT R38, R38, 0x5410, R57 ;  /* 0x0000541026267816 */ /* 0x000fe40000000039 */
[----:B------:R-:W-:Y:S02]  /*c2f0*/  PRMT R32, R32, 0x5410, R55 ;  /* 0x0000541020207816 */ /* 0x000fe40000000037 */
[----:B------:R-:W-:-:S02]  /*c300*/  PRMT R33, R33, 0x5410, R56 ;  /* 0x0000541021217816 */ /* 0x000fc40000000038 */
[----:B------:R-:W-:Y:S02]  /*c310*/  PRMT R28, R28, 0x5410, R53 ;  /* 0x000054101c1c7816 */ /* 0x000fe40000000035 */
[----:B------:R-:W-:Y:S02]  /*c320*/  PRMT R29, R29, 0x5410, R54 ;  /* 0x000054101d1d7816 */ /* 0x000fe40000000036 */
[----:B------:R-:W-:Y:S02]  /*c330*/  PRMT R24, R4, 0x5410, R51 ;  /* 0x0000541004187816 */ /* 0x000fe40000000033 */
[----:B------:R-:W-:Y:S01]  /*c340*/  PRMT R25, R25, 0x5410, R52 ;  /* 0x0000541019197816 */ /* 0x000fe20000000034 */
[----:B0-----:R-:W-:Y:S06]  /*c350*/  @!P0 BRA `(.L_x_551) ;  /* 0x0000016800988947 */ /* 0x001fec0003800000 */
.L_x_805:
[----:B------:R-:W-:Y:S05]  /*c360*/  BSYNC B1 ;  /* 0x0000000000017941 */ /* 0x000fea0003800000 */
.L_x_550:
[----:B------:R-:W-:Y:S01]  /*c370*/  BSSY B1, `(.L_x_552) ;  /* 0x0000101000017945 */ /* 0x000fe20003800000 */
[----:B------:R-:W-:Y:S02]  /*c380*/  PRMT R14, R6, 0x5410, R49 ;  /* 0x00005410060e7816 */ /* 0x000fe40000000031 */
[----:B------:R-:W-:Y:S02]  /*c390*/  PRMT R15, R7, 0x5410, R50 ;  /* 0x00005410070f7816 */ /* 0x000fe40000000032 */
[----:B------:R-:W-:Y:S02]  /*c3a0*/  PRMT R10, R10, 0x5410, R47 ;  /* 0x000054100a0a7816 */ /* 0x000fe4000000002f */
[----:B------:R-:W-:Y:S01]  /*c3b0*/  PRMT R11, R11, 0x5410, R48 ;  /* 0x000054100b0b7816 */ /* 0x000fe20000000030 */
[----:B------:R-:W-:Y:S06]  /*c3c0*/  @P1 BRA `(.L_x_553) ;  /* 0x0000000c00ec1947 */ /* 0x000fec0003800000 */
[----:B0-----:R-:W0:Y:S01]  /*c3d0*/  LDC R5, c[0x0][0x3f4] ;  /* 0x0000fd00ff057b82 */ /* 0x001e220000000800 */
[----:B------:R-:W-:Y:S01]  /*c3e0*/  BSSY B2, `(.L_x_554) ;  /* 0x000002e000027945 */ /* 0x000fe20003800000 */
[-C--:B0-----:R-:W-:Y:S02]  /*c3f0*/  ISETP.GE.AND P0, PT, R22, R5.reuse, PT ;  /* 0x000000051600720c */ /* 0x081fe40003f06270 */
[-C--:B------:R-:W-:Y:S02]  /*c400*/  ISETP.GE.AND P1, PT, R187, R5.reuse, PT ;  /* 0x00000005bb00720c */ /* 0x080fe40003f26270 */
[-C--:B------:R-:W-:Y:S02]  /*c410*/  ISETP.GE.AND P2, PT, R186, R5.reuse, PT ;  /* 0x00000005ba00720c */ /* 0x080fe40003f46270 */
[-C--:B------:R-:W-:Y:S02]  /*c420*/  ISETP.GE.AND P3, PT, R189, R5.reuse, PT ;  /* 0x00000005bd00720c */ /* 0x080fe40003f66270 */
[----:B------:R-:W-:-:S02]  /*c430*/  ISETP.GE.AND P4, PT, R188, R5, PT ;  /* 0x00000005bc00720c */ /* 0x000fc40003f86270 */
[----:B------:R-:W-:-:S03]  /*c440*/  ISETP.GE.AND P5, PT, R190, R5, PT ;  /* 0x00000005be00720c */ /* 0x000fc60003fa6270 */
[----:B------:R-:W-:Y:S10]  /*c450*/  @P0 BRA `(.L_x_555) ;  /* 0x0000000000980947 */ /* 0x000ff40003800000 */
[----:B------:R-:W0:Y:S01]  /*c460*/  LDS.128 R4, [R3+0x10400] ;  /* 0x0104000003047984 */ /* 0x000e220000000c00 */
[C---:B------:R-:W-:Y:S01]  /*c470*/  IMAD.U32 R45, R37.reuse, 0x10000, RZ ;  /* 0x00010000252d7824 */ /* 0x040fe200078e00ff */
[----:B------:R-:W-:Y:S01]  /*c480*/  LOP3.LUT R48, R37, 0xffff0000, RZ, 0xc0, !PT ;  /* 0xffff000025307812 */ /* 0x000fe200078ec0ff */
[C---:B------:R-:W-:Y:S01]  /*c490*/  IMAD.U32 R44, R34.reuse, 0x10000, RZ ;  /* 0x00010000222c7824 */ /* 0x040fe200078e00ff */
[----:B------:R-:W-:Y:S01]  /*c4a0*/  LOP3.LUT R46, R34, 0xffff0000, RZ, 0xc0, !PT ;  /* 0xffff0000222e7812 */ /* 0x000fe200078ec0ff */
[C---:B0-----:R-:W-:Y:S01]  /*c4b0*/  IMAD.U32 R39, R4.reuse, 0x10000, RZ ;  /* 0x0001000004277824 */ /* 0x041fe200078e00ff */
[----:B------:R-:W-:Y:S01]  /*c4c0*/  LOP3.LUT R4, R4, 0xffff0000, RZ, 0xc0, !PT ;  /* 0xffff000004047812 */ /* 0x000fe200078ec0ff */
[C---:B------:R-:W-:Y:S01]  /*c4d0*/  IMAD.U32 R41, R5.reuse, 0x10000, RZ ;  /* 0x0001000005297824 */ /* 0x040fe200078e00ff */
[----:B------:R-:W-:Y:S01]  /*c4e0*/  LOP3.LUT R5, R5, 0xffff0000, RZ, 0xc0, !PT ;  /* 0xffff000005057812 */ /* 0x000fe200078ec0ff */
[C---:B------:R-:W-:Y:S01]  /*c4f0*/  IMAD.U32 R42, R6.reuse, 0x10000, RZ ;  /* 0x00010000062a7824 */ /* 0x040fe200078e00ff */
[----:B------:R-:W-:Y:S01]  /*c500*/  LOP3.LUT R6, R6, 0xffff0000, RZ, 0xc0, !PT ;  /* 0xffff000006067812 */ /* 0x000fe200078ec0ff */
[C---:B------:R-:W-:Y:S01]  /*c510*/  FMUL.FTZ R50, R4.reuse, R45 ;  /* 0x0000002d04327220 */ /* 0x040fe20000410000 */
[----:B------:R-:W-:Y:S01]  /*c520*/  FMUL.FTZ R4, R4, R44 ;  /* 0x0000002c04047220 */ /* 0x000fe20000410000 */
[----:B------:R-:W-:-:S02]  /*c530*/  IMAD.U32 R43, R7, 0x10000, RZ ;  /* 0x00010000072b7824 */ /* 0x000fc400078e00ff */
[----:B------:R-:W-:Y:S01]  /*c540*/  FMUL.FTZ R52, R5, R48 ;  /* 0x0000003005347220 */ /* 0x000fe20000410000 */
[C---:B------:R-:W-:Y:S01]  /*c550*/  FFMA.FTZ R50, R39.reuse, R44, -R50 ;  /* 0x0000002c27327223 */ /* 0x040fe20000010832 */
[----:B------:R-:W-:Y:S01]  /*c560*/  FFMA.FTZ R45, R39, R45, R4 ;  /* 0x0000002d272d7223 */ /* 0x000fe20000010004 */
[----:B------:R-:W-:Y:S01]  /*c570*/  LOP3.LUT R7, R7, 0xffff0000, RZ, 0xc0, !PT ;  /* 0xffff000007077812 */ /* 0x000fe200078ec0ff */
[-C--:B------:R-:W-:Y:S01]  /*c580*/  FMUL.FTZ R54, R5, R46.reuse ;  /* 0x0000002e05367220 */ /* 0x080fe20000410000 */
[C---:B------:R-:W-:Y:S01]  /*c590*/  LOP3.LUT R44, R38.reuse, 0xffff0000, RZ, 0xc0, !PT ;  /* 0xffff0000262c7812 */ /* 0x040fe200078ec0ff */
[----:B------:R-:W-:Y:S01]  /*c5a0*/  IMAD.U32 R39, R38, 0x10000, RZ ;  /* 0x0001000026277824 */ /* 0x000fe200078e00ff */
[C---:B------:R-:W-:Y:S01]  /*c5b0*/  LOP3.LUT R4, R35.reuse, 0xffff0000, RZ, 0xc0, !PT ;  /* 0xffff000023047812 */ /* 0x040fe200078ec0ff */
[----:B------:R-:W-:Y:S02]  /*c5c0*/  IMAD.U32 R5, R35, 0x10000, RZ ;  /* 0x0001000023057824 */ /* 0x000fe400078e00ff */
[C---:B------:R-:W-:Y:S01]  /*c5d0*/  FFMA.FTZ R52, R41.reuse, R46, -R52 ;  /* 0x0000002e29347223 */ /* 0x040fe20000010834 */
[----:B------:R-:W-:Y:S01]  /*c5e0*/  FFMA.FTZ R41, R41, R48, R54 ;  /* 0x0000003029297223 */ /* 0x000fe20000010036 */
[C---:B------:R-:W-:Y:S01]  /*c5f0*/  FMUL.FTZ R47, R6.reuse, R39 ;  /* 0x00000027062f7220 */ /* 0x040fe20000410000 */
[-C--:B------:R-:W-:Y:S01]  /*c600*/  FMUL.FTZ R46, R6, R5.reuse ;  /* 0x00000005062e7220 */ /* 0x080fe20000410000 */
[C---:B------:R-:W-:Y:S01]  /*c610*/  FMUL.FTZ R48, R7.reuse, R44 ;  /* 0x0000002c07307220 */ /* 0x040fe20000410000 */
[-C--:B------:R-:W-:Y:S01]  /*c620*/  FMUL.FTZ R49, R7, R4.reuse ;  /* 0x0000000407317220 */ /* 0x080fe20000410000 */
[C---:B------:R-:W-:Y:S01]  /*c630*/  FFMA.FTZ R6, R42.reuse, R5, -R47 ;  /* 0x000000052a067223 */ /* 0x040fe2000001082f */
[----:B------:R-:W-:Y:S01]  /*c640*/  FFMA.FTZ R39, R42, R39, R46 ;  /* 0x000000272a277223 */ /* 0x000fe2000001002e */
[C---:B------:R-:W-:Y:S01]  /*c650*/  FFMA.FTZ R7, R43.reuse, R4, -R48 ;  /* 0x000000042b077223 */ /* 0x040fe20000010830 */
[----:B------:R-:W-:Y:S01]  /*c660*/  FFMA.FTZ R44, R43, R44, R49 ;  /* 0x0000002c2b2c7223 */ /* 0x000fe20000010031 */
[----:B------:R-:W-:-:S02]  /*c670*/  F2FP.BF16.F32.PACK_AB R4, R45, R50 ;  /* 0x000000322d04723e */ /* 0x000fc400000010ff */
[----:B------:R-:W-:Y:S02]  /*c680*/  F2FP.BF16.F32.PACK_AB R5, R41, R52 ;  /* 0x000000342905723e */ /* 0x000fe400000010ff */
[----:B------:R-:W-:Y:S02]  /*c690*/  F2FP.BF16.F32.PACK_AB R6, R39, R6 ;  /* 0x000000062706723e */ /* 0x000fe400000010ff */
[----:B------:R-:W-:-:S05]  /*c6a0*/  F2FP.BF16.F32.PACK_AB R7, R44, R7 ;  /* 0x000000072c07723e */ /* 0x000fca00000010ff */
[----:B------:R0:W-:Y:S02]  /*c6b0*/  STS.128 [R3+0x10400], R4 ;  /* 0x0104000403007388 */ /* 0x0001e40000000c00 */
.L_x_555:
[----:B------:R-:W-:Y:S05]  /*c6c0*/  BSYNC B2 ;  /* 0x0000000000027941 */ /* 0x000fea0003800000 */
.L_x_554:
[----:B------:R-:W-:Y:S04]  /*c6d0*/  BSSY B2, `(.L_x_556) ;  /* 0x0000028000027945 */ /* 0x000fe80003800000 */
[----:B------:R-:W-:Y:S05]  /*c6e0*/  @P1 BRA `(.L_x_557) ;  /* 0x0000000000981947 */ /* 0x000fea0003800000 */
[----:B0-----:R-:W0:Y:S01]  /*c6f0*/  LDS.128 R4, [R0] ;  /* 0x0000000000047984 */ /* 0x001e220000000c00 */
[----:B------:R-:W-:Y:S01]  /*c700*/  SHF.L.U32 R45, R32, 0x10, RZ ;  /* 0x00000010202d7819 */ /* 0x000fe200000006ff */
[----:B------:R-:W-:Y:S01]  /*c710*/  IMAD.U32 R44, R30, 0x10000, RZ ;  /* 0x000100001e2c7824 */ /* 0x000fe200078e00ff */
[----:B------:R-:W-:Y:S02]  /*c720*/  LOP3.LUT R48, R32, 0xffff0000, RZ, 0xc0, !PT ;  /* 0xffff000020307812 */ /* 0x000fe400078ec0ff */
        /* <DEDUP_REMOVED lines=33> */
[----:B------:R1:W-:Y:S02]  /*c940*/  STS.128 [R0], R4 ;  /* 0x0000000400007388 */ /* 0x0003e40000000c00 */
.L_x_557:
[----:B------:R-:W-:Y:S05]  /*c950*/  BSYNC B2 ;  /* 0x0000000000027941 */ /* 0x000fea0003800000 */
.L_x_556:
[----:B------:R-:W-:Y:S04]  /*c960*/  BSSY B2, `(.L_x_558) ;  /* 0x0000028000027945 */ /* 0x000fe80003800000 */
[----:B------:R-:W-:Y:S05]  /*c970*/  @P2 BRA `(.L_x_559) ;  /* 0x0000000000982947 */ /* 0x000fea0003800000 */
[----:B01----:R-:W0:Y:S01]  /*c980*/  LDS.128 R4, [R3+0x14400] ;  /* 0x0144000003047984 */ /* 0x003e220000000c00 */
        /* <DEDUP_REMOVED lines=37> */
.L_x_559:
[----:B------:R-:W-:Y:S05]  /*cbe0*/  BSYNC B2 ;  /* 0x0000000000027941 */ /* 0x000fea0003800000 */
.L_x_558:
[----:B------:R-:W-:Y:S04]  /*cbf0*/  BSSY B2, `(.L_x_560) ;  /* 0x0000028000027945 */ /* 0x000fe80003800000 */
[----:B------:R-:W-:Y:S05]  /*cc00*/  @P3 BRA `(.L_x_561) ;  /* 0x0000000000983947 */ /* 0x000fea0003800000 */
[----:B012---:R-:W0:Y:S01]  /*cc10*/  LDS.128 R4, [R0+0x4000] ;  /* 0x0040000000047984 */ /* 0x007e220000000c00 */
        /* <DEDUP_REMOVED lines=37> */
.L_x_561:
[----:B------:R-:W-:Y:S05]  /*ce70*/  BSYNC B2 ;  /* 0x0000000000027941 */ /* 0x000fea0003800000 */
.L_x_560:
[----:B------:R-:W-:Y:S04]  /*ce80*/  BSSY B2, `(.L_x_562) ;  /* 0x0000028000027945 */ /* 0x000fe80003800000 */
[----:B------:R-:W-:Y:S05]  /*ce90*/  @P4 BRA `(.L_x_563) ;  /* 0x0000000000984947 */ /* 0x000fea0003800000 */
[----:B0123--:R-:W0:Y:S01]  /*cea0*/  LDS.128 R4, [R3+0x18400] ;  /* 0x0184000003047984 */ /* 0x00fe220000000c00 */
        /* <DEDUP_REMOVED lines=37> */
.L_x_563:
[----:B------:R-:W-:Y:S05]  /*d100*/  BSYNC B2 ;  /* 0x0000000000027941 */ /* 0x000fea0003800000 */
.L_x_562:
[----:B------:R-:W-:Y:S05]  /*d110*/  @P5 BRA `(.L_x_553) ;  /* 0x0000000000985947 */ /* 0x000fea0003800000 */
[----:B01234-:R-:W0:Y:S01]  /*d120*/  LDS.128 R4, [R0+0x8000] ;  /* 0x0080000000047984 */ /* 0x01fe220000000c00 */
        /* <DEDUP_REMOVED lines=37> */
.L_x_553:
[----:B------:R-:W-:Y:S05]  /*d380*/  BSYNC B1 ;  /* 0x0000000000017941 */ /* 0x000fea0003800000 */
.L_x_552:
[----:B------:R-:W-:-:S13]  /*d390*/  ISETP.GE.AND P0, PT, R207, R40, PT ;  /* 0x00000028cf00720c */ /* 0x000fda0003f06270 */
[----:B------:R-:W-:Y:S05]  /*d3a0*/  @P0 BRA `(.L_x_564) ;  /* 0x0000003800dc0947 */ /* 0x000fea0003800000 */
[----:B01234-:R-:W0:Y:S01]  /*d3b0*/  LDC R5, c[0x0][0x3f4] ;  /* 0x0000fd00ff057b82 */ /* 0x01fe220000000800 */
        /* <DEDUP_REMOVED lines=20> */
[-C--:B------:R-:W-:Y:S01]  /*d500*/  FMUL.FTZ R42, R45, R4.reuse ;  /* 0x000000042d2a7220 */ /* 0x080fe20000410000 */
[----:B------:R-:W-:Y:S01]  /*d510*/  FMUL.FTZ R44, R43, R4 ;  /* 0x000000042b2c7220 */ /* 0x000fe20000410000 */
[----:B------:R-:W-:Y:S01]  /*d520*/  FMUL.FTZ R41, R48, R5 ;  /* 0x0000000530297220 */ /* 0x000fe20000410000 */
[----:B------:R-:W-:-:S02]  /*d530*/  IMAD.U32 R37, R7, 0x10000, RZ ;  /* 0x0001000007257824 */ /* 0x000fc400078e00ff */
[-C--:B------:R-:W-:Y:S01]  /*d540*/  FFMA.FTZ R4, R43, R39.reuse, -R42 ;  /* 0x000000272b047223 */ /* 0x080fe2000001082a */
[----:B------:R-:W-:Y:S01]  /*d550*/  FFMA.FTZ R39, R45, R39, R44 ;  /* 0x000000272d277223 */ /* 0x000fe2000001002c */
[C---:B------:R-:W-:Y:S01]  /*d560*/  FMUL.FTZ R43, R46.reuse, R5 ;  /* 0x000000052e2b7220 */ /* 0x040fe20000410000 */
[----:B------:R-:W-:Y:S01]  /*d570*/  LOP3.LUT R7, R7, 0xffff0000, RZ, 0xc0, !PT ;  /* 0xffff000007077812 */ /* 0x000fe200078ec0ff */
[-C--:B------:R-:W-:Y:S01]  /*d580*/  FFMA.FTZ R5, R46, R40.reuse, -R41 ;  /* 0x000000282e057223 */ /* 0x080fe20000010829 */
[C---:B------:R-:W-:Y:S01]  /*d590*/  LOP3.LUT R45, R35.reuse, 0xffff0000, RZ, 0xc0, !PT ;  /* 0xffff0000232d7812 */ /* 0x040fe200078ec0ff */
[----:B------:R-:W-:Y:S02]  /*d5a0*/  IMAD.U32 R46, R38, 0x10000, RZ ;  /* 0x00010000262e7824 */ /* 0x000fe400078e00ff */
[----:B------:R-:W-:Y:S01]  /*d5b0*/  FFMA.FTZ R40, R48, R40, R43 ;  /* 0x0000002830287223 */ /* 0x000fe2000001002b */
[----:B------:R-:W-:Y:S02]  /*d5c0*/  IMAD.U32 R44, R35, 0x10000, RZ ;  /* 0x00010000232c7824 */ /* 0x000fe400078e00ff */
[-C--:B------:R-:W-:Y:S01]  /*d5d0*/  FMUL.FTZ R38, R47, R7.reuse ;  /* 0x000000072f267220 */ /* 0x080fe20000410000 */
[-C--:B------:R-:W-:Y:S01]  /*d5e0*/  FMUL.FTZ R35, R46, R6.reuse ;  /* 0x000000062e237220 */ /* 0x080fe20000410000 */
[C---:B------:R-:W-:Y:S01]  /*d5f0*/  FMUL.FTZ R42, R45.reuse, R7 ;  /* 0x000000072d2a7220 */ /* 0x040fe20000410000 */
[C---:B------:R-:W-:Y:S01]  /*d600*/  FMUL.FTZ R41, R44.reuse, R6 ;  /* 0x000000062c297220 */ /* 0x040fe20000410000 */
[-C--:B------:R-:W-:Y:S01]  /*d610*/  FFMA.FTZ R7, R45, R37.reuse, -R38 ;  /* 0x000000252d077223 */ /* 0x080fe20000010826 */
[-C--:B------:R-:W-:Y:S01]  /*d620*/  FFMA.FTZ R6, R44, R34.reuse, -R35 ;  /* 0x000000222c067223 */ /* 0x080fe20000010823 */
[----:B------:R-:W-:Y:S01]  /*d630*/  FFMA.FTZ R42, R47, R37, R42 ;  /* 0x000000252f2a7223 */ /* 0x000fe2000001002a */
[----:B------:R-:W-:Y:S01]  /*d640*/  FFMA.FTZ R41, R46, R34, R41 ;  /* 0x000000222e297223 */ /* 0x000fe20000010029 */
[----:B------:R-:W-:-:S02]  /*d650*/  F2FP.BF16.F32.PACK_AB R4, R39, R4 ;  /* 0x000000042704723e */ /* 0x000fc400000010ff */
[----:B------:R-:W-:Y:S02]  /*d660*/  F2FP.BF16.F32.PACK_AB R5, R40, R5 ;  /* 0x000000052805723e */ /* 0x000fe400000010ff */
[----:B------:R-:W-:Y:S02]  /*d670*/  F2FP.BF16.F32.PACK_AB R6, R41, R6 ;  /* 0x000000062906723e */ /* 0x000fe400000010ff */
[----:B------:R-:W-:-:S05]  /*d680*/  F2FP.BF16.F32.PACK_AB R7, R42, R7 ;  /* 0x000000072a07723e */ /* 0x000fca00000010ff */
[----:B------:R0:W-:Y:S02]  /*d690*/  STS.128 [R3+0x12400], R4 ;  /* 0x0124000403007388 */ /* 0x0001e40000000c00 */
.L_x_566:
[----:B------:R-:W-:Y:S05]  /*d6a0*/  BSYNC B1 ;  /* 0x0000000000017941 */ /* 0x000fea0003800000 */
.L_x_565:
[----:B------:R-:W-:Y:S04]  /*d6b0*/  BSSY B1, `(.L_x_567) ;  /* 0x0000028000017945 */ /* 0x000fe80003800000 */
[----:B------:R-:W-:Y:S05]  /*d6c0*/  @P1 BRA `(.L_x_568) ;  /* 0x0000000000981947 */ /* 0x000fea0003800000 */
[----:B0-----:R-:W0:Y:S01]  /*d6d0*/  LDS.128 R4, [R0+0x2000] ;  /* 0x0020000000047984 */ /* 0x001e220000000c00 */
[----:B------:R-:W-:Y:S01]  /*d6e0*/  IMAD.U32 R40, R30, 0x10000, RZ ;  /* 0x000100001e287824 */ /* 0x000fe200078e00ff */
[C---:B------:R-:W-:Y:S01]  /*d6f0*/  LOP3.LUT R43, R32.reuse, 0xffff0000, RZ, 0xc0, !PT ;  /* 0xffff0000202b7812 */ /* 0x040fe200078ec0ff */
        /* <DEDUP_REMOVED lines=18> */
[----:B------:R-:W-:Y:S01]  /*d820*/  LOP3.LUT R40, R31, 0xffff0000, RZ, 0xc0, !PT ;  /* 0xffff00001f287812 */ /* 0x000fe200078ec0ff */
[----:B------:R-:W-:Y:S02]  /*d830*/  IMAD.U32 R42, R33, 0x10000, RZ ;  /* 0x00010000212a7824 */ /* 0x000fe400078e00ff */
[----:B------:R-:W-:Y:S01]  /*d840*/  FFMA.FTZ R34, R43, R35, R34 ;  /* 0x000000232b227223 */ /* 0x000fe20000010022 */
[----:B------:R-:W-:Y:S02]  /*d850*/  IMAD.U32 R38, R31, 0x10000, RZ ;  /* 0x000100001f267824 */ /* 0x000fe400078e00ff */
[-C--:B------:R-:W-:Y:S01]  /*d860*/  FMUL.FTZ R35, R44, R7.reuse ;  /* 0x000000072c237220 */ /* 0x080fe20000410000 */
[-C--:B------:R-:W-:Y:S01]  /*d870*/  FMUL.FTZ R31, R42, R6.reuse ;  /* 0x000000062a1f7220 */ /* 0x080fe20000410000 */
[----:B------:R-:W-:Y:S01]  /*d880*/  FMUL.FTZ R37, R40, R7 ;  /* 0x0000000728257220 */ /* 0x000fe20000410000 */
[----:B------:R-:W-:Y:S01]  /*d890*/  FMUL.FTZ R33, R38, R6 ;  /* 0x0000000626217220 */ /* 0x000fe20000410000 */
[----:B------:R-:W-:Y:S01]  /*d8a0*/  FFMA.FTZ R7, R40, R32, -R35 ;  /* 0x0000002028077223 */ /* 0x000fe20000010823 */
[----:B------:R-:W-:Y:S01]  /*d8b0*/  FFMA.FTZ R6, R38, R30, -R31 ;  /* 0x0000001e26067223 */ /* 0x000fe2000001081f */
[----:B------:R-:W-:Y:S01]  /*d8c0*/  FFMA.FTZ R32, R44, R32, R37 ;  /* 0x000000202c207223 */ /* 0x000fe20000010025 */
[----:B------:R-:W-:Y:S01]  /*d8d0*/  FFMA.FTZ R33, R42, R30, R33 ;  /* 0x0000001e2a217223 */ /* 0x000fe20000010021 */
[----:B------:R-:W-:-:S02]  /*d8e0*/  F2FP.BF16.F32.PACK_AB R4, R39, R4 ;  /* 0x000000042704723e */ /* 0x000fc400000010ff */
[----:B------:R-:W-:Y:S02]  /*d8f0*/  F2FP.BF16.F32.PACK_AB R5, R34, R5 ;  /* 0x000000052205723e */ /* 0x000fe400000010ff */
[----:B------:R-:W-:Y:S02]  /*d900*/  F2FP.BF16.F32.PACK_AB R6, R33, R6 ;  /* 0x000000062106723e */ /* 0x000fe400000010ff */
[----:B------:R-:W-:-:S05]  /*d910*/  F2FP.BF16.F32.PACK_AB R7, R32, R7 ;  /* 0x000000072007723e */ /* 0x000fca00000010ff */
[----:B------:R1:W-:Y:S02]  /*d920*/  STS.128 [R0+0x2000], R4 ;  /* 0x0020000400007388 */ /* 0x0003e40000000c00 */
.L_x_568:
[----:B------:R-:W-:Y:S05]  /*d930*/  BSYNC B1 ;  /* 0x0000000000017941 */ /* 0x000fea0003800000 */
.L_x_567:
[----:B------:R-:W-:Y:S04]  /*d940*/  BSSY B1, `(.L_x_569) ;  /* 0x0000028000017945 */ /* 0x000fe80003800000 */
[----:B------:R-:W-:Y:S05]  /*d950*/  @P2 BRA `(.L_x_570) ;  /* 0x0000000000982947 */ /* 0x000fea0003800000 */
[----:B01----:R-:W0:Y:S01]  /*d960*/  LDS.128 R4, [R3+0x16400] ;  /* 0x0164000003047984 */ /* 0x003e220000000c00 */
        /* <DEDUP_REMOVED lines=37> */
.L_x_570:
[----:B------:R-:W-:Y:S05]  /*dbc0*/  BSYNC B1 ;  /* 0x0000000000017941 */ /* 0x000fea0003800000 */
.L_x_569:
[----:B------:R-:W-:Y:S04]  /*dbd0*/  BSSY B1, `(.L_x_571) ;  /* 0x0000028000017945 */ /* 0x000fe80003800000 */
[----:B------:R-:W-:Y:S05]  /*dbe0*/  @P3 BRA `(.L_x_572) ;  /* 0x0000000000983947 */ /* 0x000fea0003800000 */
[----:B012---:R-:W0:Y:S01]  /*dbf0*/  LDS.128 R4, [R0+0x6000] ;  /* 0x0060000000047984 */ /* 0x007e220000000c00 */
        /* <DEDUP_REMOVED lines=37> */
.L_x_572:
[----:B------:R-:W-:Y:S05]  /*de50*/  BSYNC B1 ;  /* 0x0000000000017941 */ /* 0x000fea0003800000 */
.L_x_571:
[----:B------:R-:W-:Y:S04]  /*de60*/  BSSY B1, `(.L_x_573) ;  /* 0x0000028000017945 */ /* 0x000fe80003800000 */
[----:B------:R-:W-:Y:S05]  /*de70*/  @P4 BRA `(.L_x_574) ;  /* 0x0000000000984947 */ /* 0x000fea0003800000 */
[----:B0123--:R-:W0:Y:S01]  /*de80*/  LDS.128 R4, [R3+0x1a400] ;  /* 0x01a4000003047984 */ /* 0x00fe220000000c00 */
        /* <DEDUP_REMOVED lines=37> */
.L_x_574:
[----:B------:R-:W-:Y:S05]  /*e0e0*/  BSYNC B1 ;  /* 0x0000000000017941 */ /* 0x000fea0003800000 */
.L_x_573:
[----:B------:R-:W-:Y:S05]  /*e0f0*/  @P5 BRA `(.L_x_564) ;  /* 0x0000002c00885947 */ /* 0x000fea0003800000 */
[----:B01234-:R-:W0:Y:S01]  /*e100*/  LDS.128 R4, [R0+0xa000] ;  /* 0x00a0000000047984 */ /* 0x01fe220000000c00 */
        /* <DEDUP_REMOVED lines=17> */
[----:B------:R-:W-:Y:S01]  /*e220*/  FMUL.FTZ R15, R24, R5 ;  /* 0x00000005180f7220 */ /* 0x000fe20000410000 */
        /* <DEDUP_REMOVED lines=18> */
[----:B------:R0:W-:Y:S01]  /*e350*/  STS.128 [R0+0xa000], R4 ;  /* 0x00a0000400007388 */ /* 0x0001e20000000c00 */
[----:B------:R-:W-:Y:S05]  /*e360*/  BRA `(.L_x_564) ;  /* 0x0000002800ec7947 */ /* 0x000fea0003800000 */
.L_x_546:
[----:B------:R-:W-:-:S03]  /*e370*/  UMOV UR4, 0xffffffff ;  /* 0xffffffff00047882 */ /* 0x000fc60000000000 */
[----:B------:R-:W-:Y:S05]  /*e380*/  BRA.DIV UR4, `(.L_x_575) ;  /* 0x0000014a04a07947 */ /* 0x000fea000b800000 */
[----:B------:R0:W1:Y:S04]  /*e390*/  SHFL.IDX PT, R41, R42, RZ, 0x1c1f ;  /* 0x001c1fff2a297589 */ /* 0x00006800000e0000 */
[----:B------:R0:W2:Y:S04]  /*e3a0*/  SHFL.IDX PT, R40, R39, RZ, 0x1c1f ;  /* 0x001c1fff27287589 */ /* 0x0000a800000e0000 */
[----:B------:R0:W3:Y:S04]  /*e3b0*/  SHFL.IDX PT, R21, R50, RZ, 0x1c1f ;  /* 0x001c1fff32157589 */ /* 0x0000e800000e0000 */
[----:B------:R0:W4:Y:S02]  /*e3c0*/  SHFL.IDX PT, R20, R24, RZ, 0x1c1f ;  /* 0x001c1fff18147589 */ /* 0x00012400000e0000 */
.L_x_811:
[----:B------:R-:W-:Y:S01]  /*e3d0*/  ULDC UR4, c[0x0][0x448] ;  /* 0x0001120000047ab9 */ /* 0x000fe20000000800 */
[----:B------:R-:W-:Y:S01]  /*e3e0*/  BSSY B1, `(.L_x_576) ;  /* 0x0000031000017945 */ /* 0x000fe20003800000 */
[----:B------:R-:W-:Y:S01]  /*e3f0*/  IMAD R37, R150, UR4, RZ ;  /* 0x0000000496257c24 */ /* 0x000fe2000f8e02ff */
[----:B------:R-:W-:Y:S02]  /*e400*/  CS2R R4, SRZ ;  /* 0x0000000000047805 */ /* 0x000fe4000001ff00 */
[----:B------:R-:W-:Y:S02]  /*e410*/  CS2R R6, SRZ ;  /* 0x0000000000067805 */ /* 0x000fe4000001ff00 */
[----:B------:R-:W-:Y:S02]  /*e420*/  CS2R R8, SRZ ;  /* 0x0000000000087805 */ /* 0x000fe4000001ff00 */
[----:B------:R-:W-:Y:S02]  /*e430*/  CS2R R10, SRZ ;  /* 0x00000000000a7805 */ /* 0x000fe4000001ff00 */
[----:B------:R-:W-:Y:S01]  /*e440*/  ISETP.GE.AND P0, PT, R0, R37, PT ;  /* 0x000000250000720c */ /* 0x000fe20003f06270 */
[----:B------:R-:W-:Y:S01]  /*e450*/  IMAD R37, R145, -0x80, R37 ;  /* 0xffffff8091257824 */ /* 0x000fe200078e0225 */
[----:B------:R-:W-:-:S02]  /*e460*/  CS2R R12, SRZ ;  /* 0x00000000000c7805 */ /* 0x000fc4000001ff00 */
[----:B------:R-:W-:Y:S02]  /*e470*/  CS2R R14, SRZ ;  /* 0x00000000000e7805 */ /* 0x000fe4000001ff00 */
[----:B0-----:R-:W-:Y:S02]  /*e480*/  CS2R R24, SRZ ;  /* 0x0000000000187805 */ /* 0x001fe4000001ff00 */
[----:B------:R-:W-:Y:S02]  /*e490*/  CS2R R26, SRZ ;  /* 0x00000000001a7805 */ /* 0x000fe4000001ff00 */
[----:B------:R-:W-:Y:S02]  /*e4a0*/  CS2R R28, SRZ ;  /* 0x00000000001c7805 */ /* 0x000fe4000001ff00 */
[----:B------:R-:W-:Y:S02]  /*e4b0*/  CS2R R30, SRZ ;  /* 0x00000000001e7805 */ /* 0x000fe4000001ff00 */
[----:B------:R-:W-:-:S02]  /*e4c0*/  CS2R R32, SRZ ;  /* 0x0000000000207805 */ /* 0x000fc4000001ff00 */
[----:B------:R-:W-:Y:S01]  /*e4d0*/  CS2R R34, SRZ ;  /* 0x0000000000227805 */ /* 0x000fe2000001ff00 */
[----:B------:R-:W-:Y:S06]  /*e4e0*/  @P0 BRA `(.L_x_577) ;  /* 0x0000000000800947 */ /* 0x000fec0003800000 */
[C---:B------:R-:W-:Y:S01]  /*e4f0*/  VIADD R0, R18.reuse, 0x20 ;  /* 0x0000002012007836 */ /* 0x040fe20000000000 */
[----:B------:R-:W-:Y:S01]  /*e500*/  ULDC UR4, c[0x0][0x3f4] ;  /* 0x0000fd0000047ab9 */ /* 0x000fe20000000800 */
[C---:B------:R-:W-:Y:S01]  /*e510*/  VIADD R3, R18.reuse, 0x40 ;  /* 0x0000004012037836 */ /* 0x040fe20000000000 */
[----:B------:R-:W-:Y:S02]  /*e520*/  ISETP.GE.AND P0, PT, R18, UR4, PT ;  /* 0x0000000412007c0c */ /* 0x000fe4000bf06270 */
[----:B------:R-:W-:Y:S02]  /*e530*/  CS2R R24, SRZ ;  /* 0x0000000000187805 */ /* 0x000fe4000001ff00 */
[----:B------:R-:W-:Y:S02]  /*e540*/  ISETP.GE.AND P1, PT, R0, UR4, PT ;  /* 0x0000000400007c0c */ /* 0x000fe4000bf26270 */
[----:B------:R-:W-:Y:S02]  /*e550*/  CS2R R26, SRZ ;  /* 0x00000000001a7805 */ /* 0x000fe4000001ff00 */
[----:B------:R-:W-:-:S02]  /*e560*/  ISETP.GE.AND P2, PT, R3, UR4, PT ;  /* 0x0000000403007c0c */ /* 0x000fc4000bf46270 */
[----:B------:R-:W-:Y:S02]  /*e570*/  CS2R R4, SRZ ;  /* 0x0000000000047805 */ /* 0x000fe4000001ff00 */
[----:B------:R-:W-:Y:S02]  /*e580*/  CS2R R6, SRZ ;  /* 0x0000000000067805 */ /* 0x000fe4000001ff00 */
[----:B------:R-:W-:Y:S01]  /*e590*/  CS2R R28, SRZ ;  /* 0x00000000001c7805 */ /* 0x000fe2000001ff00 */
[----:B-12---:R-:W-:-:S04]  /*e5a0*/  @!P0 IMAD.WIDE R12, R18, 0x2, R40 ;  /* 0x00000002120c8825 */ /* 0x006fc800078e0228 */
[----:B------:R-:W-:Y:S01]  /*e5b0*/  @!P1 IMAD.SHL.U32 R43, R227, 0x8, RZ ;  /* 0x00000008e32b9824 */ /* 0x000fe200078e00ff */
[----:B------:R0:W5:Y:S01]  /*e5c0*/  @!P0 LD.E.128 R24, desc[UR58][R12.64] ;  /* 0x0000003a0c188980 */ /* 0x000162000c101d00 */
[----:B------:R-:W-:Y:S01]  /*e5d0*/  @!P2 IMAD.SHL.U32 R45, R228, 0x8, RZ ;  /* 0x00000008e42da824 */ /* 0x000fe200078e00ff */
[----:B------:R-:W-:Y:S01]  /*e5e0*/  CS2R R30, SRZ ;  /* 0x00000000001e7805 */ /* 0x000fe2000001ff00 */
[--C-:B------:R-:W-:Y:S01]  /*e5f0*/  @!P1 IMAD.WIDE R38, R43, 0x2, R40.reuse ;  /* 0x000000022b269825 */ /* 0x100fe200078e0228 */
[----:B------:R-:W-:Y:S02]  /*e600*/  CS2R R8, SRZ ;  /* 0x0000000000087805 */ /* 0x000fe4000001ff00 */
[----:B------:R-:W-:Y:S02]  /*e610*/  CS2R R10, SRZ ;  /* 0x00000000000a7805 */ /* 0x000fe4000001ff00 */
[----:B------:R-:W-:Y:S01]  /*e620*/  CS2R R32, SRZ ;  /* 0x0000000000207805 */ /* 0x000fe2000001ff00 */
[----:B------:R-:W-:Y:S01]  /*e630*/  @!P2 IMAD.WIDE R40, R45, 0x2, R40 ;  /* 0x000000022d28a825 */ /* 0x000fe200078e0228 */
[----:B------:R-:W-:-:S02]  /*e640*/  CS2R R34, SRZ ;  /* 0x0000000000227805 */ /* 0x000fc4000001ff00 */
[----:B------:R-:W-:Y:S02]  /*e650*/  CS2R R14, SRZ ;  /* 0x00000000000e7805 */ /* 0x000fe4000001ff00 */
[----:B0-----:R-:W-:Y:S01]  /*e660*/  CS2R R12, SRZ ;  /* 0x00000000000c7805 */ /* 0x001fe2000001ff00 */
[--C-:B---34-:R-:W-:Y:S01]  /*e670*/  @!P1 IMAD.WIDE R42, R43, 0x2, R20.reuse ;  /* 0x000000022b2a9825 */ /* 0x118fe200078e0214 */
[----:B------:R0:W5:Y:S03]  /*e680*/  @!P1 LD.E.128 R28, desc[UR58][R38.64] ;  /* 0x0000003a261c9980 */ /* 0x000166000c101d00 */
[--C-:B------:R-:W-:Y:S01]  /*e690*/  @!P2 IMAD.WIDE R44, R45, 0x2, R20.reuse ;  /* 0x000000022d2ca825 */ /* 0x100fe200078e0214 */
[----:B------:R0:W5:Y:S03]  /*e6a0*/  @!P1 LD.E.128 R8, desc[UR58][R42.64] ;  /* 0x0000003a2a089980 */ /* 0x000166000c101d00 */
[----:B------:R-:W-:Y:S01]  /*e6b0*/  @!P0 IMAD.WIDE R20, R18, 0x2, R20 ;  /* 0x0000000212148825 */ /* 0x000fe200078e0214 */
[----:B------:R0:W5:Y:S04]  /*e6c0*/  @!P2 LD.E.128 R32, desc[UR58][R40.64] ;  /* 0x0000003a2820a980 */ /* 0x000168000c101d00 */
[----:B------:R0:W5:Y:S04]  /*e6d0*/  @!P0 LD.E.128 R4, desc[UR58][R20.64] ;  /* 0x0000003a14048980 */ /* 0x000168000c101d00 */
[----:B------:R0:W5:Y:S02]  /*e6e0*/  @!P2 LD.E.128 R12, desc[UR58][R44.64] ;  /* 0x0000003a2c0ca980 */ /* 0x000164000c101d00 */
.L_x_577:
[----:B------:R-:W-:Y:S05]  /*e6f0*/  BSYNC B1 ;  /* 0x0000000000017941 */ /* 0x000fea0003800000 */
.L_x_576:
[----:B0---4-:R-:W-:Y:S01]  /*e700*/  LEA.HI R20, R206, R206, RZ, 0x1 ;  /* 0x000000cece147211 */ /* 0x011fe200078f08ff */
[--C-:B-----5:R-:W-:Y:S01]  /*e710*/  IMAD.MOV.U32 R38, RZ, RZ, R5.reuse ;  /* 0x000000ffff267224 */ /* 0x120fe200078e0005 */
[----:B------:R-:W-:Y:S01]  /*e720*/  SHF.R.U64 R55, R4, 0x10, R5 ;  /* 0x0000001004377819 */ /* 0x000fe20000001205 */
[----:B------:R-:W-:Y:S01]  /*e730*/  IMAD.MOV.U32 R3, RZ, RZ, R25 ;  /* 0x000000ffff037224 */ /* 0x000fe200078e0019 */
[----:B---3--:R-:W-:Y:S01]  /*e740*/  LOP3.LUT R21, R20, 0xfffffffe, RZ, 0xc0, !PT ;  /* 0xfffffffe14157812 */ /* 0x008fe200078ec0ff */
[----:B------:R-:W-:Y:S01]  /*e750*/  IMAD.MOV.U32 R42, RZ, RZ, R31 ;  /* 0x000000ffff2a7224 */ /* 0x000fe200078e001f */
[----:B------:R-:W-:Y:S01]  /*e760*/  SHF.R.U32.HI R53, RZ, 0x10, R5 ;  /* 0x00000010ff357819 */ /* 0x000fe20000011605 */
[----:B------:R-:W-:Y:S01]  /*e770*/  IMAD.MOV.U32 R0, RZ, RZ, R24 ;  /* 0x000000ffff007224 */ /* 0x000fe200078e0018 */
[----:B------:R-:W-:Y:S01]  /*e780*/  SHF.R.U64 R67, R24, 0x10, R25 ;  /* 0x0000001018437819 */ /* 0x000fe20000001219 */
[----:B------:R-:W-:Y:S01]  /*e790*/  IMAD.IADD R21, R206, 0x1, -R21 ;  /* 0x00000001ce157824 */ /* 0x000fe200078e0a15 */
[----:B------:R-:W-:Y:S01]  /*e7a0*/  SHF.R.U32.HI R64, RZ, 0x10, R25 ;  /* 0x00000010ff407819 */ /* 0x000fe20000011619 */
[--C-:B------:R-:W-:Y:S01]  /*e7b0*/  IMAD.MOV.U32 R25, RZ, RZ, R27.reuse ;  /* 0x000000ffff197224 */ /* 0x100fe200078e001b */
[----:B------:R-:W-:Y:S01]  /*e7c0*/  SHF.R.U64 R65, R26, 0x10, R27 ;  /* 0x000000101a417819 */ /* 0x000fe2000000121b */
[----:B------:R-:W-:Y:S01]  /*e7d0*/  IMAD.MOV.U32 R46, RZ, RZ, R35 ;  /* 0x000000ffff2e7224 */ /* 0x000fe200078e0023 */
[----:B------:R-:W-:Y:S01]  /*e7e0*/  SHF.L.U32 R5, R21, 0x1f, RZ ;  /* 0x0000001f15057819 */ /* 0x000fe200000006ff */
[----:B------:R-:W-:Y:S01]  /*e7f0*/  IMAD.MOV.U32 R24, RZ, RZ, R26 ;  /* 0x000000ffff187224 */ /* 0x000fe200078e001a */
[----:B------:R-:W-:Y:S01]  /*e800*/  SHF.R.U32.HI R62, RZ, 0x10, R27 ;  /* 0x00000010ff3e7819 */ /* 0x000fe2000001161b */
[--C-:B------:R-:W-:Y:S01]  /*e810*/  IMAD.MOV.U32 R27, RZ, RZ, R29.reuse ;  /* 0x000000ffff1b7224 */ /* 0x100fe200078e001d */
[----:B------:R-:W0:Y:S01]  /*e820*/  SYNCS.PHASECHK.TRANS64.TRYWAIT P0, [R2+URZ+0x34800], R5 ;  /* 0x03480005020075a7 */ /* 0x000e22000800017f */
[----:B------:R-:W-:Y:S01]  /*e830*/  SHF.R.U32.HI R60, RZ, 0x10, R29 ;  /* 0x00000010ff3c7819 */ /* 0x000fe2000001161d */
[----:B------:R-:W-:Y:S01]  /*e840*/  IMAD.MOV.U32 R26, RZ, RZ, R28 ;  /* 0x000000ffff1a7224 */ /* 0x000fe200078e001c */
[----:B------:R-:W-:Y:S01]  /*e850*/  SHF.R.U32.HI R61, RZ, 0x10, R31 ;  /* 0x00000010ff3d7819 */ /* 0x000fe2000001161f */
[----:B-1----:R-:W-:Y:S01]  /*e860*/  IMAD.MOV.U32 R41, RZ, RZ, R30 ;  /* 0x000000ffff297224 */ /* 0x002fe200078e001e */
        /* <DEDUP_REMOVED lines=8> */
[----:B------:R-:W-:Y:S01]  /*e8f0*/  SHF.R.U64 R58, R30, 0x10, R31 ;  /* 0x000000101e3a7819 */ /* 0x000fe2000000121f */
[----:B------:R-:W-:Y:S01]  /*e900*/  IMAD.MOV.U32 R39, RZ, RZ, R6 ;  /* 0x000000ffff277224 */ /* 0x000fe200078e0006 */
[----:B------:R-:W-:Y:S01]  /*e910*/  PRMT R25, R27, 0x5410, R60 ;  /* 0x000054101b197816 */ /* 0x000fe2000000003c */
[----:B--2---:R-:W-:Y:S01]  /*e920*/  IMAD.MOV.U32 R40, RZ, RZ, R7 ;  /* 0x000000ffff287224 */ /* 0x004fe200078e0007 */
[----:B------:R-:W-:Y:S01]  /*e930*/  PRMT R27, R42, 0x5410, R61 ;  /* 0x000054102a1b7816 */ /* 0x000fe2000000003d */
[----:B------:R-:W-:Y:S01]  /*e940*/  IMAD.MOV.U32 R28, RZ, RZ, R8 ;  /* 0x000000ffff1c7224 */ /* 0x000fe200078e0008 */
[----:B------:R-:W-:Y:S01]  /*e950*/  SHF.R.U64 R56, R32, 0x10, R33 ;  /* 0x0000001020387819 */ /* 0x000fe20000001221 */
[----:B------:R-:W-:Y:S01]  /*e960*/  IMAD.MOV.U32 R29, RZ, RZ, R9 ;  /* 0x000000ffff1d7224 */ /* 0x000fe200078e0009 */
[----:B------:R-:W-:Y:S01]  /*e970*/  SHF.R.U32.HI R59, RZ, 0x10, R33 ;  /* 0x00000010ff3b7819 */ /* 0x000fe20000011621 */
[----:B------:R-:W-:Y:S01]  /*e980*/  IMAD.MOV.U32 R31, RZ, RZ, R11 ;  /* 0x000000ffff1f7224 */ /* 0x000fe200078e000b */
[--C-:B------:R-:W-:Y:S01]  /*e990*/  SHF.R.U64 R52, R6, 0x10, R7.reuse ;  /* 0x0000001006347819 */ /* 0x100fe20000001207 */
[----:B------:R-:W-:Y:S01]  /*e9a0*/  BSSY B1, `(.L_x_578) ;  /* 0x0000023000017945 */ /* 0x000fe20003800000 */
[----:B------:R-:W-:Y:S01]  /*e9b0*/  SHF.R.U32.HI R51, RZ, 0x10, R7 ;  /* 0x00000010ff337819 */ /* 0x000fe20000011607 */
[----:B------:R-:W-:Y:S01]  /*e9c0*/  IMAD.MOV.U32 R4, RZ, RZ, R12 ;  /* 0x000000ffff047224 */ /* 0x000fe200078e000c */
[----:B------:R-:W-:Y:S01]  /*e9d0*/  SHF.R.U64 R49, R8, 0x10, R9 ;  /* 0x0000001008317819 */ /* 0x000fe20000001209 */
[----:B------:R-:W-:Y:S01]  /*e9e0*/  IMAD.MOV.U32 R6, RZ, RZ, R13 ;  /* 0x000000ffff067224 */ /* 0x000fe200078e000d */
[----:B------:R-:W-:Y:S01]  /*e9f0*/  SHF.R.U32.HI R50, RZ, 0x10, R9 ;  /* 0x00000010ff327819 */ /* 0x000fe20000011609 */
[----:B------:R-:W-:Y:S01]  /*ea00*/  IMAD.MOV.U32 R7, RZ, RZ, R14 ;  /* 0x000000ffff077224 */ /* 0x000fe200078e000e */
[----:B------:R-:W-:Y:S01]  /*ea10*/  MOV R30, R10 ;  /* 0x0000000a001e7202 */ /* 0x000fe20000000f00 */
[----:B------:R-:W-:Y:S01]  /*ea20*/  IMAD.MOV.U32 R21, RZ, RZ, R15 ;  /* 0x000000ffff157224 */ /* 0x000fe200078e000f */
[----:B------:R-:W-:-:S02]  /*ea30*/  SHF.R.U64 R47, R10, 0x10, R11 ;  /* 0x000000100a2f7819 */ /* 0x000fc4000000120b */
[----:B------:R-:W-:Y:S02]  /*ea40*/  SHF.R.U32.HI R48, RZ, 0x10, R11 ;  /* 0x00000010ff307819 */ /* 0x000fe4000001160b */
[----:B------:R-:W-:Y:S02]  /*ea50*/  VIMNMX R42, R37, 0x80, PT ;  /* 0x00000080252a7848 */ /* 0x000fe40003fe0100 */
[----:B------:R-:W-:Y:S02]  /*ea60*/  PRMT R34, R24, 0x5410, R65 ;  /* 0x0000541018227816 */ /* 0x000fe40000000041 */
[--C-:B------:R-:W-:Y:S02]  /*ea70*/  SHF.R.U64 R11, R12, 0x10, R13.reuse ;  /* 0x000000100c0b7819 */ /* 0x100fe4000000120d */
[----:B------:R-:W-:Y:S02]  /*ea80*/  SHF.R.U32.HI R9, RZ, 0x10, R13 ;  /* 0x00000010ff097819 */ /* 0x000fe4000001160d */
[----:B------:R-:W-:-:S02]  /*ea90*/  PRMT R32, R0, 0x5410, R67 ;  /* 0x0000541000207816 */ /* 0x000fc40000000043 */
[----:B------:R-:W-:Y:S02]  /*eaa0*/  PRMT R33, R3, 0x5410, R64 ;  /* 0x0000541003217816 */ /* 0x000fe40000000040 */
[----:B------:R-:W-:Y:S02]  /*eab0*/  PRMT R24, R26, 0x5410, R63 ;  /* 0x000054101a187816 */ /* 0x000fe4000000003f */
[--C-:B------:R-:W-:Y:S02]  /*eac0*/  SHF.R.U64 R10, R14, 0x10, R15.reuse ;  /* 0x000000100e0a7819 */ /* 0x100fe4000000120f */
[----:B------:R-:W-:Y:S02]  /*ead0*/  SHF.R.U32.HI R8, RZ, 0x10, R15 ;  /* 0x00000010ff087819 */ /* 0x000fe4000001160f */
[----:B------:R-:W-:Y:S02]  /*eae0*/  PRMT R26, R41, 0x5410, R58 ;  /* 0x00005410291a7816 */ /* 0x000fe4000000003a */
[----:B------:R-:W-:-:S02]  /*eaf0*/  PRMT R0, R43, 0x5410, R56 ;  /* 0x000054102b007816 */ /* 0x000fc40000000038 */
[----:B------:R-:W-:Y:S02]  /*eb00*/  PRMT R3, R44, 0x5410, R59 ;  /* 0x000054102c037816 */ /* 0x000fe4000000003b */
[----:B------:R-:W-:Y:S02]  /*eb10*/  PRMT R12, R45, 0x5410, R54 ;  /* 0x000054102d0c7816 */ /* 0x000fe40000000036 */
[----:B------:R-:W-:Y:S02]  /*eb20*/  PRMT R13, R46, 0x5410, R57 ;  /* 0x000054102e0d7816 */ /* 0x000fe40000000039 */
[----:B------:R-:W-:Y:S02]  /*eb30*/  PRMT R37, R20, 0x5410, R55 ;  /* 0x0000541014257816 */ /* 0x000fe40000000037 */
[----:B------:R-:W-:Y:S02]  /*eb40*/  ISETP.GE.AND P1, PT, R17, R42, PT ;  /* 0x0000002a1100720c */ /* 0x000fe40003f26270 */
[----:B------:R-:W-:-:S02]  /*eb50*/  PRMT R38, R38, 0x5410, R53 ;  /* 0x0000541026267816 */ /* 0x000fc40000000035 */
[----:B------:R-:W-:Y:S02]  /*eb60*/  PRMT R39, R39, 0x5410, R52 ;  /* 0x0000541027277816 */ /* 0x000fe40000000034 */
[----:B------:R-:W-:Y:S02]  /*eb70*/  PRMT R40, R40, 0x5410, R51 ;  /* 0x0000541028287816 */ /* 0x000fe40000000033 */
[----:B------:R-:W-:Y:S02]  /*eb80*/  PRMT R28, R28, 0x5410, R49 ;  /* 0x000054101c1c7816 */ /* 0x000fe40000000031 */
[----:B------:R-:W-:Y:S02]  /*eb90*/  PRMT R29, R29, 0x5410, R50 ;  /* 0x000054101d1d7816 */ /* 0x000fe40000000032 */
[----:B------:R-:W-:Y:S02]  /*eba0*/  PRMT R30, R30, 0x5410, R47 ;  /* 0x000054101e1e7816 */ /* 0x000fe4000000002f */
[----:B------:R-:W-:Y:S01]  /*ebb0*/  PRMT R31, R31, 0x5410, R48 ;  /* 0x000054101f1f7816 */ /* 0x000fe20000000030 */
[----:B0-----:R-:W-:Y:S06]  /*ebc0*/  @!P0 BRA `(.L_x_579) ;  /* 0x0000014400048947 */ /* 0x001fec0003800000 */
.L_x_812:
[----:B------:R-:W-:Y:S05]  /*ebd0*/  BSYNC B1 ;  /* 0x0000000000017941 */ /* 0x000fea0003800000 */
.L_x_578:
[----:B------:R-:W-:Y:S01]  /*ebe0*/  BSSY B1, `(.L_x_580) ;  /* 0x000011e000017945 */ /* 0x000fe20003800000 */
[----:B------:R-:W-:Y:S02]  /*ebf0*/  PRMT R14, R4, 0x5410, R11 ;  /* 0x00005410040e7816 */ /* 0x000fe4000000000b */
[----:B------:R-:W-:Y:S02]  /*ec00*/  PRMT R15, R6, 0x5410, R9 ;  /* 0x00005410060f7816 */ /* 0x000fe40000000009 */
[----:B------:R-:W-:Y:S02]  /*ec10*/  PRMT R20, R7, 0x5410, R10 ;  /* 0x0000541007147816 */ /* 0x000fe4000000000a */
[----:B------:R-:W-:Y:S01]  /*ec20*/  PRMT R21, R21, 0x5410, R8 ;  /* 0x0000541015157816 */ /* 0x000fe20000000008 */
[----:B------:R-:W-:Y:S06]  /*ec30*/  @P1 BRA `(.L_x_581) ;  /* 0x0000001000601947 */ /* 0x000fec0003800000 */
[----:B------:R-:W1:Y:S01]  /*ec40*/  LDC R41, c[0x0][0x3f4] ;  /* 0x0000fd00ff297b82 */ /* 0x000e620000000800 */
[C---:B------:R-:W-:Y:S01]  /*ec50*/  VIADD R4, R18.reuse, 0x20 ;  /* 0x0000002012047836 */ /* 0x040fe20000000000 */
[----:B------:R-:W-:Y:S01]  /*ec60*/  BSSY B2, `(.L_x_582) ;  /* 0x0000061000027945 */ /* 0x000fe20003800000 */
[C---:B------:R-:W-:Y:S01]  /*ec70*/  VIADD R6, R18.reuse, 0x40 ;  /* 0x0000004012067836 */ /* 0x040fe20000000000 */
[-C--:B-1----:R-:W-:Y:S02]  /*ec80*/  ISETP.GE.AND P0, PT, R18, R41.reuse, PT ;  /* 0x000000291200720c */ /* 0x082fe40003f06270 */
[-C--:B------:R-:W-:Y:S02]  /*ec90*/  ISETP.GE.AND P1, PT, R4, R41.reuse, PT ;  /* 0x000000290400720c */ /* 0x080fe40003f26270 */
[----:B------:R-:W-:-:S09]  /*eca0*/  ISETP.GE.AND P2, PT, R6, R41, PT ;  /* 0x000000290600720c */ /* 0x000fd20003f46270 */
[----:B------:R-:W-:Y:S05]  /*ecb0*/  @P0 BRA `(.L_x_583) ;  /* 0x00000004006c0947 */ /* 0x000fea0003800000 */
[----:B0-----:R-:W-:Y:S01]  /*ecc0*/  LEA.HI R5, R41, R226, RZ, 0x1d ;  /* 0x000000e229057211 */ /* 0x001fe200078fe8ff */
[----:B------:R-:W-:Y:S01]  /*ecd0*/  IMAD.U32 R54, R37, 0x10000, RZ ;  /* 0x0001000025367824 */ /* 0x000fe200078e00ff */
[----:B------:R-:W-:Y:S01]  /*ece0*/  LOP3.LUT R4, R191, 0x38, R18, 0xf8, !PT ;  /* 0x00000038bf047812 */ /* 0x000fe200078ef812 */
[----:B------:R-:W-:Y:S01]  /*ecf0*/  IMAD.U32 R52, R32, 0x10000, RZ ;  /* 0x0001000020347824 */ /* 0x000fe200078e00ff */
[----:B------:R-:W-:Y:S01]  /*ed00*/  SHF.R.S32.HI R6, RZ, 0x1f, R5 ;  /* 0x0000001fff067819 */ /* 0x000fe20000011405 */
[----:B------:R-:W-:Y:S01]  /*ed10*/  IMAD.U32 R53, R38, 0x10000, RZ ;  /* 0x0001000026357824 */ /* 0x000fe200078e00ff */
[----:B------:R-:W-:Y:S02]  /*ed20*/  LOP3.LUT R51, R37, 0xffff0000, RZ, 0xc0, !PT ;  /* 0xffff000025337812 */ /* 0x000fe400078ec0ff */
[----:B------:R-:W-:Y:S01]  /*ed30*/  LEA.HI R7, R6, R5, RZ, 0x3 ;  /* 0x0000000506077211 */ /* 0x000fe200078f18ff */
[----:B------:R-:W-:Y:S01]  /*ed40*/  IMAD.SHL.U32 R6, R5, 0x8, RZ ;  /* 0x0000000805067824 */ /* 0x000fe200078e00ff */
[----:B------:R-:W-:-:S03]  /*ed50*/  LOP3.LUT R5, R4, R193, RZ, 0x3c, !PT ;  /* 0x000000c104057212 */ /* 0x000fc600078e3cff */
[----:B------:R-:W-:Y:S01]  /*ed60*/  IMAD.SHL.U32 R7, R7, 0x400, RZ ;  /* 0x0000040007077824 */ /* 0x000fe200078e00ff */
[----:B------:R-:W-:Y:S01]  /*ed70*/  LOP3.LUT R6, R191, 0x38, R6, 0xf8, !PT ;  /* 0x00000038bf067812 */ /* 0x000fe200078ef806 */
[----:B------:R-:W-:-:S03]  /*ed80*/  IMAD R5, R192, 0x200, R5 ;  /* 0x00000200c0057824 */ /* 0x000fc600078e0205 */
[----:B------:R-:W-:Y:S01]  /*ed90*/  LOP3.LUT R7, R7, 0x7fffe000, RZ, 0xc0, !PT ;  /* 0x7fffe00007077812 */ /* 0x000fe200078ec0ff */
[----:B------:R-:W-:Y:S01]  /*eda0*/  IMAD R61, R5, 0x2, R2 ;  /* 0x00000002053d7824 */ /* 0x000fe200078e0202 */
[----:B------:R-:W-:-:S03]  /*edb0*/  LOP3.LUT R6, R6, R193, RZ, 0x3c, !PT ;  /* 0x000000c106067212 */ /* 0x000fc600078e3cff */
[----:B------:R-:W-:-:S04]  /*edc0*/  IMAD R7, R192, 0x200, R7 ;  /* 0x00000200c0077824 */ /* 0x000fc800078e0207 */
[----:B------:R-:W-:Y:S02]  /*edd0*/  IMAD.IADD R9, R7, 0x1, R6 ;  /* 0x0000000107097824 */ /* 0x000fe400078e0206 */
[----:B------:R-:W0:Y:S02]  /*ede0*/  LDS.128 R4, [R61+0x10400] ;  /* 0x010400003d047984 */ /* 0x000e240000000c00 */
[----:B------:R-:W-:-:S05]  /*edf0*/  IMAD R62, R9, 0x2, R2 ;  /* 0x00000002093e7824 */ /* 0x000fca00078e0202 */
[----:B------:R-:W1:Y:S01]  /*ee00*/  LDS.128 R8, [R62+0x10400] ;  /* 0x010400003e087984 */ /* 0x000e620000000c00 */
[C---:B0-----:R-:W-:Y:S01]  /*ee10*/  IMAD.U32 R43, R4.reuse, 0x10000, RZ ;  /* 0x00010000042b7824 */ /* 0x041fe200078e00ff */
[----:B------:R-:W-:Y:S01]  /*ee20*/  LOP3.LUT R4, R4, 0xffff0000, RZ, 0xc0, !PT ;  /* 0xffff000004047812 */ /* 0x000fe200078ec0ff */
[C---:B------:R-:W-:Y:S01]  /*ee30*/  IMAD.U32 R44, R5.reuse, 0x10000, RZ ;  /* 0x00010000052c7824 */ /* 0x040fe200078e00ff */
[----:B------:R-:W-:Y:S01]  /*ee40*/  LOP3.LUT R5, R5, 0xffff0000, RZ, 0xc0, !PT ;  /* 0xffff000005057812 */ /* 0x000fe200078ec0ff */
[C---:B------:R-:W-:Y:S01]  /*ee50*/  IMAD.U32 R45, R6.reuse, 0x10000, RZ ;  /* 0x00010000062d7824 */ /* 0x040fe200078e00ff */
[----:B------:R-:W-:Y:S01]  /*ee60*/  LOP3.LUT R6, R6, 0xffff0000, RZ, 0xc0, !PT ;  /* 0xffff000006067812 */ /* 0x000fe200078ec0ff */
[C---:B------:R-:W-:Y:S01]  /*ee70*/  IMAD.U32 R46, R7.reuse, 0x10000, RZ ;  /* 0x00010000072e7824 */ /* 0x040fe200078e00ff */
[----:B------:R-:W-:Y:S01]  /*ee80*/  LOP3.LUT R7, R7, 0xffff0000, RZ, 0xc0, !PT ;  /* 0xffff000007077812 */ /* 0x000fe200078ec0ff */
[C---:B-1----:R-:W-:Y:S01]  /*ee90*/  IMAD.U32 R47, R8.reuse, 0x10000, RZ ;  /* 0x00010000082f7824 */ /* 0x042fe200078e00ff */
[----:B------:R-:W-:Y:S01]  /*eea0*/  LOP3.LUT R8, R8, 0xffff0000, RZ, 0xc0, !PT ;  /* 0xffff000008087812 */ /* 0x000fe200078ec0ff */
[C---:B------:R-:W-:Y:S01]  /*eeb0*/  IMAD.U32 R48, R9.reuse, 0x10000, RZ ;  /* 0x0001000009307824 */ /* 0x040fe200078e00ff */
[----:B------:R-:W-:Y:S01]  /*eec0*/  LOP3.LUT R9, R9, 0xffff0000, RZ, 0xc0, !PT ;  /* 0xffff000009097812 */ /* 0x000fe200078ec0ff */
[C---:B------:R-:W-:Y:S01]  /*eed0*/  FMUL.FTZ R56, R47.reuse, R54 ;  /* 0x000000362f387220 */ /* 0x040fe20000410000 */
[-C--:B------:R-:W-:Y:S01]  /*eee0*/  FMUL.FTZ R58, R47, R52.reuse ;  /* 0x000000342f3a7220 */ /* 0x080fe20000410000 */
[----:B------:R-:W-:Y:S01]  /*eef0*/  LOP3.LUT R47, R32, 0xffff0000, RZ, 0xc0, !PT ;  /* 0xffff0000202f7812 */ /* 0x000fe200078ec0ff */
[----:B------:R-:W-:Y:S01]  /*ef00*/  FMUL.FTZ R55, R8, R51 ;  /* 0x0000003308377220 */ /* 0x000fe20000410000 */
[C---:B------:R-:W-:Y:S01]  /*ef10*/  FFMA.FTZ R56, R43.reuse, R52, -R56 ;  /* 0x000000342b387223 */ /* 0x040fe20000010838 */
[----:B------:R-:W-:Y:S01]  /*ef20*/  FFMA.FTZ R58, R43, R54, R58 ;  /* 0x000000362b3a7223 */ /* 0x000fe2000001003a */
[----:B------:R-:W-:-:S02]  /*ef30*/  IMAD.U32 R43, R33, 0x10000, RZ ;  /* 0x00010000212b7824 */ /* 0x000fc400078e00ff */
[-C--:B------:R-:W-:Y:S01]  /*ef40*/  FMUL.FTZ R57, R8, R47.reuse ;  /* 0x0000002f08397220 */ /* 0x080fe20000410000 */
[----:B------:R-:W-:Y:S01]  /*ef50*/  FFMA.FTZ R55, R4, R47, -R55 ;  /* 0x0000002f04377223 */ /* 0x000fe20000010837 */
[----:B------:R-:W-:Y:S01]  /*ef60*/  FMUL.FTZ R47, R48, R53 ;  /* 0x00000035302f7220 */ /* 0x000fe20000410000 */
[----:B------:R-:W-:Y:S02]  /*ef70*/  IMAD.U32 R49, R10, 0x10000, RZ ;  /* 0x000100000a317824 */ /* 0x000fe400078e00ff */
[----:B------:R-:W-:Y:S01]  /*ef80*/  FMUL.FTZ R52, R48, R43 ;  /* 0x0000002b30347220 */ /* 0x000fe20000410000 */
[----:B------:R-:W-:Y:S01]  /*ef90*/  FFMA.FTZ R57, R4, R51, R57 ;  /* 0x0000003304397223 */ /* 0x000fe20000010039 */
[----:B------:R-:W-:Y:S01]  /*efa0*/  LOP3.LUT R10, R10, 0xffff0000, RZ, 0xc0, !PT ;  /* 0xffff00000a0a7812 */ /* 0x000fe200078ec0ff */
[----:B------:R-:W-:Y:S01]  /*efb0*/  FFMA.FTZ R48, R44, R43, -R47 ;  /* 0x0000002b2c307223 */ /* 0x000fe2000001082f */
[C---:B------:R-:W-:Y:S01]  /*efc0*/  LOP3.LUT R51, R39.reuse, 0xffff0000, RZ, 0xc0, !PT ;  /* 0xffff000027337812 */ /* 0x040fe200078ec0ff */
[----:B------:R-:W-:Y:S01]  /*efd0*/  IMAD.U32 R8, R39, 0x10000, RZ ;  /* 0x0001000027087824 */ /* 0x000fe200078e00ff */
[C---:B------:R-:W-:Y:S01]  /*efe0*/  LOP3.LUT R43, R34.reuse, 0xffff0000, RZ, 0xc0, !PT ;  /* 0xffff0000222b7812 */ /* 0x040fe200078ec0ff */
[----:B------:R-:W-:-:S02]  /*eff0*/  IMAD.U32 R4, R34, 0x10000, RZ ;  /* 0x0001000022047824 */ /* 0x000fc400078e00ff */
[----:B------:R-:W-:Y:S01]  /*f000*/  FFMA.FTZ R52, R44, R53, R52 ;  /* 0x000000352c347223 */ /* 0x000fe20000010034 */
[C---:B------:R-:W-:Y:S01]  /*f010*/  FMUL.FTZ R59, R10.reuse, R51 ;  /* 0x000000330a3b7220 */ /* 0x040fe20000410000 */
[C---:B------:R-:W-:Y:S01]  /*f020*/  FMUL.FTZ R44, R49.reuse, R8 ;  /* 0x00000008312c7220 */ /* 0x040fe20000410000 */
[-C--:B------:R-:W-:Y:S01]  /*f030*/  FMUL.FTZ R54, R49, R4.reuse ;  /* 0x0000000431367220 */ /* 0x080fe20000410000 */
[----:B------:R-:W-:Y:S01]  /*f040*/  FMUL.FTZ R10, R10, R43 ;  /* 0x0000002b0a0a7220 */ /* 0x000fe20000410000 */
[----:B------:R-:W-:Y:S02]  /*f050*/  IMAD.U32 R50, R11, 0x10000, RZ ;  /* 0x000100000b327824 */ /* 0x000fe400078e00ff */
[C---:B------:R-:W-:Y:S01]  /*f060*/  FFMA.FTZ R53, R45.reuse, R4, -R44 ;  /* 0x000000042d357223 */ /* 0x040fe2000001082c */
[----:B------:R-:W-:Y:S02]  /*f070*/  IMAD.U32 R49, R40, 0x10000, RZ ;  /* 0x0001000028317824 */ /* 0x000fe400078e00ff */
[----:B------:R-:W-:Y:S01]  /*f080*/  FFMA.FTZ R54, R45, R8, R54 ;  /* 0x000000082d367223 */ /* 0x000fe20000010036 */
[----:B------:R-:W-:-:S02]  /*f090*/  IMAD.U32 R47, R35, 0x10000, RZ ;  /* 0x00010000232f7824 */ /* 0x000fc400078e00ff */
[----:B------:R-:W-:Y:S01]  /*f0a0*/  FFMA.FTZ R51, R6, R51, R10 ;  /* 0x0000003306337223 */ /* 0x000fe2000001000a */
[----:B------:R-:W-:Y:S01]  /*f0b0*/  LOP3.LUT R11, R11, 0xffff0000, RZ, 0xc0, !PT ;  /* 0xffff00000b0b7812 */ /* 0x000fe200078ec0ff */
[----:B------:R-:W-:Y:S01]  /*f0c0*/  FMUL.FTZ R45, R50, R49 ;  /* 0x00000031322d7220 */ /* 0x000fe20000410000 */
[----:B------:R-:W-:Y:S01]  /*f0d0*/  FFMA.FTZ R60, R6, R43, -R59 ;  /* 0x0000002b063c7223 */ /* 0x000fe2000001083b */
[----:B------:R-:W-:Y:S01]  /*f0e0*/  LOP3.LUT R8, R38, 0xffff0000, RZ, 0xc0, !PT ;  /* 0xffff000026087812 */ /* 0x000fe200078ec0ff */
[-C--:B------:R-:W-:Y:S01]  /*f0f0*/  FMUL.FTZ R43, R50, R47.reuse ;  /* 0x0000002f322b7220 */ /* 0x080fe20000410000 */
[----:B------:R-:W-:Y:S01]  /*f100*/  LOP3.LUT R10, R40, 0xffff0000, RZ, 0xc0, !PT ;  /* 0xffff0000280a7812 */ /* 0x000fe200078ec0ff */
[C---:B------:R-:W-:Y:S01]  /*f110*/  FFMA.FTZ R45, R46.reuse, R47, -R45 ;  /* 0x0000002f2e2d7223 */ /* 0x040fe2000001082d */
[----:B------:R-:W-:Y:S01]  /*f120*/  LOP3.LUT R4, R33, 0xffff0000, RZ, 0xc0, !PT ;  /* 0xffff000021047812 */ /* 0x000fe200078ec0ff */
[----:B------:R-:W-:Y:S01]  /*f130*/  FFMA.FTZ R46, R46, R49, R43 ;  /* 0x000000312e2e7223 */ /* 0x000fe2000001002b */
[----:B------:R-:W-:Y:S01]  /*f140*/  LOP3.LUT R6, R35, 0xffff0000, RZ, 0xc0, !PT ;  /* 0xffff000023067812 */ /* 0x000fe200078ec0ff */
[----:B------:R-:W-:Y:S01]  /*f150*/  FMUL.FTZ R44, R9, R8 ;  /* 0x00000008092c7220 */ /* 0x000fe20000410000 */
[----:B------:R-:W-:Y:S01]  /*f160*/  FMUL.FTZ R50, R11, R10 ;  /* 0x0000000a0b327220 */ /* 0x000fe20000410000 */
[----:B------:R-:W-:-:S02]  /*f170*/  FMUL.FTZ R43, R9, R4 ;  /* 0x00000004092b7220 */ /* 0x000fc40000410000 */
[----:B------:R-:W-:Y:S01]  /*f180*/  FMUL.FTZ R11, R11, R6 ;  /* 0x000000060b0b7220 */ /* 0x000fe20000410000 */
[----:B------:R-:W-:Y:S01]  /*f190*/  FFMA.FTZ R9, R5, R4, -R44 ;  /* 0x0000000405097223 */ /* 0x000fe2000001082c */
[----:B------:R-:W-:Y:S01]  /*f1a0*/  FFMA.FTZ R50, R7, R6, -R50 ;  /* 0x0000000607327223 */ /* 0x000fe20000010832 */
[----:B------:R-:W-:Y:S01]  /*f1b0*/  FFMA.FTZ R43, R5, R8, R43 ;  /* 0x00000008052b7223 */ /* 0x000fe2000001002b */
[----:B------:R-:W-:Y:S01]  /*f1c0*/  FFMA.FTZ R11, R7, R10, R11 ;  /* 0x0000000a070b7223 */ /* 0x000fe2000001000b */
[----:B------:R-:W-:Y:S02]  /*f1d0*/  F2FP.BF16.F32.PACK_AB R6, R60, R53 ;  /* 0x000000353c06723e */ /* 0x000fe400000010ff */
[----:B------:R-:W-:Y:S02]  /*f1e0*/  F2FP.BF16.F32.PACK_AB R4, R55, R56 ;  /* 0x000000383704723e */ /* 0x000fe400000010ff */
[----:B------:R-:W-:Y:S02]  /*f1f0*/  F2FP.BF16.F32.PACK_AB R5, R9, R48 ;  /* 0x000000300905723e */ /* 0x000fe400000010ff */
[----:B------:R-:W-:-:S02]  /*f200*/  F2FP.BF16.F32.PACK_AB R7, R50, R45 ;  /* 0x0000002d3207723e */ /* 0x000fc400000010ff */
[----:B------:R-:W-:Y:S02]  /*f210*/  F2FP.BF16.F32.PACK_AB R10, R51, R54 ;  /* 0x00000036330a723e */ /* 0x000fe400000010ff */
[----:B------:R-:W-:Y:S01]  /*f220*/  F2FP.BF16.F32.PACK_AB R8, R57, R58 ;  /* 0x0000003a3908723e */ /* 0x000fe200000010ff */
[----:B------:R1:W-:Y:S01]  /*f230*/  STS.128 [R61+0x10400], R4 ;  /* 0x010400043d007388 */ /* 0x0003e20000000c00 */
[----:B------:R-:W-:Y:S02]  /*f240*/  F2FP.BF16.F32.PACK_AB R9, R43, R52 ;  /* 0x000000342b09723e */ /* 0x000fe400000010ff */
[----:B------:R-:W-:-:S05]  /*f250*/  F2FP.BF16.F32.PACK_AB R11, R11, R46 ;  /* 0x0000002e0b0b723e */ /* 0x000fca00000010ff */
[----:B------:R1:W-:Y:S02]  /*f260*/  STS.128 [R62+0x10400], R8 ;  /* 0x010400083e007388 */ /* 0x0003e40000000c00 */
.L_x_583:
[----:B------:R-:W-:Y:S05]  /*f270*/  BSYNC B2 ;  /* 0x0000000000027941 */ /* 0x000fea0003800000 */
.L_x_582:
[----:B------:R-:W-:Y:S04]  /*f280*/  BSSY B2, `(.L_x_584) ;  /* 0x000005a000027945 */ /* 0x000fe80003800000 */
[----:B------:R-:W-:Y:S05]  /*f290*/  @P1 BRA `(.L_x_585) ;  /* 0x0000000400601947 */ /* 0x000fea0003800000 */
[----:B------:R-:W2:Y:S01]  /*f2a0*/  LDL R60, [R1+0x78] ;  /* 0x00007800013c7983 */ /* 0x000ea20000100800 */
[----:B-1----:R-:W-:Y:S01]  /*f2b0*/  LEA.HI R4, R41, R227, RZ, 0x1d ;  /* 0x000000e329047211 */ /* 0x002fe200078fe8ff */
[C---:B------:R-:W-:Y:S01]  /*f2c0*/  IMAD.U32 R55, R28.reuse, 0x10000, RZ ;  /* 0x000100001c377824 */ /* 0x040fe200078e00ff */
[----:B------:R-:W-:Y:S01]  /*f2d0*/  LOP3.LUT R57, R28, 0xffff0000, RZ, 0xc0, !PT ;  /* 0xffff00001c397812 */ /* 0x000fe200078ec0ff */
[----:B------:R-:W-:Y:S01]  /*f2e0*/  IMAD.U32 R53, R24, 0x10000, RZ ;  /* 0x0001000018357824 */ /* 0x000fe200078e00ff */
[----:B0-----:R-:W-:-:S04]  /*f2f0*/  SHF.R.S32.HI R5, RZ, 0x1f, R4 ;  /* 0x0000001fff057819 */ /* 0x001fc80000011404 */
        /* <DEDUP_REMOVED lines=8> */
[----:B------:R-:W-:-:S05]  /*f380*/  IMAD R43, R9, 0x2, R2 ;  /* 0x00000002092b7824 */ /* 0x000fca00078e0202 */
[----:B------:R-:W0:Y:S02]  /*f390*/  LDS.128 R8, [R43+0x10400] ;  /* 0x010400002b087984 */ /* 0x000e240000000c00 */
[C---:B0-----:R-:W-:Y:S01]  /*f3a0*/  IMAD.U32 R48, R8.reuse, 0x10000, RZ ;  /* 0x0001000008307824 */ /* 0x041fe200078e00ff */
[----:B------:R-:W-:Y:S01]  /*f3b0*/  LOP3.LUT R8, R8, 0xffff0000, RZ, 0xc0, !PT ;  /* 0xffff000008087812 */ /* 0x000fe200078ec0ff */
[C---:B------:R-:W-:Y:S01]  /*f3c0*/  IMAD.U32 R49, R9.reuse, 0x10000, RZ ;  /* 0x0001000009317824 */ /* 0x040fe200078e00ff */
[----:B------:R-:W-:Y:S01]  /*f3d0*/  LOP3.LUT R9, R9, 0xffff0000, RZ, 0xc0, !PT ;  /* 0xffff000009097812 */ /* 0x000fe200078ec0ff */
[C---:B------:R-:W-:Y:S01]  /*f3e0*/  FMUL.FTZ R59, R48.reuse, R55 ;  /* 0x00000037303b7220 */ /* 0x040fe20000410000 */
[----:B------:R-:W-:Y:S01]  /*f3f0*/  FMUL.FTZ R61, R48, R53 ;  /* 0x00000035303d7220 */ /* 0x000fe20000410000 */
[----:B------:R-:W-:Y:S01]  /*f400*/  FMUL.FTZ R63, R8, R57 ;  /* 0x00000039083f7220 */ /* 0x000fe20000410000 */
[----:B------:R-:W-:Y:S02]  /*f410*/  IMAD.U32 R48, R29, 0x10000, RZ ;  /* 0x000100001d307824 */ /* 0x000fe400078e00ff */
[C---:B------:R-:W-:Y:S01]  /*f420*/  IMAD.U32 R50, R10.reuse, 0x10000, RZ ;  /* 0x000100000a327824 */ /* 0x040fe200078e00ff */
[----:B------:R-:W-:Y:S01]  /*f430*/  LOP3.LUT R10, R10, 0xffff0000, RZ, 0xc0, !PT ;  /* 0xffff00000a0a7812 */ /* 0x000fe200078ec0ff */
[C---:B------:R-:W-:Y:S01]  /*f440*/  IMAD.U32 R51, R11.reuse, 0x10000, RZ ;  /* 0x000100000b337824 */ /* 0x040fe200078e00ff */
[----:B------:R-:W-:Y:S01]  /*f450*/  LOP3.LUT R11, R11, 0xffff0000, RZ, 0xc0, !PT ;  /* 0xffff00000b0b7812 */ /* 0x000fe200078ec0ff */
[----:B--2---:R-:W0:Y:S02]  /*f460*/  LDS.128 R4, [R60] ;  /* 0x000000003c047984 */ /* 0x004e240000000c00 */
[C---:B0-----:R-:W-:Y:S01]  /*f470*/  IMAD.U32 R44, R4.reuse, 0x10000, RZ ;  /* 0x00010000042c7824 */ /* 0x041fe200078e00ff */
[----:B------:R-:W-:Y:S01]  /*f480*/  LOP3.LUT R4, R4, 0xffff0000, RZ, 0xc0, !PT ;  /* 0xffff000004047812 */ /* 0x000fe200078ec0ff */
[C---:B------:R-:W-:Y:S01]  /*f490*/  IMAD.U32 R45, R5.reuse, 0x10000, RZ ;  /* 0x00010000052d7824 */ /* 0x040fe200078e00ff */
[----:B------:R-:W-:Y:S01]  /*f4a0*/  LOP3.LUT R5, R5, 0xffff0000, RZ, 0xc0, !PT ;  /* 0xffff000005057812 */ /* 0x000fe200078ec0ff */
[----:B------:R-:W-:Y:S01]  /*f4b0*/  FFMA.FTZ R59, R44, R53, -R59 ;  /* 0x000000352c3b7223 */ /* 0x000fe2000001083b */
[----:B------:R-:W-:Y:S01]  /*f4c0*/  LOP3.LUT R53, R24, 0xffff0000, RZ, 0xc0, !PT ;  /* 0xffff000018357812 */ /* 0x000fe200078ec0ff */
[----:B------:R-:W-:Y:S01]  /*f4d0*/  FFMA.FTZ R61, R44, R55, R61 ;  /* 0x000000372c3d7223 */ /* 0x000fe2000001003d */
[----:B------:R-:W-:-:S02]  /*f4e0*/  IMAD.U32 R44, R25, 0x10000, RZ ;  /* 0x00010000192c7824 */ /* 0x000fc400078e00ff */
[----:B------:R-:W-:Y:S02]  /*f4f0*/  IMAD.U32 R46, R6, 0x10000, RZ ;  /* 0x00010000062e7824 */ /* 0x000fe400078e00ff */
[-C--:B------:R-:W-:Y:S01]  /*f500*/  FMUL.FTZ R55, R8, R53.reuse ;  /* 0x0000003508377220 */ /* 0x080fe20000410000 */
[----:B------:R-:W-:Y:S01]  /*f510*/  FFMA.FTZ R52, R4, R53, -R63 ;  /* 0x0000003504347223 */ /* 0x000fe2000001083f */
[C---:B------:R-:W-:Y:S01]  /*f520*/  FMUL.FTZ R8, R49.reuse, R48 ;  /* 0x0000003031087220 */ /* 0x040fe20000410000 */
[----:B------:R-:W-:Y:S02]  /*f530*/  IMAD.U32 R53, R30, 0x10000, RZ ;  /* 0x000100001e357824 */ /* 0x000fe400078e00ff */
[-C--:B------:R-:W-:Y:S01]  /*f540*/  FMUL.FTZ R63, R49, R44.reuse ;  /* 0x0000002c313f7220 */ /* 0x080fe20000410000 */
[----:B------:R-:W-:Y:S01]  /*f550*/  FFMA.FTZ R54, R4, R57, R55 ;  /* 0x0000003904367223 */ /* 0x000fe20000010037 */
[----:B------:R-:W-:Y:S01]  /*f560*/  FFMA.FTZ R56, R45, R44, -R8 ;  /* 0x0000002c2d387223 */ /* 0x000fe20000010808 */
[----:B------:R-:W-:-:S02]  /*f570*/  IMAD.U32 R49, R26, 0x10000, RZ ;  /* 0x000100001a317824 */ /* 0x000fc400078e00ff */
[----:B------:R-:W-:Y:S01]  /*f580*/  FFMA.FTZ R63, R45, R48, R63 ;  /* 0x000000302d3f7223 */ /* 0x000fe2000001003f */
[----:B------:R-:W-:Y:S01]  /*f590*/  FMUL.FTZ R57, R50, R53 ;  /* 0x0000003532397220 */ /* 0x000fe20000410000 */
[----:B------:R-:W-:Y:S01]  /*f5a0*/  LOP3.LUT R55, R30, 0xffff0000, RZ, 0xc0, !PT ;  /* 0xffff00001e377812 */ /* 0x000fe200078ec0ff */
[----:B------:R-:W-:Y:S01]  /*f5b0*/  IMAD.U32 R44, R31, 0x10000, RZ ;  /* 0x000100001f2c7824 */ /* 0x000fe200078e00ff */
[----:B------:R-:W-:Y:S01]  /*f5c0*/  LOP3.LUT R45, R26, 0xffff0000, RZ, 0xc0, !PT ;  /* 0xffff00001a2d7812 */ /* 0x000fe200078ec0ff */
[-C--:B------:R-:W-:Y:S01]  /*f5d0*/  FMUL.FTZ R65, R50, R49.reuse ;  /* 0x0000003132417220 */ /* 0x080fe20000410000 */
[----:B------:R-:W-:Y:S01]  /*f5e0*/  LOP3.LUT R6, R6, 0xffff0000, RZ, 0xc0, !PT ;  /* 0xffff000006067812 */ /* 0x000fe200078ec0ff */
[----:B------:R-:W-:Y:S01]  /*f5f0*/  FFMA.FTZ R57, R46, R49, -R57 ;  /* 0x000000312e397223 */ /* 0x000fe20000010839 */
[C---:B------:R-:W-:Y:S01]  /*f600*/  FMUL.FTZ R49, R10.reuse, R55 ;  /* 0x000000370a317220 */ /* 0x040fe20000410000 */
[----:B------:R-:W-:Y:S02]  /*f610*/  IMAD.U32 R47, R7, 0x10000, RZ ;  /* 0x00010000072f7824 */ /* 0x000fe400078e00ff */
[----:B------:R-:W-:Y:S01]  /*f620*/  FMUL.FTZ R10, R10, R45 ;  /* 0x0000002d0a0a7220 */ /* 0x000fe20000410000 */
[----:B------:R-:W-:-:S02]  /*f630*/  IMAD.U32 R4, R27, 0x10000, RZ ;  /* 0x000100001b047824 */ /* 0x000fc400078e00ff */
[----:B------:R-:W-:Y:S01]  /*f640*/  FMUL.FTZ R8, R51, R44 ;  /* 0x0000002c33087220 */ /* 0x000fe20000410000 */
[----:B------:R-:W-:Y:S01]  /*f650*/  FFMA.FTZ R65, R46, R53, R65 ;  /* 0x000000352e417223 */ /* 0x000fe20000010041 */
[C---:B------:R-:W-:Y:S01]  /*f660*/  FFMA.FTZ R46, R6.reuse, R45, -R49 ;  /* 0x0000002d062e7223 */ /* 0x040fe20000010831 */
[----:B------:R-:W-:Y:S01]  /*f670*/  FFMA.FTZ R48, R6, R55, R10 ;  /* 0x0000003706307223 */ /* 0x000fe2000001000a */
[-C--:B------:R-:W-:Y:S01]  /*f680*/  FFMA.FTZ R49, R47, R4.reuse, -R8 ;  /* 0x000000042f317223 */ /* 0x080fe20000010808 */
[----:B------:R-:W-:Y:S01]  /*f690*/  FMUL.FTZ R50, R51, R4 ;  /* 0x0000000433327220 */ /* 0x000fe20000410000 */
[----:B------:R-:W-:Y:S02]  /*f6a0*/  LOP3.LUT R8, R29, 0xffff0000, RZ, 0xc0, !PT ;  /* 0xffff00001d087812 */ /* 0x000fe400078ec0ff */
[----:B------:R-:W-:Y:S01]  /*f6b0*/  LOP3.LUT R10, R31, 0xffff0000, RZ, 0xc0, !PT ;  /* 0xffff00001f0a7812 */ /* 0x000fe200078ec0ff */
[----:B------:R-:W-:Y:S01]  /*f6c0*/  FFMA.FTZ R50, R47, R44, R50 ;  /* 0x0000002c2f327223 */ /* 0x000fe20000010032 */
[----:B------:R-:W-:Y:S01]  /*f6d0*/  LOP3.LUT R4, R25, 0xffff0000, RZ, 0xc0, !PT ;  /* 0xffff000019047812 */ /* 0x000fe200078ec0ff */
[----:B------:R-:W-:Y:S01]  /*f6e0*/  FMUL.FTZ R44, R9, R8 ;  /* 0x00000008092c7220 */ /* 0x000fe20000410000 */
[----:B------:R-:W-:Y:S01]  /*f6f0*/  LOP3.LUT R6, R27, 0xffff0000, RZ, 0xc0, !PT ;  /* 0xffff00001b067812 */ /* 0x000fe200078ec0ff */
[----:B------:R-:W-:Y:S01]  /*f700*/  FMUL.FTZ R58, R11, R10 ;  /* 0x0000000a0b3a7220 */ /* 0x000fe20000410000 */
[----:B------:R-:W-:Y:S01]  /*f710*/  LOP3.LUT R7, R7, 0xffff0000, RZ, 0xc0, !PT ;  /* 0xffff000007077812 */ /* 0x000fe200078ec0ff */
[-C--:B------:R-:W-:Y:S01]  /*f720*/  FMUL.FTZ R45, R9, R4.reuse ;  /* 0x00000004092d7220 */ /* 0x080fe20000410000 */
[----:B------:R-:W-:Y:S01]  /*f730*/  FFMA.FTZ R9, R5, R4, -R44 ;  /* 0x0000000405097223 */ /* 0x000fe2000001082c */
[-C--:B------:R-:W-:Y:S01]  /*f740*/  FMUL.FTZ R11, R11, R6.reuse ;  /* 0x000000060b0b7220 */ /* 0x080fe20000410000 */
[----:B------:R-:W-:Y:S01]  /*f750*/  F2FP.BF16.F32.PACK_AB R4, R52, R59 ;  /* 0x0000003b3404723e */ /* 0x000fe200000010ff */
[----:B------:R-:W-:Y:S01]  /*f760*/  FFMA.FTZ R58, R7, R6, -R58 ;  /* 0x00000006073a7223 */ /* 0x000fe2000001083a */
[----:B------:R-:W-:Y:S01]  /*f770*/  FFMA.FTZ R44, R5, R8, R45 ;  /* 0x00000008052c7223 */ /* 0x000fe2000001002d */
[----:B------:R-:W-:Y:S01]  /*f780*/  FFMA.FTZ R11, R7, R10, R11 ;  /* 0x0000000a070b7223 */ /* 0x000fe2000001000b */
[----:B------:R-:W-:-:S02]  /*f790*/  F2FP.BF16.F32.PACK_AB R6, R46, R57 ;  /* 0x000000392e06723e */ /* 0x000fc400000010ff */
[----:B------:R-:W-:Y:S02]  /*f7a0*/  F2FP.BF16.F32.PACK_AB R5, R9, R56 ;  /* 0x000000380905723e */ /* 0x000fe400000010ff */
[----:B------:R-:W-:Y:S02]  /*f7b0*/  F2FP.BF16.F32.PACK_AB R7, R58, R49 ;  /* 0x000000313a07723e */ /* 0x000fe400000010ff */
[----:B------:R-:W-:Y:S02]  /*f7c0*/  F2FP.BF16.F32.PACK_AB R10, R48, R65 ;  /* 0x00000041300a723e */ /* 0x000fe400000010ff */
[----:B------:R-:W-:Y:S01]  /*f7d0*/  F2FP.BF16.F32.PACK_AB R8, R54, R61 ;  /* 0x0000003d3608723e */ /* 0x000fe200000010ff */
[----:B------:R2:W-:Y:S01]  /*f7e0*/  STS.128 [R60], R4 ;  /* 0x000000043c007388 */ /* 0x0005e20000000c00 */
[----:B------:R-:W-:Y:S02]  /*f7f0*/  F2FP.BF16.F32.PACK_AB R9, R44, R63 ;  /* 0x0000003f2c09723e */ /* 0x000fe400000010ff */
[----:B------:R-:W-:-:S05]  /*f800*/  F2FP.BF16.F32.PACK_AB R11, R11, R50 ;  /* 0x000000320b0b723e */ /* 0x000fca00000010ff */
[----:B------:R2:W-:Y:S02]  /*f810*/  STS.128 [R43+0x10400], R8 ;  /* 0x010400082b007388 */ /* 0x0005e40000000c00 */
.L_x_585:
[----:B------:R-:W-:Y:S05]  /*f820*/  BSYNC B2 ;  /* 0x0000000000027941 */ /* 0x000fea0003800000 */
.L_x_584:
[----:B------:R-:W-:Y:S05]  /*f830*/  @P2 BRA `(.L_x_581) ;  /* 0x0000000400602947 */ /* 0x000fea0003800000 */
[----:B-1----:R-:W3:Y:S01]  /*f840*/  LDL R61, [R1+0x70] ;  /* 0x00007000013d7983 */ /* 0x002ee20000100800 */
[----:B------:R-:W-:Y:S01]  /*f850*/  LEA.HI R41, R41, R228, RZ, 0x1d ;  /* 0x000000e429297211 */ /* 0x000fe200078fe8ff */
[C---:B------:R-:W-:Y:S01]  /*f860*/  IMAD.U32 R54, R14.reuse, 0x10000, RZ ;  /* 0x000100000e367824 */ /* 0x040fe200078e00ff */
[----:B------:R-:W-:Y:S01]  /*f870*/  LOP3.LUT R51, R14, 0xffff0000, RZ, 0xc0, !PT ;  /* 0xffff00000e337812 */ /* 0x000fe200078ec0ff */
[----:B------:R-:W-:Y:S01]  /*f880*/  IMAD.U32 R52, R0, 0x10000, RZ ;  /* 0x0001000000347824 */ /* 0x000fe200078e00ff */
[----:B--2---:R-:W-:Y:S01]  /*f890*/  SHF.R.S32.HI R4, RZ, 0x1f, R41 ;  /* 0x0000001fff047819 */ /* 0x004fe20000011429 */
[----:B------:R-:W-:-:S03]  /*f8a0*/  IMAD.U32 R53, R15, 0x10000, RZ ;  /* 0x000100000f357824 */ /* 0x000fc600078e00ff */
[----:B0-----:R-:W-:Y:S01]  /*f8b0*/  LEA.HI R5, R4, R41, RZ, 0x3 ;  /* 0x0000002904057211 */ /* 0x001fe200078f18ff */
        /* <DEDUP_REMOVED lines=15> */
[----:B------:R-:W-:Y:S01]  /*f9b0*/  LOP3.LUT R47, R0, 0xffff0000, RZ, 0xc0, !PT ;  /* 0xffff0000002f7812 */ /* 0x000fe200078ec0ff */
[----:B------:R-:W-:Y:S01]  /*f9c0*/  FMUL.FTZ R55, R8, R51 ;  /* 0x0000003308377220 */ /* 0x000fe20000410000 */
[C---:B------:R-:W-:Y:S01]  /*f9d0*/  IMAD.U32 R49, R10.reuse, 0x10000, RZ ;  /* 0x000100000a317824 */ /* 0x040fe200078e00ff */
[----:B------:R-:W-:Y:S01]  /*f9e0*/  LOP3.LUT R10, R10, 0xffff0000, RZ, 0xc0, !PT ;  /* 0xffff00000a0a7812 */ /* 0x000fe200078ec0ff */
[----:B------:R-:W-:-:S02]  /*f9f0*/  IMAD.U32 R50, R11, 0x10000, RZ ;  /* 0x000100000b327824 */ /* 0x000fc400078e00ff */
[----:B------:R-:W-:Y:S01]  /*fa00*/  FMUL.FTZ R57, R8, R47 ;  /* 0x0000002f08397220 */ /* 0x000fe20000410000 */
[----:B------:R-:W-:Y:S01]  /*fa10*/  IMAD.U32 R8, R20, 0x10000, RZ ;  /* 0x0001000014087824 */ /* 0x000fe200078e00ff */
[----:B------:R-:W-:Y:S01]  /*fa20*/  LOP3.LUT R11, R11, 0xffff0000, RZ, 0xc0, !PT ;  /* 0xffff00000b0b7812 */ /* 0x000fe200078ec0ff */
[----:B---3--:R-:W0:Y:S02]  /*fa30*/  LDS.128 R4, [R61] ;  /* 0x000000003d047984 */ /* 0x008e240000000c00 */
[C---:B0-----:R-:W-:Y:S01]  /*fa40*/  IMAD.U32 R43, R4.reuse, 0x10000, RZ ;  /* 0x00010000042b7824 */ /* 0x041fe200078e00ff */
[----:B------:R-:W-:Y:S01]  /*fa50*/  LOP3.LUT R4, R4, 0xffff0000, RZ, 0xc0, !PT ;  /* 0xffff000004047812 */ /* 0x000fe200078ec0ff */
[C---:B------:R-:W-:Y:S01]  /*fa60*/  IMAD.U32 R44, R5.reuse, 0x10000, RZ ;  /* 0x00010000052c7824 */ /* 0x040fe200078e00ff */
[----:B------:R-:W-:Y:S01]  /*fa70*/  LOP3.LUT R5, R5, 0xffff0000, RZ, 0xc0, !PT ;  /* 0xffff000005057812 */ /* 0x000fe200078ec0ff */
[C---:B------:R-:W-:Y:S01]  /*fa80*/  FFMA.FTZ R56, R43.reuse, R52, -R56 ;  /* 0x000000342b387223 */ /* 0x040fe20000010838 */
[----:B------:R-:W-:Y:S01]  /*fa90*/  FFMA.FTZ R58, R43, R54, R58 ;  /* 0x000000362b3a7223 */ /* 0x000fe2000001003a */
[----:B------:R-:W-:-:S02]  /*faa0*/  IMAD.U32 R43, R3, 0x10000, RZ ;  /* 0x00010000032b7824 */ /* 0x000fc400078e00ff */
[----:B------:R-:W-:Y:S01]  /*fab0*/  FFMA.FTZ R55, R4, R47, -R55 ;  /* 0x0000002f04377223 */ /* 0x000fe20000010837 */
[----:B------:R-:W-:Y:S01]  /*fac0*/  FMUL.FTZ R47, R48, R53 ;  /* 0x00000035302f7220 */ /* 0x000fe20000410000 */
[----:B------:R-:W-:Y:S01]  /*fad0*/  FFMA.FTZ R57, R4, R51, R57 ;  /* 0x0000003304397223 */ /* 0x000fe20000010039 */
[-C--:B------:R-:W-:Y:S01]  /*fae0*/  FMUL.FTZ R52, R48, R43.reuse ;  /* 0x0000002b30347220 */ /* 0x080fe20000410000 */
[----:B------:R-:W-:Y:S01]  /*faf0*/  LOP3.LUT R51, R20, 0xffff0000, RZ, 0xc0, !PT ;  /* 0xffff000014337812 */ /* 0x000fe200078ec0ff */
[----:B------:R-:W-:Y:S01]  /*fb00*/  FFMA.FTZ R48, R44, R43, -R47 ;  /* 0x0000002b2c307223 */ /* 0x000fe2000001082f */
[C---:B------:R-:W-:Y:S01]  /*fb10*/  LOP3.LUT R43, R12.reuse, 0xffff0000, RZ, 0xc0, !PT ;  /* 0xffff00000c2b7812 */ /* 0x040fe200078ec0ff */
[----:B------:R-:W-:Y:S02]  /*fb20*/  IMAD.U32 R4, R12, 0x10000, RZ ;  /* 0x000100000c047824 */ /* 0x000fe400078e00ff */
[----:B------:R-:W-:Y:S01]  /*fb30*/  FFMA.FTZ R52, R44, R53, R52 ;  /* 0x000000352c347223 */ /* 0x000fe20000010034 */
[C---:B------:R-:W-:Y:S01]  /*fb40*/  IMAD.U32 R45, R6.reuse, 0x10000, RZ ;  /* 0x00010000062d7824 */ /* 0x040fe200078e00ff */
[----:B------:R-:W-:Y:S01]  /*fb50*/  LOP3.LUT R6, R6, 0xffff0000, RZ, 0xc0, !PT ;  /* 0xffff000006067812 */ /* 0x000fe200078ec0ff */
[C---:B------:R-:W-:Y:S01]  /*fb60*/  FMUL.FTZ R59, R10.reuse, R51 ;  /* 0x000000330a3b7220 */ /* 0x040fe20000410000 */
[C---:B------:R-:W-:Y:S01]  /*fb70*/  FMUL.FTZ R44, R49.reuse, R8 ;  /* 0x00000008312c7220 */ /* 0x040fe20000410000 */
[----:B------:R-:W-:Y:S01]  /*fb80*/  FMUL.FTZ R54, R49, R4 ;  /* 0x0000000431367220 */ /* 0x000fe20000410000 */
[----:B------:R-:W-:Y:S01]  /*fb90*/  FMUL.FTZ R10, R10, R43 ;  /* 0x0000002b0a0a7220 */ /* 0x000fe20000410000 */
[----:B------:R-:W-:-:S02]  /*fba0*/  IMAD.U32 R49, R21, 0x10000, RZ ;  /* 0x0001000015317824 */ /* 0x000fc400078e00ff */
[----:B------:R-:W-:Y:S01]  /*fbb0*/  FFMA.FTZ R53, R45, R4, -R44 ;  /* 0x000000042d357223 */ /* 0x000fe2000001082c */
[----:B------:R-:W-:Y:S02]  /*fbc0*/  IMAD.U32 R47, R13, 0x10000, RZ ;  /* 0x000100000d2f7824 */ /* 0x000fe400078e00ff */
[----:B------:R-:W-:Y:S01]  /*fbd0*/  FFMA.FTZ R54, R45, R8, R54 ;  /* 0x000000082d367223 */ /* 0x000fe20000010036 */
[----:B------:R-:W-:Y:S01]  /*fbe0*/  FFMA.FTZ R51, R6, R51, R10 ;  /* 0x0000003306337223 */ /* 0x000fe2000001000a */
[----:B------:R-:W-:Y:S02]  /*fbf0*/  IMAD.U32 R46, R7, 0x10000, RZ ;  /* 0x00010000072e7824 */ /* 0x000fe400078e00ff */
        /* <DEDUP_REMOVED lines=10> */
[----:B------:R-:W-:Y:S01]  /*fca0*/  LOP3.LUT R7, R7, 0xffff0000, RZ, 0xc0, !PT ;  /* 0xffff000007077812 */ /* 0x000fe200078ec0ff */
[----:B------:R-:W-:Y:S01]  /*fcb0*/  FMUL.FTZ R50, R11, R10 ;  /* 0x0000000a0b327220 */ /* 0x000fe20000410000 */
        /* <DEDUP_REMOVED lines=9> */
[----:B------:R-:W-:Y:S02]  /*fd50*/  F2FP.BF16.F32.PACK_AB R7, R50, R45 ;  /* 0x0000002d3207723e */ /* 0x000fe400000010ff */
[----:B------:R-:W-:Y:S02]  /*fd60*/  F2FP.BF16.F32.PACK_AB R10, R51, R54 ;  /* 0x00000036330a723e */ /* 0x000fe400000010ff */
[----:B------:R-:W-:Y:S01]  /*fd70*/  F2FP.BF16.F32.PACK_AB R8, R57, R58 ;  /* 0x0000003a3908723e */ /* 0x000fe200000010ff */
[----:B------:R3:W-:Y:S01]  /*fd80*/  STS.128 [R61], R4 ;  /* 0x000000043d007388 */ /* 0x0007e20000000c00 */
[----:B------:R-:W-:-:S02]  /*fd90*/  F2FP.BF16.F32.PACK_AB R9, R43, R52 ;  /* 0x000000342b09723e */ /* 0x000fc400000010ff */
[----:B------:R-:W-:-:S05]  /*fda0*/  F2FP.BF16.F32.PACK_AB R11, R11, R46 ;  /* 0x0000002e0b0b723e */ /* 0x000fca00000010ff */
[----:B------:R3:W-:Y:S02]  /*fdb0*/  STS.128 [R41+0x10400], R8 ;  /* 0x0104000829007388 */ /* 0x0007e40000000c00 */
.L_x_581:
[----:B------:R-:W-:Y:S05]  /*fdc0*/  BSYNC B1 ;  /* 0x0000000000017941 */ /* 0x000fea0003800000 */
.L_x_580:
[----:B------:R-:W-:-:S13]  /*fdd0*/  ISETP.GE.AND P0, PT, R207, R42, PT ;  /* 0x0000002acf00720c */ /* 0x000fda0003f06270 */
[----:B------:R-:W-:Y:S05]  /*fde0*/  @P0 BRA `(.L_x_564) ;  /* 0x00000010004c0947 */ /* 0x000fea0003800000 */
[----:B---3--:R-:W3:Y:S01]  /*fdf0*/  LDC R41, c[0x0][0x3f4] ;  /* 0x0000fd00ff297b82 */ /* 0x008ee20000000800 */
[C---:B-12---:R-:W-:Y:S01]  /*fe00*/  VIADD R4, R18.reuse, 0x20 ;  /* 0x0000002012047836 */ /* 0x046fe20000000000 */
[----:B------:R-:W-:Y:S01]  /*fe10*/  BSSY B1, `(.L_x_586) ;  /* 0x000005e000017945 */ /* 0x000fe20003800000 */
[C---:B------:R-:W-:Y:S01]  /*fe20*/  VIADD R6, R18.reuse, 0x40 ;  /* 0x0000004012067836 */ /* 0x040fe20000000000 */
[----:B------:R-:W-:Y:S02]  /*fe30*/  SHF.R.U32.HI R59, RZ, 0x3, R185 ;  /* 0x00000003ff3b7819 */ /* 0x000fe400000116b9 */
[-C--:B---3--:R-:W-:Y:S02]  /*fe40*/  ISETP.GE.AND P0, PT, R18, R41.reuse, PT ;  /* 0x000000291200720c */ /* 0x088fe40003f06270 */
[-C--:B------:R-:W-:Y:S02]  /*fe50*/  ISETP.GE.AND P1, PT, R4, R41.reuse, PT ;  /* 0x000000290400720c */ /* 0x080fe40003f26270 */
[----:B------:R-:W-:-:S09]  /*fe60*/  ISETP.GE.AND P2, PT, R6, R41, PT ;  /* 0x000000290600720c */ /* 0x000fd20003f46270 */
[----:B------:R-:W-:Y:S05]  /*fe70*/  @P0 BRA `(.L_x_587) ;  /* 0x00000004005c0947 */ /* 0x000fea0003800000 */
[----:B------:R-:W2:Y:S01]  /*fe80*/  LDL R61, [R1+0x74] ;  /* 0x00007400013d7983 */ /* 0x000ea20000100800 */
[----:B------:R-:W-:Y:S01]  /*fe90*/  LEA.HI R4, R41, R226, RZ, 0x1d ;  /* 0x000000e229047211 */ /* 0x000fe200078fe8ff */
[C---:B------:R-:W-:Y:S01]  /*fea0*/  IMAD.U32 R53, R37.reuse, 0x10000, RZ ;  /* 0x0001000025357824 */ /* 0x040fe200078e00ff */
[----:B------:R-:W-:Y:S01]  /*feb0*/  LOP3.LUT R58, R37, 0xffff0000, RZ, 0xc0, !PT ;  /* 0xffff0000253a7812 */ /* 0x000fe200078ec0ff */
[----:B------:R-:W-:Y:S01]  /*fec0*/  IMAD.U32 R51, R32, 0x10000, RZ ;  /* 0x0001000020337824 */ /* 0x000fe200078e00ff */
[----:B0-----:R-:W-:Y:S01]  /*fed0*/  SHF.R.S32.HI R5, RZ, 0x1f, R4 ;  /* 0x0000001fff057819 */ /* 0x001fe20000011404 */
[----:B------:R-:W-:Y:S01]  /*fee0*/  IMAD.SHL.U32 R6, R4, 0x8, RZ ;  /* 0x0000000804067824 */ /* 0x000fe200078e00ff */
[----:B------:R-:W-:Y:S01]  /*fef0*/  LOP3.LUT R32, R32, 0xffff0000, RZ, 0xc0, !PT ;  /* 0xffff000020207812 */ /* 0x000fe200078ec0ff */
[----:B------:R-:W-:Y:S01]  /*ff00*/  IMAD.U32 R60, R38, 0x10000, RZ ;  /* 0x00010000263c7824 */ /* 0x000fe200078e00ff */
[----:B------:R-:W-:Y:S01]  /*ff10*/  LEA.HI R5, R5, R4, RZ, 0x3 ;  /* 0x0000000405057211 */ /* 0x000fe200078f18ff */
[----:B------:R-:W-:Y:S01]  /*ff20*/  IMAD.U32 R56, R33, 0x10000, RZ ;  /* 0x0001000021387824 */ /* 0x000fe200078e00ff */
[----:B------:R-:W-:Y:S01]  /*ff30*/  LOP3.LUT R4, R185, 0x38, R6, 0xf8, !PT ;  /* 0x00000038b9047812 */ /* 0x000fe200078ef806 */
[----:B------:R-:W-:Y:S01]  /*ff40*/  IMAD.U32 R55, R39, 0x10000, RZ ;  /* 0x0001000027377824 */ /* 0x000fe200078e00ff */
[----:B------:R-:W-:Y:S01]  /*ff50*/  LOP3.LUT R57, R40, 0xffff0000, RZ, 0xc0, !PT ;  /* 0xffff000028397812 */ /* 0x000fe200078ec0ff */
[----:B------:R-:W-:Y:S01]  /*ff60*/  IMAD.SHL.U32 R5, R5, 0x400, RZ ;  /* 0x0000040005057824 */ /* 0x000fe200078e00ff */
[----:B------:R-:W-:-:S02]  /*ff70*/  LOP3.LUT R4, R4, R59, RZ, 0x3c, !PT ;  /* 0x0000003b04047212 */ /* 0x000fc400078e3cff */
[----:B------:R-:W-:Y:S02]  /*ff80*/  LOP3.LUT R33, R33, 0xffff0000, RZ, 0xc0, !PT ;  /* 0xffff000021217812 */ /* 0x000fe400078ec0ff */
[----:B------:R-:W-:-:S04]  /*ff90*/  LOP3.LUT R5, R5, 0x7fffe000, RZ, 0xc0, !PT ;  /* 0x7fffe00005057812 */ /* 0x000fc800078ec0ff */
[----:B------:R-:W-:-:S05]  /*ffa0*/  IADD3 R9, R4, R5, R195 ;  /* 0x0000000504097210 */ /* 0x000fca0007ffe0c3 */
[----:B------:R-:W-:-:S05]  /*ffb0*/  IMAD R42, R9, 0x2, R2 ;  /* 0x00000002092a7824 */ /* 0x000fca00078e0202 */
[----:B------:R-:W0:Y:S02]  /*ffc0*/  LDS.128 R8, [R42+0x10400] ;  /* 0x010400002a087984 */ /* 0x000e240000000c00 */
[C---:B0-----:R-:W-:Y:S01]  /*ffd0*/  IMAD.U32 R47, R8.reuse, 0x10000, RZ ;  /* 0x00010000082f7824 */ /* 0x041fe200078e00ff */
[----:B------:R-:W-:Y:S01]  /*ffe0*/  LOP3.LUT R8, R8, 0xffff0000, RZ, 0xc0, !PT ;  /* 0xffff000008087812 */ /* 0x000fe200078ec0ff */
[C---:B------:R-:W-:Y:S01]  /*fff0*/  IMAD.U32 R48, R9.reuse, 0x10000, RZ ;  /* 0x0001000009307824 */ /* 0x040fe200078e00ff */
[----:B------:R-:W-:Y:S01]  /*10000*/  LOP3.LUT R9, R9, 0xffff0000, RZ, 0xc0, !PT ;  /* 0xffff000009097812 */ /* 0x000fe200078ec0ff */
[-C--:B------:R-:W-:Y:S01]  /*10010*/  FMUL.FTZ R52, R53, R47.reuse ;  /* 0x0000002f35347220 */ /* 0x080fe20000410000 */
[----:B------:R-:W-:Y:S01]  /*10020*/  FMUL.FTZ R54, R51, R47 ;  /* 0x0000002f33367220 */ /* 0x000fe20000410000 */
[----:B------:R-:W-:Y:S01]  /*10030*/  FMUL.FTZ R47, R60, R48 ;  /* 0x000000303c2f7220 */ /* 0x000fe20000410000 */
[----:B------:R-:W-:Y:S01]  /*10040*/  FMUL.FTZ R37, R58, R8 ;  /* 0x000000083a257220 */ /* 0x000fe20000410000 */
        /* <DEDUP_REMOVED lines=9> */
[-C--:B------:R-:W-:Y:S01]  /*100e0*/  FFMA.FTZ R52, R51, R43.reuse, -R52 ;  /* 0x0000002b33347223 */ /* 0x080fe20000010834 */
[----:B------:R-:W-:Y:S01]  /*100f0*/  FMUL.FTZ R51, R56, R48 ;  /* 0x0000003038337220 */ /* 0x000fe20000410000 */
[----:B------:R-:W-:Y:S01]  /*10100*/  FFMA.FTZ R54, R53, R43, R54 ;  /* 0x0000002b35367223 */ /* 0x000fe20000010036 */
[----:B------:R-:W-:Y:S01]  /*10110*/  FMUL.FTZ R43, R32, R8 ;  /* 0x00000008202b7220 */ /* 0x000fe20000410000 */
[----:B------:R-:W-:-:S02]  /*10120*/  IMAD.U32 R53, R34, 0x10000, RZ ;  /* 0x0001000022357824 */ /* 0x000fc400078e00ff */
[-C--:B------:R-:W-:Y:S01]  /*10130*/  FFMA.FTZ R47, R56, R44.reuse, -R47 ;  /* 0x0000002c382f7223 */ /* 0x080fe2000001082f */
[----:B------:R-:W-:Y:S01]  /*10140*/  FFMA.FTZ R51, R60, R44, R51 ;  /* 0x0000002c3c337223 */ /* 0x000fe20000010033 */
[----:B------:R-:W-:Y:S01]  /*10150*/  LOP3.LUT R34, R34, 0xffff0000, RZ, 0xc0, !PT ;  /* 0xffff000022227812 */ /* 0x000fe200078ec0ff */
[-C--:B------:R-:W-:Y:S01]  /*10160*/  FFMA.FTZ R37, R32, R4.reuse, -R37 ;  /* 0x0000000420257223 */ /* 0x080fe20000010825 */
[----:B------:R-:W-:Y:S01]  /*10170*/  LOP3.LUT R44, R39, 0xffff0000, RZ, 0xc0, !PT ;  /* 0xffff0000272c7812 */ /* 0x000fe200078ec0ff */
[----:B------:R-:W-:Y:S01]  /*10180*/  FFMA.FTZ R43, R58, R4, R43 ;  /* 0x000000043a2b7223 */ /* 0x000fe2000001002b */
[----:B------:R-:W-:Y:S02]  /*10190*/  IMAD.U32 R45, R6, 0x10000, RZ ;  /* 0x00010000062d7824 */ /* 0x000fe400078e00ff */
[-C--:B------:R-:W-:Y:S01]  /*101a0*/  FMUL.FTZ R4, R55, R49.reuse ;  /* 0x0000003137047220 */ /* 0x080fe20000410000 */
[----:B------:R-:W-:Y:S01]  /*101b0*/  FMUL.FTZ R32, R53, R49 ;  /* 0x0000003135207220 */ /* 0x000fe20000410000 */
[----:B------:R-:W-:-:S02]  /*101c0*/  IMAD.U32 R48, R40, 0x10000, RZ ;  /* 0x0001000028307824 */ /* 0x000fc400078e00ff */
[-C--:B------:R-:W-:Y:S01]  /*101d0*/  FMUL.FTZ R39, R44, R10.reuse ;  /* 0x0000000a2c277220 */ /* 0x080fe20000410000 */
[----:B------:R-:W-:Y:S01]  /*101e0*/  FMUL.FTZ R49, R34, R10 ;  /* 0x0000000a22317220 */ /* 0x000fe20000410000 */
[-C--:B------:R-:W-:Y:S01]  /*101f0*/  FFMA.FTZ R8, R53, R45.reuse, -R4 ;  /* 0x0000002d35087223 */ /* 0x080fe20000010804 */
[----:B------:R-:W-:Y:S01]  /*10200*/  FFMA.FTZ R10, R55, R45, R32 ;  /* 0x0000002d370a7223 */ /* 0x000fe20000010020 */
[----:B------:R-:W-:Y:S01]  /*10210*/  LOP3.LUT R6, R6, 0xffff0000, RZ, 0xc0, !PT ;  /* 0xffff000006067812 */ /* 0x000fe200078ec0ff */
[----:B------:R-:W-:Y:S02]  /*10220*/  IMAD.U32 R46, R7, 0x10000, RZ ;  /* 0x00010000072e7824 */ /* 0x000fe400078e00ff */
[----:B------:R-:W-:Y:S01]  /*10230*/  FMUL.FTZ R45, R48, R50 ;  /* 0x00000032302d7220 */ /* 0x000fe20000410000 */
[C---:B------:R-:W-:Y:S01]  /*10240*/  IMAD.U32 R4, R35.reuse, 0x10000, RZ ;  /* 0x0001000023047824 */ /* 0x040fe200078e00ff */
[----:B------:R-:W-:Y:S01]  /*10250*/  LOP3.LUT R55, R38, 0xffff0000, RZ, 0xc0, !PT ;  /* 0xffff000026377812 */ /* 0x000fe200078ec0ff */
[----:B------:R-:W-:Y:S01]  /*10260*/  FFMA.FTZ R39, R34, R6, -R39 ;  /* 0x0000000622277223 */ /* 0x000fe20000010827 */
[----:B------:R-:W-:Y:S01]  /*10270*/  LOP3.LUT R35, R35, 0xffff0000, RZ, 0xc0, !PT ;  /* 0xffff000023237812 */ /* 0x000fe200078ec0ff */
[C---:B------:R-:W-:Y:S01]  /*10280*/  FMUL.FTZ R53, R4.reuse, R50 ;  /* 0x0000003204357220 */ /* 0x040fe20000410000 */
[----:B------:R-:W-:Y:S01]  /*10290*/  LOP3.LUT R7, R7, 0xffff0000, RZ, 0xc0, !PT ;  /* 0xffff000007077812 */ /* 0x000fe200078ec0ff */
[----:B------:R-:W-:Y:S01]  /*102a0*/  FFMA.FTZ R45, R4, R46, -R45 ;  /* 0x0000002e042d7223 */ /* 0x000fe2000001082d */
[----:B------:R-:W-:Y:S01]  /*102b0*/  FFMA.FTZ R49, R44, R6, R49 ;  /* 0x000000062c317223 */ /* 0x000fe20000010031 */
[----:B------:R-:W-:Y:S01]  /*102c0*/  FMUL.FTZ R4, R55, R9 ;  /* 0x0000000937047220 */ /* 0x000fe20000410000 */
[----:B------:R-:W-:Y:S01]  /*102d0*/  FMUL.FTZ R38, R57, R11 ;  /* 0x0000000b39267220 */ /* 0x000fe20000410000 */
[----:B------:R-:W-:Y:S01]  /*102e0*/  FMUL.FTZ R6, R33, R9 ;  /* 0x0000000921067220 */ /* 0x000fe20000410000 */
[----:B------:R-:W-:Y:S01]  /*102f0*/  FMUL.FTZ R40, R35, R11 ;  /* 0x0000000b23287220 */ /* 0x000fe20000410000 */
[----:B------:R-:W-:Y:S01]  /*10300*/  FFMA.FTZ R32, R33, R5, -R4 ;  /* 0x0000000521207223 */ /* 0x000fe20000010804 */
[----:B------:R-:W-:Y:S01]  /*10310*/  FFMA.FTZ R38, R35, R7, -R38 ;  /* 0x0000000723267223 */ /* 0x000fe20000010826 */
[----:B------:R-:W-:Y:S01]  /*10320*/  FFMA.FTZ R53, R48, R46, R53 ;  /* 0x0000002e30357223 */ /* 0x000fe20000010035 */
        /* <DEDUP_REMOVED lines=12> */
.L_x_587:
[----:B------:R-:W-:Y:S05]  /*103f0*/  BSYNC B1 ;  /* 0x0000000000017941 */ /* 0x000fea0003800000 */
.L_x_586:
[----:B------:R-:W-:Y:S04]  /*10400*/  BSSY B1, `(.L_x_588) ;  /* 0x0000059000017945 */ /* 0x000fe80003800000 */
[----:B------:R-:W-:Y:S05]  /*10410*/  @P1 BRA `(.L_x_589) ;  /* 0x00000004005c1947 */ /* 0x000fea0003800000 */
[----:B------:R-:W2:Y:S01]  /*10420*/  LDL R50, [R1+0x6c] ;  /* 0x00006c0001327983 */ /* 0x000ea20000100800 */
[----:B-1----:R-:W-:Y:S01]  /*10430*/  LEA.HI R4, R41, R227, RZ, 0x1d ;  /* 0x000000e329047211 */ /* 0x002fe200078fe8ff */
        /* <DEDUP_REMOVED lines=8> */
[C---:B------:R-:W-:Y:S01]  /*104c0*/  IMAD.U32 R47, R26.reuse, 0x10000, RZ ;  /* 0x000100001a2f7824 */ /* 0x040fe200078e00ff */
[----:B------:R-:W-:Y:S01]  /*104d0*/  LOP3.LUT R4, R185, 0x38, R6, 0xf8, !PT ;  /* 0x00000038b9047812 */ /* 0x000fe200078ef806 */
[----:B------:R-:W-:Y:S01]  /*104e0*/  IMAD.U32 R48, R29, 0x10000, RZ ;  /* 0x000100001d307824 */ /* 0x000fe200078e00ff */
[----:B------:R-:W-:Y:S01]  /*104f0*/  LOP3.LUT R26, R26, 0xffff0000, RZ, 0xc0, !PT ;  /* 0xffff00001a1a7812 */ /* 0x000fe200078ec0ff */
[----:B------:R-:W-:Y:S01]  /*10500*/  IMAD.SHL.U32 R5, R5, 0x400, RZ ;  /* 0x0000040005057824 */ /* 0x000fe200078e00ff */
[----:B------:R-:W-:Y:S01]  /*10510*/  LOP3.LUT R4, R4, R59, RZ, 0x3c, !PT ;  /* 0x0000003b04047212 */ /* 0x000fe200078e3cff */
[----:B------:R-:W-:Y:S01]  /*10520*/  IMAD.U32 R55, R31, 0x10000, RZ ;  /* 0x000100001f377824 */ /* 0x000fe200078e00ff */
[----:B------:R-:W-:Y:S01]  /*10530*/  SHF.L.U32 R28, R25, 0x10, RZ ;  /* 0x00000010191c7819 */ /* 0x000fe200000006ff */
[----:B------:R-:W-:Y:S01]  /*10540*/  IMAD.U32 R51, R27, 0x10000, RZ ;  /* 0x000100001b337824 */ /* 0x000fe200078e00ff */
[----:B------:R-:W-:-:S02]  /*10550*/  LOP3.LUT R5, R5, 0x7fffe000, RZ, 0xc0, !PT ;  /* 0x7fffe00005057812 */ /* 0x000fc400078ec0ff */
[----:B------:R-:W-:Y:S02]  /*10560*/  LOP3.LUT R30, R30, 0xffff0000, RZ, 0xc0, !PT ;  /* 0xffff00001e1e7812 */ /* 0x000fe400078ec0ff */
[----:B------:R-:W-:Y:S02]  /*10570*/  IADD3 R9, R4, R5, R195 ;  /* 0x0000000504097210 */ /* 0x000fe40007ffe0c3 */
[----:B------:R-:W-:Y:S02]  /*10580*/  LOP3.LUT R29, R29, 0xffff0000, RZ, 0xc0, !PT ;  /* 0xffff00001d1d7812 */ /* 0x000fe400078ec0ff */
[----:B------:R-:W-:Y:S01]  /*10590*/  LOP3.LUT R31, R31, 0xffff0000, RZ, 0xc0, !PT ;  /* 0xffff00001f1f7812 */ /* 0x000fe200078ec0ff */
[----:B------:R-:W-:Y:S01]  /*105a0*/  IMAD R32, R9, 0x2, R2 ;  /* 0x0000000209207824 */ /* 0x000fe200078e0202 */
[----:B------:R-:W-:Y:S02]  /*105b0*/  LOP3.LUT R25, R25, 0xffff0000, RZ, 0xc0, !PT ;  /* 0xffff000019197812 */ /* 0x000fe400078ec0ff */
[----:B------:R-:W-:-:S02]  /*105c0*/  LOP3.LUT R27, R27, 0xffff0000, RZ, 0xc0, !PT ;  /* 0xffff00001b1b7812 */ /* 0x000fc400078ec0ff */
[----:B------:R-:W0:Y:S02]  /*105d0*/  LDS.128 R8, [R32+0x10400] ;  /* 0x0104000020087984 */ /* 0x000e240000000c00 */
[C---:B0-----:R-:W-:Y:S01]  /*105e0*/  IMAD.U32 R38, R8.reuse, 0x10000, RZ ;  /* 0x0001000008267824 */ /* 0x041fe200078e00ff */
[----:B------:R-:W-:Y:S01]  /*105f0*/  LOP3.LUT R8, R8, 0xffff0000, RZ, 0xc0, !PT ;  /* 0xffff000008087812 */ /* 0x000fe200078ec0ff */
[C---:B------:R-:W-:Y:S01]  /*10600*/  IMAD.U32 R40, R10.reuse, 0x10000, RZ ;  /* 0x000100000a287824 */ /* 0x040fe200078e00ff */
[----:B------:R-:W-:Y:S01]  /*10610*/  LOP3.LUT R10, R10, 0xffff0000, RZ, 0xc0, !PT ;  /* 0xffff00000a0a7812 */ /* 0x000fe200078ec0ff */
[-C--:B------:R-:W-:Y:S01]  /*10620*/  FMUL.FTZ R44, R45, R38.reuse ;  /* 0x000000262d2c7220 */ /* 0x080fe20000410000 */
[----:B------:R-:W-:Y:S01]  /*10630*/  FMUL.FTZ R38, R43, R38 ;  /* 0x000000262b267220 */ /* 0x000fe20000410000 */
[C---:B------:R-:W-:Y:S01]  /*10640*/  IMAD.U32 R39, R9.reuse, 0x10000, RZ ;  /* 0x0001000009277824 */ /* 0x040fe200078e00ff */
[----:B------:R-:W-:Y:S01]  /*10650*/  LOP3.LUT R9, R9, 0xffff0000, RZ, 0xc0, !PT ;  /* 0xffff000009097812 */ /* 0x000fe200078ec0ff */
[C---:B------:R-:W-:Y:S01]  /*10660*/  IMAD.U32 R42, R11.reuse, 0x10000, RZ ;  /* 0x000100000b2a7824 */ /* 0x040fe200078e00ff */
[----:B------:R-:W-:Y:S01]  /*10670*/  LOP3.LUT R11, R11, 0xffff0000, RZ, 0xc0, !PT ;  /* 0xffff00000b0b7812 */ /* 0x000fe200078ec0ff */
[----:B------:R-:W-:Y:S01]  /*10680*/  FMUL.FTZ R49, R26, R10 ;  /* 0x0000000a1a317220 */ /* 0x000fe20000410000 */
[----:B--2---:R-:W0:Y:S02]  /*10690*/  LDS.128 R4, [R50] ;  /* 0x0000000032047984 */ /* 0x004e240000000c00 */
[C---:B0-----:R-:W-:Y:S01]  /*106a0*/  IMAD.U32 R33, R4.reuse, 0x10000, RZ ;  /* 0x0001000004217824 */ /* 0x041fe200078e00ff */
[----:B------:R-:W-:Y:S01]  /*106b0*/  LOP3.LUT R4, R4, 0xffff0000, RZ, 0xc0, !PT ;  /* 0xffff000004047812 */ /* 0x000fe200078ec0ff */
[C---:B------:R-:W-:Y:S01]  /*106c0*/  IMAD.U32 R35, R6.reuse, 0x10000, RZ ;  /* 0x0001000006237824 */ /* 0x040fe200078e00ff */
[----:B------:R-:W-:Y:S01]  /*106d0*/  LOP3.LUT R6, R6, 0xffff0000, RZ, 0xc0, !PT ;  /* 0xffff000006067812 */ /* 0x000fe200078ec0ff */
[-C--:B------:R-:W-:Y:S01]  /*106e0*/  FFMA.FTZ R44, R43, R33.reuse, -R44 ;  /* 0x000000212b2c7223 */ /* 0x080fe2000001082c */
[----:B------:R-:W-:Y:S01]  /*106f0*/  FFMA.FTZ R38, R45, R33, R38 ;  /* 0x000000212d267223 */ /* 0x000fe20000010026 */
[-C--:B------:R-:W-:Y:S01]  /*10700*/  FMUL.FTZ R43, R46, R8.reuse ;  /* 0x000000082e2b7220 */ /* 0x080fe20000410000 */
[----:B------:R-:W-:Y:S01]  /*10710*/  FMUL.FTZ R33, R24, R8 ;  /* 0x0000000818217220 */ /* 0x000fe20000410000 */
[----:B------:R-:W-:-:S02]  /*10720*/  IMAD.U32 R34, R5, 0x10000, RZ ;  /* 0x0001000005227824 */ /* 0x000fc400078e00ff */
[-C--:B------:R-:W-:Y:S01]  /*10730*/  FMUL.FTZ R45, R48, R39.reuse ;  /* 0x00000027302d7220 */ /* 0x080fe20000410000 */
[-C--:B------:R-:W-:Y:S01]  /*10740*/  FFMA.FTZ R43, R24, R4.reuse, -R43 ;  /* 0x00000004182b7223 */ /* 0x080fe2000001082b */
[----:B------:R-:W-:Y:S01]  /*10750*/  FFMA.FTZ R33, R46, R4, R33 ;  /* 0x000000042e217223 */ /* 0x000fe20000010021 */
[-C--:B------:R-:W-:Y:S01]  /*10760*/  FMUL.FTZ R4, R53, R40.reuse ;  /* 0x0000002835047220 */ /* 0x080fe20000410000 */
[----:B------:R-:W-:Y:S02]  /*10770*/  IMAD.U32 R37, R7, 0x10000, RZ ;  /* 0x0001000007257824 */ /* 0x000fe400078e00ff */
[C---:B------:R-:W-:Y:S01]  /*10780*/  FMUL.FTZ R40, R47.reuse, R40 ;  /* 0x000000282f287220 */ /* 0x040fe20000410000 */
[----:B------:R-:W-:Y:S01]  /*10790*/  FMUL.FTZ R39, R28, R39 ;  /* 0x000000271c277220 */ /* 0x000fe20000410000 */
[----:B------:R-:W-:Y:S01]  /*107a0*/  FFMA.FTZ R8, R47, R35, -R4 ;  /* 0x000000232f087223 */ /* 0x000fe20000010804 */
[----:B------:R-:W-:Y:S01]  /*107b0*/  FMUL.FTZ R4, R55, R42 ;  /* 0x0000002a37047220 */ /* 0x000fe20000410000 */
[----:B------:R-:W-:Y:S01]  /*107c0*/  FMUL.FTZ R47, R30, R10 ;  /* 0x0000000a1e2f7220 */ /* 0x000fe20000410000 */
[----:B------:R-:W-:Y:S01]  /*107d0*/  FFMA.FTZ R45, R28, R34, -R45 ;  /* 0x000000221c2d7223 */ /* 0x000fe2000001082d */
[----:B------:R-:W-:Y:S01]  /*107e0*/  LOP3.LUT R5, R5, 0xffff0000, RZ, 0xc0, !PT ;  /* 0xffff000005057812 */ /* 0x000fe200078ec0ff */
[----:B------:R-:W-:Y:S01]  /*107f0*/  FFMA.FTZ R49, R30, R6, R49 ;  /* 0x000000061e317223 */ /* 0x000fe20000010031 */
[----:B------:R-:W-:Y:S01]  /*10800*/  LOP3.LUT R7, R7, 0xffff0000, RZ, 0xc0, !PT ;  /* 0xffff000007077812 */ /* 0x000fe200078ec0ff */
[----:B------:R-:W-:Y:S01]  /*10810*/  FFMA.FTZ R28, R51, R37, -R4 ;  /* 0x00000025331c7223 */ /* 0x000fe20000010804 */
[----:B------:R-:W-:Y:S01]  /*10820*/  FFMA.FTZ R39, R48, R34, R39 ;  /* 0x0000002230277223 */ /* 0x000fe20000010027 */
[----:B------:R-:W-:Y:S01]  /*10830*/  FFMA.FTZ R47, R26, R6, -R47 ;  /* 0x000000061a2f7223 */ /* 0x000fe2000001082f */
[----:B------:R-:W-:Y:S01]  /*10840*/  FMUL.FTZ R4, R29, R9 ;  /* 0x000000091d047220 */ /* 0x000fe20000410000 */
        /* <DEDUP_REMOVED lines=20> */
.L_x_589:
[----:B------:R-:W-:Y:S05]  /*10990*/  BSYNC B1 ;  /* 0x0000000000017941 */ /* 0x000fea0003800000 */
.L_x_588:
[----:B------:R-:W-:Y:S05]  /*109a0*/  @P2 BRA `(.L_x_564) ;  /* 0x00000004005c2947 */ /* 0x000fea0003800000 */
[----:B------:R-:W0:Y:S01]  /*109b0*/  LDL R43, [R1+0x68] ;  /* 0x00006800012b7983 */ /* 0x000e220000100800 */
[----:B------:R-:W-:Y:S01]  /*109c0*/  LEA.HI R41, R41, R228, RZ, 0x1d ;  /* 0x000000e429297211 */ /* 0x000fe200078fe8ff */
[C---:B------:R-:W-:Y:S01]  /*109d0*/  IMAD.U32 R35, R14.reuse, 0x10000, RZ ;  /* 0x000100000e237824 */ /* 0x040fe200078e00ff */
[----:B------:R-:W-:Y:S01]  /*109e0*/  LOP3.LUT R40, R14, 0xffff0000, RZ, 0xc0, !PT ;  /* 0xffff00000e287812 */ /* 0x000fe200078ec0ff */
[C---:B------:R-:W-:Y:S01]  /*109f0*/  IMAD.U32 R33, R0.reuse, 0x10000, RZ ;  /* 0x0001000000217824 */ /* 0x040fe200078e00ff */
[----:B-12---:R-:W-:Y:S01]  /*10a00*/  SHF.R.S32.HI R6, RZ, 0x1f, R41 ;  /* 0x0000001fff067819 */ /* 0x006fe20000011429 */
[----:B------:R-:W-:Y:S01]  /*10a10*/  IMAD.SHL.U32 R4, R41, 0x8, RZ ;  /* 0x0000000829047824 */ /* 0x000fe200078e00ff */
[----:B------:R-:W-:Y:S01]  /*10a20*/  LOP3.LUT R0, R0, 0xffff0000, RZ, 0xc0, !PT ;  /* 0xffff000000007812 */ /* 0x000fe200078ec0ff */
[----:B------:R-:W-:Y:S01]  /*10a30*/  IMAD.U32 R42, R15, 0x10000, RZ ;  /* 0x000100000f2a7824 */ /* 0x000fe200078e00ff */
[----:B------:R-:W-:Y:S01]  /*10a40*/  LEA.HI R6, R6, R41, RZ, 0x3 ;  /* 0x0000002906067211 */ /* 0x000fe200078f18ff */
[----:B------:R-:W-:Y:S01]  /*10a50*/  IMAD.U32 R38, R3, 0x10000, RZ ;  /* 0x0001000003267824 */ /* 0x000fe200078e00ff */
[----:B------:R-:W-:Y:S01]  /*10a60*/  LOP3.LUT R4, R185, 0x38, R4, 0xf8, !PT ;  /* 0x00000038b9047812 */ /* 0x000fe200078ef804 */
[C---:B------:R-:W-:Y:S01]  /*10a70*/  IMAD.U32 R39, R20.reuse, 0x10000, RZ ;  /* 0x0001000014277824 */ /* 0x040fe200078e00ff */
[----:B------:R-:W-:Y:S01]  /*10a80*/  LOP3.LUT R20, R20, 0xffff0000, RZ, 0xc0, !PT ;  /* 0xffff000014147812 */ /* 0x000fe200078ec0ff */
[----:B------:R-:W-:Y:S01]  /*10a90*/  IMAD.SHL.U32 R6, R6, 0x400, RZ ;  /* 0x0000040006067824 */ /* 0x000fe200078e00ff */
[----:B------:R-:W-:Y:S01]  /*10aa0*/  LOP3.LUT R4, R4, R59, RZ, 0x3c, !PT ;  /* 0x0000003b04047212 */ /* 0x000fe200078e3cff */
[C---:B------:R-:W-:Y:S01]  /*10ab0*/  IMAD.U32 R37, R12.reuse, 0x10000, RZ ;  /* 0x000100000c257824 */ /* 0x040fe200078e00ff */
[----:B------:R-:W-:-:S02]  /*10ac0*/  LOP3.LUT R12, R12, 0xffff0000, RZ, 0xc0, !PT ;  /* 0xffff00000c0c7812 */ /* 0x000fc400078ec0ff */
[----:B------:R-:W-:Y:S02]  /*10ad0*/  LOP3.LUT R6, R6, 0x7fffe000, RZ, 0xc0, !PT ;  /* 0x7fffe00006067812 */ /* 0x000fe400078ec0ff */
[----:B------:R-:W-:Y:S02]  /*10ae0*/  LOP3.LUT R15, R15, 0xffff0000, RZ, 0xc0, !PT ;  /* 0xffff00000f0f7812 */ /* 0x000fe400078ec0ff */
[----:B------:R-:W-:Y:S02]  /*10af0*/  IADD3 R9, R4, R6, R195 ;  /* 0x0000000604097210 */ /* 0x000fe40007ffe0c3 */
[----:B------:R-:W-:-:S03]  /*10b00*/  LOP3.LUT R3, R3, 0xffff0000, RZ, 0xc0, !PT ;  /* 0xffff000003037812 */ /* 0x000fc600078ec0ff */
[----:B------:R-:W-:-:S05]  /*10b10*/  IMAD R24, R9, 0x2, R2 ;  /* 0x0000000209187824 */ /* 0x000fca00078e0202 */
[----:B------:R-:W1:Y:S02]  /*10b20*/  LDS.128 R8, [R24+0x10400] ;  /* 0x0104000018087984 */ /* 0x000e640000000c00 */
[C---:B-1----:R-:W-:Y:S01]  /*10b30*/  IMAD.U32 R29, R8.reuse, 0x10000, RZ ;  /* 0x00010000081d7824 */ /* 0x042fe200078e00ff */
[----:B------:R-:W-:Y:S01]  /*10b40*/  LOP3.LUT R8, R8, 0xffff0000, RZ, 0xc0, !PT ;  /* 0xffff000008087812 */ /* 0x000fe200078ec0ff */
[C---:B------:R-:W-:Y:S01]  /*10b50*/  IMAD.U32 R30, R9.reuse, 0x10000, RZ ;  /* 0x00010000091e7824 */ /* 0x040fe200078e00ff */
[----:B------:R-:W-:Y:S01]  /*10b60*/  LOP3.LUT R9, R9, 0xffff0000, RZ, 0xc0, !PT ;  /* 0xffff000009097812 */ /* 0x000fe200078ec0ff */
[-C--:B------:R-:W-:Y:S01]  /*10b70*/  FMUL.FTZ R34, R35, R29.reuse ;  /* 0x0000001d23227220 */ /* 0x080fe20000410000 */
[----:B------:R-:W-:Y:S01]  /*10b80*/  FMUL.FTZ R14, R33, R29 ;  /* 0x0000001d210e7220 */ /* 0x000fe20000410000 */
[-C--:B------:R-:W-:Y:S01]  /*10b90*/  FMUL.FTZ R29, R40, R8.reuse ;  /* 0x00000008281d7220 */ /* 0x080fe20000410000 */
[C---:B------:R-:W-:Y:S01]  /*10ba0*/  IMAD.U32 R31, R10.reuse, 0x10000, RZ ;  /* 0x000100000a1f7824 */ /* 0x040fe200078e00ff */
[----:B------:R-:W-:Y:S01]  /*10bb0*/  LOP3.LUT R10, R10, 0xffff0000, RZ, 0xc0, !PT ;  /* 0xffff00000a0a7812 */ /* 0x000fe200078ec0ff */
[C---:B------:R-:W-:Y:S01]  /*10bc0*/  IMAD.U32 R32, R11.reuse, 0x10000, RZ ;  /* 0x000100000b207824 */ /* 0x040fe200078e00ff */
[----:B------:R-:W-:Y:S01]  /*10bd0*/  LOP3.LUT R11, R11, 0xffff0000, RZ, 0xc0, !PT ;  /* 0xffff00000b0b7812 */ /* 0x000fe200078ec0ff */
[----:B0-----:R-:W0:Y:S02]  /*10be0*/  LDS.128 R4, [R43] ;  /* 0x000000002b047984 */ /* 0x001e240000000c00 */
[C---:B0-----:R-:W-:Y:S01]  /*10bf0*/  IMAD.U32 R25, R4.reuse, 0x10000, RZ ;  /* 0x0001000004197824 */ /* 0x041fe200078e00ff */
[----:B------:R-:W-:Y:S01]  /*10c00*/  LOP3.LUT R4, R4, 0xffff0000, RZ, 0xc0, !PT ;  /* 0xffff000004047812 */ /* 0x000fe200078ec0ff */
[C---:B------:R-:W-:Y:S01]  /*10c10*/  IMAD.U32 R26, R5.reuse, 0x10000, RZ ;  /* 0x00010000051a7824 */ /* 0x040fe200078e00ff */
[----:B------:R-:W-:Y:S01]  /*10c20*/  LOP3.LUT R5, R5, 0xffff0000, RZ, 0xc0, !PT ;  /* 0xffff000005057812 */ /* 0x000fe200078ec0ff */
[-C--:B------:R-:W-:Y:S01]  /*10c30*/  FFMA.FTZ R34, R33, R25.reuse, -R34 ;  /* 0x0000001921227223 */ /* 0x080fe20000010822 */
[----:B------:R-:W-:Y:S01]  /*10c40*/  FFMA.FTZ R14, R35, R25, R14 ;  /* 0x00000019230e7223 */ /* 0x000fe2000001000e */
[C---:B------:R-:W-:Y:S01]  /*10c50*/  FMUL.FTZ R25, R0.reuse, R8 ;  /* 0x0000000800197220 */ /* 0x040fe20000410000 */
[----:B------:R-:W-:Y:S01]  /*10c60*/  FFMA.FTZ R29, R0, R4, -R29 ;  /* 0x00000004001d7223 */ /* 0x000fe2000001081d */
[-C--:B------:R-:W-:Y:S01]  /*10c70*/  FMUL.FTZ R33, R42, R30.reuse ;  /* 0x0000001e2a217220 */ /* 0x080fe20000410000 */
[----:B------:R-:W-:Y:S01]  /*10c80*/  FMUL.FTZ R35, R38, R30 ;  /* 0x0000001e26237220 */ /* 0x000fe20000410000 */
[----:B------:R-:W-:-:S02]  /*10c90*/  IMAD.U32 R27, R6, 0x10000, RZ ;  /* 0x00010000061b7824 */ /* 0x000fc400078e00ff */
[-C--:B------:R-:W-:Y:S01]  /*10ca0*/  FMUL.FTZ R0, R39, R31.reuse ;  /* 0x0000001f27007220 */ /* 0x080fe20000410000 */
[----:B------:R-:W-:Y:S01]  /*10cb0*/  FFMA.FTZ R25, R40, R4, R25 ;  /* 0x0000000428197223 */ /* 0x000fe20000010019 */
[-C--:B------:R-:W-:Y:S01]  /*10cc0*/  FFMA.FTZ R33, R38, R26.reuse, -R33 ;  /* 0x0000001a26217223 */ /* 0x080fe20000010821 */
[----:B------:R-:W-:Y:S01]  /*10cd0*/  FFMA.FTZ R35, R42, R26, R35 ;  /* 0x0000001a2a237223 */ /* 0x000fe20000010023 */
[C---:B------:R-:W-:Y:S01]  /*10ce0*/  FMUL.FTZ R4, R37.reuse, R31 ;  /* 0x0000001f25047220 */ /* 0x040fe20000410000 */
[-C--:B------:R-:W-:Y:S01]  /*10cf0*/  FFMA.FTZ R8, R37, R27.reuse, -R0 ;  /* 0x0000001b25087223 */ /* 0x080fe20000010800 */
[----:B------:R-:W-:Y:S02]  /*10d00*/  IMAD.U32 R26, R21, 0x10000, RZ ;  /* 0x00010000151a7824 */ /* 0x000fe400078e00ff */
[-C--:B------:R-:W-:Y:S01]  /*10d10*/  FMUL.FTZ R31, R20, R10.reuse ;  /* 0x0000000a141f7220 */ /* 0x080fe20000410000 */
[----:B------:R-:W-:Y:S02]  /*10d20*/  IMAD.U32 R0, R13, 0x10000, RZ ;  /* 0x000100000d007824 */ /* 0x000fe400078e00ff */
[----:B------:R-:W-:Y:S01]  /*10d30*/  FMUL.FTZ R37, R12, R10 ;  /* 0x0000000a0c257220 */ /* 0x000fe20000410000 */
[----:B------:R-:W-:Y:S01]  /*10d40*/  LOP3.LUT R6, R6, 0xffff0000, RZ, 0xc0, !PT ;  /* 0xffff000006067812 */ /* 0x000fe200078ec0ff */
[----:B------:R-:W-:Y:S01]  /*10d50*/  FFMA.FTZ R10, R39, R27, R4 ;  /* 0x0000001b270a7223 */ /* 0x000fe20000010004 */
[----:B------:R-:W-:-:S02]  /*10d60*/  IMAD.U32 R28, R7, 0x10000, RZ ;  /* 0x00010000071c7824 */ /* 0x000fc400078e00ff */
[-C--:B------:R-:W-:Y:S01]  /*10d70*/  FMUL.FTZ R27, R26, R32.reuse ;  /* 0x000000201a1b7220 */ /* 0x080fe20000410000 */
[----:B------:R-:W-:Y:S01]  /*10d80*/  LOP3.LUT R21, R21, 0xffff0000, RZ, 0xc0, !PT ;  /* 0xffff000015157812 */ /* 0x000fe200078ec0ff */
[----:B------:R-:W-:Y:S01]  /*10d90*/  FMUL.FTZ R39, R0, R32 ;  /* 0x0000002000277220 */ /* 0x000fe20000410000 */
[----:B------:R-:W-:Y:S01]  /*10da0*/  LOP3.LUT R13, R13, 0xffff0000, RZ, 0xc0, !PT ;  /* 0xffff00000d0d7812 */ /* 0x000fe200078ec0ff */
[-C--:B------:R-:W-:Y:S01]  /*10db0*/  FFMA.FTZ R31, R12, R6.reuse, -R31 ;  /* 0x000000060c1f7223 */ /* 0x080fe2000001081f */
[----:B------:R-:W-:Y:S01]  /*10dc0*/  LOP3.LUT R7, R7, 0xffff0000, RZ, 0xc0, !PT ;  /* 0xffff000007077812 */ /* 0x000fe200078ec0ff */
[----:B------:R-:W-:Y:S01]  /*10dd0*/  FFMA.FTZ R37, R20, R6, R37 ;  /* 0x0000000614257223 */ /* 0x000fe20000010025 */
[-C--:B------:R-:W-:Y:S01]  /*10de0*/  FFMA.FTZ R27, R0, R28.reuse, -R27 ;  /* 0x0000001c001b7223 */ /* 0x080fe2000001081b */
        /* <DEDUP_REMOVED lines=19> */
.L_x_564:
[----:B------:R-:W-:Y:S05]  /*10f20*/  BSYNC B0 ;  /* 0x0000000000007941 */ /* 0x000fea0003800000 */
.L_x_545:
[----:B------:R-:W-:Y:S01]  /*10f30*/  @!PT LDS RZ, [RZ] ;  /* 0x00000000fffff984 */ /* 0x000fe20000000800 */
[----:B------:R-:W-:Y:S01]  /*10f40*/  @!PT LDS RZ, [RZ] ;  /* 0x00000000fffff984 */ /* 0x000fe20000000800 */
[----:B------:R-:W-:Y:S01]  /*10f50*/  @!PT LDS RZ, [RZ] ;  /* 0x00000000fffff984 */ /* 0x000fe20000000800 */
[----:B------:R-:W-:Y:S01]  /*10f60*/  @!PT LDS RZ, [RZ] ;  /* 0x00000000fffff984 */ /* 0x000fe20000000800 */
[----:B------:R5:W-:Y:S06]  /*10f70*/  MEMBAR.ALL.CTA ;  /* 0x0000000000007992 */ /* 0x000bec0000008000 */
[----:B-----5:R-:W5:Y:S01]  /*10f80*/  FENCE.VIEW.ASYNC.S ;  /* 0x00000000000073c6 */ /* 0x020f620000000000 */
[----:B------:R-:W-:Y:S05]  /*10f90*/  WARPSYNC.ALL ;  /* 0x0000000000007948 */ /* 0x000fea0003800000 */
[----:B-----5:R-:W-:Y:S06]  /*10fa0*/  BAR.SYNC.DEFER_BLOCKING 0xd, 0x100 ;  /* 0x0344000000007b1d */ /* 0x020fec0000010000 */
.L_x_543:
[----:B01-3--:R-:W-:-:S05]  /*10fb0*/  IMAD.U32 R0, RZ, RZ, UR57 ;  /* 0x00000039ff007e24 */ /* 0x00bfca000f8e00ff */
[----:B------:R-:W-:-:S13]  /*10fc0*/  ISETP.NE.AND P0, PT, R0, 0x3, PT ;  /* 0x000000030000780c */ /* 0x000fda0003f05270 */
[----:B------:R-:W-:Y:S05]  /*10fd0*/  @!P0 BRA `(.L_x_590) ;  /* 0x0000000000048947 */ /* 0x000fea0003800000 */
[----:B------:R-:W-:Y:S01]  /*10fe0*/  BPT.TRAP 0x1 ;  /* 0x000000040000795c */ /* 0x000fe20000300000 */
.L_x_590:
[----:B------:R-:W-:Y:S01]  /*10ff0*/  IMAD R0, R194, 0x8, R2 ;  /* 0x00000008c2007824 */ /* 0x000fe200078e0202 */
[----:B--2-4-:R-:W-:-:S04]  /*11000*/  SHF.L.U32 R3, R196, 0x1f, RZ ;  /* 0x0000001fc4037819 */ /* 0x014fc800000006ff */
[----:B------:R0:W1:Y:S01]  /*11010*/  SYNCS.PHASECHK.TRANS64.TRYWAIT P2, [R0+URZ+0x34830], R3 ;  /* 0x03483003000075a7 */ /* 0x000062000804017f */
[----:B------:R-:W-:Y:S05]  /*11020*/  @!P0 BRA `(.L_x_591) ;  /* 0x0000000000048947 */ /* 0x000fea0003800000 */
[----:B------:R-:W-:Y:S01]  /*11030*/  BPT.TRAP 0x1 ;  /* 0x000000040000795c */ /* 0x000fe20000300000 */
.L_x_591:
[----:B------:R-:W2:Y:S01]  /*11040*/  S2R R4, SR_TID.X ;  /* 0x0000000000047919 */ /* 0x000ea20000002100 */
[----:B------:R-:W-:Y:S01]  /*11050*/  IMAD.MOV.U32 R151, RZ, RZ, RZ ;  /* 0x000000ffff977224 */ /* 0x000fe200078e00ff */
[----:B--2---:R-:W-:-:S04]  /*11060*/  LOP3.LUT R4, R4, 0x7f, RZ, 0xc0, !PT ;  /* 0x0000007f04047812 */ /* 0x004fc800078ec0ff */
[----:B------:R-:W-:Y:S01]  /*11070*/  ISETP.NE.AND P1, PT, R4, RZ, PT ;  /* 0x000000ff0400720c */ /* 0x000fe20003f25270 */
[----:B-1----:R-:W-:-:S12]  /*11080*/  @P2 BRA `(.L_x_592) ;  /* 0x0000000000082947 */ /* 0x002fd80003800000 */
[----:B------:R-:W1:Y:S02]  /*11090*/  SYNCS.PHASECHK.TRANS64.TRYWAIT P2, [R0+URZ+0x34830], R3 ;  /* 0x03483003000075a7 */ /* 0x000e64000804017f */
[----:B-1----:R-:W-:Y:S05]  /*110a0*/  @!P2 BRA `(.L_x_593) ;  /* 0x0000011c00e0a947 */ /* 0x002fea0003800000 */
.L_x_592:
[----:B------:R-:W-:Y:S05]  /*110b0*/  WARPSYNC.ALL ;  /* 0x0000000000007948 */ /* 0x000fea0003800000 */
[----:B01----:R-:W-:Y:S01]  /*110c0*/  VIADD R3, R2, 0x1c400 ;  /* 0x0001c40002037836 */ /* 0x003fe20000000000 */
[----:B------:R-:W-:Y:S01]  /*110d0*/  R2UR UR4, R36 ;  /* 0x00000000240472ca */ /* 0x000fe200000e0000 */
[----:B------:R-:W-:Y:S01]  /*110e0*/  IMAD.MOV.U32 R7, RZ, RZ, 0x40000040 ;  /* 0x40000040ff077424 */ /* 0x000fe200078e00ff */
[----:B------:R-:W-:Y:S01]  /*110f0*/  WARPGROUP.ARRIVE ;  /* 0x00000000000079c5 */ /* 0x000fe20000000000 */
[----:B------:R-:W-:Y:S01]  /*11100*/  UMOV UR9, 0x40000040 ;  /* 0x4000004000097882 */ /* 0x000fe20000000000 */
[----:B------:R-:W-:Y:S01]  /*11110*/  SHF.R.U32.HI R3, RZ, 0x4, R3 ;  /* 0x00000004ff037819 */ /* 0x000fe20000011603 */
[----:B------:R-:W-:Y:S01]  /*11120*/  IMAD.MOV.U32 R9, RZ, RZ, 0x40000040 ;  /* 0x40000040ff097424 */ /* 0x000fe200078e00ff */
[----:B------:R-:W-:Y:S01]  /*11130*/  R2UR UR11, R7 ;  /* 0x00000000070b72ca */ /* 0x000fe200000e0000 */
[----:B------:R-:W-:Y:S01]  /*11140*/  IMAD.U32 R11, RZ, RZ, UR9 ;  /* 0x00000009ff0b7e24 */ /* 0x000fe2000f8e00ff */
[----:B------:R-:W-:Y:S01]  /*11150*/  LOP3.LUT R3, R3, 0x3fff, RZ, 0xc0, !PT ;  /* 0x00003fff03037812 */ /* 0x000fe200078ec0ff */
[----:B------:R-:W-:Y:S01]  /*11160*/  UMOV UR41, 0x40000040 ;  /* 0x4000004000297882 */ /* 0x000fe20000000000 */
[----:B------:R-:W-:Y:S01]  /*11170*/  UMOV UR45, 0x40000040 ;  /* 0x40000040002d7882 */ /* 0x000fe20000000000 */
[----:B------:R-:W-:Y:S01]  /*11180*/  UMOV UR49, 0x40000040 ;  /* 0x4000004000317882 */ /* 0x000fe20000000000 */
[----:B------:R-:W-:Y:S01]  /*11190*/  LOP3.LUT R4, R3, 0x10000, RZ, 0xfc, !PT ;  /* 0x0001000003047812 */ /* 0x000fe200078efcff */
[----:B------:R-:W-:Y:S01]  /*111a0*/  ULOP3.LUT UR4, UR4, 0x10000, URZ, 0xfc, !UPT ;  /* 0x0001000004047892 */ /* 0x000fe2000f8efc3f */
[----:B------:R-:W-:Y:S01]  /*111b0*/  IMAD.MOV.U32 R7, RZ, RZ, 0x40000040 ;  /* 0x40000040ff077424 */ /* 0x000fe200078e00ff */
[----:B------:R-:W-:Y:S01]  /*111c0*/  UMOV UR53, 0x40000040 ;  /* 0x4000004000357882 */ /* 0x000fe20000000000 */
[----:B------:R-:W-:Y:S01]  /*111d0*/  P2R R12, PR, RZ, 0x1 ;  /* 0x00000001ff0c7803 */ /* 0x000fe20000000000 */
[----:B------:R-:W-:Y:S01]  /*111e0*/  IMAD R6, R194, 0xc00, R4 ;  /* 0x00000c00c2067824 */ /* 0x000fe200078e0204 */
[----:B------:R-:W-:Y:S01]  /*111f0*/  UIADD3 UR5, UR4, 0x2, URZ ;  /* 0x0000000204057890 */ /* 0x000fe2000fffe03f */
[----:B------:R-:W-:Y:S01]  /*11200*/  R2UR UR55, R7 ;  /* 0x00000000073772ca */ /* 0x000fe200000e0000 */
[----:B------:R-:W-:Y:S01]  /*11210*/  UMOV UR8, UR4 ;  /* 0x0000000400087c82 */ /* 0x000fe20008000000 */
[C---:B------:R-:W-:Y:S01]  /*11220*/  VIADD R8, R6.reuse, 0x2 ;  /* 0x0000000206087836 */ /* 0x040fe20000000000 */
[----:B------:R-:W-:Y:S01]  /*11230*/  R2UR UR10, R6 ;  /* 0x00000000060a72ca */ /* 0x000fe200000e0000 */
[----:B------:R-:W-:Y:S01]  /*11240*/  IMAD.U32 R10, RZ, RZ, UR8 ;  /* 0x00000008ff0a7e24 */ /* 0x000fe2000f8e00ff */
[----:B------:R-:W-:Y:S01]  /*11250*/  UIADD3 UR40, UR4, 0x800, URZ ;  /* 0x0000080004287890 */ /* 0x000fe2000fffe03f */
[----:B------:R-:W-:Y:S01]  /*11260*/  BSSY B0, `(.L_x_594) ;  /* 0x00005b9000007945 */ /* 0x000fe20003800000 */
[----:B------:R-:W-:Y:S01]  /*11270*/  UIADD3 UR44, UR4, 0x802, URZ ;  /* 0x00000802042c7890 */ /* 0x000fe2000fffe03f */
[--C-:B------:R-:W-:Y:S01]  /*11280*/  IMAD.MOV.U32 R150, RZ, RZ, R151.reuse ;  /* 0x000000ffff967224 */ /* 0x100fe200078e0097 */
[----:B------:R0:W-:Y:S01]  /*11290*/  STL.64 [R1+0x40], R10 ;  /* 0x0000400a01007387 */ /* 0x0001e20000100a00 */
[----:B------:R-:W-:Y:S01]  /*112a0*/  UIADD3 UR48, UR4, 0x804, URZ ;  /* 0x0000080404307890 */ /* 0x000fe2000fffe03f */
[--C-:B------:R-:W-:Y:S01]  /*112b0*/  IMAD.MOV.U32 R148, RZ, RZ, R151.reuse ;  /* 0x000000ffff947224 */ /* 0x100fe200078e0097 */
[----:B------:R-:W-:Y:S01]  /*112c0*/  UIADD3 UR52, UR4, 0x806, URZ ;  /* 0x0000080604347890 */ /* 0x000fe2000fffe03f */
[----:B------:R-:W-:Y:S01]  /*112d0*/  IMAD.MOV.U32 R147, RZ, RZ, R151 ;  /* 0x000000ffff937224 */ /* 0x000fe200078e0097 */
[----:B------:R-:W-:Y:S01]  /*112e0*/  ULDC UR56, c[0x0][0x9d8] ;  /* 0x0002760000387ab9 */ /* 0x000fe20000000800 */
[----:B------:R-:W-:Y:S01]  /*112f0*/  ULDC UR61, c[0x0][0x988] ;  /* 0x00026200003d7ab9 */ /* 0x000fe20000000800 */
[----:B------:R-:W-:Y:S01]  /*11300*/  HGMMA.64x128x16.F32.BF16 R24, gdesc[UR8], RZ, !UPT, gsb0 ;  /* 0x01e00000081879f0 */ /* 0x000fe2000c0018ff */
[----:B------:R-:W-:Y:S01]  /*11310*/  R2UR UR10, R8 ;  /* 0x00000000080a72ca */ /* 0x000fe200000e0000 */
[----:B------:R-:W-:Y:S01]  /*11320*/  UMOV UR8, UR5 ;  /* 0x0000000500087c82 */ /* 0x000fe20008000000 */
[----:B------:R-:W-:Y:S01]  /*11330*/  R2UR UR11, R9 ;  /* 0x00000000090b72ca */ /* 0x000fe200000e0000 */
[----:B------:R-:W-:Y:S01]  /*11340*/  UMOV UR9, 0x40000040 ;  /* 0x4000004000097882 */ /* 0x000fe20000000000 */
[----:B------:R-:W-:Y:S01]  /*11350*/  VIADD R8, R6, 0x4 ;  /* 0x0000000406087836 */ /* 0x000fe20000000000 */
[----:B------:R-:W-:Y:S01]  /*11360*/  UIADD3 UR5, UR4, 0x4, URZ ;  /* 0x0000000404057890 */ /* 0x000fe2000fffe03f */
[----:B------:R-:W-:Y:S01]  /*11370*/  IMAD.MOV.U32 R9, RZ, RZ, 0x40000040 ;  /* 0x40000040ff097424 */ /* 0x000fe200078e00ff */
[----:B------:R-:W-:Y:S01]  /*11380*/  MOV R114, R151 ;  /* 0x0000009700727202 */ /* 0x000fe20000000f00 */
[----:B0-----:R-:W-:-:S02]  /*11390*/  IMAD.U32 R10, RZ, RZ, UR8 ;  /* 0x00000008ff0a7e24 */ /* 0x001fc4000f8e00ff */
[----:B------:R-:W-:Y:S02]  /*113a0*/  IMAD.U32 R11, RZ, RZ, UR9 ;  /* 0x00000009ff0b7e24 */ /* 0x000fe4000f8e00ff */
[--C-:B------:R-:W-:Y:S02]  /*113b0*/  IMAD.MOV.U32 R146, RZ, RZ, R151.reuse ;  /* 0x000000ffff927224 */ /* 0x100fe400078e0097 */
[--C-:B------:R-:W-:Y:S01]  /*113c0*/  IMAD.MOV.U32 R145, RZ, RZ, R151.reuse ;  /* 0x000000ffff917224 */ /* 0x100fe200078e0097 */
[----:B------:R0:W-:Y:S01]  /*113d0*/  STL.64 [R1+0x38], R10 ;  /* 0x0000380a01007387 */ /* 0x0001e20000100a00 */
[--C-:B------:R-:W-:Y:S02]  /*113e0*/  IMAD.MOV.U32 R144, RZ, RZ, R151.reuse ;  /* 0x000000ffff907224 */ /* 0x100fe400078e0097 */
[--C-:B-----5:R-:W-:Y:S02]  /*113f0*/  IMAD.MOV.U32 R143, RZ, RZ, R151.reuse ;  /* 0x000000ffff8f7224 */ /* 0x120fe400078e0097 */
        /* <DEDUP_REMOVED lines=31> */
[----:B------:R-:W-:Y:S01]  /*115f0*/  IMAD.MOV.U32 R88, RZ, RZ, R151 ;  /* 0x000000ffff587224 */ /* 0x000fe200078e0097 */
[----:B------:R-:W-:Y:S02]  /*11600*/  WARPGROUP.DEPBAR.LE gsb0, 0x0 ;  /* 0x00008000000079c5 */ /* 0x000fe40000010000 */
[----:B------:R-:W-:-:S06]  /*11610*/  WARPGROUP.ARRIVE ;  /* 0x00000000000079c5 */ /* 0x000fcc0000000000 */
[----:B------:R-:W-:Y:S01]  /*11620*/  HGMMA.64x128x16.F32.BF16 R24, gdesc[UR8], R24, gsb0 ;  /* 0x01e00000081879f0 */ /* 0x000fe20008001818 */
[----:B------:R-:W-:Y:S01]  /*11630*/  R2UR UR10, R8 ;  /* 0x00000000080a72ca */ /* 0x000fe200000e0000 */
[----:B------:R-:W-:Y:S01]  /*11640*/  UMOV UR8, UR5 ;  /* 0x0000000500087c82 */ /* 0x000fe20008000000 */
[----:B------:R-:W-:Y:S01]  /*11650*/  R2UR UR11, R9 ;  /* 0x00000000090b72ca */ /* 0x000fe200000e0000 */
[----:B------:R-:W-:Y:S01]  /*11660*/  UMOV UR9, 0x40000040 ;  /* 0x4000004000097882 */ /* 0x000fe20000000000 */
[----:B------:R-:W-:Y:S01]  /*11670*/  VIADD R8, R6, 0x6 ;  /* 0x0000000606087836 */ /* 0x000fe20000000000 */
[----:B------:R-:W-:Y:S01]  /*11680*/  UIADD3 UR5, UR4, 0x6, URZ ;  /* 0x0000000604057890 */ /* 0x000fe2000fffe03f */
[----:B------:R-:W-:Y:S02]  /*11690*/  IMAD.MOV.U32 R9, RZ, RZ, 0x40000040 ;  /* 0x40000040ff097424 */ /* 0x000fe400078e00ff */
[----:B0-----:R-:W-:Y:S02]  /*116a0*/  IMAD.U32 R10, RZ, RZ, UR8 ;  /* 0x00000008ff0a7e24 */ /* 0x001fe4000f8e00ff */
[----:B------:R-:W-:-:S05]  /*116b0*/  IMAD.U32 R11, RZ, RZ, UR9 ;  /* 0x00000009ff0b7e24 */ /* 0x000fca000f8e00ff */
[----:B------:R0:W-:Y:S01]  /*116c0*/  STL.64 [R1+0x30], R10 ;  /* 0x0000300a01007387 */ /* 0x0001e20000100a00 */
        /* <DEDUP_REMOVED lines=49> */
[----:B0-----:R-:W-:Y:S01]  /*119e0*/  IMAD.U32 R10, RZ, RZ, UR8 ;  /* 0x00000008ff0a7e24 */ /* 0x001fe2000f8e00ff */
[----:B------:R-:W-:Y:S01]  /*119f0*/  ULDC UR4, c[0x0][0x9d8] ;  /* 0x0002760000047ab9 */ /* 0x000fe20000000800 */
        /* <DEDUP_REMOVED lines=10> */
[----:B------:R-:W-:Y:S01]  /*11aa0*/  ULDC UR5, c[0x0][0x988] ;  /* 0x0002620000057ab9 */ /* 0x000fe20000000800 */
[----:B------:R-:W-:Y:S02]  /*11ab0*/  IMAD.MOV.U32 R9, RZ, RZ, 0x40000040 ;  /* 0x40000040ff097424 */ /* 0x000fe400078e00ff */
[----:B0-----:R-:W-:Y:S01]  /*11ac0*/  IMAD.U32 R10, RZ, RZ, UR8 ;  /* 0x00000008ff0a7e24 */ /* 0x001fe2000f8e00ff */
[----:B------:R-:W-:Y:S01]  /*11ad0*/  R2UR UR42, R8 ;  /* 0x00000000082a72ca */ /* 0x000fe200000e0000 */
[----:B------:R-:W-:Y:S01]  /*11ae0*/  VIADD R8, R6, 0x802 ;  /* 0x0000080206087836 */ /* 0x000fe20000000000 */
[----:B------:R-:W-:Y:S01]  /*11af0*/  R2UR UR43, R9 ;  /* 0x00000000092b72ca */ /* 0x000fe200000e0000 */
[----:B------:R-:W-:-:S02]  /*11b00*/  IMAD.MOV.U32 R9, RZ, RZ, 0x40000040 ;  /* 0x40000040ff097424 */ /* 0x000fc400078e00ff */
[----:B------:R-:W-:Y:S01]  /*11b10*/  IMAD.U32 R11, RZ, RZ, UR9 ;  /* 0x00000009ff0b7e24 */ /* 0x000fe2000f8e00ff */
[----:B------:R-:W-:Y:S01]  /*11b20*/  R2UR UR46, R8 ;  /* 0x00000000082e72ca */ /* 0x000fe200000e0000 */
[C---:B------:R-:W-:Y:S01]  /*11b30*/  VIADD R8, R6.reuse, 0x804 ;  /* 0x0000080406087836 */ /* 0x040fe20000000000 */
[----:B------:R-:W-:Y:S01]  /*11b40*/  R2UR UR47, R9 ;  /* 0x00000000092f72ca */ /* 0x000fe200000e0000 */
[----:B------:R-:W-:Y:S01]  /*11b50*/  IMAD.MOV.U32 R9, RZ, RZ, 0x40000040 ;  /* 0x40000040ff097424 */ /* 0x000fe200078e00ff */
[----:B------:R0:W-:Y:S01]  /*11b60*/  STL.64 [R1], R10 ;  /* 0x0000000a01007387 */ /* 0x0001e20000100a00 */
[----:B------:R-:W-:Y:S01]  /*11b70*/  VIADD R6, R6, 0x806 ;  /* 0x0000080606067836 */ /* 0x000fe20000000000 */
[----:B------:R-:W-:Y:S02]  /*11b80*/  R2UR UR50, R8 ;  /* 0x00000000083272ca */ /* 0x000fe400000e0000 */
[----:B------:R-:W-:Y:S02]  /*11b90*/  R2UR UR51, R9 ;  /* 0x00000000093372ca */ /* 0x000fe400000e0000 */
[----:B------:R-:W-:-:S02]  /*11ba0*/  R2UR UR54, R6 ;  /* 0x00000000063672ca */ /* 0x000fc400000e0000 */
[----:B------:R-:W-:-:S05]  /*11bb0*/  IADD3 R6, R152, 0x80, -R209 ;  /* 0x0000008098067810 */ /* 0x000fca0007ffe8d1 */
[----:B------:R-:W-:-:S05]  /*11bc0*/  IMAD R6, R149, -0x80, R6 ;  /* 0xffffff8095067824 */ /* 0x000fca00078e0206 */
[C---:B------:R-:W-:Y:S02]  /*11bd0*/  ISETP.GT.AND P2, PT, R6.reuse, RZ, PT ;  /* 0x000000ff0600720c */ /* 0x040fe40003f44270 */
[C---:B------:R-:W-:Y:S02]  /*11be0*/  ISETP.GT.AND P3, PT, R6.reuse, 0x1, PT ;  /* 0x000000010600780c */ /* 0x040fe40003f64270 */
[C---:B------:R-:W-:Y:S02]  /*11bf0*/  ISETP.GT.AND P5, PT, R6.reuse, 0x9, PT ;  /* 0x000000090600780c */ /* 0x040fe40003fa4270 */
[C---:B------:R-:W-:Y:S02]  /*11c00*/  ISETP.GT.AND P6, PT, R6.reuse, 0x8, PT ;  /* 0x000000080600780c */ /* 0x040fe40003fc4270 */
[----:B------:R-:W-:Y:S01]  /*11c10*/  ISETP.GT.AND P4, PT, R6, 0x10, PT ;  /* 0x000000100600780c */ /* 0x000fe20003f84270 */
        /* <DEDUP_REMOVED lines=17> */
[----:B0-----:R-:W-:Y:S01]  /*11d30*/  FMUL.FTZ R10, R25, UR4 ;  /* 0x00000004190a7c20 */ /* 0x001fe20008410000 */
        /* <DEDUP_REMOVED lines=33> */
[----:B------:R-:W-:Y:S01]  /*11f50*/  FMUL.FTZ R46, R56, UR4 ;  /* 0x00000004382e7c20 */ /* 0x000fe20008410000 */
[----:B------:R-:W-:Y:S01]  /*11f60*/  FMUL.FTZ R51, R51, UR4 ;  /* 0x0000000433337c20 */ /* 0x000fe20008410000 */
[----:B------:R-:W-:Y:S01]  /*11f70*/  FMUL.FTZ R48, R57, UR4 ;  /* 0x0000000439307c20 */ /* 0x000fe20008410000 */
[----:B------:R-:W1:Y:S01]  /*11f80*/  MUFU.TANH R14, R14 ;  /* 0x0000000e000e7308 */ /* 0x000e620000002400 */
[----:B--2---:R-:W-:Y:S01]  /*11f90*/  FSEL R33, R8, -INF , P5 ;  /* 0xff80000008217808 */ /* 0x004fe20002800000 */
[----:B------:R-:W-:Y:S01]  /*11fa0*/  FMUL.FTZ R44, R54, UR4 ;  /* 0x00000004362c7c20 */ /* 0x000fe20008410000 */
[----:B------:R-:W-:Y:S01]  /*11fb0*/  FMNMX.FTZ R8, R9, R10, !PT ;  /* 0x0000000a09087209 */ /* 0x000fe20007810000 */
        /* <DEDUP_REMOVED lines=15> */
[----:B------:R-:W-:Y:S01]  /*120b0*/  FMNMX.FTZ R14, R31, R8, !PT ;  /* 0x000000081f0e7209 */ /* 0x000fe20007810000 */
[----:B------:R-:W-:Y:S01]  /*120c0*/  FMUL.FTZ R67, R67, UR4 ;  /* 0x0000000443437c20 */ /* 0x000fe20008410000 */
[----:B------:R-:W-:Y:S01]  /*120d0*/  FMUL.FTZ R119, R72, UR4 ;  /* 0x0000000448777c20 */ /* 0x000fe20008410000 */
[----:B------:R-:W-:Y:S01]  /*120e0*/  FMUL.FTZ R62, R66, UR4 ;  /* 0x00000004423e7c20 */ /* 0x000fe20008410000 */
[----:B------:R-:W-:Y:S01]  /*120f0*/  FMNMX.FTZ R14, R33, R14, !PT ;  /* 0x0000000e210e7209 */ /* 0x000fe20007810000 */
[----:B------:R-:W1:Y:S01]  /*12100*/  MUFU.TANH R20, R20 ;  /* 0x0000001400147308 */ /* 0x000e620000002400 */
[----:B--2---:R-:W-:Y:S01]  /*12110*/  FSEL R3, R3, -INF , P2 ;  /* 0xff80000003037808 */ /* 0x004fe20001000000 */
[----:B------:R-:W-:Y:S01]  /*12120*/  FMUL.FTZ R73, R73, UR4 ;  /* 0x0000000449497c20 */ /* 0x000fe20008410000 */
[----:B------:R-:W-:Y:S01]  /*12130*/  ISETP.GT.AND P2, PT, R6, 0x11, PT ;  /* 0x000000110600780c */ /* 0x000fe20003f44270 */
        /* <DEDUP_REMOVED lines=14> */
[----:B------:R-:W-:-:S03]  /*12220*/  FMUL.FTZ R84, R84, UR4 ;  /* 0x0000000454547c20 */ /* 0x000fc60008410000 */
[----:B------:R-:W-:-:S03]  /*12230*/  FMNMX.FTZ R14, R43, R14, !PT ;  /* 0x0000000e2b0e7209 */ /* 0x000fc60007810000 */
[----:B------:R-:W1:Y:S01]  /*12240*/  MUFU.TANH R13, R13 ;  /* 0x0000000d000d7308 */ /* 0x000e620000002400 */
[----:B--2---:R-:W-:Y:S02]  /*12250*/  FSEL R11, R11, -INF , P6 ;  /* 0xff8000000b0b7808 */ /* 0x004fe40003000000 */
[----:B------:R-:W-:-:S05]  /*12260*/  ISETP.GT.AND P6, PT, R6, 0x19, PT ;  /* 0x000000190600780c */ /* 0x000fca0003fc4270 */
[----:B------:R-:W2:Y:S01]  /*12270*/  MUFU.TANH R26, R26 ;  /* 0x0000001a001a7308 */ /* 0x000ea20000002400 */
[----:B0-----:R-:W-:Y:S01]  /*12280*/  FSEL R47, R24, -INF , P3 ;  /* 0xff800000182f7808 */ /* 0x001fe20001800000 */
[----:B------:R-:W-:-:S03]  /*12290*/  FMUL.FTZ R24, R83, UR4 ;  /* 0x0000000453187c20 */ /* 0x000fc60008410000 */
[----:B------:R-:W-:-:S03]  /*122a0*/  FMNMX.FTZ R14, R47, R14, !PT ;  /* 0x0000000e2f0e7209 */ /* 0x000fc60007810000 */
[----:B------:R-:W0:Y:S01]  /*122b0*/  MUFU.TANH R15, R15 ;  /* 0x0000000f000f7308 */ /* 0x000e220000002400 */
[----:B-1----:R-:W-:Y:S02]  /*122c0*/  FSEL R13, R13, -INF , P5 ;  /* 0xff8000000d0d7808 */ /* 0x002fe40002800000 */
[----:B------:R-:W-:-:S05]  /*122d0*/  ISETP.GT.AND P5, PT, R6, 0x20, PT ;  /* 0x000000200600780c */ /* 0x000fca0003fa4270 */
[----:B------:R-:W1:Y:S01]  /*122e0*/  MUFU.TANH R28, R28 ;  /* 0x0000001c001c7308 */ /* 0x000e620000002400 */
[----:B--2---:R-:W-:Y:S01]  /*122f0*/  FSEL R49, R26, -INF , P6 ;  /* 0xff8000001a317808 */ /* 0x004fe20003000000 */
[----:B------:R-:W-:-:S03]  /*12300*/  FMUL.FTZ R26, R79, UR4 ;  /* 0x000000044f1a7c20 */ /* 0x000fc60008410000 */
        /* <DEDUP_REMOVED lines=78> */
[----:B------:R-:W-:Y:S01]  /*127f0*/  FMNMX.FTZ R20, R113, R14, !PT ;  /* 0x0000000e71147209 */ /* 0x000fe20007810000 */
[----:B------:R-:W-:Y:S02]  /*12800*/  FMUL.FTZ R14, R81, UR4 ;  /* 0x00000004510e7c20 */ /* 0x000fe40008410000 */
        /* <DEDUP_REMOVED lines=44> */
[----:B-1----:R-:W-:Y:S01]  /*12ad0*/  FSEL R73, R8, -INF , P4 ;  /* 0xff80000008497808 */ /* 0x002fe20002000000 */
[----:B------:R-:W-:Y:S01]  /*12ae0*/  IMAD.U32 R8, RZ, RZ, UR5 ;  /* 0x00000005ff087e24 */ /* 0x000fe2000f8e00ff */
        /* <DEDUP_REMOVED lines=16> */
[----:B------:R-:W-:Y:S01]  /*12bf0*/  MUFU.TANH R24, R24 ;  /* 0x0000001800187308 */ /* 0x000fe20000002400 */
[----:B-1----:R-:W-:-:S04]  /*12c00*/  FSEL R129, R7, -INF , P2 ;  /* 0xff80000007817808 */ /* 0x002fc80001000000 */
[----:B------:R-:W-:-:S05]  /*12c10*/  FMNMX.FTZ R20, R129, R20, !PT ;  /* 0x0000001481147209 */ /* 0x000fca0007810000 */
[----:B------:R-:W0:Y:S02]  /*12c20*/  SHFL.BFLY PT, R7, R20, 0x2, 0x1f ;  /* 0x0c401f0014077f89 */ /* 0x000e2400000e0000 */
[----:B0-----:R-:W-:Y:S01]  /*12c30*/  FMNMX.FTZ R14, R20, R7, !PT ;  /* 0x00000007140e7209 */ /* 0x001fe20007810000 */
[----:B------:R-:W-:-:S04]  /*12c40*/  FMUL.FTZ R20, R82, UR4 ;  /* 0x0000000452147c20 */ /* 0x000fc80008410000 */
[----:B------:R-:W0:Y:S02]  /*12c50*/  SHFL.BFLY PT, R7, R14, 0x1, 0x1f ;  /* 0x0c201f000e077f89 */ /* 0x000e2400000e0000 */
[----:B------:R-:W1:Y:S01]  /*12c60*/  MUFU.TANH R20, R20 ;  /* 0x0000001400147308 */ /* 0x000e620000002400 */
[----:B0-----:R-:W-:Y:S01]  /*12c70*/  FMNMX.FTZ R7, R14, R7, !PT ;  /* 0x000000070e077209 */ /* 0x001fe20007810000 */
[----:B------:R-:W-:-:S03]  /*12c80*/  FMUL.FTZ R14, R86, UR4 ;  /* 0x00000004560e7c20 */ /* 0x000fc60008410000 */
[C---:B------:R-:W-:Y:S01]  /*12c90*/  FSETP.NEU.FTZ.AND P0, PT, R7.reuse, -INF , PT ;  /* 0xff8000000700780b */ /* 0x040fe20003f1d000 */
[-C--:B------:R-:W-:Y:S02]  /*12ca0*/  FMUL.FTZ R6, R7, R8.reuse ;  /* 0x0000000807067220 */ /* 0x080fe40000410000 */
[----:B------:R-:W0:Y:S03]  /*12cb0*/  MUFU.TANH R14, R14 ;  /* 0x0000000e000e7308 */ /* 0x000e260000002400 */
[----:B------:R-:W-:Y:S02]  /*12cc0*/  FSEL R6, R6, RZ, P0 ;  /* 0x000000ff06067208 */ /* 0x000fe40000000000 */
[----:B------:R-:W-:Y:S01]  /*12cd0*/  ISETP.NE.AND P0, PT, R12, RZ, PT ;  /* 0x000000ff0c00720c */ /* 0x000fe20003f05270 */
[----:B------:R-:W-:Y:S01]  /*12ce0*/  FMUL.FTZ R12, R87, UR4 ;  /* 0x00000004570c7c20 */ /* 0x000fe20008410000 */
[----:B--2---:R-:W-:Y:S01]  /*12cf0*/  FSEL R87, R26, -INF , P6 ;  /* 0xff8000001a577808 */ /* 0x004fe20003000000 */
[-CC-:B------:R-:W-:Y:S01]  /*12d00*/  FFMA.FTZ R79, R10, R8.reuse, -R6.reuse ;  /* 0x000000080a4f7223 */ /* 0x180fe20000010806 */
[----:B------:R-:W-:Y:S01]  /*12d10*/  FMNMX.FTZ R10, R3, R5, !PT ;  /* 0x00000005030a7209 */ /* 0x000fe20007810000 */
[-CC-:B------:R-:W-:Y:S01]  /*12d20*/  FFMA.FTZ R182, R31, R8.reuse, -R6.reuse ;  /* 0x000000081fb67223 */ /* 0x180fe20000010806 */
[--C-:B------:R-:W-:Y:S01]  /*12d30*/  FFMA.FTZ R31, R33, R8, -R6.reuse ;  /* 0x00000008211f7223 */ /* 0x100fe20000010806 */
[----:B------:R-:W2:Y:S01]  /*12d40*/  MUFU.TANH R12, R12 ;  /* 0x0000000c000c7308 */ /* 0x000ea20000002400 */
[----:B------:R-:W-:Y:S01]  /*12d50*/  FMNMX.FTZ R10, R11, R10, !PT ;  /* 0x0000000a0b0a7209 */ /* 0x000fe20007810000 */
[-CC-:B------:R-:W-:Y:S01]  /*12d60*/  FFMA.FTZ R33, R43, R8.reuse, -R6.reuse ;  /* 0x000000082b217223 */ /* 0x180fe20000010806 */
[-CC-:B------:R-:W-:Y:S01]  /*12d70*/  FFMA.FTZ R43, R91, R8.reuse, -R6.reuse ;  /* 0x000000085b2b7223 */ /* 0x180fe20000010806 */
[----:B-1----:R-:W-:Y:S01]  /*12d80*/  FSEL R91, R20, -INF , P5 ;  /* 0xff800000145b7808 */ /* 0x002fe20002800000 */
[--C-:B------:R-:W-:Y:S01]  /*12d90*/  FFMA.FTZ R174, R93, R8, -R6.reuse ;  /* 0x000000085dae7223 */ /* 0x100fe20000010806 */
[----:B------:R-:W-:Y:S01]  /*12da0*/  FMNMX.FTZ R10, R13, R10, !PT ;  /* 0x0000000a0d0a7209 */ /* 0x000fe20007810000 */
[-CC-:B------:R-:W-:Y:S01]  /*12db0*/  FFMA.FTZ R178, R47, R8.reuse, -R6.reuse ;  /* 0x000000082fb27223 */ /* 0x180fe20000010806 */
[----:B------:R-:W-:Y:S01]  /*12dc0*/  FSEL R93, R24, -INF , P4 ;  /* 0xff800000185d7808 */ /* 0x000fe20002000000 */
[--C-:B------:R-:W-:Y:S01]  /*12dd0*/  FFMA.FTZ R47, R95, R8, -R6.reuse ;  /* 0x000000085f2f7223 */ /* 0x100fe20000010806 */
[----:B------:R-:W-:Y:S01]  /*12de0*/  FMNMX.FTZ R10, R15, R10, !PT ;  /* 0x0000000a0f0a7209 */ /* 0x000fe20007810000 */
[-CC-:B------:R-:W-:Y:S01]  /*12df0*/  FFMA.FTZ R170, R101, R8.reuse, -R6.reuse ;  /* 0x0000000865aa7223 */ /* 0x180fe20000010806 */
[----:B0-----:R-:W-:Y:S01]  /*12e00*/  FSEL R95, R14, -INF , P3 ;  /* 0xff8000000e5f7808 */ /* 0x001fe20001800000 */
[--C-:B------:R-:W-:Y:S01]  /*12e10*/  FFMA.FTZ R180, R9, R8, -R6.reuse ;  /* 0x0000000809b47223 */ /* 0x100fe20000010806 */
[----:B------:R-:W-:Y:S01]  /*12e20*/  FMNMX.FTZ R10, R21, R10, !PT ;  /* 0x0000000a150a7209 */ /* 0x000fe20007810000 */
[----:B------:R-:W-:Y:S01]  /*12e30*/  MUFU.EX2 R79, R79 ;  /* 0x0000004f004f7308 */ /* 0x000fe20000000800 */
[-CC-:B------:R-:W-:Y:S01]  /*12e40*/  FFMA.FTZ R176, R37, R8.reuse, -R6.reuse ;  /* 0x0000000825b07223 */ /* 0x180fe20000010806 */
[----:B--2---:R-:W-:Y:S01]  /*12e50*/  FSEL R101, R12, -INF , P2 ;  /* 0xff8000000c657808 */ /* 0x004fe20001000000 */
        /* <DEDUP_REMOVED lines=32> */
[----:B------:R-:W-:Y:S01]  /*13060*/  FFMA.FTZ R107, R129, R8, -R6 ;  /* 0x00000008816b7223 */ /* 0x000fe20000010806 */
[----:B------:R-:W-:Y:S01]  /*13070*/  FMNMX.FTZ R10, R53, R10, !PT ;  /* 0x0000000a350a7209 */ /* 0x000fe20007810000 */
[----:B------:R-:W-:-:S02]  /*13080*/  IMAD.MOV.U32 R131, RZ, RZ, R151 ;  /* 0x000000ffff837224 */ /* 0x000fc400078e0097 */
[--C-:B------:R-:W-:Y:S01]  /*13090*/  IMAD.MOV.U32 R129, RZ, RZ, R151.reuse ;  /* 0x000000ffff817224 */ /* 0x100fe200078e0097 */
[----:B------:R-:W-:Y:S01]  /*130a0*/  FMNMX.FTZ R10, R55, R10, !PT ;  /* 0x0000000a370a7209 */ /* 0x000fe20007810000 */
[----:B------:R-:W4:Y:S01]  /*130b0*/  MUFU.EX2 R33, R33 ;  /* 0x0000002100217308 */ /* 0x000f220000000800 */
[--C-:B------:R-:W-:Y:S02]  /*130c0*/  IMAD.MOV.U32 R127, RZ, RZ, R151.reuse ;  /* 0x000000ffff7f7224 */ /* 0x100fe400078e0097 */
[----:B------:R-:W-:Y:S01]  /*130d0*/  FMNMX.FTZ R10, R57, R10, !PT ;  /* 0x0000000a390a7209 */ /* 0x000fe20007810000 */
[--C-:B------:R-:W-:Y:S02]  /*130e0*/  IMAD.MOV.U32 R125, RZ, RZ, R151.reuse ;  /* 0x000000ffff7d7224 */ /* 0x100fe400078e0097 */
        /* <DEDUP_REMOVED lines=14> */
[----:B------:R-:W-:Y:S01]  /*131d0*/  MUFU.EX2 R172, R172 ;  /* 0x000000ac00ac7308 */ /* 0x000fe20000000800 */
[----:B------:R-:W-:-:S02]  /*131e0*/  IMAD.MOV.U32 R109, RZ, RZ, R151 ;  /* 0x000000ffff6d7224 */ /* 0x000fc400078e0097 */
        /* <DEDUP_REMOVED lines=14> */
[----:B------:R-:W-:Y:S04]  /*132d0*/  MUFU.EX2 R49, R49 ;  /* 0x0000003100317308 */ /* 0x000fe80000000800 */
[----:B------:R-:W0:Y:S04]  /*132e0*/  SHFL.BFLY PT, R9, R10, 0x2, 0x1f ;  /* 0x0c401f000a097f89 */ /* 0x000e2800000e0000 */
        /* <DEDUP_REMOVED lines=14> */
[-CC-:B------:R-:W-:Y:S01]  /*133d0*/  FFMA.FTZ R181, R3, R8.reuse, -R24.reuse ;  /* 0x0000000803b57223 */ /* 0x180fe20000010818 */
[-CC-:B------:R-:W-:Y:S01]  /*133e0*/  FFMA.FTZ R6, R5, R8.reuse, -R24.reuse ;  /* 0x0000000805067223 */ /* 0x180fe20000010818 */
[-CC-:B------:R-:W-:Y:S01]  /*133f0*/  FFMA.FTZ R183, R11, R8.reuse, -R24.reuse ;  /* 0x000000080bb77223 */ /* 0x180fe20000010818 */
[----:B------:R-:W-:Y:S01]  /*13400*/  FADD.FTZ R3, R180, R79 ;  /* 0x0000004fb4037221 */ /* 0x000fe20000010000 */
        /* <DEDUP_REMOVED lines=19> */
[----:B------:R-:W-:Y:S01]  /*13540*/  FADD.FTZ R34, R178, R3 ;  /* 0x00000003b2227221 */ /* 0x000fe20000010000 */
        /* <DEDUP_REMOVED lines=26> */
[----:B------:R-:W-:-:S02]  /*136f0*/  F2FP.BF16.F32.PACK_AB R181, R6, R181 ;  /* 0x000000b506b5723e */ /* 0x000fc400000010ff */
[----:B------:R-:W-:Y:S02]  /*13700*/  F2FP.BF16.F32.PACK_AB R183, R10, R183 ;  /* 0x000000b70ab7723e */ /* 0x000fe400000010ff */
[----:B------:R-:W2:Y:S01]  /*13710*/  MUFU.EX2 R179, R179 ;  /* 0x000000b300b37308 */ /* 0x000ea20000000800 */
[----:B0-----:R-:W-:Y:S01]  /*13720*/  FADD.FTZ R3, R177, R36 ;  /* 0x00000024b1037221 */ /* 0x001fe20000010000 */
[----:B------:R-:W-:Y:S02]  /*13730*/  F2FP.BF16.F32.PACK_AB R180, R79, R180 ;  /* 0x000000b44fb4723e */ /* 0x000fe400000010ff */
[----:B------:R-:W-:Y:S02]  /*13740*/  F2FP.BF16.F32.PACK_AB R182, R31, R182 ;  /* 0x000000b61fb6723e */ /* 0x000fe400000010ff */
[----:B------:R-:W-:Y:S02]  /*13750*/  F2FP.BF16.F32.PACK_AB R176, R33, R176 ;  /* 0x000000b021b0723e */ /* 0x000fe400000010ff */
[----:B------:R-:W0:Y:S01]  /*13760*/  MUFU.EX2 R14, R14 ;  /* 0x0000000e000e7308 */ /* 0x000e220000000800 */
[----:B-1----:R-:W-:Y:S01]  /*13770*/  FADD.FTZ R36, R12, R3 ;  /* 0x000000030c247221 */ /* 0x002fe20000010000 */
[----:B------:R-:W-:Y:S01]  /*13780*/  FADD.FTZ R3, R47, R38 ;  /* 0x000000262f037221 */ /* 0x000fe20000010000 */
[----:B------:R-:W-:-:S02]  /*13790*/  F2FP.BF16.F32.PACK_AB R178, R37, R178 ;  /* 0x000000b225b2723e */ /* 0x000fc400000010ff */
[----:B------:R-:W-:Y:S01]  /*137a0*/  F2FP.BF16.F32.PACK_AB R172, R43, R172 ;  /* 0x000000ac2bac723e */ /* 0x000fe200000010ff */
[----:B------:R-:W-:Y:S01]  /*137b0*/  FADD.FTZ R38, R168, R3 ;  /* 0x00000003a8267221 */ /* 0x000fe20000010000 */
[----:B------:R-:W-:Y:S01]  /*137c0*/  @!P1 VIADD R3, R0, 0x34840 ;  /* 0x0003484000039836 */ /* 0x000fe20000000000 */
[----:B------:R-:W1:Y:S01]  /*137d0*/  MUFU.EX2 R173, R173 ;  /* 0x000000ad00ad7308 */ /* 0x000e620000000800 */
[----:B--2---:R-:W-:Y:S01]  /*137e0*/  FADD.FTZ R5, R179, R36 ;  /* 0x00000024b3057221 */ /* 0x004fe20000010000 */
[----:B------:R-:W-:Y:S01]  /*137f0*/  FADD.FTZ R11, R49, R38 ;  /* 0x00000026310b7221 */ /* 0x000fe20000010000 */
[----:B------:R-:W-:Y:S02]  /*13800*/  F2FP.BF16.F32.PACK_AB R174, R47, R174 ;  /* 0x000000ae2fae723e */ /* 0x000fe400000010ff */
[----:B------:R-:W-:Y:S02]  /*13810*/  @!P1 PRMT R3, RZ, 0x654, R3 ;  /* 0x00000654ff039816 */ /* 0x000fe40000000003 */
[----:B------:R-:W-:Y:S01]  /*13820*/  F2FP.BF16.F32.PACK_AB R168, R49, R168 ;  /* 0x000000a831a8723e */ /* 0x000fe200000010ff */
[----:B------:R-:W2:Y:S01]  /*13830*/  MUFU.EX2 R20, R20 ;  /* 0x0000001400147308 */ /* 0x000ea20000000800 */
[----:B0-----:R-:W-:Y:S01]  /*13840*/  FADD.FTZ R36, R14, R5 ;  /* 0x000000050e247221 */ /* 0x001fe20000010000 */
[----:B------:R0:W-:Y:S01]  /*13850*/  @!P1 SYNCS.ARRIVE.TRANS64.RED.A1T0 RZ, [R3+URZ], RZ ;  /* 0x000000ff03ff99a7 */ /* 0x0001e2000810043f */
[----:B------:R-:W-:-:S02]  /*13860*/  F2FP.BF16.F32.PACK_AB R177, R12, R177 ;  /* 0x000000b10cb1723e */ /* 0x000fc400000010ff */
[----:B------:R-:W-:-:S03]  /*13870*/  F2FP.BF16.F32.PACK_AB R179, R14, R179 ;  /* 0x000000b30eb3723e */ /* 0x000fc600000010ff */
[----:B------:R-:W0:Y:S01]  /*13880*/  MUFU.EX2 R175, R175 ;  /* 0x000000af00af7308 */ /* 0x000e220000000800 */
[----:B-1----:R-:W-:Y:S01]  /*13890*/  FADD.FTZ R5, R173, R36 ;  /* 0x00000024ad057221 */ /* 0x002fe20000010000 */
[----:B------:R-:W-:Y:S01]  /*138a0*/  FADD.FTZ R36, R170, R11 ;  /* 0x0000000baa247221 */ /* 0x000fe20000010000 */
[----:B------:R-:W-:-:S05]  /*138b0*/  F2FP.BF16.F32.PACK_AB R170, R83, R170 ;  /* 0x000000aa53aa723e */ /* 0x000fca00000010ff */
[----:B------:R-:W1:Y:S01]  /*138c0*/  MUFU.EX2 R26, R26 ;  /* 0x0000001a001a7308 */ /* 0x000e620000000800 */
[C---:B--2---:R-:W-:Y:S01]  /*138d0*/  FADD.FTZ R38, R20.reuse, R5 ;  /* 0x0000000514267221 */ /* 0x044fe20000010000 */
[----:B------:R-:W-:Y:S01]  /*138e0*/  FADD.FTZ R5, R83, R36 ;  /* 0x0000002453057221 */ /* 0x000fe20000010000 */
[----:B------:R-:W-:Y:S01]  /*138f0*/  FFMA.FTZ R36, R71, R8, -R24 ;  /* 0x0000000847247223 */ /* 0x000fe20000010818 */
[----:B------:R-:W-:Y:S02]  /*13900*/  F2FP.BF16.F32.PACK_AB R173, R20, R173 ;  /* 0x000000ad14ad723e */ /* 0x000fe400000010ff */
[----:B------:R-:W-:Y:S01]  /*13910*/  FADD.FTZ R40, R152, R5 ;  /* 0x0000000598287221 */ /* 0x000fe20000010000 */
[----:B------:R-:W-:Y:S01]  /*13920*/  F2FP.BF16.F32.PACK_AB R152, R89, R152 ;  /* 0x000000985998723e */ /* 0x000fe200000010ff */
[----:B------:R-:W2:Y:S01]  /*13930*/  MUFU.EX2 R169, R169 ;  /* 0x000000a900a97308 */ /* 0x000ea20000000800 */
[----:B0-----:R-:W-:Y:S01]  /*13940*/  FADD.FTZ R3, R175, R38 ;  /* 0x00000026af037221 */ /* 0x001fe20000010000 */
[----:B------:R-:W-:Y:S01]  /*13950*/  FADD.FTZ R5, R89, R40 ;  /* 0x0000002859057221 */ /* 0x000fe20000010000 */
[----:B------:R-:W-:-:S03]  /*13960*/  IMAD.MOV.U32 R89, RZ, RZ, R151 ;  /* 0x000000ffff597224 */ /* 0x000fc600078e0097 */
        /* <DEDUP_REMOVED lines=12> */
[----:B------:R-:W-:-:S05]  /*13a30*/  IMAD.MOV.U32 R99, RZ, RZ, R151 ;  /* 0x000000ffff637224 */ /* 0x000fca00078e0097 */
[----:B------:R-:W2:Y:S01]  /*13a40*/  MUFU.EX2 R30, R30 ;  /* 0x0000001e001e7308 */ /* 0x000ea20000000800 */
[C---:B0-----:R-:W-:Y:S01]  /*13a50*/  FADD.FTZ R38, R28.reuse, R3 ;  /* 0x000000031c267221 */ /* 0x041fe20000010000 */
[----:B------:R-:W-:-:S06]  /*13a60*/  F2FP.BF16.F32.PACK_AB R169, R28, R169 ;  /* 0x000000a91ca9723e */ /* 0x000fcc00000010ff */
        /* <DEDUP_REMOVED lines=16> */
[----:B------:R-:W-:-:S06]  /*13b70*/  F2FP.BF16.F32.PACK_AB R158, R81, R158 ;  /* 0x0000009e519e723e */ /* 0x000fcc00000010ff */
        /* <DEDUP_REMOVED lines=21> */
[----:B------:R-:W-:-:S05]  /*13cd0*/  IMAD.MOV.U32 R85, RZ, RZ, 0x3f800000 ;  /* 0x3f800000ff557424 */ /* 0x000fca00078e00ff */
        /* <DEDUP_REMOVED lines=14> */
[----:B------:R2:W3:Y:S01]  /*13dc0*/  MUFU.EX2 R38, R87 ;  /* 0x0000005700267308 */ /* 0x0004e20000000800 */
[----:B0-----:R-:W-:-:S07]  /*13dd0*/  FADD.FTZ R44, R166, R5 ;  /* 0x00000005a62c7221 */ /* 0x001fce0000010000 */
[----:B------:R-:W0:Y:S01]  /*13de0*/  MUFU.EX2 R91, R91 ;  /* 0x0000005b005b7308 */ /* 0x000e220000000800 */
[----:B-1----:R-:W-:Y:S01]  /*13df0*/  FADD.FTZ R5, R77, R42 ;  /* 0x0000002a4d057221 */ /* 0x002fe20000010000 */
[----:B--2---:R-:W-:-:S06]  /*13e00*/  IMAD.MOV.U32 R87, RZ, RZ, 0x3f800000 ;  /* 0x3f800000ff577424 */ /* 0x004fcc00078e00ff */
[----:B------:R1:W2:Y:S01]  /*13e10*/  MUFU.EX2 R40, R93 ;  /* 0x0000005d00287308 */ /* 0x0002a20000000800 */
[C---:B---3--:R-:W-:Y:S01]  /*13e20*/  FADD.FTZ R10, R38.reuse, R5 ;  /* 0x00000005260a7221 */ /* 0x048fe20000010000 */
[----:B------:R-:W-:-:S06]  /*13e30*/  F2FP.BF16.F32.PACK_AB R163, R38, R77 ;  /* 0x0000004d26a3723e */ /* 0x000fcc00000010ff */
[----:B------:R-:W3:Y:S01]  /*13e40*/  MUFU.EX2 R95, R95 ;  /* 0x0000005f005f7308 */ /* 0x000ee20000000800 */
[----:B0-----:R-:W-:Y:S01]  /*13e50*/  FADD.FTZ R5, R91, R10 ;  /* 0x0000000a5b057221 */ /* 0x001fe20000010000 */
[----:B-1----:R-:W-:-:S06]  /*13e60*/  IMAD.MOV.U32 R93, RZ, RZ, R151 ;  /* 0x000000ffff5d7224 */ /* 0x002fcc00078e0097 */
[----:B------:R0:W1:Y:S01]  /*13e70*/  MUFU.EX2 R6, R101 ;  /* 0x0000006500067308 */ /* 0x0000620000000800 */
[C---:B--2---:R-:W-:Y:S01]  /*13e80*/  FADD.FTZ R10, R40.reuse, R5 ;  /* 0x00000005280a7221 */ /* 0x044fe20000010000 */
[----:B------:R-:W-:Y:S01]  /*13e90*/  F2FP.BF16.F32.PACK_AB R165, R40, R91 ;  /* 0x0000005b28a5723e */ /* 0x000fe200000010ff */
[----:B------:R-:W-:-:S05]  /*13ea0*/  IMAD.MOV.U32 R91, RZ, RZ, R151 ;  /* 0x000000ffff5b7224 */ /* 0x000fca00078e0097 */
[----:B------:R-:W2:Y:S01]  /*13eb0*/  MUFU.EX2 R107, R107 ;  /* 0x0000006b006b7308 */ /* 0x000ea20000000800 */
[----:B---3--:R-:W-:Y:S01]  /*13ec0*/  FADD.FTZ R5, R95, R10 ;  /* 0x0000000a5f057221 */ /* 0x008fe20000010000 */
[----:B0-----:R-:W-:-:S03]  /*13ed0*/  IMAD.MOV.U32 R101, RZ, RZ, R151 ;  /* 0x000000ffff657224 */ /* 0x001fc600078e0097 */
[C---:B-1----:R-:W-:Y:S01]  /*13ee0*/  FADD.FTZ R0, R6.reuse, R5 ;  /* 0x0000000506007221 */ /* 0x042fe20000010000 */
[----:B------:R-:W-:Y:S01]  /*13ef0*/  VIADD R5, R149, 0xfffffffe ;  /* 0xfffffffe95057836 */ /* 0x000fe20000000000 */
[----:B------:R-:W-:Y:S01]  /*13f00*/  F2FP.BF16.F32.PACK_AB R167, R6, R95 ;  /* 0x0000005f06a7723e */ /* 0x000fe200000010ff */
[--C-:B------:R-:W-:Y:S02]  /*13f10*/  IMAD.MOV.U32 R149, RZ, RZ, R151.reuse ;  /* 0x000000ffff957224 */ /* 0x100fe400078e0097 */
[--C-:B------:R-:W-:Y:S01]  /*13f20*/  IMAD.MOV.U32 R95, RZ, RZ, R151.reuse ;  /* 0x000000ffff5f7224 */ /* 0x100fe200078e0097 */
[----:B------:R-:W-:Y:S01]  /*13f30*/  ISETP.GE.AND P2, PT, R5, R197, PT ;  /* 0x000000c50500720c */ /* 0x000fe20003f46270 */
[C---:B--2---:R-:W-:Y:S01]  /*13f40*/  FADD.FTZ R3, R107.reuse, R44 ;  /* 0x0000002c6b037221 */ /* 0x044fe20000010000 */
[----:B------:R-:W-:Y:S01]  /*13f50*/  F2FP.BF16.F32.PACK_AB R166, R107, R166 ;  /* 0x000000a66ba6723e */ /* 0x000fe200000010ff */
[----:B------:R-:W-:-:S10]  /*13f60*/  IMAD.MOV.U32 R107, RZ, RZ, R151 ;  /* 0x000000ffff6b7224 */ /* 0x000fd400078e0097 */
[----:B------:R-:W-:Y:S05]  /*13f70*/  @!P2 BRA `(.L_x_595) ;  /* 0x0000002c009ca947 */ /* 0x000fea0003800000 */
[----:B------:R-:W-:Y:S01]  /*13f80*/  IMAD.MOV.U32 R10, RZ, RZ, R9 ;  /* 0x000000ffff0a7224 */ /* 0x000fe200078e0009 */
[----:B------:R-:W-:Y:S01]  /*13f90*/  CS2R R150, SRZ ;  /* 0x0000000000967805 */ /* 0x000fe2000001ff00 */
[----:B------:R-:W-:Y:S01]  /*13fa0*/  IMAD.MOV.U32 R11, RZ, RZ, R7 ;  /* 0x000000ffff0b7224 */ /* 0x000fe200078e0007 */
[----:B------:R-:W-:Y:S01]  /*13fb0*/  CS2R R146, SRZ ;  /* 0x0000000000927805 */ /* 0x000fe2000001ff00 */
[----:B------:R-:W-:Y:S01]  /*13fc0*/  IMAD.MOV.U32 R13, RZ, RZ, R196 ;  /* 0x000000ffff0d7224 */ /* 0x000fe200078e00c4 */
[----:B------:R-:W-:Y:S01]  /*13fd0*/  CS2R R142, SRZ ;  /* 0x00000000008e7805 */ /* 0x000fe2000001ff00 */
[----:B------:R-:W-:Y:S01]  /*13fe0*/  IMAD.MOV.U32 R6, RZ, RZ, R194 ;  /* 0x000000ffff067224 */ /* 0x000fe200078e00c2 */
[----:B------:R-:W-:Y:S01]  /*13ff0*/  CS2R R138, SRZ ;  /* 0x00000000008a7805 */ /* 0x000fe2000001ff00 */
[----:B------:R-:W-:Y:S01]  /*14000*/  IMAD.MOV.U32 R87, RZ, RZ, 0x3f800000 ;  /* 0x3f800000ff577424 */ /* 0x000fe200078e00ff */
        /* <DEDUP_REMOVED lines=27> */
[----:B------:R-:W-:-:S07]  /*141c0*/  CS2R R88, SRZ ;  /* 0x0000000000587805 */ /* 0x000fce000001ff00 */
.L_x_606:
[----:B------:R-:W-:-:S05]  /*141d0*/  VIADD R7, R6, 0x1 ;  /* 0x0000000106077836 */ /* 0x000fca0000000000 */
[----:B------:R-:W-:-:S04]  /*141e0*/  ISETP.NE.AND P2, PT, R7, 0x2, PT ;  /* 0x000000020700780c */ /* 0x000fc80003f45270 */
[----:B------:R-:W-:Y:S02]  /*141f0*/  SEL R196, RZ, 0x1, P2 ;  /* 0x00000001ffc47807 */ /* 0x000fe40001000000 */
[----:B------:R-:W-:Y:S02]  /*14200*/  SEL R194, R7, RZ, P2 ;  /* 0x000000ff07c27207 */ /* 0x000fe40001000000 */
[----:B------:R-:W-:Y:S01]  /*14210*/  LOP3.LUT R196, R13, R196, RZ, 0x3c, !PT ;  /* 0x000000c40dc47212 */ /* 0x000fe200078e3cff */
[----:B------:R-:W-:Y:S06]  /*14220*/  @!P0 BRA `(.L_x_596) ;  /* 0x0000000000048947 */ /* 0x000fec0003800000 */
[----:B------:R-:W-:Y:S01]  /*14230*/  BPT.TRAP 0x1 ;  /* 0x000000040000795c */ /* 0x000fe20000300000 */
.L_x_596:
[----:B------:R-:W-:Y:S01]  /*14240*/  IMAD R12, R194, 0x8, R2 ;  /* 0x00000008c20c7824 */ /* 0x000fe200078e0202 */
[----:B------:R-:W-:-:S04]  /*14250*/  SHF.L.U32 R9, R196, 0x1f, RZ ;  /* 0x0000001fc4097819 */ /* 0x000fc800000006ff */
[----:B------:R0:W1:Y:S01]  /*14260*/  SYNCS.PHASECHK.TRANS64.TRYWAIT P2, [R12+URZ+0x34830], R9 ;  /* 0x034830090c0075a7 */ /* 0x000062000804017f */
[----:B------:R-:W-:Y:S05]  /*14270*/  @!P0 BRA `(.L_x_597) ;  /* 0x0000000000048947 */ /* 0x000fea0003800000 */
[----:B------:R-:W-:Y:S01]  /*14280*/  BPT.TRAP 0x1 ;  /* 0x000000040000795c */ /* 0x000fe20000300000 */
.L_x_597:
[----:B------:R-:W-:Y:S01]  /*14290*/  IMAD R7, R194, 0xc00, R4 ;  /* 0x00000c00c2077824 */ /* 0x000fe200078e0204 */
[----:B------:R-:W-:Y:S03]  /*142a0*/  BSSY B1, `(.L_x_598) ;  /* 0x0000006000017945 */ /* 0x000fe60003800000 */
[C---:B------:R-:W-:Y:S02]  /*142b0*/  VIADD R14, R7.reuse, 0x2 ;  /* 0x00000002070e7836 */ /* 0x040fe40000000000 */
[----:B------:R-:W-:Y:S01]  /*142c0*/  VIADD R20, R7, 0x4 ;  /* 0x0000000407147836 */ /* 0x000fe20000000000 */
[----:B-1----:R-:W-:Y:S06]  /*142d0*/  @P2 BRA `(.L_x_599) ;  /* 0x0000000000082947 */ /* 0x002fec0003800000 */
[----:B------:R-:W1:Y:S02]  /*142e0*/  SYNCS.PHASECHK.TRANS64.TRYWAIT P2, [R12+URZ+0x34830], R9 ;  /* 0x034830090c0075a7 */ /* 0x000e64000804017f */
[----:B-1----:R-:W-:Y:S05]  /*142f0*/  @!P2 BRA `(.L_x_600) ;  /* 0x000000ec0060a947 */ /* 0x002fea0003800000 */
.L_x_599:
[----:B------:R-:W-:Y:S05]  /*14300*/  BSYNC B1 ;  /* 0x0000000000017941 */ /* 0x000fea0003800000 */
.L_x_598:
[----:B------:R-:W2:Y:S01]  /*14310*/  LDL.64 R24, [R1+0x40] ;  /* 0x0000400001187983 */ /* 0x000ea20000100a00 */
[----:B------:R-:W-:Y:S02]  /*14320*/  IMAD.MOV.U32 R8, RZ, RZ, R7 ;  /* 0x000000ffff087224 */ /* 0x000fe400078e0007 */
[----:B01----:R-:W-:Y:S01]  /*14330*/  IMAD.MOV.U32 R9, RZ, RZ, 0x40000040 ;  /* 0x40000040ff097424 */ /* 0x003fe200078e00ff */
[----:B------:R0:W-:Y:S02]  /*14340*/  STL.64 [R1+0xa0], R10 ;  /* 0x0000a00a01007387 */ /* 0x0001e40000100a00 */
[----:B------:R-:W-:Y:S01]  /*14350*/  R2UR UR6, R8 ;  /* 0x00000000080672ca */ /* 0x000fe200000e0000 */
[----:B------:R-:W-:-:S05]  /*14360*/  VIADD R8, R7, 0x6 ;  /* 0x0000000607087836 */ /* 0x000fca0000000000 */
[----:B------:R-:W-:Y:S01]  /*14370*/  R2UR UR18, R8 ;  /* 0x00000000081272ca */ /* 0x000fe200000e0000 */
[C---:B------:R-:W-:Y:S01]  /*14380*/  VIADD R8, R7.reuse, 0x404 ;  /* 0x0000040407087836 */ /* 0x040fe20000000000 */
[----:B0-----:R-:W3:Y:S04]  /*14390*/  LDL.64 R10, [R1+0x30] ;  /* 0x00003000010a7983 */ /* 0x001ee80000100a00 */
[----:B------:R-:W-:Y:S01]  /*143a0*/  R2UR UR30, R8 ;  /* 0x00000000081e72ca */ /* 0x000fe200000e0000 */
[C---:B------:R-:W-:Y:S01]  /*143b0*/  VIADD R8, R7.reuse, 0x802 ;  /* 0x0000080207087836 */ /* 0x040fe20000000000 */
[----:B------:R0:W-:Y:S04]  /*143c0*/  STL.64 [R1+0x98], R4 ;  /* 0x0000980401007387 */ /* 0x0001e80000100a00 */
[----:B------:R-:W-:Y:S01]  /*143d0*/  R2UR UR46, R8 ;  /* 0x00000000082e72ca */ /* 0x000fe200000e0000 */
[----:B------:R-:W-:Y:S01]  /*143e0*/  VIADD R8, R7, 0x806 ;  /* 0x0000080607087836 */ /* 0x000fe20000000000 */
[----:B------:R-:W-:-:S02]  /*143f0*/  R2UR UR7, R9 ;  /* 0x00000000090772ca */ /* 0x000fc400000e0000 */
[C---:B------:R-:W-:Y:S02]  /*14400*/  R2UR UR19, R9.reuse ;  /* 0x00000000091372ca */ /* 0x040fe400000e0000 */
[C---:B------:R-:W-:Y:S01]  /*14410*/  R2UR UR31, R9.reuse ;  /* 0x00000000091f72ca */ /* 0x040fe200000e0000 */
[----:B0-----:R-:W4:Y:S01]  /*14420*/  LDL.64 R4, [R1+0x28] ;  /* 0x0000280001047983 */ /* 0x001f220000100a00 */
[C---:B------:R-:W-:Y:S02]  /*14430*/  R2UR UR47, R9.reuse ;  /* 0x00000000092f72ca */ /* 0x040fe400000e0000 */
[----:B------:R-:W-:Y:S01]  /*14440*/  R2UR UR54, R8 ;  /* 0x00000000083672ca */ /* 0x000fe200000e0000 */
[----:B------:R0:W-:Y:S01]  /*14450*/  STL.64 [R1+0x90], R2 ;  /* 0x0000900201007387 */ /* 0x0001e20000100a00 */
[----:B------:R-:W-:-:S03]  /*14460*/  R2UR UR55, R9 ;  /* 0x00000000093772ca */ /* 0x000fc600000e0000 */
[----:B------:R-:W3:Y:S01]  /*14470*/  LDL.64 R8, [R1+0x38] ;  /* 0x0000380001087983 */ /* 0x000ee20000100a00 */
        /* <DEDUP_REMOVED lines=64> */
[----:B------:R-:W-:Y:S01]  /*14880*/  IMAD.MOV.U32 R15, RZ, RZ, 0x40000040 ;  /* 0x40000040ff0f7424 */ /* 0x000fe200078e00ff */
[----:B------:R-:W-:Y:S01]  /*14890*/  R2UR UR10, R14 ;  /* 0x000000000e0a72ca */ /* 0x000fe200000e0000 */
[----:B0-----:R-:W4:Y:S01]  /*148a0*/  LDL.64 R2, [R1+0x20] ;  /* 0x0000200001027983 */ /* 0x001f220000100a00 */
[----:B------:R-:W-:-:S02]  /*148b0*/  IMAD.MOV.U32 R14, RZ, RZ, R20 ;  /* 0x000000ffff0e7224 */ /* 0x000fc400078e0014 */
[----:B------:R-:W-:Y:S01]  /*148c0*/  R2UR UR11, R15 ;  /* 0x000000000f0b72ca */ /* 0x000fe200000e0000 */
[----:B------:R-:W-:Y:S01]  /*148d0*/  VIADD R20, R7, 0x402 ;  /* 0x0000040207147836 */ /* 0x000fe20000000000 */
[----:B------:R-:W-:Y:S01]  /*148e0*/  R2UR UR15, R15 ;  /* 0x000000000f0f72ca */ /* 0x000fe200000e0000 */
[----:B------:R-:W-:Y:S01]  /*148f0*/  IMAD.MOV.U32 R21, RZ, RZ, 0x40000040 ;  /* 0x40000040ff157424 */ /* 0x000fe200078e00ff */
[----:B------:R-:W-:Y:S01]  /*14900*/  R2UR UR14, R14 ;  /* 0x000000000e0e72ca */ /* 0x000fe200000e0000 */
[C---:B------:R-:W-:Y:S01]  /*14910*/  VIADD R14, R7.reuse, 0x400 ;  /* 0x00000400070e7836 */ /* 0x040fe20000000000 */
[----:B------:R-:W-:Y:S01]  /*14920*/  R2UR UR26, R20 ;  /* 0x00000000141a72ca */ /* 0x000fe200000e0000 */
[----:B------:R-:W-:Y:S01]  /*14930*/  VIADD R20, R7, 0x800 ;  /* 0x0000080007147836 */ /* 0x000fe20000000000 */
[C---:B------:R-:W-:Y:S02]  /*14940*/  R2UR UR27, R21.reuse ;  /* 0x00000000151b72ca */ /* 0x040fe400000e0000 */
[----:B------:R-:W-:-:S02]  /*14950*/  R2UR UR43, R21 ;  /* 0x00000000152b72ca */ /* 0x000fc400000e0000 */
[----:B------:R-:W-:Y:S02]  /*14960*/  R2UR UR42, R20 ;  /* 0x00000000142a72ca */ /* 0x000fe400000e0000 */
[----:B------:R-:W4:Y:S01]  /*14970*/  LDL.64 R20, [R1+0x18] ;  /* 0x0000180001147983 */ /* 0x000f220000100a00 */
[----:B------:R-:W-:Y:S01]  /*14980*/  R2UR UR22, R14 ;  /* 0x000000000e1672ca */ /* 0x000fe200000e0000 */
[----:B------:R-:W-:Y:S01]  /*14990*/  VIADD R14, R7, 0x406 ;  /* 0x00000406070e7836 */ /* 0x000fe20000000000 */
[C---:B------:R-:W-:Y:S02]  /*149a0*/  R2UR UR23, R15.reuse ;  /* 0x000000000f1772ca */ /* 0x040fe400000e0000 */
[----:B------:R-:W-:Y:S02]  /*149b0*/  R2UR UR35, R15 ;  /* 0x000000000f2372ca */ /* 0x000fe400000e0000 */
[----:B------:R-:W-:Y:S01]  /*149c0*/  R2UR UR34, R14 ;  /* 0x000000000e2272ca */ /* 0x000fe200000e0000 */
[----:B------:R-:W-:Y:S01]  /*149d0*/  VIADD R14, R7, 0x804 ;  /* 0x00000804070e7836 */ /* 0x000fe20000000000 */
[----:B------:R-:W-:-:S04]  /*149e0*/  R2UR UR51, R15 ;  /* 0x000000000f3372ca */ /* 0x000fc800000e0000 */
[----:B------:R-:W-:Y:S02]  /*149f0*/  R2UR UR50, R14 ;  /* 0x000000000e3272ca */ /* 0x000fe400000e0000 */
[----:B------:R-:W4:Y:S01]  /*14a00*/  LDL.64 R14, [R1+0x8] ;  /* 0x00000800010e7983 */ /* 0x000f220000100a00 */
[----:B--2---:R-:W-:Y:S02]  /*14a10*/  R2UR UR4, R24 ;  /* 0x00000000180472ca */ /* 0x004fe400000e0000 */
[----:B------:R-:W-:Y:S02]  /*14a20*/  R2UR UR5, R25 ;  /* 0x00000000190572ca */ /* 0x000fe400000e0000 */
[----:B------:R-:W-:-:S11]  /*14a30*/  WARPGROUP.ARRIVE ;  /* 0x00000000000079c5 */ /* 0x000fd60000000000 */
[----:B------:R-:W-:Y:S01]  /*14a40*/  HGMMA.64x128x16.F32.BF16 R24, gdesc[UR4], RZ, !UPT, gsb0 ;  /* 0x01e00000041879f0 */ /* 0x000fe2000c0018ff */
[----:B---3--:R-:W-:Y:S02]  /*14a50*/  R2UR UR8, R8 ;  /* 0x00000000080872ca */ /* 0x008fe400000e0000 */
[----:B------:R-:W-:Y:S02]  /*14a60*/  R2UR UR9, R9 ;  /* 0x00000000090972ca */ /* 0x000fe400000e0000 */
[----:B------:R-:W-:Y:S01]  /*14a70*/  R2UR UR12, R10 ;  /* 0x000000000a0c72ca */ /* 0x000fe200000e0000 */
[----:B------:R-:W2:Y:S01]  /*14a80*/  LDL.64 R8, [R1] ;  /* 0x0000000001087983 */ /* 0x000ea20000100a00 */
[----:B------:R-:W-:Y:S02]  /*14a90*/  WARPGROUP.DEPBAR.LE gsb0, 0x0 ;  /* 0x00008000000079c5 */ /* 0x000fe40000010000 */
[----:B------:R-:W-:-:S07]  /*14aa0*/  WARPGROUP.ARRIVE ;  /* 0x00000000000079c5 */ /* 0x000fce0000000000 */
[----:B------:R-:W-:Y:S01]  /*14ab0*/  HGMMA.64x128x16.F32.BF16 R24, gdesc[UR8], R24, gsb0 ;  /* 0x01e00000081879f0 */ /* 0x000fe20008001818 */
[----:B------:R-:W-:Y:S02]  /*14ac0*/  R2UR UR13, R11 ;  /* 0x000000000b0d72ca */ /* 0x000fe400000e0000 */
[----:B----4-:R-:W-:Y:S01]  /*14ad0*/  R2UR UR16, R4 ;  /* 0x00000000041072ca */ /* 0x010fe200000e0000 */
[----:B------:R0:W5:Y:S01]  /*14ae0*/  LDL.LU.64 R10, [R1+0xa0] ;  /* 0x0000a000010a7983 */ /* 0x0001620000300a00 */
[----:B------:R-:W-:Y:S02]  /*14af0*/  R2UR UR17, R5 ;  /* 0x00000000051172ca */ /* 0x000fe400000e0000 */
[----:B------:R-:W-:Y:S01]  /*14b00*/  R2UR UR20, R2 ;  /* 0x00000000021472ca */ /* 0x000fe200000e0000 */
[----:B------:R0:W5:Y:S01]  /*14b10*/  LDL.LU.64 R4, [R1+0x98] ;  /* 0x0000980001047983 */ /* 0x0001620000300a00 */
[----:B------:R-:W-:Y:S02]  /*14b20*/  WARPGROUP.DEPBAR.LE gsb0, 0x0 ;  /* 0x00008000000079c5 */ /* 0x000fe40000010000 */
[----:B------:R-:W-:-:S06]  /*14b30*/  WARPGROUP.ARRIVE ;  /* 0x00000000000079c5 */ /* 0x000fcc0000000000 */
[----:B------:R-:W-:Y:S01]  /*14b40*/  HGMMA.64x128x16.F32.BF16 R24, gdesc[UR12], R24, gsb0 ;  /* 0x01e000000c1879f0 */ /* 0x000fe20008001818 */
[----:B------:R-:W-:Y:S02]  /*14b50*/  R2UR UR21, R3 ;  /* 0x00000000031572ca */ /* 0x000fe400000e0000 */
[----:B------:R-:W-:Y:S01]  /*14b60*/  R2UR UR24, R20 ;  /* 0x00000000141872ca */ /* 0x000fe200000e0000 */
[----:B------:R0:W5:Y:S01]  /*14b70*/  LDL.LU.64 R2, [R1+0x90] ;  /* 0x0000900001027983 */ /* 0x0001620000300a00 */
[----:B------:R-:W-:Y:S02]  /*14b80*/  WARPGROUP.DEPBAR.LE gsb0, 0x0 ;  /* 0x00008000000079c5 */ /* 0x000fe40000010000 */
[----:B------:R-:W-:-:S06]  /*14b90*/  WARPGROUP.ARRIVE ;  /* 0x00000000000079c5 */ /* 0x000fcc0000000000 */
[----:B------:R-:W-:Y:S01]  /*14ba0*/  HGMMA.64x128x16.F32.BF16 R24, gdesc[UR16], R24, gsb0 ;  /* 0x01e00000101879f0 */ /* 0x000fe20008001818 */
[----:B------:R-:W-:Y:S02]  /*14bb0*/  R2UR UR25, R21 ;  /* 0x00000000151972ca */ /* 0x000fe400000e0000 */
[----:B------:R-:W-:Y:S02]  /*14bc0*/  WARPGROUP.DEPBAR.LE gsb0, 0x0 ;  /* 0x00008000000079c5 */ /* 0x000fe40000010000 */
[----:B------:R-:W-:-:S07]  /*14bd0*/  WARPGROUP.ARRIVE ;  /* 0x00000000000079c5 */ /* 0x000fce0000000000 */
[----:B------:R-:W-:Y:S01]  /*14be0*/  HGMMA.64x128x16.F32.BF16 R24, gdesc[UR20], R24, gsb0 ;  /* 0x01e00000141879f0 */ /* 0x000fe20008001818 */
[----:B------:R-:W-:Y:S02]  /*14bf0*/  R2UR UR28, R14 ;  /* 0x000000000e1c72ca */ /* 0x000fe400000e0000 */
[----:B------:R-:W-:Y:S01]  /*14c00*/  R2UR UR29, R15 ;  /* 0x000000000f1d72ca */ /* 0x000fe200000e0000 */
[----:B------:R-:W-:Y:S02]  /*14c10*/  WARPGROUP.DEPBAR.LE gsb0, 0x0 ;  /* 0x00008000000079c5 */ /* 0x000fe40000010000 */
[----:B------:R-:W-:-:S06]  /*14c20*/  WARPGROUP.ARRIVE ;  /* 0x00000000000079c5 */ /* 0x000fcc0000000000 */
[----:B------:R-:W-:Y:S01]  /*14c30*/  HGMMA.64x128x16.F32.BF16 R24, gdesc[UR24], R24, gsb0 ;  /* 0x01e00000181879f0 */ /* 0x000fe20008001818 */
[----:B--2---:R-:W-:Y:S02]  /*14c40*/  R2UR UR32, R8 ;  /* 0x00000000082072ca */ /* 0x004fe400000e0000 */
[----:B------:R-:W-:Y:S01]  /*14c50*/  R2UR UR33, R9 ;  /* 0x00000000092172ca */ /* 0x000fe200000e0000 */
        /* <DEDUP_REMOVED lines=19> */
[----:B0-----:R-:W-:Y:S05]  /*14d90*/  @!P0 BRA `(.L_x_601) ;  /* 0x0000000000048947 */ /* 0x001fea0003800000 */
[----:B------:R-:W-:Y:S01]  /*14da0*/  BPT.TRAP 0x1 ;  /* 0x000000040000795c */ /* 0x000fe20000300000 */
.L_x_601:
[----:B------:R-:W-:Y:S01]  /*14db0*/  SHF.L.U32 R7, R13, 0x1f, RZ ;  /* 0x0000001f0d077819 */ /* 0x000fe200000006ff */
[----:B-----5:R-:W-:-:S04]  /*14dc0*/  IMAD R13, R6, 0x8, R2 ;  /* 0x00000008060d7824 */ /* 0x020fc800078e0202 */
[----:B------:R0:W1:Y:S01]  /*14dd0*/  SYNCS.PHASECHK.TRANS64.TRYWAIT P2, [R13+URZ+0x34850], R7 ;  /* 0x034850070d0075a7 */ /* 0x000062000804017f */
[----:B------:R-:W-:Y:S05]  /*14de0*/  @!P0 BRA `(.L_x_602) ;  /* 0x0000000000048947 */ /* 0x000fea0003800000 */
[----:B------:R-:W-:Y:S01]  /*14df0*/  BPT.TRAP 0x1 ;  /* 0x000000040000795c */ /* 0x000fe20000300000 */
.L_x_602:
[----:B------:R-:W-:Y:S04]  /*14e00*/  BSSY B1, `(.L_x_603) ;  /* 0x0000004000017945 */ /* 0x000fe80003800000 */
[----:B-1----:R-:W-:Y:S05]  /*14e10*/  @P2 BRA `(.L_x_604) ;  /* 0x0000000000082947 */ /* 0x002fea0003800000 */
[----:B------:R-:W1:Y:S02]  /*14e20*/  SYNCS.PHASECHK.TRANS64.TRYWAIT P2, [R13+URZ+0x34850], R7 ;  /* 0x034850070d0075a7 */ /* 0x000e64000804017f */
[----:B-1----:R-:W-:Y:S05]  /*14e30*/  @!P2 BRA `(.L_x_605) ;  /* 0x000000e000a4a947 */ /* 0x002fea0003800000 */
.L_x_604:
[----:B------:R-:W-:Y:S05]  /*14e40*/  BSYNC B1 ;  /* 0x0000000000017941 */ /* 0x000fea0003800000 */
.L_x_603:
[----:B01----:R-:W-:Y:S01]  /*14e50*/  VIADD R7, R2, 0x400 ;  /* 0x0000040002077836 */ /* 0x003fe20000000000 */
[----:B------:R-:W-:Y:S01]  /*14e60*/  WARPGROUP.ARRIVE ;  /* 0x00000000000079c5 */ /* 0x000fe20000000000 */
[----:B------:R-:W-:Y:S02]  /*14e70*/  IMAD.MOV.U32 R9, RZ, RZ, 0x40000040 ;  /* 0x40000040ff097424 */ /* 0x000fe400078e00ff */
[----:B------:R-:W-:Y:S01]  /*14e80*/  FMUL.FTZ R20, R25, UR56 ;  /* 0x0000003819147c20 */ /* 0x000fe20008410000 */
[----:B------:R-:W-:Y:S01]  /*14e90*/  FMUL.FTZ R14, R26, UR56 ;  /* 0x000000381a0e7c20 */ /* 0x000fe20008410000 */
[----:B------:R-:W-:Y:S01]  /*14ea0*/  SHF.R.U32.HI R7, RZ, 0x4, R7 ;  /* 0x00000004ff077819 */ /* 0x000fe20000011607 */
[----:B------:R-:W-:Y:S01]  /*14eb0*/  FMUL.FTZ R26, R29, UR56 ;  /* 0x000000381d1a7c20 */ /* 0x000fe20008410000 */
[----:B------:R-:W-:Y:S01]  /*14ec0*/  FMUL.FTZ R29, R33, UR56 ;  /* 0x00000038211d7c20 */ /* 0x000fe20008410000 */
[----:B------:R-:W-:Y:S01]  /*14ed0*/  FMUL.FTZ R15, R27, UR56 ;  /* 0x000000381b0f7c20 */ /* 0x000fe20008410000 */
[----:B------:R-:W-:Y:S01]  /*14ee0*/  LOP3.LUT R7, R7, 0x3fff, RZ, 0xc0, !PT ;  /* 0x00003fff07077812 */ /* 0x000fe200078ec0ff */
[----:B------:R-:W-:Y:S01]  /*14ef0*/  MUFU.TANH R20, R20 ;  /* 0x0000001400147308 */ /* 0x000fe20000002400 */
[----:B------:R-:W-:Y:S01]  /*14f00*/  FMUL.FTZ R27, R34, UR56 ;  /* 0x00000038221b7c20 */ /* 0x000fe20008410000 */
[----:B------:R-:W-:Y:S01]  /*14f10*/  FMUL.FTZ R34, R37, UR56 ;  /* 0x0000003825227c20 */ /* 0x000fe20008410000 */
[----:B------:R-:W-:Y:S01]  /*14f20*/  LOP3.LUT R7, R7, 0x4000000, RZ, 0xfc, !PT ;  /* 0x0400000007077812 */ /* 0x000fe200078efcff */
[----:B------:R-:W-:Y:S01]  /*14f30*/  FMUL.FTZ R37, R41, UR56 ;  /* 0x0000003829257c20 */ /* 0x000fe20008410000 */
[----:B------:R-:W-:Y:S01]  /*14f40*/  FMUL.FTZ R21, R30, UR56 ;  /* 0x000000381e157c20 */ /* 0x000fe20008410000 */
[----:B------:R-:W-:Y:S01]  /*14f50*/  FMUL.FTZ R30, R35, UR56 ;  /* 0x00000038231e7c20 */ /* 0x000fe20008410000 */
[----:B------:R-:W-:Y:S01]  /*14f60*/  FMUL.FTZ R35, R42, UR56 ;  /* 0x000000382a237c20 */ /* 0x000fe20008410000 */
[----:B------:R-:W-:Y:S01]  /*14f70*/  IMAD R6, R6, 0x800, R7 ;  /* 0x0000080006067824 */ /* 0x000fe200078e0207 */
[----:B------:R-:W-:Y:S01]  /*14f80*/  MUFU.TANH R26, R26 ;  /* 0x0000001a001a7308 */ /* 0x000fe20000002400 */
[----:B------:R-:W-:-:S02]  /*14f90*/  IMAD.MOV.U32 R7, RZ, RZ, 0x40000040 ;  /* 0x40000040ff077424 */ /* 0x000fc400078e00ff */
[----:B------:R-:W-:Y:S01]  /*14fa0*/  FMUL.FTZ R42, R44, UR56 ;  /* 0x000000382c2a7c20 */ /* 0x000fe20008410000 */
[C---:B------:R-:W-:Y:S01]  /*14fb0*/  VIADD R8, R6.reuse, 0x80 ;  /* 0x0000008006087836 */ /* 0x040fe20000000000 */
[----:B------:R-:W-:Y:S01]  /*14fc0*/  R2UR UR6, R6 ;  /* 0x00000000060672ca */ /* 0x000fe200000e0000 */
[----:B------:R-:W-:Y:S01]  /*14fd0*/  FMUL.FTZ R25, R31, UR56 ;  /* 0x000000381f197c20 */ /* 0x000fe20008410000 */
[----:B------:R-:W-:Y:S01]  /*14fe0*/  R2UR UR7, R7 ;  /* 0x00000000070772ca */ /* 0x000fe200000e0000 */
        /* <DEDUP_REMOVED lines=12> */
[----:B------:R-:W-:Y:S01]  /*150b0*/  HGMMA.64x128x16.F32.BF16 R88, R180, gdesc[UR4].tnspB, R88, gsb0 ;  /* 0x41e00004b4587df0 */ /* 0x000fe20008001858 */
[----:B------:R-:W-:Y:S01]  /*150c0*/  R2UR UR6, R8 ;  /* 0x00000000080672ca */ /* 0x000fe200000e0000 */
[----:B------:R-:W-:Y:S01]  /*150d0*/  VIADD R8, R6, 0x100 ;  /* 0x0000010006087836 */ /* 0x000fe20000000000 */
[----:B------:R-:W-:Y:S01]  /*150e0*/  R2UR UR7, R9 ;  /* 0x00000000090772ca */ /* 0x000fe200000e0000 */
[----:B------:R-:W-:Y:S01]  /*150f0*/  IMAD.MOV.U32 R9, RZ, RZ, 0x40000040 ;  /* 0x40000040ff097424 */ /* 0x000fe200078e00ff */
        /* <DEDUP_REMOVED lines=35> */
[----:B------:R-:W-:-:S02]  /*15330*/  IMAD.MOV.U32 R41, RZ, RZ, 0x40000040 ;  /* 0x40000040ff297424 */ /* 0x000fc400078e00ff */
[----:B------:R-:W-:Y:S01]  /*15340*/  FMUL.FTZ R78, R78, UR56 ;  /* 0x000000384e4e7c20 */ /* 0x000fe20008410000 */
[----:B------:R-:W-:Y:S01]  /*15350*/  FMUL.FTZ R79, R79, UR56 ;  /* 0x000000384f4f7c20 */ /* 0x000fe20008410000 */
[----:B------:R-:W-:Y:S01]  /*15360*/  FMUL.FTZ R81, R82, UR56 ;  /* 0x0000003852517c20 */ /* 0x000fe20008410000 */
[----:B------:R-:W-:Y:S01]  /*15370*/  FMUL.FTZ R82, R83, UR56 ;  /* 0x0000003853527c20 */ /* 0x000fe20008410000 */
[----:B------:R-:W-:Y:S01]  /*15380*/  MUFU.TANH R50, R50 ;  /* 0x0000003200327308 */ /* 0x000fe20000002400 */
[----:B------:R-:W-:Y:S01]  /*15390*/  FMUL.FTZ R83, R86, UR56 ;  /* 0x0000003856537c20 */ /* 0x000fe20008410000 */
[----:B------:R-:W-:Y:S01]  /*153a0*/  FMUL.FTZ R87, R87, UR56 ;  /* 0x0000003857577c20 */ /* 0x000fe20008410000 */
[----:B------:R-:W-:Y:S01]  /*153b0*/  @!P1 VIADD R12, R12, 0x34840 ;  /* 0x000348400c0c9836 */ /* 0x000fe20000000000 */
[----:B------:R-:W-:Y:S01]  /*153c0*/  ISETP.GT.AND P2, PT, R5, R197, PT ;  /* 0x000000c50500720c */ /* 0x000fe20003f44270 */
[----:B------:R-:W-:Y:S02]  /*153d0*/  @!P1 VIADD R13, R13, 0x34860 ;  /* 0x000348600d0d9836 */ /* 0x000fe40000000000 */
[----:B------:R-:W-:Y:S01]  /*153e0*/  VIADD R5, R5, 0xffffffff ;  /* 0xffffffff05057836 */ /* 0x000fe20000000000 */
[----:B------:R-:W-:Y:S01]  /*153f0*/  MUFU.TANH R52, R52 ;  /* 0x0000003400347308 */ /* 0x000fe20000002400 */
[----:B------:R-:W-:-:S02]  /*15400*/  @!P1 PRMT R12, RZ, 0x654, R12 ;  /* 0x00000654ff0c9816 */ /* 0x000fc4000000000c */
[----:B------:R-:W-:-:S05]  /*15410*/  @!P1 PRMT R13, RZ, 0x654, R13 ;  /* 0x00000654ff0d9816 */ /* 0x000fca000000000d */
        /* <DEDUP_REMOVED lines=12> */
[----:B------:R-:W-:-:S05]  /*154e0*/  WARPGROUP.ARRIVE ;  /* 0x00000000000079c5 */ /* 0x000fca0000000000 */
[----:B------:R-:W-:Y:S01]  /*154f0*/  MUFU.TANH R72, R72 ;  /* 0x0000004800487308 */ /* 0x000fe20000002400 */
[----:B------:R-:W-:Y:S01]  /*15500*/  HGMMA.64x128x16.F32.BF16 R88, R176, gdesc[UR4].tnspB, R88, gsb0 ;  /* 0x41e00004b0587df0 */ /* 0x000fe20008001858 */
[----:B------:R-:W-:Y:S01]  /*15510*/  R2UR UR6, R8 ;  /* 0x00000000080672ca */ /* 0x000fe200000e0000 */
[----:B------:R-:W-:Y:S01]  /*15520*/  VIADD R8, R6, 0x180 ;  /* 0x0000018006087836 */ /* 0x000fe20000000000 */
[----:B------:R-:W-:Y:S01]  /*15530*/  R2UR UR7, R9 ;  /* 0x00000000090772ca */ /* 0x000fe200000e0000 */
[----:B------:R-:W-:-:S03]  /*15540*/  IMAD.MOV.U32 R9, RZ, RZ, 0x40000040 ;  /* 0x40000040ff097424 */ /* 0x000fc600078e00ff */
        /* <DEDUP_REMOVED lines=43> */
[----:B------:R-:W-:-:S06]  /*15800*/  WARPGROUP.ARRIVE ;  /* 0x00000000000079c5 */ /* 0x000fcc0000000000 */
[----:B------:R-:W-:Y:S01]  /*15810*/  HGMMA.64x128x16.F32.BF16 R88, R168, gdesc[UR4].tnspB, R88, gsb0 ;  /* 0x41e00004a8587df0 */ /* 0x000fe20008001858 */
[----:B------:R-:W-:Y:S01]  /*15820*/  R2UR UR7, R9 ;  /* 0x00000000090772ca */ /* 0x000fe200000e0000 */
[----:B------:R-:W-:Y:S01]  /*15830*/  FMUL.FTZ R9, R24, UR56 ;  /* 0x0000003818097c20 */ /* 0x000fe20008410000 */
[----:B------:R-:W-:Y:S01]  /*15840*/  FMUL.FTZ R24, R28, UR56 ;  /* 0x000000381c187c20 */ /* 0x000fe20008410000 */
[----:B------:R-:W-:Y:S01]  /*15850*/  FMUL.FTZ R28, R32, UR56 ;  /* 0x00000038201c7c20 */ /* 0x000fe20008410000 */
[----:B------:R-:W-:Y:S01]  /*15860*/  FMUL.FTZ R32, R36, UR56 ;  /* 0x0000003824207c20 */ /* 0x000fe20008410000 */
[----:B------:R-:W-:Y:S01]  /*15870*/  FMUL.FTZ R36, R40, UR56 ;  /* 0x0000003828247c20 */ /* 0x000fe20008410000 */
[----:B------:R-:W-:Y:S01]  /*15880*/  R2UR UR6, R8 ;  /* 0x00000000080672ca */ /* 0x000fe200000e0000 */
[----:B------:R-:W0:Y:S01]  /*15890*/  MUFU.TANH R9, R9 ;  /* 0x0000000900097308 */ /* 0x000e220000002400 */
[----:B------:R-:W-:-:S07]  /*158a0*/  VIADD R40, R6, 0x280 ;  /* 0x0000028006287836 */ /* 0x000fce0000000000 */
[----:B------:R-:W1:Y:S08]  /*158b0*/  MUFU.TANH R24, R24 ;  /* 0x0000001800187308 */ /* 0x000e700000002400 */
[----:B------:R-:W2:Y:S01]  /*158c0*/  MUFU.TANH R28, R28 ;  /* 0x0000001c001c7308 */ /* 0x000ea20000002400 */
[----:B0-----:R-:W-:-:S04]  /*158d0*/  FMNMX.FTZ R7, R9, R11, !PT ;  /* 0x0000000b09077209 */ /* 0x001fc80007810000 */
[----:B------:R-:W-:-:S03]  /*158e0*/  FMNMX.FTZ R7, R20, R7, !PT ;  /* 0x0000000714077209 */ /* 0x000fc60007810000 */
[----:B------:R-:W0:Y:S01]  /*158f0*/  MUFU.TANH R32, R32 ;  /* 0x0000002000207308 */ /* 0x000e220000002400 */
[----:B-1----:R-:W-:-:S04]  /*15900*/  FMNMX.FTZ R7, R24, R7, !PT ;  /* 0x0000000718077209 */ /* 0x002fc80007810000 */
[----:B------:R-:W-:-:S03]  /*15910*/  FMNMX.FTZ R7, R26, R7, !PT ;  /* 0x000000071a077209 */ /* 0x000fc60007810000 */
[----:B------:R-:W1:Y:S01]  /*15920*/  MUFU.TANH R36, R36 ;  /* 0x0000002400247308 */ /* 0x000e620000002400 */
[----:B--2---:R-:W-:-:S04]  /*15930*/  FMNMX.FTZ R7, R28, R7, !PT ;  /* 0x000000071c077209 */ /* 0x004fc80007810000 */
[----:B------:R-:W-:-:S04]  /*15940*/  FMNMX.FTZ R7, R29, R7, !PT ;  /* 0x000000071d077209 */ /* 0x000fc80007810000 */
        /* <DEDUP_REMOVED lines=23> */
[----:B------:R-:W-:Y:S01]  /*15ac0*/  FMNMX.FTZ R7, R80, R7, !PT ;  /* 0x0000000750077209 */ /* 0x000fe20007810000 */
[----:B------:R-:W-:Y:S02]  /*15ad0*/  WARPGROUP.DEPBAR.LE gsb0, 0x0 ;  /* 0x00008000000079c5 */ /* 0x000fe40000010000 */
[----:B------:R-:W-:Y:S01]  /*15ae0*/  WARPGROUP.ARRIVE ;  /* 0x00000000000079c5 */ /* 0x000fe20000000000 */
[----:B------:R-:W-:-:S04]  /*15af0*/  FMNMX.FTZ R7, R76, R7, !PT ;  /* 0x000000074c077209 */ /* 0x000fc80007810000 */
[----:B------:R-:W-:Y:S01]  /*15b00*/  FMNMX.FTZ R7, R77, R7, !PT ;  /* 0x000000074d077209 */ /* 0x000fe20007810000 */
[----:B------:R-:W-:Y:S01]  /*15b10*/  HGMMA.64x128x16.F32.BF16 R88, R152, gdesc[UR4].tnspB, R88, gsb0 ;  /* 0x41e0000498587df0 */ /* 0x000fe20008001858 */
[----:B------:R-:W-:Y:S02]  /*15b20*/  R2UR UR6, R40 ;  /* 0x00000000280672ca */ /* 0x000fe400000e0000 */
[----:B------:R-:W-:Y:S01]  /*15b30*/  R2UR UR7, R41 ;  /* 0x00000000290772ca */ /* 0x000fe200000e0000 */
[----:B------:R-:W0:Y:S01]  /*15b40*/  SHFL.BFLY PT, R8, R7, 0x2, 0x1f ;  /* 0x0c401f0007087f89 */ /* 0x000e2200000e0000 */
[----:B------:R-:W-:Y:S01]  /*15b50*/  MUFU.TANH R40, R87 ;  /* 0x0000005700287308 */ /* 0x000fe20000002400 */
[----:B0-----:R-:W-:-:S05]  /*15b60*/  FMNMX.FTZ R7, R7, R8, !PT ;  /* 0x0000000807077209 */ /* 0x001fca0007810000 */
[----:B------:R-:W0:Y:S02]  /*15b70*/  SHFL.BFLY PT, R8, R7, 0x1, 0x1f ;  /* 0x0c201f0007087f89 */ /* 0x000e2400000e0000 */
[----:B0-----:R-:W-:Y:S01]  /*15b80*/  FMNMX.FTZ R7, R7, R8, !PT ;  /* 0x0000000807077209 */ /* 0x001fe20007810000 */
[----:B------:R-:W-:-:S04]  /*15b90*/  IMAD.U32 R8, RZ, RZ, UR61 ;  /* 0x0000003dff087e24 */ /* 0x000fc8000f8e00ff */
[----:B------:R-:W-:-:S04]  /*15ba0*/  FADD.FTZ R11, -R7, R11 ;  /* 0x0000000b070b7221 */ /* 0x000fc80000010100 */
[----:B------:R-:W-:-:S04]  /*15bb0*/  FMUL.FTZ R11, R11, R8 ;  /* 0x000000080b0b7220 */ /* 0x000fc80000410000 */
[----:B------:R0:W-:Y:S02]  /*15bc0*/  MUFU.EX2 R85, R11 ;  /* 0x0000000b00557308 */ /* 0x0001e40000000800 */
[----:B0-----:R-:W-:-:S04]  /*15bd0*/  FMUL.FTZ R11, R7, R8 ;  /* 0x00000008070b7220 */ /* 0x001fc80000410000 */
[--C-:B------:R-:W-:Y:S01]  /*15be0*/  FFMA.FTZ R180, R9, R8, -R11.reuse ;  /* 0x0000000809b47223 */ /* 0x100fe2000001080b */
[----:B------:R-:W-:Y:S01]  /*15bf0*/  FMNMX.FTZ R9, R14, R10, !PT ;  /* 0x0000000a0e097209 */ /* 0x000fe20007810000 */
[-CC-:B------:R-:W-:Y:S01]  /*15c00*/  FFMA.FTZ R176, R28, R8.reuse, -R11.reuse ;  /* 0x000000081cb07223 */ /* 0x180fe2000001080b */
[-CC-:B------:R-:W-:Y:S01]  /*15c10*/  FFMA.FTZ R41, R29, R8.reuse, -R11.reuse ;  /* 0x000000081d297223 */ /* 0x180fe2000001080b */
[-CC-:B------:R-:W-:Y:S01]  /*15c20*/  FFMA.FTZ R86, R26, R8.reuse, -R11.reuse ;  /* 0x000000081a567223 */ /* 0x180fe2000001080b */
        /* <DEDUP_REMOVED lines=27> */
[----:B------:R-:W-:Y:S01]  /*15de0*/  FFMA.FTZ R56, R80, R8, -R11 ;  /* 0x0000000850387223 */ /* 0x000fe2000001080b */
[----:B------:R-:W-:Y:S01]  /*15df0*/  FMNMX.FTZ R9, R35, R9, !PT ;  /* 0x0000000923097209 */ /* 0x000fe20007810000 */
[----:B------:R-:W0:Y:S03]  /*15e00*/  MUFU.EX2 R180, R180 ;  /* 0x000000b400b47308 */ /* 0x000e260000000800 */
[----:B------:R-:W-:-:S04]  /*15e10*/  FMNMX.FTZ R9, R38, R9, !PT ;  /* 0x0000000926097209 */ /* 0x000fc80007810000 */
[----:B------:R-:W-:Y:S01]  /*15e20*/  FMNMX.FTZ R9, R39, R9, !PT ;  /* 0x0000000927097209 */ /* 0x000fe20007810000 */
[----:B------:R-:W1:Y:S03]  /*15e30*/  MUFU.EX2 R20, R20 ;  /* 0x0000001400147308 */ /* 0x000e660000000800 */
[----:B------:R-:W-:-:S04]  /*15e40*/  FMNMX.FTZ R9, R44, R9, !PT ;  /* 0x000000092c097209 */ /* 0x000fc80007810000 */
[----:B------:R-:W-:Y:S01]  /*15e50*/  FMNMX.FTZ R9, R45, R9, !PT ;  /* 0x000000092d097209 */ /* 0x000fe20007810000 */
[----:B------:R-:W2:Y:S01]  /*15e60*/  MUFU.EX2 R182, R182 ;  /* 0x000000b600b67308 */ /* 0x000ea20000000800 */
[----:B0-----:R-:W-:Y:S02]  /*15e70*/  FFMA.FTZ R3, R85, R3, R180 ;  /* 0x0000000355037223 */ /* 0x001fe400000100b4 */
[----:B------:R-:W-:-:S04]  /*15e80*/  FMNMX.FTZ R9, R47, R9, !PT ;  /* 0x000000092f097209 */ /* 0x000fc80007810000 */
[----:B------:R-:W-:Y:S01]  /*15e90*/  FMNMX.FTZ R9, R49, R9, !PT ;  /* 0x0000000931097209 */ /* 0x000fe20007810000 */
[----:B------:R-:W0:Y:S01]  /*15ea0*/  MUFU.EX2 R86, R86 ;  /* 0x0000005600567308 */ /* 0x000e220000000800 */
[----:B------:R-:W-:Y:S02]  /*15eb0*/  WARPGROUP.DEPBAR.LE gsb0, 0x0 ;  /* 0x00008000000079c5 */ /* 0x000fe40000010000 */
[----:B------:R-:W-:Y:S01]  /*15ec0*/  FMNMX.FTZ R9, R51, R9, !PT ;  /* 0x0000000933097209 */ /* 0x000fe20007810000 */
[----:B------:R-:W-:Y:S01]  /*15ed0*/  WARPGROUP.ARRIVE ;  /* 0x00000000000079c5 */ /* 0x000fe20000000000 */
[-CC-:B------:R-:W-:Y:S01]  /*15ee0*/  FFMA.FTZ R152, R54, R8.reuse, -R11.reuse ;  /* 0x0000000836987223 */ /* 0x180fe2000001080b */
[-CC-:B------:R-:W-:Y:S01]  /*15ef0*/  FFMA.FTZ R154, R58, R8.reuse, -R11.reuse ;  /* 0x000000083a9a7223 */ /* 0x180fe2000001080b */
[----:B------:R-:W-:Y:S01]  /*15f00*/  FMNMX.FTZ R9, R53, R9, !PT ;  /* 0x0000000935097209 */ /* 0x000fe20007810000 */
[-CC-:B------:R-:W-:Y:S01]  /*15f10*/  FFMA.FTZ R54, R73, R8.reuse, -R11.reuse ;  /* 0x0000000849367223 */ /* 0x180fe2000001080b */
[----:B------:R-:W-:Y:S01]  /*15f20*/  FFMA.FTZ R58, R76, R8, -R11 ;  /* 0x000000084c3a7223 */ /* 0x000fe2000001080b */
[----:B------:R-:W-:Y:S01]  /*15f30*/  HGMMA.64x128x16.F32.BF16 R88, R156, gdesc[UR4].tnspB, R88, gsb0 ;  /* 0x41e000049c587df0 */ /* 0x000fe20008001858 */
[----:B------:R-:W-:Y:S01]  /*15f40*/  FMNMX.FTZ R9, R55, R9, !PT ;  /* 0x0000000937097209 */ /* 0x000fe20007810000 */
[----:B------:R-:W-:Y:S01]  /*15f50*/  MUFU.EX2 R176, R176 ;  /* 0x000000b000b07308 */ /* 0x000fe20000000800 */
[C---:B-1----:R-:W-:Y:S01]  /*15f60*/  FADD.FTZ R3, R20.reuse, R3 ;  /* 0x0000000314037221 */ /* 0x042fe20000010000 */
[----:B------:R-:W-:-:S02]  /*15f70*/  F2FP.BF16.F32.PACK_AB R180, R20, R180 ;  /* 0x000000b414b4723e */ /* 0x000fc400000010ff */
[----:B------:R-:W-:Y:S01]  /*15f80*/  FMNMX.FTZ R9, R57, R9, !PT ;  /* 0x0000000939097209 */ /* 0x000fe20007810000 */
[----:B--2---:R-:W-:Y:S01]  /*15f90*/  FADD.FTZ R3, R182, R3 ;  /* 0x00000003b6037221 */ /* 0x004fe20000010000 */
[C---:B0-----:R-:W-:Y:S02]  /*15fa0*/  F2FP.BF16.F32.PACK_AB R182, R86.reuse, R182 ;  /* 0x000000b656b6723e */ /* 0x041fe400000010ff */
[----:B------:R-:W-:Y:S01]  /*15fb0*/  FMNMX.FTZ R9, R63, R9, !PT ;  /* 0x000000093f097209 */ /* 0x000fe20007810000 */
[----:B------:R-:W-:Y:S01]  /*15fc0*/  MUFU.EX2 R41, R41 ;  /* 0x0000002900297308 */ /* 0x000fe20000000800 */
[----:B------:R-:W-:Y:S02]  /*15fd0*/  FADD.FTZ R3, R86, R3 ;  /* 0x0000000356037221 */ /* 0x000fe40000010000 */
        /* <DEDUP_REMOVED lines=22> */
[----:B0-----:R-:W-:Y:S01]  /*16140*/  FMNMX.FTZ R9, R9, R28, !PT ;  /* 0x0000001c09097209 */ /* 0x001fe20007810000 */
[----:B------:R-:W-:-:S06]  /*16150*/  VIADD R28, R6, 0x300 ;  /* 0x00000300061c7836 */ /* 0x000fcc0000000000 */
[----:B------:R-:W-:Y:S01]  /*16160*/  MUFU.EX2 R32, R32 ;  /* 0x0000002000207308 */ /* 0x000fe20000000800 */
[----:B------:R-:W0:Y:S01]  /*16170*/  SHFL.BFLY PT, R29, R9, 0x1, 0x1f ;  /* 0x0c201f00091d7f89 */ /* 0x000e2200000e0000 */
[----:B------:R-:W-:Y:S01]  /*16180*/  R2UR UR6, R28 ;  /* 0x000000001c0672ca */ /* 0x000fe200000e0000 */
[----:B------:R-:W-:-:S05]  /*16190*/  FFMA.FTZ R28, R77, R8, -R11 ;  /* 0x000000084d1c7223 */ /* 0x000fca000001080b */
[----:B------:R-:W-:Y:S08]  /*161a0*/  MUFU.EX2 R152, R152 ;  /* 0x0000009800987308 */ /* 0x000ff00000000800 */
[----:B------:R-:W-:Y:S08]  /*161b0*/  MUFU.EX2 R37, R37 ;  /* 0x0000002500257308 */ /* 0x000ff00000000800 */
[----:B------:R-:W-:Y:S01]  /*161c0*/  MUFU.EX2 R154, R154 ;  /* 0x0000009a009a7308 */ /* 0x000fe20000000800 */
[----:B0-----:R-:W-:Y:S01]  /*161d0*/  FMNMX.FTZ R9, R9, R29, !PT ;  /* 0x0000001d09097209 */ /* 0x001fe20007810000 */
[----:B------:R-:W-:-:S04]  /*161e0*/  IMAD.MOV.U32 R29, RZ, RZ, 0x40000040 ;  /* 0x40000040ff1d7424 */ /* 0x000fc800078e00ff */
[----:B------:R-:W-:Y:S01]  /*161f0*/  FADD.FTZ R10, -R9, R10 ;  /* 0x0000000a090a7221 */ /* 0x000fe20000010100 */
[----:B------:R-:W-:Y:S01]  /*16200*/  R2UR UR7, R29 ;  /* 0x000000001d0772ca */ /* 0x000fe200000e0000 */
[----:B------:R-:W-:Y:S02]  /*16210*/  MUFU.EX2 R46, R46 ;  /* 0x0000002e002e7308 */ /* 0x000fe40000000800 */
[----:B------:R-:W-:-:S06]  /*16220*/  FMUL.FTZ R10, R10, R8 ;  /* 0x000000080a0a7220 */ /* 0x000fcc0000410000 */
[----:B------:R0:W-:Y:S08]  /*16230*/  MUFU.EX2 R87, R10 ;  /* 0x0000000a00577308 */ /* 0x0001f00000000800 */
[----:B------:R-:W-:Y:S01]  /*16240*/  MUFU.EX2 R34, R34 ;  /* 0x0000002200227308 */ /* 0x000fe20000000800 */
[----:B0-----:R-:W-:Y:S01]  /*16250*/  VIADD R10, R6, 0x380 ;  /* 0x00000380060a7836 */ /* 0x001fe20000000000 */
[----:B------:R-:W-:-:S02]  /*16260*/  WARPGROUP.DEPBAR.LE gsb0, 0x0 ;  /* 0x00008000000079c5 */ /* 0x000fc40000010000 */
[----:B------:R-:W-:Y:S01]  /*16270*/  WARPGROUP.ARRIVE ;  /* 0x00000000000079c5 */ /* 0x000fe20000000000 */
[-CC-:B------:R-:W-:Y:S01]  /*16280*/  FFMA.FTZ R156, R60, R8.reuse, -R11.reuse ;  /* 0x000000083c9c7223 */ /* 0x180fe2000001080b */
[-C--:B------:R-:W-:Y:S01]  /*16290*/  FFMA.FTZ R158, R62, R8.reuse, -R11 ;  /* 0x000000083e9e7223 */ /* 0x080fe2000001080b */
[----:B------:R-:W-:Y:S02]  /*162a0*/  IMAD.MOV.U32 R11, RZ, RZ, 0x40000040 ;  /* 0x40000040ff0b7424 */ /* 0x000fe400078e00ff */
[-C--:B------:R-:W-:Y:S01]  /*162b0*/  FMUL.FTZ R60, R9, R8.reuse ;  /* 0x00000008093c7220 */ /* 0x080fe20000410000 */
[----:B------:R-:W-:Y:S01]  /*162c0*/  MUFU.EX2 R42, R42 ;  /* 0x0000002a002a7308 */ /* 0x000fe20000000800 */
[----:B------:R-:W-:Y:S01]  /*162d0*/  HGMMA.64x128x16.F32.BF16 R88, R160, gdesc[UR4].tnspB, R88, gsb0 ;  /* 0x41e00004a0587df0 */ /* 0x000fe20008001858 */
[----:B------:R-:W-:Y:S01]  /*162e0*/  R2UR UR6, R10 ;  /* 0x000000000a0672ca */ /* 0x000fe200000e0000 */
[-CC-:B------:R-:W-:Y:S01]  /*162f0*/  FFMA.FTZ R181, R14, R8.reuse, -R60.reuse ;  /* 0x000000080eb57223 */ /* 0x180fe2000001083c */
[----:B------:R-:W-:Y:S01]  /*16300*/  R2UR UR7, R11 ;  /* 0x000000000b0772ca */ /* 0x000fe200000e0000 */
[-CC-:B------:R-:W-:Y:S01]  /*16310*/  FFMA.FTZ R14, R15, R8.reuse, -R60.reuse ;  /* 0x000000080f0e7223 */ /* 0x180fe2000001083c */
[-CC-:B------:R-:W-:Y:S01]  /*16320*/  FFMA.FTZ R183, R21, R8.reuse, -R60.reuse ;  /* 0x0000000815b77223 */ /* 0x180fe2000001083c */
[-CC-:B------:R-:W-:Y:S01]  /*16330*/  FFMA.FTZ R15, R25, R8.reuse, -R60.reuse ;  /* 0x00000008190f7223 */ /* 0x180fe2000001083c */
[-CC-:B------:R-:W-:Y:S01]  /*16340*/  FFMA.FTZ R177, R27, R8.reuse, -R60.reuse ;  /* 0x000000081bb17223 */ /* 0x180fe2000001083c */
[----:B------:R-:W0:Y:S01]  /*16350*/  MUFU.EX2 R181, R181 ;  /* 0x000000b500b57308 */ /* 0x000e220000000800 */
[-CC-:B------:R-:W-:Y:S01]  /*16360*/  FFMA.FTZ R21, R30, R8.reuse, -R60.reuse ;  /* 0x000000081e157223 */ /* 0x180fe2000001083c */
[-CC-:B------:R-:W-:Y:S01]  /*16370*/  FFMA.FTZ R179, R31, R8.reuse, -R60.reuse ;  /* 0x000000081fb37223 */ /* 0x180fe2000001083c */
[-CC-:B------:R-:W-:Y:S01]  /*16380*/  FFMA.FTZ R25, R33, R8.reuse, -R60.reuse ;  /* 0x0000000821197223 */ /* 0x180fe2000001083c */
[-CC-:B------:R-:W-:Y:S01]  /*16390*/  FFMA.FTZ R173, R35, R8.reuse, -R60.reuse ;  /* 0x0000000823ad7223 */ /* 0x180fe2000001083c */
[-CC-:B------:R-:W-:Y:S01]  /*163a0*/  FFMA.FTZ R27, R38, R8.reuse, -R60.reuse ;  /* 0x00000008261b7223 */ /* 0x180fe2000001083c */
[-CC-:B------:R-:W-:Y:S01]  /*163b0*/  FFMA.FTZ R175, R39, R8.reuse, -R60.reuse ;  /* 0x0000000827af7223 */ /* 0x180fe2000001083c */
[-CC-:B------:R-:W-:Y:S01]  /*163c0*/  FFMA.FTZ R29, R44, R8.reuse, -R60.reuse ;  /* 0x000000082c1d7223 */ /* 0x180fe2000001083c */
[----:B------:R-:W1:Y:S01]  /*163d0*/  MUFU.EX2 R14, R14 ;  /* 0x0000000e000e7308 */ /* 0x000e620000000800 */
[-CC-:B------:R-:W-:Y:S01]  /*163e0*/  FFMA.FTZ R169, R45, R8.reuse, -R60.reuse ;  /* 0x000000082da97223 */ /* 0x180fe2000001083c */
[-CC-:B------:R-:W-:Y:S01]  /*163f0*/  FFMA.FTZ R30, R47, R8.reuse, -R60.reuse ;  /* 0x000000082f1e7223 */ /* 0x180fe2000001083c */
[-CC-:B------:R-:W-:Y:S01]  /*16400*/  FFMA.FTZ R171, R49, R8.reuse, -R60.reuse ;  /* 0x0000000831ab7223 */ /* 0x180fe2000001083c */
[-CC-:B------:R-:W-:Y:S01]  /*16410*/  FFMA.FTZ R6, R51, R8.reuse, -R60.reuse ;  /* 0x0000000833067223 */ /* 0x180fe2000001083c */
[-CC-:B------:R-:W-:Y:S01]  /*16420*/  FFMA.FTZ R153, R53, R8.reuse, -R60.reuse ;  /* 0x0000000835997223 */ /* 0x180fe2000001083c */
[-CC-:B------:R-:W-:Y:S01]  /*16430*/  FFMA.FTZ R10, R55, R8.reuse, -R60.reuse ;  /* 0x00000008370a7223 */ /* 0x180fe2000001083c */
[--C-:B------:R-:W-:Y:S01]  /*16440*/  FFMA.FTZ R155, R57, R8, -R60.reuse ;  /* 0x00000008399b7223 */ /* 0x100fe2000001083c */
[----:B------:R-:W2:Y:S01]  /*16450*/  MUFU.EX2 R183, R183 ;  /* 0x000000b700b77308 */ /* 0x000ea20000000800 */
[----:B0-----:R-:W-:Y:S01]  /*16460*/  FFMA.FTZ R0, R87, R0, R181 ;  /* 0x0000000057007223 */ /* 0x001fe200000100b5 */
[-CC-:B------:R-:W-:Y:S01]  /*16470*/  FFMA.FTZ R63, R63, R8.reuse, -R60.reuse ;  /* 0x000000083f3f7223 */ /* 0x180fe2000001083c */
[-CC-:B------:R-:W-:Y:S01]  /*16480*/  FFMA.FTZ R157, R66, R8.reuse, -R60.reuse ;  /* 0x00000008429d7223 */ /* 0x180fe2000001083c */
[-CC-:B------:R-:W-:Y:S01]  /*16490*/  FFMA.FTZ R159, R70, R8.reuse, -R60.reuse ;  /* 0x00000008469f7223 */ /* 0x180fe2000001083c */
[-CC-:B------:R-:W-:Y:S01]  /*164a0*/  FFMA.FTZ R75, R75, R8.reuse, -R60.reuse ;  /* 0x000000084b4b7223 */ /* 0x180fe2000001083c */
[-CC-:B------:R-:W-:Y:S01]  /*164b0*/  FFMA.FTZ R78, R78, R8.reuse, -R60.reuse ;  /* 0x000000084e4e7223 */ /* 0x180fe2000001083c */
[-C--:B------:R-:W-:Y:S01]  /*164c0*/  FFMA.FTZ R79, R79, R8.reuse, -R60 ;  /* 0x000000084f4f7223 */ /* 0x080fe2000001083c */
[----:B------:R-:W0:Y:S01]  /*164d0*/  MUFU.EX2 R15, R15 ;  /* 0x0000000f000f7308 */ /* 0x000e220000000800 */
[----:B-1----:R-:W-:Y:S01]  /*164e0*/  FADD.FTZ R0, R14, R0 ;  /* 0x000000000e007221 */ /* 0x002fe20000010000 */
[-CC-:B------:R-:W-:Y:S01]  /*164f0*/  FFMA.FTZ R81, R81, R8.reuse, -R60.reuse ;  /* 0x0000000851517223 */ /* 0x180fe2000001083c */
[-CC-:B------:R-:W-:Y:S01]  /*16500*/  FFMA.FTZ R82, R82, R8.reuse, -R60.reuse ;  /* 0x0000000852527223 */ /* 0x180fe2000001083c */
[-CC-:B------:R-:W-:Y:S01]  /*16510*/  FFMA.FTZ R83, R83, R8.reuse, -R60.reuse ;  /* 0x0000000853537223 */ /* 0x180fe2000001083c */
[----:B------:R-:W-:Y:S01]  /*16520*/  FFMA.FTZ R40, R40, R8, -R60 ;  /* 0x0000000828287223 */ /* 0x000fe2000001083c */
[----:B------:R-:W-:-:S02]  /*16530*/  F2FP.BF16.F32.PACK_AB R181, R14, R181 ;  /* 0x000000b50eb5723e */ /* 0x000fc400000010ff */
[----:B------:R-:W1:Y:S01]  /*16540*/  MUFU.EX2 R177, R177 ;  /* 0x000000b100b17308 */ /* 0x000e620000000800 */
[----:B--2---:R-:W-:-:S07]  /*16550*/  FADD.FTZ R11, R183, R0 ;  /* 0x00000000b70b7221 */ /* 0x004fce0000010000 */
[----:B------:R-:W2:Y:S01]  /*16560*/  MUFU.EX2 R21, R21 ;  /* 0x0000001500157308 */ /* 0x000ea20000000800 */
[C---:B0-----:R-:W-:Y:S01]  /*16570*/  FADD.FTZ R11, R15.reuse, R11 ;  /* 0x0000000b0f0b7221 */ /* 0x041fe20000010000 */
[----:B------:R-:W-:-:S06]  /*16580*/  F2FP.BF16.F32.PACK_AB R183, R15, R183 ;  /* 0x000000b70fb7723e */ /* 0x000fcc00000010ff */
[----:B------:R-:W-:Y:S01]  /*16590*/  MUFU.EX2 R179, R179 ;  /* 0x000000b300b37308 */ /* 0x000fe20000000800 */
[----:B-1----:R-:W-:-:S07]  /*165a0*/  FADD.FTZ R11, R177, R11 ;  /* 0x0000000bb10b7221 */ /* 0x002fce0000010000 */
        /* <DEDUP_REMOVED lines=12> */
[----:B------:R-:W-:-:S05]  /*16670*/  WARPGROUP.ARRIVE ;  /* 0x00000000000079c5 */ /* 0x000fca0000000000 */
[----:B------:R-:W-:Y:S01]  /*16680*/  MUFU.EX2 R10, R10 ;  /* 0x0000000a000a7308 */ /* 0x000fe20000000800 */
[----:B------:R-:W-:Y:S01]  /*16690*/  FFMA.FTZ R161, R74, R8, -R60 ;  /* 0x000000084aa17223 */ /* 0x000fe2000001083c */
[----:B------:R-:W-:Y:S06]  /*166a0*/  HGMMA.64x128x16.F32.BF16 R88, R164, gdesc[UR4].tnspB, R88, gsb0 ;  /* 0x41e00004a4587df0 */ /* 0x000fec0008001858 */
        /* <DEDUP_REMOVED lines=12> */
[----:B------:R-:W-:Y:S08]  /*16770*/  MUFU.EX2 R78, R78 ;  /* 0x0000004e004e7308 */ /* 0x000ff00000000800 */
[----:B------:R-:W0:Y:S08]  /*16780*/  MUFU.EX2 R52, R52 ;  /* 0x0000003400347308 */ /* 0x000e300000000800 */
[----:B------:R-:W1:Y:S08]  /*16790*/  MUFU.EX2 R79, R79 ;  /* 0x0000004f004f7308 */ /* 0x000e700000000800 */
[----:B------:R-:W-:Y:S01]  /*167a0*/  MUFU.EX2 R54, R54 ;  /* 0x0000003600367308 */ /* 0x000fe20000000800 */
[----:B0-----:R-:W-:-:S07]  /*167b0*/  F2FP.BF16.F32.PACK_AB R162, R52, R50 ;  /* 0x0000003234a2723e */ /* 0x001fce00000010ff */
[----:B------:R-:W-:Y:S01]  /*167c0*/  MUFU.EX2 R81, R81 ;  /* 0x0000005100517308 */ /* 0x000fe20000000800 */
[----:B-1----:R-:W-:-:S07]  /*167d0*/  F2FP.BF16.F32.PACK_AB R163, R79, R78 ;  /* 0x0000004e4fa3723e */ /* 0x002fce00000010ff */
[----:B------:R-:W0:Y:S08]  /*167e0*/  MUFU.EX2 R56, R56 ;  /* 0x0000003800387308 */ /* 0x000e300000000800 */
[----:B------:R-:W1:Y:S01]  /*167f0*/  MUFU.EX2 R82, R82 ;  /* 0x0000005200527308 */ /* 0x000e620000000800 */
[----:B------:R-:W-:Y:S02]  /*16800*/  WARPGROUP.DEPBAR.LE gsb0, 0x0 ;  /* 0x00008000000079c5 */ /* 0x000fe40000010000 */
[----:B------:R2:W-:Y:S05]  /*16810*/  @!P1 SYNCS.ARRIVE.TRANS64.RED.A1T0 RZ, [R12+URZ], RZ ;  /* 0x000000ff0cff99a7 */ /* 0x0005ea000810043f */
[----:B------:R-:W-:Y:S01]  /*16820*/  MUFU.EX2 R58, R58 ;  /* 0x0000003a003a7308 */ /* 0x000fe20000000800 */
[----:B0-----:R-:W-:Y:S01]  /*16830*/  F2FP.BF16.F32.PACK_AB R164, R56, R54 ;  /* 0x0000003638a4723e */ /* 0x001fe200000010ff */
[----:B--2---:R-:W-:Y:S01]  /*16840*/  FADD.FTZ R12, R176, R3 ;  /* 0x00000003b00c7221 */ /* 0x004fe20000010000 */
[----:B------:R0:W-:Y:S01]  /*16850*/  @!P1 SYNCS.ARRIVE.TRANS64.RED.A1T0 RZ, [R13+URZ], RZ ;  /* 0x000000ff0dff99a7 */ /* 0x0001e2000810043f */
[----:B------:R-:W-:-:S04]  /*16860*/  FFMA.FTZ R3, R67, R8, -R60 ;  /* 0x0000000843037223 */ /* 0x000fc8000001083c */
[----:B------:R-:W-:Y:S01]  /*16870*/  MUFU.EX2 R83, R83 ;  /* 0x0000005300537308 */ /* 0x000fe20000000800 */
[C---:B------:R-:W-:Y:S01]  /*16880*/  FADD.FTZ R12, R41.reuse, R12 ;  /* 0x0000000c290c7221 */ /* 0x040fe20000010000 */
[----:B------:R-:W-:Y:S02]  /*16890*/  F2FP.BF16.F32.PACK_AB R176, R41, R176 ;  /* 0x000000b029b0723e */ /* 0x000fe400000010ff */
[----:B-1----:R-:W-:Y:S01]  /*168a0*/  F2FP.BF16.F32.PACK_AB R165, R82, R81 ;  /* 0x0000005152a5723e */ /* 0x002fe200000010ff */
[----:B------:R-:W-:Y:S01]  /*168b0*/  FADD.FTZ R12, R178, R12 ;  /* 0x0000000cb20c7221 */ /* 0x000fe20000010000 */
[----:B0-----:R-:W-:Y:S01]  /*168c0*/  FADD.FTZ R13, R21, R11 ;  /* 0x0000000b150d7221 */ /* 0x001fe20000010000 */
[----:B------:R-:W-:Y:S01]  /*168d0*/  FFMA.FTZ R11, R71, R8, -R60 ;  /* 0x00000008470b7223 */ /* 0x000fe2000001083c */
[----:B------:R-:W0:Y:S01]  /*168e0*/  MUFU.EX2 R3, R3 ;  /* 0x0000000300037308 */ /* 0x000e220000000800 */
[C---:B------:R-:W-:Y:S01]  /*168f0*/  FADD.FTZ R12, R84.reuse, R12 ;  /* 0x0000000c540c7221 */ /* 0x040fe20000010000 */
[----:B------:R-:W-:Y:S01]  /*16900*/  FADD.FTZ R13, R179, R13 ;  /* 0x0000000db30d7221 */ /* 0x000fe20000010000 */
[----:B------:R-:W-:-:S02]  /*16910*/  F2FP.BF16.F32.PACK_AB R178, R84, R178 ;  /* 0x000000b254b2723e */ /* 0x000fc400000010ff */
[----:B------:R-:W-:Y:S01]  /*16920*/  FADD.FTZ R12, R172, R12 ;  /* 0x0000000cac0c7221 */ /* 0x000fe20000010000 */
[C---:B------:R-:W-:Y:S01]  /*16930*/  FADD.FTZ R13, R25.reuse, R13 ;  /* 0x0000000d190d7221 */ /* 0x040fe20000010000 */
[----:B------:R-:W-:Y:S01]  /*16940*/  F2FP.BF16.F32.PACK_AB R179, R25, R179 ;  /* 0x000000b319b3723e */ /* 0x000fe200000010ff */
[----:B------:R-:W1:Y:S01]  /*16950*/  MUFU.EX2 R11, R11 ;  /* 0x0000000b000b7308 */ /* 0x000e620000000800 */
[C---:B------:R-:W-:Y:S01]  /*16960*/  FADD.FTZ R12, R26.reuse, R12 ;  /* 0x0000000c1a0c7221 */ /* 0x040fe20000010000 */
[----:B------:R-:W-:Y:S01]  /*16970*/  FADD.FTZ R13, R173, R13 ;  /* 0x0000000dad0d7221 */ /* 0x000fe20000010000 */
[----:B------:R-:W-:Y:S02]  /*16980*/  F2FP.BF16.F32.PACK_AB R172, R26, R172 ;  /* 0x000000ac1aac723e */ /* 0x000fe400000010ff */
[----:B------:R-:W-:Y:S01]  /*16990*/  FADD.FTZ R12, R174, R12 ;  /* 0x0000000cae0c7221 */ /* 0x000fe20000010000 */
[C---:B------:R-:W-:Y:S01]  /*169a0*/  FADD.FTZ R13, R27.reuse, R13 ;  /* 0x0000000d1b0d7221 */ /* 0x040fe20000010000 */
[----:B------:R-:W-:Y:S01]  /*169b0*/  F2FP.BF16.F32.PACK_AB R173, R27, R173 ;  /* 0x000000ad1bad723e */ /* 0x000fe200000010ff */
[----:B------:R-:W2:Y:S01]  /*169c0*/  MUFU.EX2 R28, R28 ;  /* 0x0000001c001c7308 */ /* 0x000ea20000000800 */
[C---:B------:R-:W-:Y:S01]  /*169d0*/  FADD.FTZ R12, R36.reuse, R12 ;  /* 0x0000000c240c7221 */ /* 0x040fe20000010000 */
[----:B------:R-:W-:Y:S01]  /*169e0*/  FADD.FTZ R13, R175, R13 ;  /* 0x0000000daf0d7221 */ /* 0x000fe20000010000 */
[----:B------:R-:W-:-:S02]  /*169f0*/  F2FP.BF16.F32.PACK_AB R174, R36, R174 ;  /* 0x000000ae24ae723e */ /* 0x000fc400000010ff */
[----:B------:R-:W-:Y:S01]  /*16a00*/  FADD.FTZ R12, R168, R12 ;  /* 0x0000000ca80c7221 */ /* 0x000fe20000010000 */
[C---:B------:R-:W-:Y:S01]  /*16a10*/  FADD.FTZ R13, R29.reuse, R13 ;  /* 0x0000000d1d0d7221 */ /* 0x040fe20000010000 */
[----:B------:R-:W-:Y:S01]  /*16a20*/  F2FP.BF16.F32.PACK_AB R175, R29, R175 ;  /* 0x000000af1daf723e */ /* 0x000fe200000010ff */
[----:B------:R-:W3:Y:S01]  /*16a30*/  MUFU.EX2 R40, R40 ;  /* 0x0000002800287308 */ /* 0x000ee20000000800 */
[C---:B------:R-:W-:Y:S01]  /*16a40*/  FADD.FTZ R12, R48.reuse, R12 ;  /* 0x0000000c300c7221 */ /* 0x040fe20000010000 */
[----:B------:R-:W-:Y:S01]  /*16a50*/  FADD.FTZ R13, R169, R13 ;  /* 0x0000000da90d7221 */ /* 0x000fe20000010000 */
[----:B------:R-:W-:Y:S02]  /*16a60*/  F2FP.BF16.F32.PACK_AB R168, R48, R168 ;  /* 0x000000a830a8723e */ /* 0x000fe400000010ff */
[----:B------:R-:W-:Y:S01]  /*16a70*/  FADD.FTZ R12, R170, R12 ;  /* 0x0000000caa0c7221 */ /* 0x000fe20000010000 */
[C---:B------:R-:W-:Y:S01]  /*16a80*/  FADD.FTZ R13, R30.reuse, R13 ;  /* 0x0000000d1e0d7221 */ /* 0x040fe20000010000 */
[----:B------:R-:W-:-:S02]  /*16a90*/  F2FP.BF16.F32.PACK_AB R169, R30, R169 ;  /* 0x000000a91ea9723e */ /* 0x000fc400000010ff */
[----:B------:R-:W-:Y:S01]  /*16aa0*/  FADD.FTZ R12, R32, R12 ;  /* 0x0000000c200c7221 */ /* 0x000fe20000010000 */
[----:B------:R-:W-:Y:S01]  /*16ab0*/  FADD.FTZ R13, R171, R13 ;  /* 0x0000000dab0d7221 */ /* 0x000fe20000010000 */
[----:B------:R-:W-:Y:S02]  /*16ac0*/  F2FP.BF16.F32.PACK_AB R171, R6, R171 ;  /* 0x000000ab06ab723e */ /* 0x000fe400000010ff */
[----:B------:R-:W-:Y:S01]  /*16ad0*/  FADD.FTZ R12, R152, R12 ;  /* 0x0000000c980c7221 */ /* 0x000fe20000010000 */
[----:B------:R-:W-:Y:S01]  /*16ae0*/  FADD.FTZ R13, R6, R13 ;  /* 0x0000000d060d7221 */ /* 0x000fe20000010000 */
[----:B------:R-:W-:Y:S02]  /*16af0*/  F2FP.BF16.F32.PACK_AB R170, R32, R170 ;  /* 0x000000aa20aa723e */ /* 0x000fe400000010ff */
[----:B------:R-:W-:Y:S01]  /*16b00*/  FADD.FTZ R12, R37, R12 ;  /* 0x0000000c250c7221 */ /* 0x000fe20000010000 */
[----:B------:R-:W-:Y:S01]  /*16b10*/  FADD.FTZ R13, R153, R13 ;  /* 0x0000000d990d7221 */ /* 0x000fe20000010000 */
[----:B------:R-:W-:-:S02]  /*16b20*/  F2FP.BF16.F32.PACK_AB R153, R10, R153 ;  /* 0x000000990a99723e */ /* 0x000fc400000010ff */
[----:B------:R-:W-:Y:S01]  /*16b30*/  FADD.FTZ R12, R154, R12 ;  /* 0x0000000c9a0c7221 */ /* 0x000fe20000010000 */
[----:B------:R-:W-:Y:S01]  /*16b40*/  FADD.FTZ R13, R10, R13 ;  /* 0x0000000d0a0d7221 */ /* 0x000fe20000010000 */
[----:B------:R-:W-:Y:S01]  /*16b50*/  F2FP.BF16.F32.PACK_AB R152, R37, R152 ;  /* 0x000000982598723e */ /* 0x000fe200000010ff */
[----:B------:R-:W-:Y:S02]  /*16b60*/  IMAD.MOV.U32 R10, RZ, RZ, R9 ;  /* 0x000000ffff0a7224 */ /* 0x000fe400078e0009 */
        /* <DEDUP_REMOVED lines=8> */
[C---:B0-----:R-:W-:Y:S02]  /*16bf0*/  F2FP.BF16.F32.PACK_AB R157, R3.reuse, R157 ;  /* 0x0000009d039d723e */ /* 0x041fe400000010ff */
[----:B------:R-:W-:Y:S01]  /*16c00*/  FADD.FTZ R15, R158, R15 ;  /* 0x0000000f9e0f7221 */ /* 0x000fe20000010000 */
[----:B------:R-:W-:Y:S01]  /*16c10*/  FADD.FTZ R12, R3, R12 ;  /* 0x0000000c030c7221 */ /* 0x000fe20000010000 */
[----:B------:R-:W-:Y:S02]  /*16c20*/  F2FP.BF16.F32.PACK_AB R156, R34, R156 ;  /* 0x0000009c229c723e */ /* 0x000fe400000010ff */
[----:B------:R-:W-:Y:S01]  /*16c30*/  FADD.FTZ R15, R42, R15 ;  /* 0x0000000f2a0f7221 */ /* 0x000fe20000010000 */
[----:B------:R-:W-:Y:S01]  /*16c40*/  FADD.FTZ R12, R159, R12 ;  /* 0x0000000c9f0c7221 */ /* 0x000fe20000010000 */
[----:B-1----:R-:W-:-:S02]  /*16c50*/  F2FP.BF16.F32.PACK_AB R159, R11, R159 ;  /* 0x0000009f0b9f723e */ /* 0x002fc400000010ff */
[----:B------:R-:W-:Y:S01]  /*16c60*/  FADD.FTZ R6, R24, R15 ;  /* 0x0000000f18067221 */ /* 0x000fe20000010000 */
[----:B------:R-:W-:Y:S01]  /*16c70*/  FADD.FTZ R12, R11, R12 ;  /* 0x0000000c0b0c7221 */ /* 0x000fe20000010000 */
[----:B------:R-:W-:Y:S02]  /*16c80*/  F2FP.BF16.F32.PACK_AB R158, R42, R158 ;  /* 0x0000009e2a9e723e */ /* 0x000fe400000010ff */
[----:B------:R-:W-:Y:S01]  /*16c90*/  FADD.FTZ R13, R43, R6 ;  /* 0x000000062b0d7221 */ /* 0x000fe20000010000 */
[----:B------:R-:W-:Y:S01]  /*16ca0*/  FADD.FTZ R12, R161, R12 ;  /* 0x0000000ca10c7221 */ /* 0x000fe20000010000 */
[C---:B------:R-:W-:Y:S01]  /*16cb0*/  F2FP.BF16.F32.PACK_AB R161, R75.reuse, R161 ;  /* 0x000000a14ba1723e */ /* 0x040fe200000010ff */
[----:B------:R-:W-:Y:S02]  /*16cc0*/  IMAD.MOV.U32 R6, RZ, RZ, R194 ;  /* 0x000000ffff067224 */ /* 0x000fe400078e00c2 */
[----:B------:R-:W-:Y:S01]  /*16cd0*/  FADD.FTZ R13, R50, R13 ;  /* 0x0000000d320d7221 */ /* 0x000fe20000010000 */
[----:B------:R-:W-:Y:S01]  /*16ce0*/  FADD.FTZ R15, R75, R12 ;  /* 0x0000000c4b0f7221 */ /* 0x000fe20000010000 */
[----:B--2---:R-:W-:-:S02]  /*16cf0*/  F2FP.BF16.F32.PACK_AB R166, R28, R58 ;  /* 0x0000003a1ca6723e */ /* 0x004fc400000010ff */
[----:B------:R-:W-:Y:S01]  /*16d00*/  FADD.FTZ R13, R52, R13 ;  /* 0x0000000d340d7221 */ /* 0x000fe20000010000 */
[----:B------:R-:W-:Y:S01]  /*16d10*/  FADD.FTZ R0, R78, R15 ;  /* 0x0000000f4e007221 */ /* 0x000fe20000010000 */
[----:B---3--:R-:W-:Y:S02]  /*16d20*/  F2FP.BF16.F32.PACK_AB R167, R40, R83 ;  /* 0x0000005328a7723e */ /* 0x008fe400000010ff */
[----:B------:R-:W-:Y:S01]  /*16d30*/  FADD.FTZ R13, R54, R13 ;  /* 0x0000000d360d7221 */ /* 0x000fe20000010000 */
[----:B------:R-:W-:-:S03]  /*16d40*/  FADD.FTZ R0, R79, R0 ;  /* 0x000000004f007221 */ /* 0x000fc60000010000 */
[----:B------:R-:W-:Y:S01]  /*16d50*/  FADD.FTZ R13, R56, R13 ;  /* 0x0000000d380d7221 */ /* 0x000fe20000010000 */
[----:B------:R-:W-:-:S03]  /*16d60*/  FADD.FTZ R3, R81, R0 ;  /* 0x0000000051037221 */ /* 0x000fc60000010000 */
[----:B------:R-:W-:Y:S01]  /*16d70*/  FADD.FTZ R13, R58, R13 ;  /* 0x0000000d3a0d7221 */ /* 0x000fe20000010000 */
[----:B------:R-:W-:-:S03]  /*16d80*/  FADD.FTZ R0, R82, R3 ;  /* 0x0000000352007221 */ /* 0x000fc60000010000 */
[----:B------:R-:W-:Y:S01]  /*16d90*/  FADD.FTZ R3, R28, R13 ;  /* 0x0000000d1c037221 */ /* 0x000fe20000010000 */
[----:B------:R-:W-:Y:S01]  /*16da0*/  FADD.FTZ R11, R83, R0 ;  /* 0x00000000530b7221 */ /* 0x000fe20000010000 */
[----:B------:R-:W-:-:S03]  /*16db0*/  IMAD.MOV.U32 R13, RZ, RZ, R196 ;  /* 0x000000ffff0d7224 */ /* 0x000fc600078e00c4 */
[----:B------:R-:W-:Y:S01]  /*16dc0*/  FADD.FTZ R0, R40, R11 ;  /* 0x0000000b28007221 */ /* 0x000fe20000010000 */
[----:B------:R-:W-:Y:S01]  /*16dd0*/  IMAD.MOV.U32 R11, RZ, RZ, R7 ;  /* 0x000000ffff0b7224 */ /* 0x000fe200078e0007 */
[----:B------:R-:W-:Y:S06]  /*16de0*/  @P2 BRA `(.L_x_606) ;  /* 0xffffffd000f82947 */ /* 0x000fec000383ffff */
.L_x_595:
[----:B------:R-:W-:Y:S05]  /*16df0*/  BSYNC B0 ;  /* 0x0000000000007941 */ /* 0x000fea0003800000 */
.L_x_594:
        /* <DEDUP_REMOVED lines=63> */
[----:B------:R-:W-:Y:S01]  /*171f0*/  FMUL.FTZ R85, R149, R85 ;  /* 0x0000005595557220 */ /* 0x000fe20000410000 */
[----:B------:R-:W-:Y:S01]  /*17200*/  FMUL.FTZ R87, R151, R87 ;  /* 0x0000005797577220 */ /* 0x000fe20000410000 */
[----:B------:R-:W-:Y:S06]  /*17210*/  @!P0 BRA `(.L_x_607) ;  /* 0x0000000000048947 */ /* 0x000fec0003800000 */
[----:B------:R-:W-:Y:S01]  /*17220*/  BPT.TRAP 0x1 ;  /* 0x000000040000795c */ /* 0x000fe20000300000 */
.L_x_607:
[----:B------:R-:W-:Y:S01]  /*17230*/  IMAD R6, R194, 0x8, R2 ;  /* 0x00000008c2067824 */ /* 0x000fe200078e0202 */
[----:B------:R-:W-:-:S04]  /*17240*/  SHF.L.U32 R5, R196, 0x1f, RZ ;  /* 0x0000001fc4057819 */ /* 0x000fc800000006ff */
[----:B------:R0:W1:Y:S01]  /*17250*/  SYNCS.PHASECHK.TRANS64.TRYWAIT P2, [R6+URZ+0x34850], R5 ;  /* 0x03485005060075a7 */ /* 0x000062000804017f */
[----:B------:R-:W-:Y:S05]  /*17260*/  @!P0 BRA `(.L_x_608) ;  /* 0x0000000000048947 */ /* 0x000fea0003800000 */
[----:B------:R-:W-:Y:S01]  /*17270*/  BPT.TRAP 0x1 ;  /* 0x000000040000795c */ /* 0x000fe20000300000 */
.L_x_608:
[----:B------:R-:W-:Y:S01]  /*17280*/  VIADD R2, R2, 0x400 ;  /* 0x0000040002027836 */ /* 0x000fe20000000000 */
[----:B------:R-:W-:Y:S04]  /*17290*/  BSSY B0, `(.L_x_609) ;  /* 0x0000008000007945 */ /* 0x000fe80003800000 */
[----:B------:R-:W-:-:S04]  /*172a0*/  SHF.R.U32.HI R2, RZ, 0x4, R2 ;  /* 0x00000004ff027819 */ /* 0x000fc80000011602 */
[----:B------:R-:W-:-:S04]  /*172b0*/  LOP3.LUT R2, R2, 0x3fff, RZ, 0xc0, !PT ;  /* 0x00003fff02027812 */ /* 0x000fc800078ec0ff */
[----:B------:R-:W-:-:S05]  /*172c0*/  LOP3.LUT R11, R2, 0x4000000, RZ, 0xfc, !PT ;  /* 0x04000000020b7812 */ /* 0x000fca00078efcff */
[----:B------:R-:W-:Y:S01]  /*172d0*/  IMAD R2, R194, 0x800, R11 ;  /* 0x00000800c2027824 */ /* 0x000fe200078e020b */
[----:B-1----:R-:W-:Y:S06]  /*172e0*/  @P2 BRA `(.L_x_610) ;  /* 0x0000000000082947 */ /* 0x002fec0003800000 */
[----:B------:R-:W1:Y:S02]  /*172f0*/  SYNCS.PHASECHK.TRANS64.TRYWAIT P0, [R6+URZ+0x34850], R5 ;  /* 0x03485005060075a7 */ /* 0x000e64000800017f */
[----:B-1----:R-:W-:Y:S05]  /*17300*/  @!P0 BRA `(.L_x_611) ;  /* 0x000000bc00848947 */ /* 0x002fea0003800000 */
.L_x_610:
[----:B------:R-:W-:Y:S05]  /*17310*/  BSYNC B0 ;  /* 0x0000000000007941 */ /* 0x000fea0003800000 */
.L_x_609:
[----:B------:R-:W-:Y:S01]  /*17320*/  IMAD.MOV.U32 R4, RZ, RZ, R2 ;  /* 0x000000ffff047224 */ /* 0x000fe200078e0002 */
[----:B------:R-:W-:Y:S01]  /*17330*/  WARPGROUP.ARRIVE ;  /* 0x00000000000079c5 */ /* 0x000fe20000000000 */
[----:B01----:R-:W-:Y:S02]  /*17340*/  IMAD.MOV.U32 R5, RZ, RZ, 0x40000040 ;  /* 0x40000040ff057424 */ /* 0x003fe400078e00ff */
[----:B------:R-:W-:Y:S01]  /*17350*/  @!P1 VIADD R6, R6, 0x34860 ;  /* 0x0003486006069836 */ /* 0x000fe20000000000 */
[----:B------:R-:W-:Y:S01]  /*17360*/  R2UR UR6, R4 ;  /* 0x00000000040672ca */ /* 0x000fe200000e0000 */
[----:B------:R-:W-:Y:S01]  /*17370*/  VIADD R4, R2, 0x80 ;  /* 0x0000008002047836 */ /* 0x000fe20000000000 */
[----:B------:R-:W-:Y:S01]  /*17380*/  R2UR UR7, R5 ;  /* 0x00000000050772ca */ /* 0x000fe200000e0000 */
[----:B------:R-:W-:Y:S01]  /*17390*/  IMAD.MOV.U32 R5, RZ, RZ, 0x40000040 ;  /* 0x40000040ff057424 */ /* 0x000fe200078e00ff */
[----:B------:R-:W-:Y:S01]  /*173a0*/  @!P1 PRMT R6, RZ, 0x654, R6 ;  /* 0x00000654ff069816 */ /* 0x000fe20000000006 */
[----:B------:R-:W-:-:S02]  /*173b0*/  VIADD R194, R194, 0x1 ;  /* 0x00000001c2c27836 */ /* 0x000fc40000000000 */
[----:B------:R-:W-:-:S03]  /*173c0*/  VIADD R206, R206, 0x1 ;  /* 0x00000001cece7836 */ /* 0x000fc60000000000 */
[----:B------:R-:W-:-:S04]  /*173d0*/  ISETP.NE.AND P2, PT, R194, 0x2, PT ;  /* 0x00000002c200780c */ /* 0x000fc80003f45270 */
[----:B------:R-:W-:Y:S01]  /*173e0*/  SEL R194, R194, RZ, P2 ;  /* 0x000000ffc2c27207 */ /* 0x000fe20001000000 */
        /* <DEDUP_REMOVED lines=40> */
[----:B------:R-:W0:Y:S02]  /*17670*/  SHFL.BFLY PT, R2, R3, 0x2, 0x1f ;  /* 0x0c401f0003027f89 */ /* 0x000e2400000e0000 */
[----:B0-----:R-:W-:Y:S01]  /*17680*/  FADD.FTZ R2, R2, R3 ;  /* 0x0000000302027221 */ /* 0x001fe20000010000 */
[----:B------:R-:W-:-:S04]  /*17690*/  SEL R3, RZ, 0x1, P2 ;  /* 0x00000001ff037807 */ /* 0x000fc80001000000 */
[----:B------:R-:W-:Y:S01]  /*176a0*/  LOP3.LUT R196, R196, R3, RZ, 0x3c, !PT ;  /* 0x00000003c4c47212 */ /* 0x000fe200078e3cff */
[----:B------:R-:W-:Y:S01]  /*176b0*/  IMAD.MOV.U32 R3, RZ, RZ, -0x800000 ;  /* 0xff800000ff037424 */ /* 0x000fe200078e00ff */
[----:B------:R-:W-:Y:S02]  /*176c0*/  WARPGROUP.DEPBAR.LE gsb0, 0x0 ;  /* 0x00008000000079c5 */ /* 0x000fe40000010000 */
[----:B------:R-:W-:-:S06]  /*176d0*/  WARPGROUP.ARRIVE ;  /* 0x00000000000079c5 */ /* 0x000fcc0000000000 */
[----:B------:R-:W-:Y:S01]  /*176e0*/  HGMMA.64x128x16.F32.BF16 R24, R160, gdesc[UR4].tnspB, R24, gsb0 ;  /* 0x41e00004a0187df0 */ /* 0x000fe20008001818 */
[----:B------:R-:W-:Y:S02]  /*176f0*/  R2UR UR6, R4 ;  /* 0x00000000040672ca */ /* 0x000fe400000e0000 */
[----:B------:R-:W-:Y:S02]  /*17700*/  R2UR UR7, R5 ;  /* 0x00000000050772ca */ /* 0x000fe400000e0000 */
[----:B------:R-:W0:Y:S02]  /*17710*/  SHFL.BFLY PT, R5, R0, 0x2, 0x1f ;  /* 0x0c401f0000057f89 */ /* 0x000e2400000e0000 */
[----:B0-----:R-:W-:Y:S01]  /*17720*/  FADD.FTZ R4, R5, R0 ;  /* 0x0000000005047221 */ /* 0x001fe20000010000 */
[----:B------:R-:W-:Y:S01]  /*17730*/  IMAD.MOV.U32 R0, RZ, RZ, -0x800000 ;  /* 0xff800000ff007424 */ /* 0x000fe200078e00ff */
[----:B------:R-:W0:Y:S04]  /*17740*/  SHFL.BFLY PT, R5, R2, 0x1, 0x1f ;  /* 0x0c201f0002057f89 */ /* 0x000e2800000e0000 */
[----:B------:R-:W1:Y:S01]  /*17750*/  SHFL.BFLY PT, R11, R4, 0x1, 0x1f ;  /* 0x0c201f00040b7f89 */ /* 0x000e6200000e0000 */
[----:B0-----:R-:W-:Y:S01]  /*17760*/  FADD.FTZ R13, R2, R5 ;  /* 0x00000005020d7221 */ /* 0x001fe20000010000 */
[----:B------:R-:W-:-:S02]  /*17770*/  IMAD.MOV.U32 R5, RZ, RZ, RZ ;  /* 0x000000ffff057224 */ /* 0x000fc400078e00ff */
[----:B------:R-:W-:Y:S02]  /*17780*/  IMAD.MOV.U32 R2, RZ, RZ, RZ ;  /* 0x000000ffff027224 */ /* 0x000fe400078e00ff */
[----:B-1----:R-:W-:Y:S01]  /*17790*/  FADD.FTZ R14, R4, R11 ;  /* 0x0000000b040e7221 */ /* 0x002fe20000010000 */
[----:B------:R-:W-:-:S04]  /*177a0*/  FSETP.NE.FTZ.AND P0, PT, R13, RZ, PT ;  /* 0x000000ff0d00720b */ /* 0x000fc80003f15000 */
[----:B------:R-:W-:-:S09]  /*177b0*/  FSETP.NE.FTZ.AND P3, PT, R14, RZ, PT ;  /* 0x000000ff0e00720b */ /* 0x000fd20003f75000 */
        /* <DEDUP_REMOVED lines=80> */
.L_x_537:
[----:B------:R-:W1:Y:S08]  /*17cc0*/  S2UR UR5, SR_CgaCtaId ;  /* 0x00000000000579c3 */ /* 0x000e700000008800 */
[----:B------:R-:W-:Y:S06]  /*17cd0*/  BAR.SYNC.DEFER_BLOCKING 0x5, 0x180 ;  /* 0x0146000000007b1d */ /* 0x000fec0000010000 */
[----:B------:R-:W-:Y:S01]  /*17ce0*/  UMOV UR4, 0x400 ;  /* 0x0000040000047882 */ /* 0x000fe20000000000 */
[----:B------:R-:W-:Y:S01]  /*17cf0*/  BSSY B0, `(.L_x_612) ;  /* 0x00002dc000007945 */ /* 0x000fe20003800000 */
[----:B-1----:R-:W-:-:S06]  /*17d00*/  ULEA UR4, UR5, UR4, 0x18 ;  /* 0x0000000405047291 */ /* 0x002fcc000f8ec03f */
[----:B------:R-:W-:-:S05]  /*17d10*/  IMAD.U32 R2, RZ, RZ, UR4 ;  /* 0x00000004ff027e24 */ /* 0x000fca000f8e00ff */
[----:B------:R1:W2:Y:S01]  /*17d20*/  LDS.128 R144, [R2+0x348d0] ;  /* 0x0348d00002907984 */ /* 0x0002a20000000c00 */
[----:B------:R-:W-:Y:S06]  /*17d30*/  BAR.ARV 0x4, 0x180 ;  /* 0x0106000000007b1d */ /* 0x000fec0000002000 */
[----:B------:R-:W-:Y:S05]  /*17d40*/  @P0 BRA `(.L_x_613) ;  /* 0x00000020006c0947 */ /* 0x000fea0003800000 */
[----:B------:R-:W3:Y:S01]  /*17d50*/  LDL R4, [R1+0x84] ;  /* 0x0000840001047983 */ /* 0x000ee20000100800 */
[----:B------:R-:W4:Y:S01]  /*17d60*/  S2R R5, SR_SWINHI ;  /* 0x0000000000057919 */ /* 0x000f220000002f00 */
[----:B------:R-:W-:Y:S01]  /*17d70*/  F2FP.BF16.F32.PACK_AB R32, R73, R72 ;  /* 0x000000484920723e */ /* 0x000fe200000010ff */
[----:B------:R-:W-:Y:S01]  /*17d80*/  ULDC.64 UR6, c[0x0][0xc00] ;  /* 0x0003000000067ab9 */ /* 0x000fe20000000a00 */
[----:B------:R-:W-:Y:S01]  /*17d90*/  ULDC.64 UR4, c[0x0][0xc08] ;  /* 0x0003020000047ab9 */ /* 0x000fe20000000a00 */
[----:B------:R-:W2:Y:S01]  /*17da0*/  LDL R104, [R1+0x80] ;  /* 0x0000800001687983 */ /* 0x000ea20000100800 */
[----:B------:R-:W-:Y:S02]  /*17db0*/  MOV R98, R2 ;  /* 0x0000000200627202 */ /* 0x000fe40000000f00 */
[----:B----4-:R-:W-:Y:S01]  /*17dc0*/  MOV R99, R5 ;  /* 0x0000000500637202 */ /* 0x010fe20000000f00 */
[----:B------:R-:W-:Y:S02]  /*17dd0*/  BAR.SYNC.DEFER_BLOCKING 0x1, 0x100 ;  /* 0x0044000000007b1d */ /* 0x000fe40000010000 */
[----:B---3--:R-:W-:-:S03]  /*17de0*/  IMAD.WIDE R8, R4, 0x2, R98 ;  /* 0x0000000204087825 */ /* 0x008fc600078e0262 */
[C---:B------:R-:W-:Y:S02]  /*17df0*/  LOP3.LUT R11, R8.reuse, 0x380, RZ, 0xc0, !PT ;  /* 0x00000380080b7812 */ /* 0x040fe400078ec0ff */
[C---:B------:R-:W-:Y:S02]  /*17e00*/  IADD3 R35, P4, R8.reuse, 0x60, RZ ;  /* 0x0000006008237810 */ /* 0x040fe40007f9e0ff */
[----:B------:R-:W-:Y:S02]  /*17e10*/  SHF.R.U64 R11, R11, 0x3, RZ ;  /* 0x000000030b0b7819 */ /* 0x000fe400000012ff */
[C---:B------:R-:W-:Y:S02]  /*17e20*/  IADD3 R14, P3, R8.reuse, 0x4000, RZ ;  /* 0x00004000080e7810 */ /* 0x040fe40007f7e0ff */
[C---:B------:R-:W-:Y:S02]  /*17e30*/  IADD3 R31, P6, R8.reuse, 0x20, RZ ;  /* 0x00000020081f7810 */ /* 0x040fe40007fde0ff */
[----:B------:R-:W-:-:S02]  /*17e40*/  IADD3 R33, P5, R8, 0x40, RZ ;  /* 0x0000004008217810 */ /* 0x000fc40007fbe0ff */
[C---:B------:R-:W-:Y:S02]  /*17e50*/  IADD3 R101, P2, R8.reuse, 0x4020, RZ ;  /* 0x0000402008657810 */ /* 0x040fe40007f5e0ff */
[C---:B------:R-:W-:Y:S02]  /*17e60*/  IADD3 R103, P1, R8.reuse, 0x4040, RZ ;  /* 0x0000404008677810 */ /* 0x040fe40007f3e0ff */
[----:B------:R-:W-:Y:S02]  /*17e70*/  IADD3 R105, P0, R8, 0x4060, RZ ;  /* 0x0000406008697810 */ /* 0x000fe40007f1e0ff */
[----:B------:R-:W-:Y:S02]  /*17e80*/  LOP3.LUT R8, R11, R8, RZ, 0x3c, !PT ;  /* 0x000000080b087212 */ /* 0x000fe400078e3cff */
[----:B------:R-:W-:Y:S02]  /*17e90*/  LOP3.LUT R10, R35, 0x380, RZ, 0xc0, !PT ;  /* 0x00000380230a7812 */ /* 0x000fe400078ec0ff */
[----:B------:R-:W-:-:S02]  /*17ea0*/  LOP3.LUT R11, R14, 0x380, RZ, 0xc0, !PT ;  /* 0x000003800e0b7812 */ /* 0x000fc400078ec0ff */
[----:B------:R-:W-:Y:S02]  /*17eb0*/  LOP3.LUT R4, R31, 0x380, RZ, 0xc0, !PT ;  /* 0x000003801f047812 */ /* 0x000fe400078ec0ff */
[----:B0-----:R-:W-:Y:S02]  /*17ec0*/  LOP3.LUT R6, R33, 0x380, RZ, 0xc0, !PT ;  /* 0x0000038021067812 */ /* 0x001fe400078ec0ff */
[----:B------:R-:W-:Y:S02]  /*17ed0*/  SHF.R.U64 R10, R10, 0x3, RZ ;  /* 0x000000030a0a7819 */ /* 0x000fe400000012ff */
[----:B------:R-:W-:Y:S02]  /*17ee0*/  SHF.R.U64 R11, R11, 0x3, RZ ;  /* 0x000000030b0b7819 */ /* 0x000fe400000012ff */
[----:B------:R-:W-:Y:S02]  /*17ef0*/  SHF.R.U64 R4, R4, 0x3, RZ ;  /* 0x0000000304047819 */ /* 0x000fe400000012ff */
[----:B------:R-:W-:Y:S01]  /*17f00*/  SHF.R.U64 R6, R6, 0x3, RZ ;  /* 0x0000000306067819 */ /* 0x000fe200000012ff */
[--C-:B------:R-:W-:Y:S01]  /*17f10*/  IMAD.X R5, RZ, RZ, R9.reuse, P6 ;  /* 0x000000ffff057224 */ /* 0x100fe200030e0609 */
[----:B------:R-:W-:Y:S01]  /*17f20*/  LOP3.LUT R24, R101, 0x380, RZ, 0xc0, !PT ;  /* 0x0000038065187812 */ /* 0x000fe200078ec0ff */
[--C-:B------:R-:W-:Y:S01]  /*17f30*/  IMAD.X R7, RZ, RZ, R9.reuse, P5 ;  /* 0x000000ffff077224 */ /* 0x100fe200028e0609 */
[----:B------:R-:W-:Y:S01]  /*17f40*/  LOP3.LUT R26, R103, 0x380, RZ, 0xc0, !PT ;  /* 0x00000380671a7812 */ /* 0x000fe200078ec0ff */
[--C-:B------:R-:W-:Y:S01]  /*17f50*/  IMAD.X R13, RZ, RZ, R9.reuse, P4 ;  /* 0x000000ffff0d7224 */ /* 0x100fe200020e0609 */
[----:B------:R-:W-:Y:S01]  /*17f60*/  IADD3.X R27, RZ, R9, RZ, P1, !PT ;  /* 0x00000009ff1b7210 */ /* 0x000fe20000ffe4ff */
[--C-:B------:R-:W-:Y:S01]  /*17f70*/  IMAD.X R15, RZ, RZ, R9.reuse, P3 ;  /* 0x000000ffff0f7224 */ /* 0x100fe200018e0609 */
[----:B------:R-:W-:Y:S01]  /*17f80*/  LOP3.LUT R12, R10, R35, RZ, 0x3c, !PT ;  /* 0x000000230a0c7212 */ /* 0x000fe200078e3cff */
[--C-:B------:R-:W-:Y:S01]  /*17f90*/  IMAD.X R25, RZ, RZ, R9.reuse, P2 ;  /* 0x000000ffff197224 */ /* 0x100fe200010e0609 */
[----:B------:R-:W-:Y:S01]  /*17fa0*/  LOP3.LUT R14, R11, R14, RZ, 0x3c, !PT ;  /* 0x0000000e0b0e7212 */ /* 0x000fe200078e3cff */
[----:B------:R-:W-:Y:S01]  /*17fb0*/  IMAD.X R29, RZ, RZ, R9, P0 ;  /* 0x000000ffff1d7224 */ /* 0x000fe200000e0609 */
[----:B------:R-:W-:-:S02]  /*17fc0*/  MOV R30, R8 ;  /* 0x00000008001e7202 */ /* 0x000fc40000000f00 */
[----:B------:R-:W-:Y:S02]  /*17fd0*/  LOP3.LUT R28, R105, 0x380, RZ, 0xc0, !PT ;  /* 0x00000380691c7812 */ /* 0x000fe400078ec0ff */
[----:B------:R-:W-:Y:S02]  /*17fe0*/  LOP3.LUT R4, R4, R31, RZ, 0x3c, !PT ;  /* 0x0000001f04047212 */ /* 0x000fe400078e3cff */
[----:B------:R-:W-:Y:S02]  /*17ff0*/  LOP3.LUT R6, R6, R33, RZ, 0x3c, !PT ;  /* 0x0000002106067212 */ /* 0x000fe400078e3cff */
[----:B------:R-:W-:Y:S02]  /*18000*/  F2FP.BF16.F32.PACK_AB R8, R21, R20 ;  /* 0x000000141508723e */ /* 0x000fe400000010ff */
[----:B------:R-:W-:Y:S02]  /*18010*/  F2FP.BF16.F32.PACK_AB R9, R93, R92 ;  /* 0x0000005c5d09723e */ /* 0x000fe400000010ff */
[----:B------:R-:W-:-:S02]  /*18020*/  F2FP.BF16.F32.PACK_AB R10, R89, R88 ;  /* 0x00000058590a723e */ /* 0x000fc400000010ff */
[----:B------:R-:W-:Y:S02]  /*18030*/  F2FP.BF16.F32.PACK_AB R11, R95, R94 ;  /* 0x0000005e5f0b723e */ /* 0x000fe400000010ff */
[----:B------:R-:W-:Y:S02]  /*18040*/  SHF.R.U64 R24, R24, 0x3, RZ ;  /* 0x0000000318187819 */ /* 0x000fe400000012ff */
[----:B------:R-:W-:Y:S02]  /*18050*/  SHF.R.U64 R26, R26, 0x3, RZ ;  /* 0x000000031a1a7819 */ /* 0x000fe400000012ff */
[----:B------:R-:W-:Y:S01]  /*18060*/  SHF.R.U64 R28, R28, 0x3, RZ ;  /* 0x000000031c1c7819 */ /* 0x000fe200000012ff */
[----:B------:R0:W-:Y:S01]  /*18070*/  STSM.16.M88.4 [R30], R8 ;  /* 0x000000081e007844 */ /* 0x0001e20000000200 */
[----:B------:R-:W-:Y:S02]  /*18080*/  MOV R33, R4 ;  /* 0x0000000400217202 */ /* 0x000fe40000000f00 */
[----:B------:R-:W-:-:S02]  /*18090*/  MOV R34, R6 ;  /* 0x0000000600227202 */ /* 0x000fc40000000f00 */
[----:B------:R-:W-:Y:S02]  /*180a0*/  F2FP.BF16.F32.PACK_AB R4, R91, R90 ;  /* 0x0000005a5b04723e */ /* 0x000fe400000010ff */
[----:B------:R-:W-:Y:S02]  /*180b0*/  F2FP.BF16.F32.PACK_AB R5, R97, R96 ;  /* 0x000000606105723e */ /* 0x000fe400000010ff */
[----:B------:R-:W-:Y:S02]  /*180c0*/  F2FP.BF16.F32.PACK_AB R6, R37, R36 ;  /* 0x000000242506723e */ /* 0x000fe400000010ff */
[----:B------:R-:W-:Y:S02]  /*180d0*/  F2FP.BF16.F32.PACK_AB R7, R39, R38 ;  /* 0x000000262707723e */ /* 0x000fe400000010ff */
[----:B------:R-:W-:Y:S02]  /*180e0*/  LOP3.LUT R24, R24, R101, RZ, 0x3c, !PT ;  /* 0x0000006518187212 */ /* 0x000fe400078e3cff */
[----:B------:R-:W-:-:S02]  /*180f0*/  LOP3.LUT R26, R26, R103, RZ, 0x3c, !PT ;  /* 0x000000671a1a7212 */ /* 0x000fc400078e3cff */
[----:B------:R-:W-:Y:S02]  /*18100*/  MOV R35, R12 ;  /* 0x0000000c00237202 */ /* 0x000fe40000000f00 */
[----:B------:R-:W-:Y:S02]  /*18110*/  MOV R100, R14 ;  /* 0x0000000e00647202 */ /* 0x000fe40000000f00 */
[----:B0-----:R-:W-:Y:S02]  /*18120*/  F2FP.BF16.F32.PACK_AB R8, R41, R40 ;  /* 0x000000282908723e */ /* 0x001fe400000010ff */
[----:B------:R-:W-:Y:S02]  /*18130*/  F2FP.BF16.F32.PACK_AB R9, R43, R42 ;  /* 0x0000002a2b09723e */ /* 0x000fe400000010ff */
[----:B------:R-:W-:Y:S02]  /*18140*/  F2FP.BF16.F32.PACK_AB R10, R45, R44 ;  /* 0x0000002c2d0a723e */ /* 0x000fe400000010ff */
[----:B------:R-:W-:-:S02]  /*18150*/  F2FP.BF16.F32.PACK_AB R11, R47, R46 ;  /* 0x0000002e2f0b723e */ /* 0x000fc400000010ff */
[----:B------:R-:W-:Y:S02]  /*18160*/  LOP3.LUT R28, R28, R105, RZ, 0x3c, !PT ;  /* 0x000000691c1c7212 */ /* 0x000fe400078e3cff */
[----:B------:R-:W-:Y:S02]  /*18170*/  F2FP.BF16.F32.PACK_AB R12, R49, R48 ;  /* 0x00000030310c723e */ /* 0x000fe400000010ff */
[----:B------:R-:W-:Y:S02]  /*18180*/  F2FP.BF16.F32.PACK_AB R13, R51, R50 ;  /* 0x00000032330d723e */ /* 0x000fe400000010ff */
[----:B------:R-:W-:Y:S02]  /*18190*/  F2FP.BF16.F32.PACK_AB R14, R53, R52 ;  /* 0x00000034350e723e */ /* 0x000fe400000010ff */
[----:B------:R-:W-:Y:S01]  /*181a0*/  F2FP.BF16.F32.PACK_AB R15, R55, R54 ;  /* 0x00000036370f723e */ /* 0x000fe200000010ff */
[----:B------:R0:W-:Y:S01]  /*181b0*/  STSM.16.M88.4 [R33], R4 ;  /* 0x0000000421007844 */ /* 0x0001e20000000200 */
[----:B------:R-:W-:-:S02]  /*181c0*/  MOV R102, R24 ;  /* 0x0000001800667202 */ /* 0x000fc40000000f00 */
[----:B------:R-:W-:Y:S01]  /*181d0*/  MOV R103, R26 ;  /* 0x0000001a00677202 */ /* 0x000fe20000000f00 */
[----:B------:R-:W-:Y:S01]  /*181e0*/  STSM.16.M88.4 [R34], R8 ;  /* 0x0000000822007844 */ /* 0x000fe20000000200 */
[----:B------:R-:W-:Y:S02]  /*181f0*/  F2FP.BF16.F32.PACK_AB R24, R57, R56 ;  /* 0x000000383918723e */ /* 0x000fe400000010ff */
[----:B------:R-:W-:Y:S01]  /*18200*/  F2FP.BF16.F32.PACK_AB R25, R59, R58 ;  /* 0x0000003a3b19723e */ /* 0x000fe200000010ff */
[----:B------:R3:W-:Y:S01]  /*18210*/  STSM.16.M88.4 [R35], R12 ;  /* 0x0000000c23007844 */ /* 0x0007e20000000200 */
[----:B------:R-:W-:Y:S02]  /*18220*/  F2FP.BF16.F32.PACK_AB R26, R61, R60 ;  /* 0x0000003c3d1a723e */ /* 0x000fe400000010ff */
[----:B------:R-:W-:Y:S02]  /*18230*/  F2FP.BF16.F32.PACK_AB R27, R63, R62 ;  /* 0x0000003e3f1b723e */ /* 0x000fe400000010ff */
[----:B------:R-:W-:-:S02]  /*18240*/  MOV R101, R28 ;  /* 0x0000001c00657202 */ /* 0x000fc40000000f00 */
[----:B------:R-:W-:Y:S02]  /*18250*/  F2FP.BF16.F32.PACK_AB R28, R65, R64 ;  /* 0x00000040411c723e */ /* 0x000fe400000010ff */
[----:B------:R-:W-:Y:S02]  /*18260*/  F2FP.BF16.F32.PACK_AB R29, R67, R66 ;  /* 0x00000042431d723e */ /* 0x000fe400000010ff */
[----:B------:R-:W-:Y:S02]  /*18270*/  F2FP.BF16.F32.PACK_AB R30, R69, R68 ;  /* 0x00000044451e723e */ /* 0x000fe400000010ff */
[----:B------:R-:W-:Y:S02]  /*18280*/  F2FP.BF16.F32.PACK_AB R31, R71, R70 ;  /* 0x00000046471f723e */ /* 0x000fe400000010ff */
[----:B0-----:R-:W-:Y:S01]  /*18290*/  F2FP.BF16.F32.PACK_AB R33, R75, R74 ;  /* 0x0000004a4b21723e */ /* 0x001fe200000010ff */
[----:B---3--:R-:W0:Y:S01]  /*182a0*/  LDC.64 R14, c[0x0][0xba8] ;  /* 0x0002ea00ff0e7b82 */ /* 0x008e220000000a00 */
[----:B------:R-:W-:-:S02]  /*182b0*/  F2FP.BF16.F32.PACK_AB R34, R77, R76 ;  /* 0x0000004c4d22723e */ /* 0x000fc400000010ff */
[----:B------:R-:W-:Y:S02]  /*182c0*/  F2FP.BF16.F32.PACK_AB R35, R79, R78 ;  /* 0x0000004e4f23723e */ /* 0x000fe400000010ff */
[----:B------:R-:W-:Y:S02]  /*182d0*/  F2FP.BF16.F32.PACK_AB R4, R81, R80 ;  /* 0x000000505104723e */ /* 0x000fe400000010ff */
[----:B------:R-:W-:Y:S02]  /*182e0*/  F2FP.BF16.F32.PACK_AB R5, R83, R82 ;  /* 0x000000525305723e */ /* 0x000fe400000010ff */
[----:B------:R-:W-:Y:S02]  /*182f0*/  F2FP.BF16.F32.PACK_AB R6, R85, R84 ;  /* 0x000000545506723e */ /* 0x000fe400000010ff */
[----:B------:R-:W-:Y:S01]  /*18300*/  F2FP.BF16.F32.PACK_AB R7, R87, R86 ;  /* 0x000000565707723e */ /* 0x000fe200000010ff */
[----:B------:R3:W-:Y:S04]  /*18310*/  STSM.16.M88.4 [R100], R24 ;  /* 0x0000001864007844 */ /* 0x0007e80000000200 */
[----:B------:R-:W-:Y:S04]  /*18320*/  STSM.16.M88.4 [R102], R28 ;  /* 0x0000001c66007844 */ /* 0x000fe80000000200 */
[----:B------:R-:W-:Y:S04]  /*18330*/  STSM.16.M88.4 [R103], R32 ;  /* 0x0000002067007844 */ /* 0x000fe80000000200 */
[----:B------:R4:W-:Y:S01]  /*18340*/  STSM.16.M88.4 [R101], R4 ;  /* 0x0000000465007844 */ /* 0x0009e20000000200 */
[----:B------:R-:W-:Y:S01]  /*18350*/  BAR.SYNC.DEFER_BLOCKING 0x1, 0x100 ;  /* 0x0044000000007b1d */ /* 0x000fe20000010000 */
[----:B------:R-:W-:-:S04]  /*18360*/  ISETP.NE.U32.AND P0, PT, RZ, UR6, PT ;  /* 0x00000006ff007c0c */ /* 0x000fc8000bf05070 */
[----:B------:R-:W-:Y:S02]  /*18370*/  ISETP.NE.AND.EX P0, PT, RZ, UR7, PT, P0 ;  /* 0x00000007ff007c0c */ /* 0x000fe4000bf05300 */
[----:B------:R-:W-:Y:S01]  /*18380*/  IADD3 R8, P1, R204, UR6, RZ ;  /* 0x00000006cc087c10 */ /* 0x000fe2000ff3e0ff */
[----:B---3--:R-:W-:-:S03]  /*18390*/  IMAD.MOV.U32 R100, RZ, RZ, RZ ;  /* 0x000000ffff647224 */ /* 0x008fc600078e00ff */
[----:B------:R-:W-:Y:S01]  /*183a0*/  IADD3.X R9, R205, UR7, RZ, P1, !PT ;  /* 0x00000007cd097c10 */ /* 0x000fe20008ffe4ff */
[----:B------:R-:W-:Y:S01]  /*183b0*/  IMAD.MOV.U32 R26, RZ, RZ, 0x9b8 ;  /* 0x000009b8ff1a7424 */ /* 0x000fe200078e00ff */
[----:B----4-:R-:W3:Y:S05]  /*183c0*/  LDC R101, c[0x0][0xbe8] ;  /* 0x0002fa00ff657b82 */ /* 0x010eea0000000800 */
[----:B------:R-:W4:Y:S01]  /*183d0*/  @P0 LDG.E R100, desc[UR58][R8.64] ;  /* 0x0000003a08640981 */ /* 0x000f22000c1e1900 */
[----:B------:R-:W-:-:S04]  /*183e0*/  ISETP.NE.U32.AND P1, PT, RZ, UR4, PT ;  /* 0x00000004ff007c0c */ /* 0x000fc8000bf25070 */
[----:B------:R-:W-:-:S13]  /*183f0*/  ISETP.NE.AND.EX P1, PT, RZ, UR5, PT, P1 ;  /* 0x00000005ff007c0c */ /* 0x000fda000bf25310 */
[----:B------:R-:W-:Y:S01]  /*18400*/  @P1 IADD3 R204, P2, R204, UR4, RZ ;  /* 0x00000004cccc1c10 */ /* 0x000fe2000ff5e0ff */
[----:B------:R-:W-:Y:S02]  /*18410*/  ULDC UR4, c[0x0][0xa88] ;  /* 0x0002a20000047ab9 */ /* 0x000fe40000000800 */
[----:B------:R-:W-:Y:S01]  /*18420*/  IMAD.U32 R102, RZ, RZ, UR4 ;  /* 0x00000004ff667e24 */ /* 0x000fe2000f8e00ff */
[----:B------:R-:W-:Y:S01]  /*18430*/  @P1 IADD3.X R205, R205, UR5, RZ, P2, !PT ;  /* 0x00000005cdcd1c10 */ /* 0x000fe200097fe4ff */
[----:B------:R-:W-:-:S04]  /*18440*/  ULDC UR4, c[0x0][0xad4] ;  /* 0x0002b50000047ab9 */ /* 0x000fc80000000800 */
[----:B------:R0:W5:Y:S01]  /*18450*/  @P1 LDG.E R102, desc[UR58][R204.64] ;  /* 0x0000003acc661981 */ /* 0x000162000c1e1900 */
[----:B------:R-:W-:-:S04]  /*18460*/  ISETP.NE.AND P2, PT, R202, RZ, PT ;  /* 0x000000ffca00720c */ /* 0x000fc80003f45270 */
[----:B------:R-:W-:-:S04]  /*18470*/  SEL R202, R202, UR4, P2 ;  /* 0x00000004caca7c07 */ /* 0x000fc80009000000 */
[----:B------:R-:W-:-:S04]  /*18480*/  ISETP.GT.AND P3, PT, R202, 0x1, PT ;  /* 0x00000001ca00780c */ /* 0x000fc80003f64270 */
[----:B------:R-:W-:-:S04]  /*18490*/  SEL R26, R26, 0x978, P3 ;  /* 0x000009781a1a7807 */ /* 0x000fc80001800000 */
[----:B------:R-:W1:Y:S08]  /*184a0*/  LDC.64 R6, c[0x0][R26+0x220] ;  /* 0x000088001a067b82 */ /* 0x000e700000000a00 */
[----:B------:R-:W2:Y:S01]  /*184b0*/  LDC.64 R10, c[0x0][R26+0x218] ;  /* 0x000086001a0a7b82 */ /* 0x000ea20000000a00 */
[----:B---3--:R-:W-:-:S07]  /*184c0*/  ISETP.NE.AND P4, PT, R101, 0x1, PT ;  /* 0x000000016500780c */ /* 0x008fce0003f85270 */
[----:B------:R-:W3:Y:S01]  /*184d0*/  LDC.64 R12, c[0x0][R26+0x228] ;  /* 0x00008a001a0c7b82 */ /* 0x000ee20000000a00 */
[----:B------:R-:W-:-:S07]  /*184e0*/  ISETP.NE.U32.AND P2, PT, RZ, UR6, PT ;  /* 0x00000006ff007c0c */ /* 0x000fce000bf45070 */
[----:B------:R-:W4:Y:S01]  /*184f0*/  LDC.64 R4, c[0x0][R26+0x210] ;  /* 0x000084001a047b82 */ /* 0x000f220000000a00 */
[----:B------:R-:W-:-:S07]  /*18500*/  ISETP.NE.AND.EX P2, PT, RZ, UR7, PT, P2 ;  /* 0x00000007ff007c0c */ /* 0x000fce000bf45320 */
[----:B------:R-:W4:Y:S01]  /*18510*/  @P4 LDC R29, c[0x0][0xbec] ;  /* 0x0002fb00ff1d4b82 */ /* 0x000f220000000800 */
[----:B------:R-:W-:-:S07]  /*18520*/  SEL R203, R203, RZ, !P2 ;  /* 0x000000ffcbcb7207 */ /* 0x000fce0005000000 */
[----:B------:R-:W4:Y:S01]  /*18530*/  @P4 LDC R31, c[0x0][0xbf0] ;  /* 0x0002fc00ff1f4b82 */ /* 0x000f220000000800 */
[----:B------:R-:W-:Y:S01]  /*18540*/  SEL R225, R225, RZ, !P2 ;  /* 0x000000ffe1e17207 */ /* 0x000fe20005000000 */
[----:B-1----:R-:W-:-:S06]  /*18550*/  IMAD R7, R7, R203, RZ ;  /* 0x000000cb07077224 */ /* 0x002fcc00078e02ff */
[----:B0-----:R-:W0:Y:S01]  /*18560*/  @!P3 LDC R14, c[0x0][0xb50] ;  /* 0x0002d400ff0ebb82 */ /* 0x001e220000000800 */
[C---:B------:R-:W-:Y:S02]  /*18570*/  IMAD R225, R6.reuse, R225, R7 ;  /* 0x000000e106e17224 */ /* 0x040fe400078e0207 */
[----:B------:R-:W-:-:S05]  /*18580*/  IMAD.WIDE.U32 R6, R6, R203, RZ ;  /* 0x000000cb06067225 */ /* 0x000fca00078e00ff */
[----:B------:R-:W1:Y:S01]  /*18590*/  @!P3 LDC R15, c[0x0][0xb54] ;  /* 0x0002d500ff0fbb82 */ /* 0x000e620000000800 */
[-C--:B--2---:R-:W-:Y:S02]  /*185a0*/  IMAD R27, R11, R199.reuse, RZ ;  /* 0x000000c70b1b7224 */ /* 0x084fe400078e02ff */
[----:B------:R-:W-:-:S04]  /*185b0*/  IMAD.WIDE.U32 R10, R10, R199, RZ ;  /* 0x000000c70a0a7225 */ /* 0x000fc800078e00ff */
[----:B------:R-:W-:Y:S01]  /*185c0*/  IMAD R24, R208, 0x80, R104 ;  /* 0x00000080d0187824 */ /* 0x000fe200078e0268 */
[----:B------:R-:W-:Y:S01]  /*185d0*/  SEL R25, R210, RZ, P3 ;  /* 0x000000ffd2197207 */ /* 0x000fe20001800000 */
[----:B------:R-:W-:Y:S02]  /*185e0*/  IMAD.IADD R28, R11, 0x1, R27 ;  /* 0x000000010b1c7824 */ /* 0x000fe400078e021b */
[----:B------:R-:W-:Y:S02]  /*185f0*/  IMAD.IADD R11, R7, 0x1, R225 ;  /* 0x00000001070b7824 */ /* 0x000fe400078e02e1 */
[----:B------:R-:W-:Y:S02]  /*18600*/  IMAD.MOV.U32 R7, RZ, RZ, R24 ;  /* 0x000000ffff077224 */ /* 0x000fe400078e0018 */
[-C--:B---3--:R-:W-:Y:S02]  /*18610*/  IMAD R27, R13, R25.reuse, RZ ;  /* 0x000000190d1b7224 */ /* 0x088fe400078e02ff */
[----:B------:R-:W-:-:S04]  /*18620*/  IMAD.WIDE.U32 R12, R12, R25, RZ ;  /* 0x000000190c0c7225 */ /* 0x000fc800078e00ff */
[----:B------:R-:W-:Y:S01]  /*18630*/  IMAD.IADD R27, R13, 0x1, R27 ;  /* 0x000000010d1b7824 */ /* 0x000fe200078e021b */
[--C-:B----4-:R-:W-:Y:S01]  /*18640*/  IADD3 R10, P2, P5, R6, R10, R100.reuse ;  /* 0x0000000a060a7210 */ /* 0x110fe20007d5e064 */
[----:B------:R-:W-:Y:S01]  /*18650*/  @P4 IMAD.HI.U32 R6, R24, R29, RZ ;  /* 0x0000001d18064227 */ /* 0x000fe200078e00ff */
[----:B------:R-:W-:-:S04]  /*18660*/  SHF.R.S32.HI R103, RZ, 0x1f, R100 ;  /* 0x0000001fff677819 */ /* 0x000fc80000011464 */
[----:B------:R-:W-:Y:S02]  /*18670*/  @P4 SHF.R.U32.HI R7, RZ, R31, R6 ;  /* 0x0000001fff074219 */ /* 0x000fe40000011606 */
[----:B------:R-:W-:-:S03]  /*18680*/  IADD3.X R11, R11, R28, R103, P2, P5 ;  /* 0x0000001c0b0b7210 */ /* 0x000fc600017ea467 */
[--C-:B------:R-:W-:Y:S01]  /*18690*/  IMAD.MOV R25, RZ, RZ, -R7.reuse ;  /* 0x000000ffff197224 */ /* 0x100fe200078e0a07 */
[----:B------:R-:W-:Y:S02]  /*186a0*/  IADD3 R12, P2, P5, R7, R10, R12 ;  /* 0x0000000a070c7210 */ /* 0x000fe40007d5e00c */
[----:B------:R-:W-:Y:S01]  /*186b0*/  SHF.R.S32.HI R6, RZ, 0x1f, R7 ;  /* 0x0000001fff067819 */ /* 0x000fe20000011407 */
[----:B------:R-:W-:-:S03]  /*186c0*/  IMAD R7, R101, R25, R24 ;  /* 0x0000001965077224 */ /* 0x000fc600078e0218 */
[----:B------:R-:W-:Y:S01]  /*186d0*/  IADD3.X R13, R6, R11, R27, P2, P5 ;  /* 0x0000000b060d7210 */ /* 0x000fe200017ea41b */
[-C--:B------:R-:W-:Y:S01]  /*186e0*/  IMAD R5, R5, R7.reuse, RZ ;  /* 0x0000000705057224 */ /* 0x080fe200078e02ff */
[----:B------:R-:W-:Y:S01]  /*186f0*/  SHF.R.S32.HI R11, RZ, 0x1f, R7 ;  /* 0x0000001fff0b7819 */ /* 0x000fe20000011407 */
[----:B------:R-:W-:-:S04]  /*18700*/  IMAD.WIDE.U32 R12, R4, R7, R12 ;  /* 0x00000007040c7225 */ /* 0x000fc800078e000c */
[----:B------:R-:W-:Y:S01]  /*18710*/  IMAD R5, R4, R11, R5 ;  /* 0x0000000b04057224 */ /* 0x000fe200078e0205 */
[----:B0-----:R-:W-:-:S03]  /*18720*/  LEA R14, P2, R12, R14, 0x2 ;  /* 0x0000000e0c0e7211 */ /* 0x001fc600078410ff */
[----:B------:R-:W-:-:S05]  /*18730*/  IMAD.IADD R4, R13, 0x1, R5 ;  /* 0x000000010d047824 */ /* 0x000fca00078e0205 */
[----:B-1----:R-:W-:Y:S01]  /*18740*/  LEA.HI.X R15, R12, R15, R4, 0x2, P2 ;  /* 0x0000000f0c0f7211 */ /* 0x002fe200010f1404 */
[----:B------:R-:W-:Y:S06]  /*18750*/  @P1 BRA `(.L_x_614) ;  /* 0x0000000000101947 */ /* 0x000fec0003800000 */
[----:B------:R-:W-:Y:S05]  /*18760*/  @!P0 BRA `(.L_x_614) ;  /* 0x00000000000c8947 */ /* 0x000fea0003800000 */
[----:B------:R-:W2:Y:S04]  /*18770*/  LDG.E R5, desc[UR58][R8.64] ;  /* 0x0000003a08057981 */ /* 0x000ea8000c1e1900 */
[----:B-----5:R-:W2:Y:S02]  /*18780*/  LDG.E R102, desc[UR58][R8.64+0x4] ;  /* 0x0000043a08667981 */ /* 0x020ea4000c1e1900 */
[----:B--2---:R-:W-:-:S07]  /*18790*/  IMAD.IADD R102, R102, 0x1, -R5 ;  /* 0x0000000166667824 */ /* 0x004fce00078e0a05 */
.L_x_614:
[----:B------:R-:W2:Y:S01]  /*187a0*/  LDL R8, [R1+0x7c] ;  /* 0x00007c0001087983 */ /* 0x000ea20000100800 */
[----:B-----5:R-:W-:Y:S01]  /*187b0*/  IMAD R102, R102, R101, RZ ;  /* 0x0000006566667224 */ /* 0x020fe200078e02ff */
[----:B------:R-:W-:Y:S02]  /*187c0*/  LOP3.LUT P0, RZ, R230, 0x3, RZ, 0xc0, !PT ;  /* 0x00000003e6ff7812 */ /* 0x000fe4000780c0ff */
[----:B------:R-:W-:Y:S04]  /*187d0*/  SHFL.IDX PT, R4, R14, RZ, 0x1c1f ;  /* 0x001c1fff0e047589 */ /* 0x000fe800000e0000 */
[----:B------:R-:W0:Y:S04]  /*187e0*/  SHFL.IDX PT, R5, R15, RZ, 0x1c1f ;  /* 0x001c1fff0f057589 */ /* 0x000e2800000e0000 */
[----:B------:R-:W-:Y:S04]  /*187f0*/  SHFL.IDX PT, R6, R14, 0x1, 0x1c1f ;  /* 0x003c1f000e067f89 */ /* 0x000fe800000e0000 */
[----:B------:R-:W1:Y:S01]  /*18800*/  SHFL.IDX PT, R7, R15, 0x1, 0x1c1f ;  /* 0x003c1f000f077f89 */ /* 0x000e6200000e0000 */
[----:B--2---:R-:W-:-:S04]  /*18810*/  IMAD R9, R208, 0x80, R8 ;  /* 0x00000080d0097824 */ /* 0x004fc800078e0208 */
[C---:B------:R-:W-:Y:S01]  /*18820*/  VIADD R25, R9.reuse, 0x8 ;  /* 0x0000000809197836 */ /* 0x040fe20000000000 */
[----:B------:R-:W-:-:S04]  /*18830*/  ISETP.GE.OR P1, PT, R9, R102, P0 ;  /* 0x000000660900720c */ /* 0x000fc80000726670 */
[----:B------:R-:W-:-:S09]  /*18840*/  ISETP.GE.OR P0, PT, R25, R102, P0 ;  /* 0x000000661900720c */ /* 0x000fd20000706670 */
[----:B0-----:R0:W-:Y:S04]  /*18850*/  @!P1 ST.E desc[UR58][R4.64], R3 ;  /* 0x0000000304009985 */ /* 0x0011e8000c10193a */
[----:B-1----:R0:W-:Y:S01]  /*18860*/  @!P0 ST.E desc[UR58][R6.64], R0 ;  /* 0x0000000006008985 */ /* 0x0021e2000c10193a */
[----:B------:R-:W-:Y:S05]  /*18870*/  @P3 BRA `(.L_x_615) ;  /* 0x0000000800843947 */ /* 0x000fea0003800000 */
[----:B0-----:R-:W-:Y:S01]  /*18880*/  IMAD R3, R224, 0x40, R198 ;  /* 0x00000040e0037824 */ /* 0x001fe200078e02c6 */
[----:B------:R-:W0:Y:S01]  /*18890*/  @P4 LDC R45, c[0x0][0xbec] ;  /* 0x0002fb00ff2d4b82 */ /* 0x000e220000000800 */
[----:B------:R-:W-:Y:S02]  /*188a0*/  ULDC.64 UR4, c[0x0][0xaa0] ;  /* 0x0002a80000047ab9 */ /* 0x000fe40000000a00 */
[----:B------:R-:W-:-:S03]  /*188b0*/  IMAD.WIDE R98, R3, 0x2, R98 ;  /* 0x0000000203627825 */ /* 0x000fc600078e0262 */
[C---:B------:R-:W-:Y:S02]  /*188c0*/  IADD3 R9, P6, R98.reuse, 0x1000, RZ ;  /* 0x0000100062097810 */ /* 0x040fe40007fde0ff */
[----:B------:R-:W1:Y:S01]  /*188d0*/  @P4 LDC R47, c[0x0][0xbf0] ;  /* 0x0002fc00ff2f4b82 */ /* 0x000e620000000800 */
[----:B------:R-:W-:Y:S01]  /*188e0*/  IMAD R103, R103, UR4, RZ ;  /* 0x0000000467677c24 */ /* 0x000fe2000f8e02ff */
[----:B------:R-:W-:Y:S02]  /*188f0*/  IADD3 R13, P5, R98, 0x2000, RZ ;  /* 0x00002000620d7810 */ /* 0x000fe40007fbe0ff */
[----:B------:R-:W-:Y:S01]  /*18900*/  LOP3.LUT R8, R9, 0x380, RZ, 0xc0, !PT ;  /* 0x0000038009087812 */ /* 0x000fe200078ec0ff */
[----:B------:R-:W-:Y:S01]  /*18910*/  IMAD R103, R100, UR5, R103 ;  /* 0x0000000564677c24 */ /* 0x000fe2000f8e0267 */
[----:B------:R-:W-:Y:S02]  /*18920*/  IADD3 R25, P3, R98, 0x3000, RZ ;  /* 0x0000300062197810 */ /* 0x000fe40007f7e0ff */
[----:B------:R-:W-:Y:S01]  /*18930*/  SHF.R.U64 R8, R8, 0x3, RZ ;  /* 0x0000000308087819 */ /* 0x000fe200000012ff */
[----:B------:R-:W-:Y:S01]  /*18940*/  IMAD.WIDE.U32 R20, R100, UR4, RZ ;  /* 0x0000000464147c25 */ /* 0x000fe2000f8e00ff */
[----:B------:R-:W-:Y:S01]  /*18950*/  ULDC.64 UR4, c[0x0][0xae8] ;  /* 0x0002ba0000047ab9 */ /* 0x000fe20000000a00 */
[----:B------:R-:W-:-:S02]  /*18960*/  IADD3 R29, P2, R98, 0x4000, RZ ;  /* 0x00004000621d7810 */ /* 0x000fc40007f5e0ff */
[----:B------:R-:W-:Y:S01]  /*18970*/  LOP3.LUT R8, R8, R9, RZ, 0x3c, !PT ;  /* 0x0000000908087212 */ /* 0x000fe200078e3cff */
[----:B------:R-:W-:Y:S01]  /*18980*/  IMAD.X R9, RZ, RZ, R99, P6 ;  /* 0x000000ffff097224 */ /* 0x000fe200030e0663 */
[C---:B------:R-:W-:Y:S01]  /*18990*/  IADD3 R3, P6, R98.reuse, 0x7000, RZ ;  /* 0x0000700062037810 */ /* 0x040fe20007fde0ff */
[----:B------:R-:W-:Y:S01]  /*189a0*/  IMAD.IADD R21, R21, 0x1, R103 ;  /* 0x0000000115157824 */ /* 0x000fe200078e0267 */
[C---:B------:R-:W-:Y:S02]  /*189b0*/  IADD3 R33, P1, R98.reuse, 0x5000, RZ ;  /* 0x0000500062217810 */ /* 0x040fe40007f3e0ff */
[----:B------:R-:W-:Y:S01]  /*189c0*/  LOP3.LUT R0, R3, 0x380, RZ, 0xc0, !PT ;  /* 0x0000038003007812 */ /* 0x000fe200078ec0ff */
[----:B------:R-:W-:Y:S01]  /*189d0*/  IMAD.WIDE.U32 R20, R199, UR4, R20 ;  /* 0x00000004c7147c25 */ /* 0x000fe2000f8e0014 */
[----:B------:R-:W-:Y:S01]  /*189e0*/  IADD3 R37, P0, R98, 0x6000, RZ ;  /* 0x0000600062257810 */ /* 0x000fe20007f1e0ff */
[----:B------:R-:W5:Y:S01]  /*189f0*/  LD.E.128 R8, desc[UR58][R8.64] ;  /* 0x0000003a08087980 */ /* 0x000f62000c101d00 */
[----:B------:R-:W-:-:S02]  /*18a00*/  SHF.R.U64 R0, R0, 0x3, RZ ;  /* 0x0000000300007819 */ /* 0x000fc400000012ff */
[----:B------:R-:W-:Y:S01]  /*18a10*/  SHF.R.S32.HI R44, RZ, 0x1f, R203 ;  /* 0x0000001fff2c7819 */ /* 0x000fe200000114cb */
[----:B------:R-:W-:Y:S01]  /*18a20*/  IMAD.X R41, RZ, RZ, R99, P6 ;  /* 0x000000ffff297224 */ /* 0x000fe200030e0663 */
[----:B------:R-:W-:Y:S01]  /*18a30*/  LOP3.LUT R40, R0, R3, RZ, 0x3c, !PT ;  /* 0x0000000300287212 */ /* 0x000fe200078e3cff */
[----:B------:R-:W-:Y:S01]  /*18a40*/  IMAD R3, R201, 0x20, R224 ;  /* 0x00000020c9037824 */ /* 0x000fe200078e02e0 */
[----:B------:R-:W-:Y:S01]  /*18a50*/  LOP3.LUT R12, R13, 0x380, RZ, 0xc0, !PT ;  /* 0x000003800d0c7812 */ /* 0x000fe200078ec0ff */
[----:B------:R-:W-:Y:S01]  /*18a60*/  IMAD R21, R199, UR5, R21 ;  /* 0x00000005c7157c24 */ /* 0x000fe2000f8e0215 */
[----:B------:R-:W-:Y:S01]  /*18a70*/  LOP3.LUT R24, R25, 0x380, RZ, 0xc0, !PT ;  /* 0x0000038019187812 */ /* 0x000fe200078ec0ff */
[----:B------:R-:W-:Y:S01]  /*18a80*/  IMAD R46, R208, 0x80, R3 ;  /* 0x00000080d02e7824 */ /* 0x000fe200078e0203 */
[----:B------:R-:W-:Y:S01]  /*18a90*/  LOP3.LUT R28, R29, 0x380, RZ, 0xc0, !PT ;  /* 0x000003801d1c7812 */ /* 0x000fe200078ec0ff */
[----:B------:R-:W-:Y:S01]  /*18aa0*/  ULDC.64 UR4, c[0x0][0xaf0] ;  /* 0x0002bc0000047ab9 */ /* 0x000fe20000000a00 */
[----:B------:R-:W-:Y:S01]  /*18ab0*/  LOP3.LUT R32, R33, 0x380, RZ, 0xc0, !PT ;  /* 0x0000038021207812 */ /* 0x000fe200078ec0ff */
[----:B0-----:R-:W-:Y:S01]  /*18ac0*/  @P4 IMAD.HI.U32 R0, R46, R45, RZ ;  /* 0x0000002d2e004227 */ /* 0x001fe200078e00ff */
[----:B------:R-:W-:Y:S01]  /*18ad0*/  LOP3.LUT R36, R37, 0x380, RZ, 0xc0, !PT ;  /* 0x0000038025247812 */ /* 0x000fe200078ec0ff */
[----:B------:R-:W5:Y:S01]  /*18ae0*/  LD.E.128 R40, desc[UR58][R40.64] ;  /* 0x0000003a28287980 */ /* 0x000f62000c101d00 */
[----:B------:R-:W-:Y:S01]  /*18af0*/  LOP3.LUT R5, R98, 0x380, RZ, 0xc0, !PT ;  /* 0x0000038062057812 */ /* 0x000fe200078ec0ff */
[----:B------:R-:W-:Y:S01]  /*18b00*/  IMAD.MOV.U32 R3, RZ, RZ, R46 ;  /* 0x000000ffff037224 */ /* 0x000fe200078e002e */
[----:B-1----:R-:W-:Y:S01]  /*18b10*/  @P4 SHF.R.U32.HI R3, RZ, R47, R0 ;  /* 0x0000002fff034219 */ /* 0x002fe20000011600 */
[----:B------:R-:W-:Y:S01]  /*18b20*/  IMAD R44, R44, UR4, RZ ;  /* 0x000000042c2c7c24 */ /* 0x000fe2000f8e02ff */
[----:B------:R-:W-:-:S02]  /*18b30*/  SHF.R.U64 R12, R12, 0x3, RZ ;  /* 0x000000030c0c7819 */ /* 0x000fc400000012ff */
[----:B------:R-:W-:Y:S02]  /*18b40*/  SHF.R.U64 R24, R24, 0x3, RZ ;  /* 0x0000000318187819 */ /* 0x000fe400000012ff */
[----:B------:R-:W-:Y:S02]  /*18b50*/  SHF.R.U64 R28, R28, 0x3, RZ ;  /* 0x000000031c1c7819 */ /* 0x000fe400000012ff */
[----:B------:R-:W-:Y:S02]  /*18b60*/  SHF.R.U64 R32, R32, 0x3, RZ ;  /* 0x0000000320207819 */ /* 0x000fe400000012ff */
[----:B------:R-:W-:Y:S01]  /*18b70*/  SHF.R.U64 R36, R36, 0x3, RZ ;  /* 0x0000000324247819 */ /* 0x000fe200000012ff */
[----:B------:R-:W-:Y:S01]  /*18b80*/  IMAD R45, R203, UR5, R44 ;  /* 0x00000005cb2d7c24 */ /* 0x000fe2000f8e022c */
[----:B------:R-:W-:Y:S01]  /*18b90*/  SHF.R.U64 R5, R5, 0x3, RZ ;  /* 0x0000000305057819 */ /* 0x000fe200000012ff */
[--C-:B------:R-:W-:Y:S01]  /*18ba0*/  IMAD.MOV R44, RZ, RZ, -R3.reuse ;  /* 0x000000ffff2c7224 */ /* 0x100fe200078e0a03 */
[----:B------:R-:W-:Y:S01]  /*18bb0*/  SHF.R.S32.HI R0, RZ, 0x1f, R3 ;  /* 0x0000001fff007819 */ /* 0x000fe20000011403 */
[----:B------:R-:W-:Y:S01]  /*18bc0*/  IMAD.WIDE.U32 R20, R203, UR4, R20 ;  /* 0x00000004cb147c25 */ /* 0x000fe2000f8e0014 */
[----:B------:R-:W-:Y:S01]  /*18bd0*/  LOP3.LUT R12, R12, R13, RZ, 0x3c, !PT ;  /* 0x0000000d0c0c7212 */ /* 0x000fe200078e3cff */
[----:B------:R-:W-:Y:S01]  /*18be0*/  ULDC.64 UR4, c[0x0][0xae0] ;  /* 0x0002b80000047ab9 */ /* 0x000fe20000000a00 */
[----:B------:R-:W-:Y:S01]  /*18bf0*/  LOP3.LUT R24, R24, R25, RZ, 0x3c, !PT ;  /* 0x0000001918187212 */ /* 0x000fe200078e3cff */
[--C-:B------:R-:W-:Y:S01]  /*18c00*/  IMAD.X R13, RZ, RZ, R99.reuse, P5 ;  /* 0x000000ffff0d7224 */ /* 0x100fe200028e0663 */
        /* <DEDUP_REMOVED lines=8> */
[----:B------:R-:W5:Y:S01]  /*18c90*/  LD.E.128 R12, desc[UR58][R12.64] ;  /* 0x0000003a0c0c7980 */ /* 0x000f62000c101d00 */
[----:B------:R-:W-:-:S02]  /*18ca0*/  IMAD R0, R0, UR4, RZ ;  /* 0x0000000400007c24 */ /* 0x000fc4000f8e02ff */
[----:B------:R-:W-:Y:S01]  /*18cb0*/  IMAD R101, R101, R44, R46 ;  /* 0x0000002c65657224 */ /* 0x000fe200078e022e */
[----:B------:R0:W5:Y:S01]  /*18cc0*/  LD.E.128 R4, desc[UR58][R98.64] ;  /* 0x0000003a62047980 */ /* 0x000162000c101d00 */
[----:B------:R-:W-:Y:S02]  /*18cd0*/  IMAD.IADD R21, R21, 0x1, R45 ;  /* 0x0000000115157824 */ /* 0x000fe400078e022d */
[----:B------:R-:W-:Y:S01]  /*18ce0*/  IMAD R45, R3, UR5, R0 ;  /* 0x00000005032d7c24 */ /* 0x000fe2000f8e0200 */
[----:B------:R-:W5:Y:S01]  /*18cf0*/  LD.E.128 R24, desc[UR58][R24.64] ;  /* 0x0000003a18187980 */ /* 0x000f62000c101d00 */
[----:B------:R-:W-:-:S03]  /*18d00*/  SHF.R.S32.HI R0, RZ, 0x1f, R101 ;  /* 0x0000001fff007819 */ /* 0x000fc60000011465 */
[----:B------:R-:W5:Y:S01]  /*18d10*/  LD.E.128 R28, desc[UR58][R28.64] ;  /* 0x0000003a1c1c7980 */ /* 0x000f62000c101d00 */
[----:B------:R-:W-:Y:S01]  /*18d20*/  IMAD.WIDE.U32 R20, R3, UR4, R20 ;  /* 0x0000000403147c25 */ /* 0x000fe2000f8e0014 */
[----:B------:R-:W-:Y:S02]  /*18d30*/  ULDC.64 UR4, c[0x0][0xad8] ;  /* 0x0002b60000047ab9 */ /* 0x000fe40000000a00 */
        /* <DEDUP_REMOVED lines=27> */
[----:B------:R0:W2:Y:S01]  /*18ef0*/  SHFL.IDX PT, R3, R47, RZ, 0x181f ;  /* 0x00181fff2f037589 */ /* 0x0000a200000e0000 */
[----:B------:R-:W-:-:S02]  /*18f00*/  SHF.R.S32.HI R104, RZ, 0x1f, R200 ;  /* 0x0000001fff687819 */ /* 0x000fc400000114c8 */
[----:B------:R-:W-:Y:S01]  /*18f10*/  SHF.R.S32.HI R105, RZ, 0x1f, R198 ;  /* 0x0000001fff697819 */ /* 0x000fe200000114c6 */
[----:B------:R-:W-:Y:S06]  /*18f20*/  @P2 BRA `(.L_x_617) ;  /* 0x0000000000242947 */ /* 0x000fec0003800000 */
        /* <DEDUP_REMOVED lines=9> */
.L_x_617:
[----:B------:R-:W-:Y:S05]  /*18fc0*/  BSYNC B1 ;  /* 0x0000000000017941 */ /* 0x000fea0003800000 */
.L_x_616:
        /* <DEDUP_REMOVED lines=13> */
.L_x_619:
[----:B------:R-:W-:Y:S05]  /*190a0*/  BSYNC B1 ;  /* 0x0000000000017941 */ /* 0x000fea0003800000 */
.L_x_618:
        /* <DEDUP_REMOVED lines=13> */
.L_x_621:
[----:B------:R-:W-:Y:S05]  /*19180*/  BSYNC B1 ;  /* 0x0000000000017941 */ /* 0x000fea0003800000 */
.L_x_620:
[----:B0-----:R-:W-:Y:S01]  /*19190*/  VIADD R3, R49, 0x60 ;  /* 0x0000006031037836 */ /* 0x001fe20000000000 */
[----:B--2-4-:R-:W0:Y:S04]  /*191a0*/  SHFL.IDX PT, R47, R47, 0x3, 0x181f ;  /* 0x00781f002f2f7f89 */ /* 0x014e2800000e0000 */
        /* <DEDUP_REMOVED lines=14> */
.L_x_615:
[----:B------:R-:W-:Y:S01]  /*19290*/  ULDC.64 UR4, c[0x0][0xb08] ;  /* 0x0002c20000047ab9 */ /* 0x000fe20000000a00 */
[----:B0-----:R-:W0:Y:S01]  /*192a0*/  @P4 LDC R3, c[0x0][0xbec] ;  /* 0x0002fb00ff034b82 */ /* 0x001e220000000800 */
[----:B------:R-:W-:Y:S01]  /*192b0*/  IMAD R103, R103, UR4, RZ ;  /* 0x0000000467677c24 */ /* 0x000fe2000f8e02ff */
[----:B------:R-:W-:Y:S01]  /*192c0*/  SHF.R.S32.HI R0, RZ, 0x1f, R203 ;  /* 0x0000001fff007819 */ /* 0x000fe200000114cb */
[C---:B------:R-:W-:Y:S01]  /*192d0*/  IMAD.WIDE.U32 R4, R100.reuse, UR4, RZ ;  /* 0x0000000464047c25 */ /* 0x040fe2000f8e00ff */
[----:B------:R-:W-:Y:S01]  /*192e0*/  ULDC.64 UR6, c[0x0][0xb30] ;  /* 0x0002cc0000067ab9 */ /* 0x000fe20000000a00 */
[----:B------:R-:W-:Y:S01]  /*192f0*/  ISETP.GE.AND P0, PT, R9, R102, PT ;  /* 0x000000660900720c */ /* 0x000fe20003f06270 */
[----:B------:R-:W-:Y:S01]  /*19300*/  BSSY B1, `(.L_x_623) ;  /* 0x0000079000017945 */ /* 0x000fe20003800000 */
[----:B------:R-:W-:Y:S01]  /*19310*/  IMAD R103, R100, UR5, R103 ;  /* 0x0000000564677c24 */ /* 0x000fe2000f8e0267 */
[----:B------:R-:W1:Y:S01]  /*19320*/  @P4 LDC R11, c[0x0][0xbf0] ;  /* 0x0002fc00ff0b4b82 */ /* 0x000e620000000800 */
[----:B------:R-:W-:Y:S01]  /*19330*/  ULDC.64 UR4, c[0x0][0xb38] ;  /* 0x0002ce0000047ab9 */ /* 0x000fe20000000a00 */
[----:B------:R-:W-:Y:S01]  /*19340*/  VIADD R27, R209, 0x8 ;  /* 0x00000008d11b7836 */ /* 0x000fe20000000000 */
[----:B------:R-:W-:Y:S01]  /*19350*/  SHF.R.S32.HI R28, RZ, 0x1f, R211 ;  /* 0x0000001fff1c7819 */ /* 0x000fe200000114d3 */
[----:B------:R-:W-:Y:S01]  /*19360*/  IMAD.IADD R5, R5, 0x1, R103 ;  /* 0x0000000105057824 */ /* 0x000fe200078e0267 */
[----:B------:R-:W-:Y:S01]  /*19370*/  SHF.R.S32.HI R30, RZ, 0x1f, R212 ;  /* 0x0000001fff1e7819 */ /* 0x000fe200000114d4 */
[----:B------:R-:W-:Y:S01]  /*19380*/  VIADD R29, R209, 0x10 ;  /* 0x00000010d11d7836 */ /* 0x000fe20000000000 */
[----:B------:R-:W-:Y:S01]  /*19390*/  SHF.R.S32.HI R31, RZ, 0x1f, R213 ;  /* 0x0000001fff1f7819 */ /* 0x000fe200000114d5 */
[----:B------:R-:W-:Y:S01]  /*193a0*/  IMAD.WIDE.U32 R4, R199, UR4, R4 ;  /* 0x00000004c7047c25 */ /* 0x000fe2000f8e0004 */
[----:B------:R-:W-:-:S02]  /*193b0*/  SHF.R.S32.HI R32, RZ, 0x1f, R214 ;  /* 0x0000001fff207819 */ /* 0x000fc400000114d6 */
[----:B------:R-:W-:Y:S01]  /*193c0*/  SHF.R.S32.HI R26, RZ, 0x1f, R29 ;  /* 0x0000001fff1a7819 */ /* 0x000fe2000001141d */
[----:B------:R-:W-:Y:S01]  /*193d0*/  IMAD R5, R199, UR5, R5 ;  /* 0x00000005c7057c24 */ /* 0x000fe2000f8e0205 */
[----:B------:R-:W-:Y:S01]  /*193e0*/  ULDC.64 UR4, c[0x0][0xb40] ;  /* 0x0002d00000047ab9 */ /* 0x000fe20000000a00 */
[----:B------:R-:W-:Y:S01]  /*193f0*/  SHF.R.S32.HI R33, RZ, 0x1f, R215 ;  /* 0x0000001fff217819 */ /* 0x000fe200000114d7 */
[----:B------:R-:W-:Y:S01]  /*19400*/  IMAD R0, R0, UR4, RZ ;  /* 0x0000000400007c24 */ /* 0x000fe2000f8e02ff */
[----:B------:R-:W-:Y:S01]  /*19410*/  SHF.R.S32.HI R34, RZ, 0x1f, R216 ;  /* 0x0000001fff227819 */ /* 0x000fe200000114d8 */
[C---:B------:R-:W-:Y:S01]  /*19420*/  IMAD.WIDE.U32 R4, R203.reuse, UR4, R4 ;  /* 0x00000004cb047c25 */ /* 0x040fe2000f8e0004 */
[----:B------:R-:W-:Y:S02]  /*19430*/  SHF.R.S32.HI R35, RZ, 0x1f, R217 ;  /* 0x0000001fff237819 */ /* 0x000fe400000114d9 */
[----:B------:R-:W-:Y:S01]  /*19440*/  SHF.R.S32.HI R98, RZ, 0x1f, R218 ;  /* 0x0000001fff627819 */ /* 0x000fe200000114da */
[----:B------:R-:W-:Y:S01]  /*19450*/  IMAD R7, R203, UR5, R0 ;  /* 0x00000005cb077c24 */ /* 0x000fe2000f8e0200 */
[----:B------:R-:W-:Y:S01]  /*19460*/  ULDC.64 UR4, c[0x0][0xb48] ;  /* 0x0002d20000047ab9 */ /* 0x000fe20000000a00 */
[----:B0-----:R-:W-:Y:S01]  /*19470*/  @P4 IMAD.HI.U32 R0, R24, R3, RZ ;  /* 0x0000000318004227 */ /* 0x001fe200078e00ff */
[----:B------:R-:W-:-:S02]  /*19480*/  SHF.R.S32.HI R99, RZ, 0x1f, R219 ;  /* 0x0000001fff637819 */ /* 0x000fc400000114db */
[----:B------:R-:W-:Y:S01]  /*19490*/  SHF.R.S32.HI R104, RZ, 0x1f, R220 ;  /* 0x0000001fff687819 */ /* 0x000fe200000114dc */
[----:B------:R-:W-:Y:S01]  /*194a0*/  IMAD.MOV.U32 R3, RZ, RZ, R24 ;  /* 0x000000ffff037224 */ /* 0x000fe200078e0018 */
[----:B-1----:R-:W-:Y:S01]  /*194b0*/  @P4 SHF.R.U32.HI R3, RZ, R11, R0 ;  /* 0x0000000bff034219 */ /* 0x002fe20000011600 */
[----:B------:R-:W-:Y:S01]  /*194c0*/  IMAD.IADD R5, R5, 0x1, R7 ;  /* 0x0000000105057824 */ /* 0x000fe200078e0207 */
[----:B------:R-:W-:Y:S02]  /*194d0*/  SHF.R.S32.HI R105, RZ, 0x1f, R221 ;  /* 0x0000001fff697819 */ /* 0x000fe400000114dd */
[--C-:B------:R-:W-:Y:S01]  /*194e0*/  SHF.R.S32.HI R0, RZ, 0x1f, R3.reuse ;  /* 0x0000001fff007819 */ /* 0x100fe20000011403 */
[----:B------:R-:W-:Y:S01]  /*194f0*/  IMAD.MOV R6, RZ, RZ, -R3 ;  /* 0x000000ffff067224 */ /* 0x000fe200078e0a03 */
[----:B------:R-:W-:Y:S01]  /*19500*/  SHF.R.S32.HI R106, RZ, 0x1f, R222 ;  /* 0x0000001fff6a7819 */ /* 0x000fe200000114de */
[----:B------:R-:W-:Y:S01]  /*19510*/  IMAD.WIDE.U32 R4, R210, UR4, R4 ;  /* 0x00000004d2047c25 */ /* 0x000fe2000f8e0004 */
[----:B------:R-:W-:-:S03]  /*19520*/  SHF.R.S32.HI R107, RZ, 0x1f, R223 ;  /* 0x0000001fff6b7819 */ /* 0x000fc600000114df */
[----:B------:R-:W-:Y:S01]  /*19530*/  IMAD R101, R101, R6, R24 ;  /* 0x0000000665657224 */ /* 0x000fe200078e0218 */
[----:B------:R-:W-:Y:S01]  /*19540*/  SHF.R.S32.HI R24, RZ, 0x1f, R27 ;  /* 0x0000001fff187819 */ /* 0x000fe2000001141b */
        /* <DEDUP_REMOVED lines=12> */
[----:B------:R-:W-:Y:S01]  /*19610*/  LEA R0, P1, R4, UR4, 0x2 ;  /* 0x0000000404007c11 */ /* 0x000fe2000f8210ff */
[----:B------:R-:W-:-:S03]  /*19620*/  VIADD R6, R2, 0x34820 ;  /* 0x0003482002067836 */ /* 0x000fc60000000000 */
[----:B------:R-:W-:Y:S02]  /*19630*/  LEA.HI.X R3, R4, UR5, R3, 0x2, P1 ;  /* 0x0000000504037c11 */ /* 0x000fe400088f1403 */
[----:B------:R-:W-:Y:S01]  /*19640*/  PRMT R6, RZ, 0x654, R6 ;  /* 0x00000654ff067816 */ /* 0x000fe20000000006 */
[----:B------:R0:W1:Y:S03]  /*19650*/  SHFL.IDX PT, R4, R0, RZ, 0x1c1f ;  /* 0x001c1fff00047589 */ /* 0x00006600000e0000 */
[----:B------:R0:W-:Y:S01]  /*19660*/  SYNCS.ARRIVE.TRANS64.RED.A1T0 RZ, [R6+URZ], RZ ;  /* 0x000000ff06ff79a7 */ /* 0x0001e2000810043f */
[----:B------:R0:W2:Y:S01]  /*19670*/  SHFL.IDX PT, R5, R3, RZ, 0x1c1f ;  /* 0x001c1fff03057589 */ /* 0x0000a200000e0000 */
[----:B------:R-:W-:Y:S05]  /*19680*/  @P0 BRA `(.L_x_624) ;  /* 0x0000000400000947 */ /* 0x000fea0003800000 */
[----:B------:R-:W-:Y:S02]  /*19690*/  ULDC UR4, c[0x0][0xac8] ;  /* 0x0002b20000047ab9 */ /* 0x000fe40000000800 */
[----:B------:R-:W-:Y:S02]  /*196a0*/  ISETP.GE.AND P3, PT, R209, UR4, PT ;  /* 0x00000004d1007c0c */ /* 0x000fe4000bf66270 */
[----:B------:R-:W-:Y:S02]  /*196b0*/  ISETP.GE.AND P2, PT, R27, UR4, PT ;  /* 0x000000041b007c0c */ /* 0x000fe4000bf46270 */
[----:B------:R-:W-:Y:S02]  /*196c0*/  ISETP.GE.AND P1, PT, R29, UR4, PT ;  /* 0x000000041d007c0c */ /* 0x000fe4000bf26270 */
[----:B------:R-:W-:Y:S02]  /*196d0*/  ISETP.GE.AND P0, PT, R211, UR4, PT ;  /* 0x00000004d3007c0c */ /* 0x000fe4000bf06270 */
[----:B------:R-:W-:-:S05]  /*196e0*/  ISETP.GE.AND P4, PT, R222, UR4, PT ;  /* 0x00000004de007c0c */ /* 0x000fca000bf86270 */
[----:B012---:R-:W-:-:S04]  /*196f0*/  @!P3 IMAD.WIDE R6, R209, 0x4, R4 ;  /* 0x00000004d106b825 */ /* 0x007fc800078e0204 */
[-C--:B------:R-:W-:Y:S01]  /*19700*/  @!P1 LEA R8, P5, R29, R4.reuse, 0x2 ;  /* 0x000000041d089211 */ /* 0x080fe200078a10ff */
[----:B------:R0:W-:Y:S01]  /*19710*/  @!P3 ST.E.64 desc[UR58][R6.64], R20 ;  /* 0x000000140600b985 */ /* 0x0001e2000c101b3a */
[----:B------:R-:W-:Y:S02]  /*19720*/  ISETP.GE.AND P3, PT, R223, UR4, PT ;  /* 0x00000004df007c0c */ /* 0x000fe4000bf66270 */
[----:B------:R-:W-:Y:S02]  /*19730*/  @!P1 LEA.HI.X R9, R29, R5, R26, 0x2, P5 ;  /* 0x000000051d099211 */ /* 0x000fe400028f141a */
[----:B------:R-:W-:Y:S02]  /*19740*/  ISETP.GE.AND P5, PT, R221, UR4, PT ;  /* 0x00000004dd007c0c */ /* 0x000fe4000bfa6270 */
[----:B0-----:R-:W-:-:S04]  /*19750*/  @!P2 LEA R6, P6, R27, R4, 0x2 ;  /* 0x000000041b06a211 */ /* 0x001fc800078c10ff */
[----:B------:R-:W-:Y:S02]  /*19760*/  @!P2 LEA.HI.X R7, R27, R5, R24, 0x2, P6 ;  /* 0x000000051b07a211 */ /* 0x000fe400030f1418 */
[----:B------:R-:W-:-:S03]  /*19770*/  @!P0 LEA R10, P6, R211, R4, 0x2 ;  /* 0x00000004d30a8211 */ /* 0x000fc600078c10ff */
[----:B------:R0:W-:Y:S01]  /*19780*/  @!P2 ST.E.64 desc[UR58][R6.64], R88 ;  /* 0x000000580600a985 */ /* 0x0001e2000c101b3a */
[----:B------:R-:W-:Y:S02]  /*19790*/  @!P0 LEA.HI.X R11, R211, R5, R28, 0x2, P6 ;  /* 0x00000005d30b8211 */ /* 0x000fe400030f141c */
[----:B------:R-:W-:Y:S01]  /*197a0*/  ISETP.GE.AND P2, PT, R220, UR4, PT ;  /* 0x00000004dc007c0c */ /* 0x000fe2000bf46270 */
[----:B------:R1:W-:Y:S01]  /*197b0*/  @!P1 ST.E.64 desc[UR58][R8.64], R90 ;  /* 0x0000005a08009985 */ /* 0x0003e2000c101b3a */
[----:B------:R-:W-:-:S03]  /*197c0*/  ISETP.GE.AND P1, PT, R219, UR4, PT ;  /* 0x00000004db007c0c */ /* 0x000fc6000bf26270 */
[----:B------:R2:W-:Y:S01]  /*197d0*/  @!P0 ST.E.64 desc[UR58][R10.64], R36 ;  /* 0x000000240a008985 */ /* 0x0005e2000c101b3a */
[CC--:B0-----:R-:W-:Y:S02]  /*197e0*/  @!P3 LEA R6, P6, R223.reuse, R4.reuse, 0x2 ;  /* 0x00000004df06b211 */ /* 0x0c1fe400078c10ff */
[CC--:B-1----:R-:W-:Y:S02]  /*197f0*/  @!P4 LEA R8, P0, R222.reuse, R4.reuse, 0x2 ;  /* 0x00000004de08c211 */ /* 0x0c2fe400078010ff */
[-C--:B------:R-:W-:Y:S02]  /*19800*/  @!P3 LEA.HI.X R7, R223, R5.reuse, R107, 0x2, P6 ;  /* 0x00000005df07b211 */ /* 0x080fe400030f146b */
[----:B------:R-:W-:Y:S02]  /*19810*/  @!P4 LEA.HI.X R9, R222, R5, R106, 0x2, P0 ;  /* 0x00000005de09c211 */ /* 0x000fe400000f146a */
[----:B------:R-:W-:Y:S01]  /*19820*/  ISETP.GE.AND P0, PT, R218, UR4, PT ;  /* 0x00000004da007c0c */ /* 0x000fe2000bf06270 */
[----:B------:R0:W-:Y:S01]  /*19830*/  @!P3 ST.E.64 desc[UR58][R6.64], R40 ;  /* 0x000000280600b985 */ /* 0x0001e2000c101b3a */
[----:B--2---:R-:W-:-:S02]  /*19840*/  @!P5 LEA R10, P6, R221, R4, 0x2 ;  /* 0x00000004dd0ad211 */ /* 0x004fc400078c10ff */
[----:B------:R-:W-:Y:S01]  /*19850*/  ISETP.GE.AND P3, PT, R217, UR4, PT ;  /* 0x00000004d9007c0c */ /* 0x000fe2000bf66270 */
[----:B------:R1:W-:Y:S01]  /*19860*/  @!P4 ST.E.64 desc[UR58][R8.64], R44 ;  /* 0x0000002c0800c985 */ /* 0x0003e2000c101b3a */
[----:B------:R-:W-:-:S05]  /*19870*/  @!P5 LEA.HI.X R11, R221, R5, R105, 0x2, P6 ;  /* 0x00000005dd0bd211 */ /* 0x000fca00030f1469 */
[----:B------:R2:W-:Y:S01]  /*19880*/  @!P5 ST.E.64 desc[UR58][R10.64], R48 ;  /* 0x000000300a00d985 */ /* 0x0005e2000c101b3a */
[CC--:B0-----:R-:W-:Y:S02]  /*19890*/  @!P2 LEA R6, P4, R220.reuse, R4.reuse, 0x2 ;  /* 0x00000004dc06a211 */ /* 0x0c1fe400078810ff */
[CC--:B-1----:R-:W-:Y:S02]  /*198a0*/  @!P1 LEA R8, P5, R219.reuse, R4.reuse, 0x2 ;  /* 0x00000004db089211 */ /* 0x0c2fe400078a10ff */
[-C--:B------:R-:W-:Y:S02]  /*198b0*/  @!P2 LEA.HI.X R7, R220, R5.reuse, R104, 0x2, P4 ;  /* 0x00000005dc07a211 */ /* 0x080fe400020f1468 */
[----:B------:R-:W-:Y:S02]  /*198c0*/  ISETP.GE.AND P4, PT, R216, UR4, PT ;  /* 0x00000004d8007c0c */ /* 0x000fe4000bf86270 */
[----:B--2---:R-:W-:Y:S01]  /*198d0*/  @!P0 LEA R10, P6, R218, R4, 0x2 ;  /* 0x00000004da0a8211 */ /* 0x004fe200078c10ff */
[----:B------:R0:W-:Y:S01]  /*198e0*/  @!P2 ST.E.64 desc[UR58][R6.64], R52 ;  /* 0x000000340600a985 */ /* 0x0001e2000c101b3a */
[----:B------:R-:W-:-:S02]  /*198f0*/  @!P1 LEA.HI.X R9, R219, R5, R99, 0x2, P5 ;  /* 0x00000005db099211 */ /* 0x000fc400028f1463 */
[-C--:B------:R-:W-:Y:S02]  /*19900*/  @!P0 LEA.HI.X R11, R218, R5.reuse, R98, 0x2, P6 ;  /* 0x00000005da0b8211 */ /* 0x080fe400030f1462 */
[----:B------:R-:W-:Y:S01]  /*19910*/  ISETP.GE.AND P2, PT, R215, UR4, PT ;  /* 0x00000004d7007c0c */ /* 0x000fe2000bf46270 */
[----:B------:R-:W-:Y:S01]  /*19920*/  @!P1 ST.E.64 desc[UR58][R8.64], R56 ;  /* 0x0000003808009985 */ /* 0x000fe2000c101b3a */
[----:B------:R-:W-:Y:S02]  /*19930*/  @!P3 LEA R14, P5, R217, R4, 0x2 ;  /* 0x00000004d90eb211 */ /* 0x000fe400078a10ff */
[----:B------:R-:W-:Y:S01]  /*19940*/  ISETP.GE.AND P1, PT, R214, UR4, PT ;  /* 0x00000004d6007c0c */ /* 0x000fe2000bf26270 */
[----:B------:R1:W-:Y:S01]  /*19950*/  @!P0 ST.E.64 desc[UR58][R10.64], R60 ;  /* 0x0000003c0a008985 */ /* 0x0003e2000c101b3a */
[----:B------:R-:W-:Y:S02]  /*19960*/  ISETP.GE.AND P0, PT, R213, UR4, PT ;  /* 0x00000004d5007c0c */ /* 0x000fe4000bf06270 */
[----:B------:R-:W-:-:S02]  /*19970*/  @!P3 LEA.HI.X R15, R217, R5, R35, 0x2, P5 ;  /* 0x00000005d90fb211 */ /* 0x000fc400028f1423 */
[----:B------:R-:W-:Y:S02]  /*19980*/  ISETP.GE.AND P5, PT, R212, UR4, PT ;  /* 0x00000004d4007c0c */ /* 0x000fe4000bfa6270 */
[CC--:B------:R-:W-:Y:S01]  /*19990*/  @!P4 LEA R12, P6, R216.reuse, R4.reuse, 0x2 ;  /* 0x00000004d80cc211 */ /* 0x0c0fe200078c10ff */
[----:B------:R3:W-:Y:S01]  /*199a0*/  @!P3 ST.E.64 desc[UR58][R14.64], R64 ;  /* 0x000000400e00b985 */ /* 0x0007e2000c101b3a */
[CC--:B0-----:R-:W-:Y:S02]  /*199b0*/  @!P2 LEA R6, P3, R215.reuse, R4.reuse, 0x2 ;  /* 0x00000004d706a211 */ /* 0x0c1fe400078610ff */
[-C--:B------:R-:W-:Y:S02]  /*199c0*/  @!P4 LEA.HI.X R13, R216, R5.reuse, R34, 0x2, P6 ;  /* 0x00000005d80dc211 */ /* 0x080fe400030f1422 */
[----:B------:R-:W-:Y:S02]  /*199d0*/  @!P2 LEA.HI.X R7, R215, R5, R33, 0x2, P3 ;  /* 0x00000005d707a211 */ /* 0x000fe400018f1421 */
[-C--:B-1----:R-:W-:Y:S01]  /*199e0*/  @!P1 LEA R10, P6, R214, R4.reuse, 0x2 ;  /* 0x00000004d60a9211 */ /* 0x082fe200078c10ff */
[----:B------:R3:W-:Y:S01]  /*199f0*/  @!P4 ST.E.64 desc[UR58][R12.64], R68 ;  /* 0x000000440c00c985 */ /* 0x0007e2000c101b3a */
[----:B------:R-:W-:-:S02]  /*19a00*/  @!P0 LEA R8, P4, R213, R4, 0x2 ;  /* 0x00000004d5088211 */ /* 0x000fc400078810ff */
        /* <DEDUP_REMOVED lines=8> */
.L_x_624:
[----:B------:R-:W-:Y:S05]  /*19a90*/  BSYNC B1 ;  /* 0x0000000000017941 */ /* 0x000fea0003800000 */
.L_x_623:
[----:B------:R-:W-:Y:S01]  /*19aa0*/  ISETP.GE.AND P0, PT, R25, R102, PT ;  /* 0x000000661900720c */ /* 0x000fe20003f06270 */
[----:B--23--:R2:W3:Y:S04]  /*19ab0*/  SHFL.IDX PT, R5, R3, 0x1, 0x1c1f ;  /* 0x003c1f0003057f89 */ /* 0x00c4e800000e0000 */
[----:B-1----:R2:W1:Y:S08]  /*19ac0*/  SHFL.IDX PT, R4, R0, 0x1, 0x1c1f ;  /* 0x003c1f0000047f89 */ /* 0x00247000000e0000 */
[----:B--2---:R-:W-:Y:S05]  /*19ad0*/  @P0 BRA `(.L_x_622) ;  /* 0x0000000c00f40947 */ /* 0x004fea0003800000 */
[----:B------:R-:W-:Y:S02]  /*19ae0*/  ULDC UR4, c[0x0][0xac8] ;  /* 0x0002b20000047ab9 */ /* 0x000fe40000000800 */
[----:B------:R-:W-:Y:S02]  /*19af0*/  ISETP.GE.AND P1, PT, R27, UR4, PT ;  /* 0x000000041b007c0c */ /* 0x000fe4000bf26270 */
[----:B------:R-:W-:Y:S02]  /*19b00*/  ISETP.GE.AND P0, PT, R29, UR4, PT ;  /* 0x000000041d007c0c */ /* 0x000fe4000bf06270 */
[----:B------:R-:W-:Y:S02]  /*19b10*/  ISETP.GE.AND P2, PT, R209, UR4, PT ;  /* 0x00000004d1007c0c */ /* 0x000fe4000bf46270 */
[----:B------:R-:W-:Y:S02]  /*19b20*/  ISETP.GE.AND P4, PT, R223, UR4, PT ;  /* 0x00000004df007c0c */ /* 0x000fe4000bf86270 */
[----:B------:R-:W-:-:S05]  /*19b30*/  ISETP.GE.AND P3, PT, R211, UR4, PT ;  /* 0x00000004d3007c0c */ /* 0x000fca000bf66270 */
[-C--:B-1----:R-:W-:Y:S02]  /*19b40*/  @!P1 LEA R8, P5, R27, R4.reuse, 0x2 ;  /* 0x000000041b089211 */ /* 0x082fe400078a10ff */
[-C--:B------:R-:W-:Y:S02]  /*19b50*/  @!P0 LEA R10, P6, R29, R4.reuse, 0x2 ;  /* 0x000000041d0a8211 */ /* 0x080fe400078c10ff */
[-C--:B---3--:R-:W-:Y:S01]  /*19b60*/  @!P1 LEA.HI.X R9, R27, R5.reuse, R24, 0x2, P5 ;  /* 0x000000051b099211 */ /* 0x088fe200028f1418 */
[----:B0-----:R-:W-:Y:S01]  /*19b70*/  @!P2 IMAD.WIDE R6, R209, 0x4, R4 ;  /* 0x00000004d106a825 */ /* 0x001fe200078e0204 */
        /* <DEDUP_REMOVED lines=26> */
[----:B--2---:R-:W-:Y:S01]  /*19d20*/  @!P3 LEA R12, P5, R218, R4, 0x2 ;  /* 0x00000004da0cb211 */ /* 0x004fe200078a10ff */
[----:B------:R0:W-:Y:S01]  /*19d30*/  @!P1 ST.E.64 desc[UR58][R8.64], R54 ;  /* 0x0000003608009985 */ /* 0x0001e2000c101b3a */
[----:B------:R-:W-:Y:S02]  /*19d40*/  ISETP.GE.AND P1, PT, R215, UR4, PT ;  /* 0x00000004d7007c0c */ /* 0x000fe4000bf26270 */
[----:B------:R-:W-:Y:S01]  /*19d50*/  ISETP.GE.AND P0, PT, R214, UR4, PT ;  /* 0x00000004d6007c0c */ /* 0x000fe2000bf06270 */
[----:B------:R1:W-:Y:S01]  /*19d60*/  @!P2 ST.E.64 desc[UR58][R10.64], R58 ;  /* 0x0000003a0a00a985 */ /* 0x0003e2000c101b3a */
[----:B------:R-:W-:-:S02]  /*19d70*/  ISETP.GE.AND P2, PT, R216, UR4, PT ;  /* 0x00000004d8007c0c */ /* 0x000fc4000bf46270 */
[-C--:B------:R-:W-:Y:S02]  /*19d80*/  @!P3 LEA.HI.X R13, R218, R5.reuse, R98, 0x2, P5 ;  /* 0x00000005da0db211 */ /* 0x080fe400028f1462 */
[----:B------:R-:W-:Y:S02]  /*19d90*/  ISETP.GE.AND P5, PT, R213, UR4, PT ;  /* 0x00000004d5007c0c */ /* 0x000fe4000bfa6270 */
[CC--:B---3--:R-:W-:Y:S01]  /*19da0*/  @!P4 LEA R14, P6, R217.reuse, R4.reuse, 0x2 ;  /* 0x00000004d90ec211 */ /* 0x0c8fe200078c10ff */
        /* <DEDUP_REMOVED lines=17> */
[----:B------:R-:W-:-:S04]  /*19ec0*/  LEA R4, P0, R212, R4, 0x2 ;  /* 0x00000004d4047211 */ /* 0x000fc800078010ff */
[----:B------:R-:W-:-:S05]  /*19ed0*/  LEA.HI.X R5, R212, R5, R30, 0x2, P0 ;  /* 0x00000005d4057211 */ /* 0x000fca00000f141e */
[----:B------:R4:W-:Y:S01]  /*19ee0*/  ST.E.64 desc[UR58][R4.64], R86 ;  /* 0x0000005604007985 */ /* 0x0009e2000c101b3a */
[----:B------:R-:W-:Y:S05]  /*19ef0*/  BRA `(.L_x_622) ;  /* 0x0000000800ec7947 */ /* 0x000fea0003800000 */
.L_x_613:
[----:B------:R-:W-:Y:S01]  /*19f00*/  ULDC.64 UR6, c[0x0][0xc08] ;  /* 0x0003020000067ab9 */ /* 0x000fe20000000a00 */
[----:B------:R-:W-:Y:S01]  /*19f10*/  ULDC.64 UR4, c[0x0][0xc00] ;  /* 0x0003000000047ab9 */ /* 0x000fe20000000a00 */
[----:B------:R-:W-:Y:S01]  /*19f20*/  ISETP.NE.U32.AND P1, PT, RZ, UR6, PT ;  /* 0x00000006ff007c0c */ /* 0x000fe2000bf25070 */
[----:B------:R-:W-:Y:S01]  /*19f30*/  IMAD.MOV.U32 R3, RZ, RZ, RZ ;  /* 0x000000ffff037224 */ /* 0x000fe200078e00ff */
[----:B------:R-:W-:Y:S02]  /*19f40*/  ISETP.NE.U32.AND P0, PT, RZ, UR4, PT ;  /* 0x00000004ff007c0c */ /* 0x000fe4000bf05070 */
[----:B------:R-:W-:Y:S02]  /*19f50*/  ISETP.NE.AND.EX P1, PT, RZ, UR7, PT, P1 ;  /* 0x00000007ff007c0c */ /* 0x000fe4000bf25310 */
[----:B------:R-:W-:Y:S02]  /*19f60*/  IADD3 R4, P2, R204, UR4, RZ ;  /* 0x00000004cc047c10 */ /* 0x000fe4000ff5e0ff */
[----:B------:R-:W-:-:S02]  /*19f70*/  ISETP.NE.AND.EX P0, PT, RZ, UR5, PT, P0 ;  /* 0x00000005ff007c0c */ /* 0x000fc4000bf05300 */
[----:B------:R-:W-:Y:S01]  /*19f80*/  IADD3.X R5, R205, UR5, RZ, P2, !PT ;  /* 0x00000005cd057c10 */ /* 0x000fe200097fe4ff */
[----:B------:R-:W-:Y:S02]  /*19f90*/  ULDC UR4, c[0x0][0xa88] ;  /* 0x0002a20000047ab9 */ /* 0x000fe40000000800 */
[----:B------:R-:W-:-:S04]  /*19fa0*/  IMAD.U32 R0, RZ, RZ, UR4 ;  /* 0x00000004ff007e24 */ /* 0x000fc8000f8e00ff */
[----:B------:R-:W-:-:S04]  /*19fb0*/  @P1 IADD3 R204, P2, R204, UR6, RZ ;  /* 0x00000006cccc1c10 */ /* 0x000fc8000ff5e0ff */
[----:B------:R-:W-:Y:S01]  /*19fc0*/  @P1 IADD3.X R205, R205, UR7, RZ, P2, !PT ;  /* 0x00000007cdcd1c10 */ /* 0x000fe200097fe4ff */
[----:B------:R3:W5:Y:S04]  /*19fd0*/  @P0 LDG.E R3, desc[UR58][R4.64] ;  /* 0x0000003a04030981 */ /* 0x000768000c1e1900 */
[----:B------:R3:W5:Y:S01]  /*19fe0*/  @P1 LDG.E R0, desc[UR58][R204.64] ;  /* 0x0000003acc001981 */ /* 0x000762000c1e1900 */
[----:B------:R-:W-:Y:S01]  /*19ff0*/  ISETP.NE.AND P2, PT, R202, RZ, PT ;  /* 0x000000ffca00720c */ /* 0x000fe20003f45270 */
[----:B0-----:R-:W0:-:S12]  /*1a000*/  S2R R6, SR_TID.X ;  /* 0x0000000000067919 */ /* 0x001e180000002100 */
[----:B------:R-:W4:Y:S01]  /*1a010*/  @!P2 LDC R202, c[0x0][0xad4] ;  /* 0x0002b500ffcaab82 */ /* 0x000f220000000800 */
[----:B0-----:R-:W-:Y:S01]  /*1a020*/  VIADD R6, R6, 0xffffff80 ;  /* 0xffffff8006067836 */ /* 0x001fe20000000000 */
[----:B----4-:R-:W-:-:S04]  /*1a030*/  ISETP.GT.AND P2, PT, R202, 0x1, PT ;  /* 0x00000001ca00780c */ /* 0x010fc80003f44270 */
[----:B------:R-:W-:Y:S01]  /*1a040*/  ISETP.GT.AND P3, PT, R6, 0x7f, PT ;  /* 0x0000007f0600780c */ /* 0x000fe20003f64270 */
[----:B---3--:R-:W-:-:S12]  /*1a050*/  @P1 BRA `(.L_x_625) ;  /* 0x0000000000101947 */ /* 0x008fd80003800000 */
[----:B------:R-:W-:Y:S05]  /*1a060*/  @!P0 BRA `(.L_x_625) ;  /* 0x00000000000c8947 */ /* 0x000fea0003800000 */
[----:B------:R-:W3:Y:S04]  /*1a070*/  LDG.E R7, desc[UR58][R4.64] ;  /* 0x0000003a04077981 */ /* 0x000ee8000c1e1900 */
[----:B-----5:R-:W3:Y:S02]  /*1a080*/  LDG.E R0, desc[UR58][R4.64+0x4] ;  /* 0x0000043a04007981 */ /* 0x020ee4000c1e1900 */
[----:B---3--:R-:W-:-:S07]  /*1a090*/  IMAD.IADD R0, R0, 0x1, -R7 ;  /* 0x0000000100007824 */ /* 0x008fce00078e0a07 */
.L_x_625:
[----:B------:R-:W-:Y:S01]  /*1a0a0*/  BSSY B1, `(.L_x_626) ;  /* 0x0000037000017945 */ /* 0x000fe20003800000 */
[----:B------:R-:W-:Y:S02]  /*1a0b0*/  SEL R203, R203, RZ, !P0 ;  /* 0x000000ffcbcb7207 */ /* 0x000fe40004000000 */
[----:B------:R-:W-:Y:S02]  /*1a0c0*/  SEL R225, R225, RZ, !P0 ;  /* 0x000000ffe1e17207 */ /* 0x000fe40004000000 */
[----:B-----5:R-:W-:Y:S01]  /*1a0d0*/  SHF.R.S32.HI R26, RZ, 0x1f, R3 ;  /* 0x0000001fff1a7819 */ /* 0x020fe20000011403 */
[----:B------:R-:W-:Y:S06]  /*1a0e0*/  @P3 BRA `(.L_x_627) ;  /* 0x0000000000c83947 */ /* 0x000fec0003800000 */
[----:B------:R-:W0:Y:S01]  /*1a0f0*/  S2R R5, SR_TID.X ;  /* 0x0000000000057919 */ /* 0x000e220000002100 */
[----:B------:R-:W3:Y:S01]  /*1a100*/  LDC R29, c[0x0][0xbe8] ;  /* 0x0002fa00ff1d7b82 */ /* 0x000ee20000000800 */
[----:B0-----:R-:W-:Y:S02]  /*1a110*/  IMAD R4, R208, 0x80, R5 ;  /* 0x00000080d0047824 */ /* 0x001fe400078e0205 */
[----:B---3--:R-:W-:Y:S02]  /*1a120*/  IMAD R5, R0, R29, RZ ;  /* 0x0000001d00057224 */ /* 0x008fe400078e02ff */
[----:B------:R-:W-:-:S05]  /*1a130*/  VIADD R28, R4, 0xffffff80 ;  /* 0xffffff80041c7836 */ /* 0x000fca0000000000 */
[----:B------:R-:W-:-:S13]  /*1a140*/  ISETP.GE.AND P0, PT, R28, R5, PT ;  /* 0x000000051c00720c */ /* 0x000fda0003f06270 */
[----:B------:R-:W-:Y:S05]  /*1a150*/  @P0 BRA `(.L_x_627) ;  /* 0x0000000000ac0947 */ /* 0x000fea0003800000 */
[----:B------:R-:W-:Y:S01]  /*1a160*/  IMAD.MOV.U32 R24, RZ, RZ, 0x9b8 ;  /* 0x000009b8ff187424 */ /* 0x000fe200078e00ff */
[----:B------:R-:W-:Y:S01]  /*1a170*/  ISETP.GT.AND P0, PT, R202, 0x1, PT ;  /* 0x00000001ca00780c */ /* 0x000fe20003f04270 */
[----:B------:R-:W0:Y:S01]  /*1a180*/  LDC.64 R4, c[0x0][0xba8] ;  /* 0x0002ea00ff047b82 */ /* 0x000e220000000a00 */
[----:B------:R-:W-:Y:S01]  /*1a190*/  ISETP.NE.AND P1, PT, R29, 0x1, PT ;  /* 0x000000011d00780c */ /* 0x000fe20003f25270 */
[----:B------:R-:W-:Y:S01]  /*1a1a0*/  IMAD.MOV.U32 R21, RZ, RZ, R28 ;  /* 0x000000ffff157224 */ /* 0x000fe200078e001c */
[----:B------:R-:W-:-:S05]  /*1a1b0*/  SEL R24, R24, 0x978, P0 ;  /* 0x0000097818187807 */ /* 0x000fca0000000000 */
[----:B------:R-:W3:Y:S08]  /*1a1c0*/  LDC.64 R12, c[0x0][R24+0x220] ;  /* 0x00008800180c7b82 */ /* 0x000ef00000000a00 */
[----:B------:R-:W4:Y:S08]  /*1a1d0*/  LDC.64 R10, c[0x0][R24+0x218] ;  /* 0x00008600180a7b82 */ /* 0x000f300000000a00 */
[----:B------:R-:W5:Y:S08]  /*1a1e0*/  LDC.64 R8, c[0x0][R24+0x228] ;  /* 0x00008a0018087b82 */ /* 0x000f700000000a00 */
[----:B------:R-:W1:Y:S08]  /*1a1f0*/  LDC.64 R6, c[0x0][R24+0x210] ;  /* 0x0000840018067b82 */ /* 0x000e700000000a00 */
[----:B------:R-:W2:Y:S08]  /*1a200*/  @P1 LDC R15, c[0x0][0xbec] ;  /* 0x0002fb00ff0f1b82 */ /* 0x000eb00000000800 */
[----:B------:R-:W5:Y:S01]  /*1a210*/  @P1 LDC R27, c[0x0][0xbf0] ;  /* 0x0002fc00ff1b1b82 */ /* 0x000f620000000800 */
[----:B---3--:R-:W-:-:S07]  /*1a220*/  IMAD R13, R13, R203, RZ ;  /* 0x000000cb0d0d7224 */ /* 0x008fce00078e02ff */
[----:B0-----:R-:W0:Y:S01]  /*1a230*/  @!P0 LDC R4, c[0x0][0xb50] ;  /* 0x0002d400ff048b82 */ /* 0x001e220000000800 */
[----:B--2---:R-:W-:-:S07]  /*1a240*/  @P1 IMAD.HI.U32 R20, R28, R15, RZ ;  /* 0x0000000f1c141227 */ /* 0x004fce00078e00ff */
[----:B------:R-:W2:Y:S01]  /*1a250*/  @!P0 LDC R5, c[0x0][0xb54] ;  /* 0x0002d500ff058b82 */ /* 0x000ea20000000800 */
[----:B----4-:R-:W-:Y:S02]  /*1a260*/  IMAD R25, R11, R199, RZ ;  /* 0x000000c70b197224 */ /* 0x010fe400078e02ff */
[----:B------:R-:W-:Y:S01]  /*1a270*/  IMAD.WIDE.U32 R14, R12, R203, RZ ;  /* 0x000000cb0c0e7225 */ /* 0x000fe200078e00ff */
[----:B-----5:R-:W-:-:S03]  /*1a280*/  @P1 SHF.R.U32.HI R21, RZ, R27, R20 ;  /* 0x0000001bff151219 */ /* 0x020fc60000011614 */
[----:B------:R-:W-:Y:S01]  /*1a290*/  IMAD R27, R12, R225, R13 ;  /* 0x000000e10c1b7224 */ /* 0x000fe200078e020d */
[----:B------:R-:W-:Y:S01]  /*1a2a0*/  SEL R13, R210, RZ, P0 ;  /* 0x000000ffd20d7207 */ /* 0x000fe20000000000 */
[----:B------:R-:W-:-:S04]  /*1a2b0*/  IMAD.WIDE.U32 R10, R10, R199, RZ ;  /* 0x000000c70a0a7225 */ /* 0x000fc800078e00ff */
[----:B------:R-:W-:Y:S01]  /*1a2c0*/  IMAD.IADD R12, R15, 0x1, R27 ;  /* 0x000000010f0c7824 */ /* 0x000fe200078e021b */
[----:B------:R-:W-:Y:S01]  /*1a2d0*/  IADD3 R10, P1, P3, R14, R10, R3 ;  /* 0x0000000a0e0a7210 */ /* 0x000fe20007b3e003 */
[----:B------:R-:W-:Y:S02]  /*1a2e0*/  IMAD.IADD R25, R11, 0x1, R25 ;  /* 0x000000010b197824 */ /* 0x000fe400078e0219 */
[----:B------:R-:W-:Y:S02]  /*1a2f0*/  IMAD R15, R9, R13, RZ ;  /* 0x0000000d090f7224 */ /* 0x000fe400078e02ff */
[----:B------:R-:W-:Y:S01]  /*1a300*/  IMAD.MOV R11, RZ, RZ, -R21 ;  /* 0x000000ffff0b7224 */ /* 0x000fe200078e0a15 */
[----:B------:R-:W-:Y:S01]  /*1a310*/  IADD3.X R12, R12, R25, R26, P1, P3 ;  /* 0x000000190c0c7210 */ /* 0x000fe20000fe641a */
[----:B------:R-:W-:-:S04]  /*1a320*/  IMAD.WIDE.U32 R8, R8, R13, RZ ;  /* 0x0000000d08087225 */ /* 0x000fc800078e00ff */
[----:B------:R-:W-:Y:S01]  /*1a330*/  IMAD R11, R29, R11, R28 ;  /* 0x0000000b1d0b7224 */ /* 0x000fe200078e021c */
[----:B------:R-:W-:Y:S01]  /*1a340*/  IADD3 R8, P0, P1, R21, R10, R8 ;  /* 0x0000000a15087210 */ /* 0x000fe2000791e008 */
[----:B------:R-:W-:Y:S01]  /*1a350*/  IMAD.IADD R15, R9, 0x1, R15 ;  /* 0x00000001090f7824 */ /* 0x000fe200078e020f */
[----:B------:R-:W-:Y:S01]  /*1a360*/  SHF.R.S32.HI R21, RZ, 0x1f, R21 ;  /* 0x0000001fff157819 */ /* 0x000fe20000011415 */
[----:B-1----:R-:W-:Y:S01]  /*1a370*/  IMAD R7, R7, R11, RZ ;  /* 0x0000000b07077224 */ /* 0x002fe200078e02ff */
[----:B------:R-:W-:Y:S02]  /*1a380*/  SHF.R.S32.HI R13, RZ, 0x1f, R11 ;  /* 0x0000001fff0d7819 */ /* 0x000fe4000001140b */
[----:B------:R-:W-:-:S03]  /*1a390*/  IADD3.X R9, R21, R12, R15, P0, P1 ;  /* 0x0000000c15097210 */ /* 0x000fc600007e240f */
[C---:B------:R-:W-:Y:S02]  /*1a3a0*/  IMAD R13, R6.reuse, R13, R7 ;  /* 0x0000000d060d7224 */ /* 0x040fe400078e0207 */
[----:B------:R-:W-:-:S04]  /*1a3b0*/  IMAD.WIDE.U32 R6, R6, R11, R8 ;  /* 0x0000000b06067225 */ /* 0x000fc800078e0008 */
[----:B------:R-:W-:Y:S01]  /*1a3c0*/  IMAD.IADD R7, R7, 0x1, R13 ;  /* 0x0000000107077824 */ /* 0x000fe200078e020d */
[----:B0-----:R-:W-:-:S04]  /*1a3d0*/  LEA R4, P0, R6, R4, 0x2 ;  /* 0x0000000406047211 */ /* 0x001fc800078010ff */
[----:B--2---:R-:W-:Y:S01]  /*1a3e0*/  LEA.HI.X R5, R6, R5, R7, 0x2, P0 ;  /* 0x0000000506057211 */ /* 0x004fe200000f1407 */
[----:B------:R-:W-:-:S05]  /*1a3f0*/  IMAD.MOV.U32 R7, RZ, RZ, -0x800000 ;  /* 0xff800000ff077424 */ /* 0x000fca00078e00ff */
[----:B------:R0:W-:Y:S03]  /*1a400*/  STG.E desc[UR58][R4.64], R7 ;  /* 0x0000000704007986 */ /* 0x0001e6000c10193a */
.L_x_627:
[----:B------:R-:W-:Y:S05]  /*1a410*/  BSYNC B1 ;  /* 0x0000000000017941 */ /* 0x000fea0003800000 */
.L_x_626:
[----:B------:R-:W-:Y:S05]  /*1a420*/  @P2 BRA `(.L_x_622) ;  /* 0x0000000400a02947 */ /* 0x000fea0003800000 */
[----:B------:R-:W3:Y:S01]  /*1a430*/  LDC R11, c[0x0][0xbe8] ;  /* 0x0002fa00ff0b7b82 */ /* 0x000ee20000000800 */
[----:B------:R-:W-:Y:S01]  /*1a440*/  ULDC.64 UR4, c[0x0][0xaa0] ;  /* 0x0002a80000047ab9 */ /* 0x000fe20000000a00 */
[----:B------:R-:W-:Y:S01]  /*1a450*/  ULDC.64 UR6, c[0x0][0xaf0] ;  /* 0x0002bc0000067ab9 */ /* 0x000fe20000000a00 */
[----:B0-----:R-:W-:Y:S01]  /*1a460*/  IMAD R4, R26, UR4, RZ ;  /* 0x000000041a047c24 */ /* 0x001fe2000f8e02ff */
[----:B------:R-:W-:Y:S01]  /*1a470*/  BSSY B1, `(.L_x_628) ;  /* 0x0000039000017945 */ /* 0x000fe20003800000 */
[----:B------:R-:W-:Y:S02]  /*1a480*/  SHF.R.S32.HI R10, RZ, 0x1f, R200 ;  /* 0x0000001fff0a7819 */ /* 0x000fe400000114c8 */
[C---:B------:R-:W-:Y:S01]  /*1a490*/  IMAD R7, R3.reuse, UR5, R4 ;  /* 0x0000000503077c24 */ /* 0x040fe2000f8e0204 */
[----:B------:R-:W-:Y:S01]  /*1a4a0*/  SHF.R.S32.HI R14, RZ, 0x1f, R198 ;  /* 0x0000001fff0e7819 */ /* 0x000fe200000114c6 */
[----:B------:R-:W-:Y:S01]  /*1a4b0*/  IMAD.WIDE.U32 R4, R3, UR4, RZ ;  /* 0x0000000403047c25 */ /* 0x000fe2000f8e00ff */
[----:B------:R-:W-:-:S03]  /*1a4c0*/  ULDC.64 UR4, c[0x0][0xae8] ;  /* 0x0002ba0000047ab9 */ /* 0x000fc60000000a00 */
[----:B------:R-:W-:Y:S02]  /*1a4d0*/  IMAD R3, R201, 0x20, R224 ;  /* 0x00000020c9037824 */ /* 0x000fe400078e02e0 */
[----:B------:R-:W-:Y:S02]  /*1a4e0*/  IMAD.IADD R5, R5, 0x1, R7 ;  /* 0x0000000105057824 */ /* 0x000fe400078e0207 */
[----:B------:R-:W-:Y:S02]  /*1a4f0*/  IMAD R9, R208, 0x80, R3 ;  /* 0x00000080d0097824 */ /* 0x000fe400078e0203 */
[----:B------:R-:W-:-:S04]  /*1a500*/  IMAD.WIDE.U32 R4, R199, UR4, R4 ;  /* 0x00000004c7047c25 */ /* 0x000fc8000f8e0004 */
[----:B------:R-:W-:Y:S01]  /*1a510*/  IMAD.MOV.U32 R3, RZ, RZ, R9 ;  /* 0x000000ffff037224 */ /* 0x000fe200078e0009 */
[----:B---3--:R-:W-:Y:S01]  /*1a520*/  ISETP.NE.AND P0, PT, R11, 0x1, PT ;  /* 0x000000010b00780c */ /* 0x008fe20003f05270 */
[----:B------:R-:W-:Y:S02]  /*1a530*/  IMAD R7, R225, UR6, RZ ;  /* 0x00000006e1077c24 */ /* 0x000fe4000f8e02ff */
[----:B------:R-:W-:Y:S01]  /*1a540*/  IMAD R5, R199, UR5, R5 ;  /* 0x00000005c7057c24 */ /* 0x000fe2000f8e0205 */
[----:B------:R-:W-:Y:S01]  /*1a550*/  ULDC.64 UR4, c[0x0][0xae0] ;  /* 0x0002b80000047ab9 */ /* 0x000fe20000000a00 */
[C---:B------:R-:W-:Y:S02]  /*1a560*/  IMAD R7, R203.reuse, UR7, R7 ;  /* 0x00000007cb077c24 */ /* 0x040fe4000f8e0207 */
[----:B------:R-:W-:-:S04]  /*1a570*/  IMAD.WIDE.U32 R4, R203, UR6, R4 ;  /* 0x00000006cb047c25 */ /* 0x000fc8000f8e0004 */
[----:B------:R-:W-:Y:S02]  /*1a580*/  IMAD.IADD R5, R5, 0x1, R7 ;  /* 0x0000000105057824 */ /* 0x000fe400078e0207 */
[----:B------:R-:W0:Y:S08]  /*1a590*/  @P0 LDC R6, c[0x0][0xbec] ;  /* 0x0002fb00ff060b82 */ /* 0x000e300000000800 */
[----:B------:R-:W3:Y:S01]  /*1a5a0*/  @P0 LDC R13, c[0x0][0xbf0] ;  /* 0x0002fc00ff0d0b82 */ /* 0x000ee20000000800 */
[----:B0-----:R-:W-:-:S05]  /*1a5b0*/  @P0 IMAD.HI.U32 R6, R9, R6, RZ ;  /* 0x0000000609060227 */ /* 0x001fca00078e00ff */
[----:B---3--:R-:W-:-:S04]  /*1a5c0*/  @P0 SHF.R.U32.HI R3, RZ, R13, R6 ;  /* 0x0000000dff030219 */ /* 0x008fc80000011606 */
[--C-:B------:R-:W-:Y:S01]  /*1a5d0*/  SHF.R.S32.HI R6, RZ, 0x1f, R3.reuse ;  /* 0x0000001fff067819 */ /* 0x100fe20000011403 */
[----:B------:R-:W-:Y:S02]  /*1a5e0*/  IMAD.MOV R8, RZ, RZ, -R3 ;  /* 0x000000ffff087224 */ /* 0x000fe400078e0a03 */
[----:B------:R-:W-:-:S04]  /*1a5f0*/  IMAD.WIDE.U32 R4, R3, UR4, R4 ;  /* 0x0000000403047c25 */ /* 0x000fc8000f8e0004 */
[----:B------:R-:W-:Y:S02]  /*1a600*/  IMAD R6, R6, UR4, RZ ;  /* 0x0000000406067c24 */ /* 0x000fe4000f8e02ff */
[----:B------:R-:W-:Y:S02]  /*1a610*/  IMAD R7, R11, R8, R9 ;  /* 0x000000080b077224 */ /* 0x000fe400078e0209 */
[----:B------:R-:W-:Y:S01]  /*1a620*/  IMAD R9, R3, UR5, R6 ;  /* 0x0000000503097c24 */ /* 0x000fe2000f8e0206 */
[----:B------:R-:W-:Y:S01]  /*1a630*/  ULDC.64 UR4, c[0x0][0xad8] ;  /* 0x0002b60000047ab9 */ /* 0x000fe20000000a00 */
[----:B------:R-:W-:Y:S01]  /*1a640*/  IMAD R8, R208, 0x80, R224 ;  /* 0x00000080d0087824 */ /* 0x000fe200078e02e0 */
[----:B------:R-:W-:Y:S01]  /*1a650*/  SHF.R.S32.HI R3, RZ, 0x1f, R7 ;  /* 0x0000001fff037819 */ /* 0x000fe20000011407 */
[----:B------:R-:W-:Y:S02]  /*1a660*/  IMAD.IADD R5, R5, 0x1, R9 ;  /* 0x0000000105057824 */ /* 0x000fe400078e0209 */
[----:B------:R-:W-:-:S02]  /*1a670*/  IMAD R11, R0, R11, RZ ;  /* 0x0000000b000b7224 */ /* 0x000fc400078e02ff */
[----:B------:R-:W-:Y:S02]  /*1a680*/  IMAD R6, R3, UR4, RZ ;  /* 0x0000000403067c24 */ /* 0x000fe4000f8e02ff */
[----:B------:R-:W-:Y:S01]  /*1a690*/  IMAD.WIDE.U32 R4, R7, UR4, R4 ;  /* 0x0000000407047c25 */ /* 0x000fe2000f8e0004 */
[----:B------:R-:W-:-:S03]  /*1a6a0*/  ISETP.GE.AND P2, PT, R8, R11, PT ;  /* 0x0000000b0800720c */ /* 0x000fc60003f46270 */
[----:B------:R-:W-:Y:S01]  /*1a6b0*/  IMAD R3, R7, UR5, R6 ;  /* 0x0000000507037c24 */ /* 0x000fe2000f8e0206 */
[----:B------:R-:W-:Y:S01]  /*1a6c0*/  ULDC.64 UR4, c[0x0][0xa80] ;  /* 0x0002a00000047ab9 */ /* 0x000fe20000000a00 */
[----:B------:R-:W-:Y:S01]  /*1a6d0*/  VIADD R0, R8, 0x20 ;  /* 0x0000002008007836 */ /* 0x000fe20000000000 */
[----:B------:R-:W-:Y:S01]  /*1a6e0*/  LEA R6, P3, R4, UR4, 0x1 ;  /* 0x0000000404067c11 */ /* 0x000fe2000f8608ff */
[----:B------:R-:W-:-:S03]  /*1a6f0*/  IMAD.IADD R3, R5, 0x1, R3 ;  /* 0x0000000105037824 */ /* 0x000fc600078e0203 */
[-C--:B------:R-:W-:Y:S01]  /*1a700*/  ISETP.GE.AND P1, PT, R0, R11.reuse, PT ;  /* 0x0000000b0000720c */ /* 0x080fe20003f26270 */
[----:B------:R-:W-:Y:S01]  /*1a710*/  VIADD R0, R8, 0x40 ;  /* 0x0000004008007836 */ /* 0x000fe20000000000 */
[----:B------:R-:W-:Y:S01]  /*1a720*/  LEA.HI.X R3, R4, UR5, R3, 0x1, P3 ;  /* 0x0000000504037c11 */ /* 0x000fe200098f0c03 */
[----:B------:R0:W3:Y:S03]  /*1a730*/  SHFL.IDX PT, R7, R6, RZ, 0x181f ;  /* 0x00181fff06077589 */ /* 0x0000e600000e0000 */
[----:B------:R-:W-:Y:S01]  /*1a740*/  ISETP.GE.AND P0, PT, R0, R11, PT ;  /* 0x0000000b0000720c */ /* 0x000fe20003f06270 */
[----:B------:R0:W4:Y:S01]  /*1a750*/  SHFL.IDX PT, R5, R3, RZ, 0x181f ;  /* 0x00181fff03057589 */ /* 0x00012200000e0000 */
[----:B------:R-:W-:Y:S11]  /*1a760*/  @P2 BRA `(.L_x_629) ;  /* 0x0000000000242947 */ /* 0x000ff60003800000 */
[----:B------:R-:W-:Y:S02]  /*1a770*/  ULDC UR4, c[0x0][0xac8] ;  /* 0x0002b20000047ab9 */ /* 0x000fe40000000800 */
[----:B------:R-:W-:Y:S02]  /*1a780*/  ISETP.GE.AND P4, PT, R198, UR4, PT ;  /* 0x00000004c6007c0c */ /* 0x000fe4000bf86270 */
[----:B------:R-:W-:-:S11]  /*1a790*/  ISETP.GE.AND P5, PT, R200, UR4, PT ;  /* 0x00000004c8007c0c */ /* 0x000fd6000bfa6270 */
[-C--:B---3--:R-:W-:Y:S02]  /*1a7a0*/  @!P4 LEA R12, P2, R198, R7.reuse, 0x1 ;  /* 0x00000007c60cc211 */ /* 0x088fe400078408ff */
[----:B------:R-:W-:Y:S02]  /*1a7b0*/  @!P5 LEA R4, P3, R200, R7, 0x1 ;  /* 0x00000007c804d211 */ /* 0x000fe400078608ff */
[-C--:B----4-:R-:W-:Y:S02]  /*1a7c0*/  @!P4 LEA.HI.X R13, R198, R5.reuse, R14, 0x1, P2 ;  /* 0x00000005c60dc211 */ /* 0x090fe400010f0c0e */
[----:B------:R-:W-:-:S03]  /*1a7d0*/  @!P5 LEA.HI.X R5, R200, R5, R10, 0x1, P3 ;  /* 0x00000005c805d211 */ /* 0x000fc600018f0c0a */
[----:B------:R3:W-:Y:S04]  /*1a7e0*/  @!P4 ST.E.128 desc[UR58][R12.64], RZ ;  /* 0x000000ff0c00c985 */ /* 0x0007e8000c101d3a */
[----:B------:R3:W-:Y:S02]  /*1a7f0*/  @!P5 ST.E.128 desc[UR58][R4.64], RZ ;  /* 0x000000ff0400d985 */ /* 0x0007e4000c101d3a */
.L_x_629:
[----:B------:R-:W-:Y:S05]  /*1a800*/  BSYNC B1 ;  /* 0x0000000000017941 */ /* 0x000fea0003800000 */
.L_x_628:
[----:B---34-:R3:W4:Y:S01]  /*1a810*/  SHFL.IDX PT, R5, R3, 0x1, 0x181f ;  /* 0x00381f0003057f89 */ /* 0x01872200000e0000 */
[----:B------:R-:W-:Y:S03]  /*1a820*/  BSSY B1, `(.L_x_630) ;  /* 0x000000c000017945 */ /* 0x000fe60003800000 */
[----:B------:R3:W0:Y:S01]  /*1a830*/  SHFL.IDX PT, R7, R6, 0x1, 0x181f ;  /* 0x00381f0006077f89 */ /* 0x00062200000e0000 */
[----:B------:R-:W-:Y:S05]  /*1a840*/  @P1 BRA `(.L_x_631) ;  /* 0x0000000000241947 */ /* 0x000fea0003800000 */
[----:B------:R-:W-:Y:S02]  /*1a850*/  ULDC UR4, c[0x0][0xac8] ;  /* 0x0002b20000047ab9 */ /* 0x000fe40000000800 */
[----:B------:R-:W-:Y:S02]  /*1a860*/  ISETP.GE.AND P3, PT, R198, UR4, PT ;  /* 0x00000004c6007c0c */ /* 0x000fe4000bf66270 */
[----:B------:R-:W-:-:S11]  /*1a870*/  ISETP.GE.AND P4, PT, R200, UR4, PT ;  /* 0x00000004c8007c0c */ /* 0x000fd6000bf86270 */
[-C--:B0-----:R-:W-:Y:S02]  /*1a880*/  @!P3 LEA R12, P1, R198, R7.reuse, 0x1 ;  /* 0x00000007c60cb211 */ /* 0x081fe400078208ff */
[----:B------:R-:W-:Y:S02]  /*1a890*/  @!P4 LEA R4, P2, R200, R7, 0x1 ;  /* 0x00000007c804c211 */ /* 0x000fe400078408ff */
[-C--:B----4-:R-:W-:Y:S02]  /*1a8a0*/  @!P3 LEA.HI.X R13, R198, R5.reuse, R14, 0x1, P1 ;  /* 0x00000005c60db211 */ /* 0x090fe400008f0c0e */
[----:B------:R-:W-:-:S03]  /*1a8b0*/  @!P4 LEA.HI.X R5, R200, R5, R10, 0x1, P2 ;  /* 0x00000005c805c211 */ /* 0x000fc600010f0c0a */
[----:B------:R0:W-:Y:S04]  /*1a8c0*/  @!P3 ST.E.128 desc[UR58][R12.64], RZ ;  /* 0x000000ff0c00b985 */ /* 0x0001e8000c101d3a */
[----:B------:R0:W-:Y:S02]  /*1a8d0*/  @!P4 ST.E.128 desc[UR58][R4.64], RZ ;  /* 0x000000ff0400c985 */ /* 0x0001e4000c101d3a */
.L_x_631:
[----:B------:R-:W-:Y:S05]  /*1a8e0*/  BSYNC B1 ;  /* 0x0000000000017941 */ /* 0x000fea0003800000 */
.L_x_630:
[----:B0---4-:R0:W4:Y:S01]  /*1a8f0*/  SHFL.IDX PT, R5, R3, 0x2, 0x181f ;  /* 0x00581f0003057f89 */ /* 0x01112200000e0000 */
        /* <DEDUP_REMOVED lines=12> */
.L_x_633:
[----:B------:R-:W-:Y:S05]  /*1a9c0*/  BSYNC B1 ;  /* 0x0000000000017941 */ /* 0x000fea0003800000 */
.L_x_632:
[----:B------:R-:W-:Y:S01]  /*1a9d0*/  VIADD R0, R8, 0x60 ;  /* 0x0000006008007836 */ /* 0x000fe20000000000 */
[----:B0--3--:R-:W0:Y:S04]  /*1a9e0*/  SHFL.IDX PT, R3, R3, 0x3, 0x181f ;  /* 0x00781f0003037f89 */ /* 0x009e2800000e0000 */
[----:B------:R-:W-:Y:S01]  /*1a9f0*/  ISETP.GE.AND P0, PT, R0, R11, PT ;  /* 0x0000000b0000720c */ /* 0x000fe20003f06270 */
[----:B----4-:R3:W4:-:S12]  /*1aa00*/  SHFL.IDX PT, R5, R6, 0x3, 0x181f ;  /* 0x00781f0006057f89 */ /* 0x01071800000e0000 */
[----:B---3--:R-:W-:Y:S05]  /*1aa10*/  @P0 BRA `(.L_x_622) ;  /* 0x0000000000240947 */ /* 0x008fea0003800000 */
[----:B------:R-:W-:Y:S02]  /*1aa20*/  ULDC UR4, c[0x0][0xac8] ;  /* 0x0002b20000047ab9 */ /* 0x000fe40000000800 */
[----:B------:R-:W-:Y:S02]  /*1aa30*/  ISETP.GE.AND P2, PT, R198, UR4, PT ;  /* 0x00000004c6007c0c */ /* 0x000fe4000bf46270 */
[----:B------:R-:W-:-:S11]  /*1aa40*/  ISETP.GE.AND P3, PT, R200, UR4, PT ;  /* 0x00000004c8007c0c */ /* 0x000fd6000bf66270 */
[-C--:B----4-:R-:W-:Y:S02]  /*1aa50*/  @!P2 LEA R6, P0, R198, R5.reuse, 0x1 ;  /* 0x00000005c606a211 */ /* 0x090fe400078008ff */
[----:B------:R-:W-:Y:S02]  /*1aa60*/  @!P3 LEA R4, P1, R200, R5, 0x1 ;  /* 0x00000005c804b211 */ /* 0x000fe400078208ff */
[-C--:B0-----:R-:W-:Y:S02]  /*1aa70*/  @!P2 LEA.HI.X R7, R198, R3.reuse, R14, 0x1, P0 ;  /* 0x00000003c607a211 */ /* 0x081fe400000f0c0e */
[----:B------:R-:W-:-:S03]  /*1aa80*/  @!P3 LEA.HI.X R5, R200, R3, R10, 0x1, P1 ;  /* 0x00000003c805b211 */ /* 0x000fc600008f0c0a */
[----:B------:R0:W-:Y:S04]  /*1aa90*/  @!P2 ST.E.128 desc[UR58][R6.64], RZ ;  /* 0x000000ff0600a985 */ /* 0x0001e8000c101d3a */
[----:B------:R0:W-:Y:S02]  /*1aaa0*/  @!P3 ST.E.128 desc[UR58][R4.64], RZ ;  /* 0x000000ff0400b985 */ /* 0x0001e4000c101d3a */
.L_x_622:
[----:B------:R-:W-:Y:S05]  /*1aab0*/  BSYNC B0 ;  /* 0x0000000000007941 */ /* 0x000fea0003800000 */
.L_x_612:
[----:B------:R-:W-:Y:S02]  /*1aac0*/  ULDC UR4, c[0x0][0xc3c] ;  /* 0x00030f0000047ab9 */ /* 0x000fe40000000800 */
[----:B--2---:R-:W-:-:S13]  /*1aad0*/  ISETP.GE.AND P0, PT, R147, UR4, PT ;  /* 0x0000000493007c0c */ /* 0x004fda000bf06270 */
[----:B------:R-:W-:Y:S05]  /*1aae0*/  @!P0 BRA `(.L_x_634) ;  /* 0xfffffe6800ac8947 */ /* 0x000fea000383ffff */
[----:B------:R-:W-:Y:S05]  /*1aaf0*/  BRA `(.L_x_422) ;  /* 0x0000007c00e47947 */ /* 0x000fea0003800000 */
.L_x_420:
[----:B------:R-:W-:-:S08]  /*1ab00*/  NOP ;  /* 0x0000000000007918 */ /* 0x000fd00000000000 */
[----:B0-----:R-:W0:-:S00]  /*1ab10*/  USETMAXREG.DEALLOC.CTAPOOL 0x18 ;  /* 0x00000018000079c8 */ /* 0x001e0000080e0500 */
[----:B0-----:R-:W2:Y:S01]  /*1ab20*/  LDL.LU R2, [R1+0x14] ;  /* 0x0000140001027983 */ /* 0x001ea20000300800 */
[----:B------:R-:W-:Y:S01]  /*1ab30*/  LOP3.LUT R0, R0, 0x3, RZ, 0xc0, !PT ;  /* 0x0000000300007812 */ /* 0x000fe200078ec0ff */
[----:B------:R-:W-:-:S05]  /*1ab40*/  IMAD.MOV.U32 R7, RZ, RZ, RZ ;  /* 0x000000ffff077224 */ /* 0x000fca00078e00ff */
[----:B------:R-:W0:Y:S02]  /*1ab50*/  SHFL.IDX PT, R0, R0, RZ, 0x1f ;  /* 0x00001fff00007589 */ /* 0x000e2400000e0000 */
[----:B0-----:R-:W-:Y:S02]  /*1ab60*/  ISETP.NE.AND P0, PT, R0, RZ, PT ;  /* 0x000000ff0000720c */ /* 0x001fe40003f05270 */
[----:B--2---:R-:W-:-:S11]  /*1ab70*/  LOP3.LUT R2, R2, 0xfffffffd, RZ, 0xc0, !PT ;  /* 0xfffffffd02027812 */ /* 0x004fd600078ec0ff */
[----:B------:R-:W-:-:S05]  /*1ab80*/  @P0 LOP3.LUT R2, R2, 0x2, RZ, 0xfc, !PT ;  /* 0x0000000202020812 */ /* 0x000fca00078efcff */
[----:B------:R0:W-:Y:S01]  /*1ab90*/  STL [R1+0x14], R2 ;  /* 0x0000140201007387 */ /* 0x0001e20000100800 */
        /* <DEDUP_REMOVED lines=10> */
.L_x_635:
[----:B------:R-:W-:Y:S01]  /*1ac40*/  LOP3.LUT R0, R6, 0x1f, RZ, 0xc0, !PT ;  /* 0x0000001f06007812 */ /* 0x000fe200078ec0ff */
[----:B------:R-:W-:Y:S01]  /*1ac50*/  ULDC UR4, c[0x0][0xc3c] ;  /* 0x00030f0000047ab9 */ /* 0x000fe20000000800 */
[----:B------:R-:W-:Y:S01]  /*1ac60*/  IMAD.MOV.U32 R10, RZ, RZ, RZ ;  /* 0x000000ffff0a7224 */ /* 0x000fe200078e00ff */
[----:B------:R-:W1:Y:S01]  /*1ac70*/  S2UR UR6, SR_CTAID.X ;  /* 0x00000000000679c3 */ /* 0x000e620000002500 */
[----:B------:R-:W-:Y:S01]  /*1ac80*/  ISETP.NE.AND P0, PT, R0, 0x1f, PT ;  /* 0x0000001f0000780c */ /* 0x000fe20003f05270 */
[----:B------:R-:W-:-:S03]  /*1ac90*/  ULDC UR5, c[0x0][0xc38] ;  /* 0x00030e0000057ab9 */ /* 0x000fc60000000800 */
[----:B------:R-:W-:-:S13]  /*1aca0*/  ISETP.GE.OR P1, PT, R0, UR4, !P0 ;  /* 0x0000000400007c0c */ /* 0x000fda000c726670 */
[----:B0-----:R-:W0:Y:S08]  /*1acb0*/  @!P1 LDC.64 R2, c[0x0][0xc80] ;  /* 0x00032000ff029b82 */ /* 0x001e300000000a00 */
        /* <DEDUP_REMOVED lines=35> */
.L_x_639:
        /* <DEDUP_REMOVED lines=12> */
[----:B------:R-:W-:Y:S02]  /*1afb0*/  IMAD.MOV.U32 R10, RZ, RZ, RZ ;  /* 0x000000ffff0a7224 */ /* 0x000fe400078e00ff */
[----:B0-----:R-:W-:-:S05]  /*1afc0*/  @!P6 IMAD.WIDE R2, R9, 0x4, R2 ;  /* 0x000000040902e825 */ /* 0x001fca00078e0202 */
[----:B------:R1:W2:Y:S02]  /*1afd0*/  @!P6 LDG.E R7, desc[UR58][R2.64] ;  /* 0x0000003a0207e981 */ /* 0x0002a4000c1e1900 */
[----:B-1----:R-:W-:-:S05]  /*1afe0*/  @!P6 IMAD.WIDE R2, R9, 0x4, R4 ;  /* 0x000000040902e825 */ /* 0x002fca00078e0204 */
        /* <DEDUP_REMOVED lines=22> */
.L_x_637:
        /* <DEDUP_REMOVED lines=20> */
.L_x_640:
[----:B-1----:R-:W-:Y:S01]  /*1b290*/  IMAD R10, R14, UR5, R11 ;  /* 0x000000050e0a7c24 */ /* 0x002fe2000f8e020b */
[----:B------:R-:W1:Y:S01]  /*1b2a0*/  MUFU.RCP R12, R12 ;  /* 0x0000000c000c7308 */ /* 0x000e620000001000 */
[----:B------:R-:W-:Y:S02]  /*1b2b0*/  IMAD R11, R16, R5, RZ ;  /* 0x00000005100b7224 */ /* 0x000fe400078e02ff */
[----:B0-----:R-:W-:Y:S01]  /*1b2c0*/  IMAD.MOV.U32 R2, RZ, RZ, RZ ;  /* 0x000000ffff027224 */ /* 0x001fe200078e00ff */
[----:B------:R0:W-:Y:S03]  /*1b2d0*/  STL [R1], R10 ;  /* 0x0000000a01007387 */ /* 0x0001e60000100800 */
[----:B------:R-:W-:Y:S01]  /*1b2e0*/  IMAD.HI.U32 R2, R3, R11, R2 ;  /* 0x0000000b03027227 */ /* 0x000fe200078e0002 */
[----:B------:R-:W-:-:S05]  /*1b2f0*/  IABS R11, R7 ;  /* 0x00000007000b7213 */ /* 0x000fca0000000000 */
[----:B------:R-:W-:Y:S01]  /*1b300*/  IMAD.MOV R14, RZ, RZ, -R11 ;  /* 0x000000ffff0e7224 */ /* 0x000fe200078e0a0b */
[----:B0-----:R-:W-:-:S04]  /*1b310*/  IADD3 R10, -R10, UR6, RZ ;  /* 0x000000060a0a7c10 */ /* 0x001fc8000fffe1ff */
[----:B------:R-:W-:-:S05]  /*1b320*/  IABS R3, R10 ;  /* 0x0000000a00037213 */ /* 0x000fca0000000000 */
[----:B------:R-:W-:-:S04]  /*1b330*/  IMAD.HI.U32 R11, R2, R3, RZ ;  /* 0x00000003020b7227 */ /* 0x000fc800078e00ff */
[----:B------:R-:W-:Y:S02]  /*1b340*/  IMAD R2, R11, R14, R3 ;  /* 0x0000000e0b027224 */ /* 0x000fe400078e0203 */
[----:B-1----:R-:W-:-:S03]  /*1b350*/  VIADD R3, R12, 0xffffffe ;  /* 0x0ffffffe0c037836 */ /* 0x002fc60000000000 */
[----:B------:R-:W-:-:S03]  /*1b360*/  ISETP.GT.U32.AND P1, PT, R5, R2, PT ;  /* 0x000000020500720c */ /* 0x000fc60003f24070 */
[----:B------:R-:W0:Y:S10]  /*1b370*/  F2I.FTZ.U32.TRUNC.NTZ R3, R3 ;  /* 0x0000000300037305 */ /* 0x000e34000021f000 */
[----:B------:R-:W-:-:S02]  /*1b380*/  @!P1 IMAD.IADD R2, R2, 0x1, -R5 ;  /* 0x0000000102029824 */ /* 0x000fc400078e0a05 */
[----:B------:R-:W-:Y:S01]  /*1b390*/  @!P1 VIADD R11, R11, 0x1 ;  /* 0x000000010b0b9836 */ /* 0x000fe20000000000 */
[----:B------:R-:W-:Y:S02]  /*1b3a0*/  ISETP.NE.AND P1, PT, R7, RZ, PT ;  /* 0x000000ff0700720c */ /* 0x000fe40003f25270 */
[----:B------:R-:W-:Y:S01]  /*1b3b0*/  ISETP.GE.U32.AND P0, PT, R2, R5, PT ;  /* 0x000000050200720c */ /* 0x000fe20003f06070 */
[----:B0-----:R-:W-:Y:S02]  /*1b3c0*/  IMAD.MOV R5, RZ, RZ, -R3 ;  /* 0x000000ffff057224 */ /* 0x001fe400078e0a03 */
[----:B------:R-:W-:Y:S02]  /*1b3d0*/  IMAD.MOV.U32 R2, RZ, RZ, RZ ;  /* 0x000000ffff027224 */ /* 0x000fe400078e00ff */
[----:B------:R-:W-:-:S04]  /*1b3e0*/  IMAD R5, R5, R8, RZ ;  /* 0x0000000805057224 */ /* 0x000fc800078e02ff */
[----:B------:R-:W-:Y:S01]  /*1b3f0*/  IMAD.HI.U32 R5, R3, R5, R2 ;  /* 0x0000000503057227 */ /* 0x000fe200078e0002 */
[----:B------:R-:W-:Y:S02]  /*1b400*/  LOP3.LUT R2, R10, R7, RZ, 0x3c, !PT ;  /* 0x000000070a027212 */ /* 0x000fe400078e3cff */
[----:B------:R-:W-:Y:S01]  /*1b410*/  IABS R3, R9 ;  /* 0x0000000900037213 */ /* 0x000fe20000000000 */
[----:B------:R-:W-:Y:S01]  /*1b420*/  @P0 VIADD R11, R11, 0x1 ;  /* 0x000000010b0b0836 */ /* 0x000fe20000000000 */
[----:B------:R-:W-:-:S03]  /*1b430*/  ISETP.GE.AND P2, PT, R2, RZ, PT ;  /* 0x000000ff0200720c */ /* 0x000fc60003f46270 */
[----:B------:R-:W-:-:S10]  /*1b440*/  IMAD.MOV R3, RZ, RZ, -R3 ;  /* 0x000000ffff037224 */ /* 0x000fd400078e0a03 */
[----:B------:R-:W-:Y:S01]  /*1b450*/  @!P2 IMAD.MOV R11, RZ, RZ, -R11 ;  /* 0x000000ffff0ba224 */ /* 0x000fe200078e0a0b */
[----:B------:R-:W-:-:S04]  /*1b460*/  @!P1 LOP3.LUT R11, RZ, R7, RZ, 0x33, !PT ;  /* 0x00000007ff0b9212 */ /* 0x000fc800078e33ff */
[-C--:B------:R-:W-:Y:S01]  /*1b470*/  IABS R2, R11.reuse ;  /* 0x0000000b00027213 */ /* 0x080fe20000000000 */
[----:B------:R-:W-:-:S04]  /*1b480*/  IMAD R7, R7, R11, RZ ;  /* 0x0000000b07077224 */ /* 0x000fc800078e02ff */
[----:B------:R-:W-:-:S04]  /*1b490*/  IMAD.HI.U32 R5, R5, R2, RZ ;  /* 0x0000000205057227 */ /* 0x000fc800078e00ff */
[----:B------:R-:W-:Y:S01]  /*1b4a0*/  IMAD R3, R5, R3, R2 ;  /* 0x0000000305037224 */ /* 0x000fe200078e0202 */
[----:B------:R-:W-:-:S04]  /*1b4b0*/  LOP3.LUT R2, R11, R9, RZ, 0x3c, !PT ;  /* 0x000000090b027212 */ /* 0x000fc800078e3cff */
[----:B------:R-:W-:Y:S02]  /*1b4c0*/  ISETP.GT.U32.AND P1, PT, R8, R3, PT ;  /* 0x000000030800720c */ /* 0x000fe40003f24070 */
[----:B------:R-:W-:-:S11]  /*1b4d0*/  ISETP.GE.AND P2, PT, R2, RZ, PT ;  /* 0x000000ff0200720c */ /* 0x000fd60003f46270 */
[----:B------:R-:W-:Y:S02]  /*1b4e0*/  @!P1 IMAD.IADD R3, R3, 0x1, -R8 ;  /* 0x0000000103039824 */ /* 0x000fe400078e0a08 */
[----:B------:R-:W-:Y:S01]  /*1b4f0*/  @!P1 VIADD R5, R5, 0x1 ;  /* 0x0000000105059836 */ /* 0x000fe20000000000 */
[----:B------:R-:W-:Y:S02]  /*1b500*/  ISETP.NE.AND P1, PT, R9, RZ, PT ;  /* 0x000000ff0900720c */ /* 0x000fe40003f25270 */
[----:B------:R-:W-:-:S13]  /*1b510*/  ISETP.GE.U32.AND P0, PT, R3, R8, PT ;  /* 0x000000080300720c */ /* 0x000fda0003f06070 */
[----:B------:R-:W-:-:S05]  /*1b520*/  @P0 VIADD R5, R5, 0x1 ;  /* 0x0000000105050836 */ /* 0x000fca0000000000 */
[----:B------:R-:W-:Y:S02]  /*1b530*/  @!P2 IADD3 R5, -R5, RZ, RZ ;  /* 0x000000ff0505a210 */ /* 0x000fe40007ffe1ff */
[----:B------:R-:W-:-:S05]  /*1b540*/  @!P1 LOP3.LUT R5, RZ, R9, RZ, 0x33, !PT ;  /* 0x00000009ff059212 */ /* 0x000fca00078e33ff */
[----:B------:R-:W-:-:S04]  /*1b550*/  IMAD.MOV R2, RZ, RZ, -R5 ;  /* 0x000000ffff027224 */ /* 0x000fc800078e0a05 */
[C---:B------:R-:W-:Y:S02]  /*1b560*/  IMAD R11, R9.reuse, R2, R11 ;  /* 0x00000002090b7224 */ /* 0x040fe400078e020b */
[----:B------:R-:W-:Y:S02]  /*1b570*/  IMAD R2, R9, 0x1000000, R5 ;  /* 0x0100000009027824 */ /* 0x000fe400078e0205 */
[----:B------:R-:W-:Y:S02]  /*1b580*/  IMAD.IADD R5, R10, 0x1, -R7 ;  /* 0x000000010a057824 */ /* 0x000fe400078e0a07 */
[----:B------:R-:W-:Y:S02]  /*1b590*/  IMAD R3, R11, 0x10000, R2 ;  /* 0x000100000b037824 */ /* 0x000fe400078e0202 */
[----:B------:R-:W-:Y:S01]  /*1b5a0*/  VIADD R2, R4, UR4 ;  /* 0x0000000404027c36 */ /* 0x000fe20008000000 */
[----:B------:R1:W-:Y:S04]  /*1b5b0*/  STL [R1+0x4], R5 ;  /* 0x0000040501007387 */ /* 0x0003e80000100800 */
[----:B------:R1:W-:Y:S04]  /*1b5c0*/  STL [R1+0xc], R2 ;  /* 0x00000c0201007387 */ /* 0x0003e80000100800 */
[----:B------:R1:W-:Y:S01]  /*1b5d0*/  STL [R1+0x8], R3 ;  /* 0x0000080301007387 */ /* 0x0003e20000100800 */
[----:B------:R-:W-:Y:S05]  /*1b5e0*/  BRA `(.L_x_641) ;  /* 0x0000000000107947 */ /* 0x000fea0003800000 */
.L_x_638:
[----:B------:R-:W-:Y:S01]  /*1b5f0*/  IMAD.U32 R2, RZ, RZ, UR6 ;  /* 0x00000006ff027e24 */ /* 0x000fe2000f8e00ff */
[----:B------:R0:W-:Y:S04]  /*1b600*/  STL [R1+0x4], RZ ;  /* 0x000004ff01007387 */ /* 0x0001e80000100800 */
[----:B------:R0:W-:Y:S04]  /*1b610*/  STL [R1+0x8], RZ ;  /* 0x000008ff01007387 */ /* 0x0001e80000100800 */
[----:B------:R0:W-:Y:S02]  /*1b620*/  STL [R1], R2 ;  /* 0x0000000201007387 */ /* 0x0001e40000100800 */
.L_x_641:
[----:B------:R-:W2:Y:S04]  /*1b630*/  LDL R8, [R1] ;  /* 0x0000000001087983 */ /* 0x000ea80000100800 */
[----:B------:R-:W2:Y:S04]  /*1b640*/  LDL R9, [R1+0x4] ;  /* 0x0000040001097983 */ /* 0x000ea80000100800 */
[----:B------:R-:W2:Y:S04]  /*1b650*/  LDL R10, [R1+0x8] ;  /* 0x00000800010a7983 */ /* 0x000ea80000100800 */
[----:B------:R-:W2:Y:S01]  /*1b660*/  LDL R11, [R1+0xc] ;  /* 0x00000c00010b7983 */ /* 0x000ea20000100800 */
[----:B------:R-:W-:-:S13]  /*1b670*/  ISETP.NE.AND P0, PT, R0, RZ, PT ;  /* 0x000000ff0000720c */ /* 0x000fda0003f05270 */
[----:B-1----:R-:W1:Y:S01]  /*1b680*/  @!P0 S2R R3, SR_CgaCtaId ;  /* 0x0000000000038919 */ /* 0x002e620000008800 */
[----:B------:R-:W-:-:S04]  /*1b690*/  @!P0 MOV R0, 0x400 ;  /* 0x0000040000008802 */ /* 0x000fc80000000f00 */
[----:B-1----:R-:W-:-:S05]  /*1b6a0*/  @!P0 LEA R0, R3, R0, 0x18 ;  /* 0x0000000003008211 */ /* 0x002fca00078ec0ff */
[----:B--2---:R2:W-:Y:S01]  /*1b6b0*/  @!P0 STS.128 [R0+0x348d0], R8 ;  /* 0x0348d00800008388 */ /* 0x0045e20000000c00 */
[----:B------:R-:W-:Y:S06]  /*1b6c0*/  BAR.ARV 0x5, 0x180 ;  /* 0x0146000000007b1d */ /* 0x000fec0000002000 */
.L_x_636:
[----:B--2---:R-:W2:Y:S01]  /*1b6d0*/  LDL R0, [R1+0xc] ;  /* 0x00000c0001007983 */ /* 0x004ea20000100800 */
[----:B------:R-:W-:Y:S01]  /*1b6e0*/  ULDC UR4, c[0x0][0xc3c] ;  /* 0x00030f0000047ab9 */ /* 0x000fe20000000800 */
[----:B------:R-:W-:Y:S01]  /*1b6f0*/  IMAD.MOV.U32 R19, RZ, RZ, RZ ;  /* 0x000000ffff137224 */ /* 0x000fe200078e00ff */
[----:B--2---:R-:W-:Y:S01]  /*1b700*/  ISETP.GE.AND P0, PT, R0, UR4, PT ;  /* 0x0000000400007c0c */ /* 0x004fe2000bf06270 */
[----:B------:R-:W-:-:S05]  /*1b710*/  IMAD.MOV.U32 R0, RZ, RZ, 0x1 ;  /* 0x00000001ff007424 */ /* 0x000fca00078e00ff */
[----:B------:R2:W-:Y:S04]  /*1b720*/  STL [R1+0x1c], R0 ;  /* 0x00001c0001007387 */ /* 0x0005e80000100800 */
[----:B------:R2:W-:Y:S03]  /*1b730*/  STL [R1+0x64], RZ ;  /* 0x000064ff01007387 */ /* 0x0005e60000100800 */
[----:B------:R-:W-:Y:S05]  /*1b740*/  @P0 BRA `(.L_x_642) ;  /* 0x0000006c00e80947 */ /* 0x000fea0003800000 */
[----:B------:R-:W3:Y:S01]  /*1b750*/  S2UR UR5, SR_CgaCtaId ;  /* 0x00000000000579c3 */ /* 0x000ee20000008800 */
[C---:B--2---:R-:W-:Y:S01]  /*1b760*/  IMAD.SHL.U32 R0, R6.reuse, 0x8, RZ ;  /* 0x0000000806007824 */ /* 0x044fe200078e00ff */
[----:B------:R-:W-:Y:S01]  /*1b770*/  LOP3.LUT R4, R6, 0x7f, RZ, 0xc0, !PT ;  /* 0x0000007f06047812 */ /* 0x000fe200078ec0ff */
[----:B------:R-:W-:Y:S01]  /*1b780*/  UMOV UR4, 0x400 ;  /* 0x0000040000047882 */ /* 0x000fe20000000000 */
[----:B------:R-:W-:Y:S01]  /*1b790*/  BSSY B8, `(.L_x_642) ;  /* 0x00006f5000087945 */ /* 0x000fe20003800000 */
[----:B------:R-:W-:Y:S01]  /*1b7a0*/  IMAD.MOV.U32 R19, RZ, RZ, RZ ;  /* 0x000000ffff137224 */ /* 0x000fe200078e00ff */
[----:B------:R-:W-:Y:S01]  /*1b7b0*/  LOP3.LUT R3, R0, 0x1f8, RZ, 0xc0, !PT ;  /* 0x000001f800037812 */ /* 0x000fe200078ec0ff */
[----:B0-----:R-:W-:Y:S01]  /*1b7c0*/  IMAD.SHL.U32 R2, R4, 0x8, RZ ;  /* 0x0000000804027824 */ /* 0x001fe200078e00ff */
[----:B------:R-:W-:Y:S01]  /*1b7d0*/  LOP3.LUT R0, R0, 0x38, RZ, 0xc0, !PT ;  /* 0x0000003800007812 */ /* 0x000fe200078ec0ff */
[----:B------:R-:W-:Y:S01]  /*1b7e0*/  ULDC.64 UR36, c[0x0][0x198] ;  /* 0x0000660000247ab9 */ /* 0x000fe20000000a00 */
[----:B------:R-:W-:Y:S01]  /*1b7f0*/  LOP3.LUT R3, R3, 0x38, R6, 0x78, !PT ;  /* 0x0000003803037812 */ /* 0x000fe200078e7806 */
[----:B------:R-:W-:Y:S01]  /*1b800*/  IMAD.SHL.U32 R6, R6, 0x10, RZ ;  /* 0x0000001006067824 */ /* 0x000fe200078e00ff */
[----:B------:R-:W-:-:S02]  /*1b810*/  ULDC UR38, c[0x0][0xc] ;  /* 0x0000030000267ab9 */ /* 0x000fc40000000800 */
[----:B------:R-:W-:Y:S02]  /*1b820*/  LOP3.LUT R3, R3, 0x200, R2, 0xf8, !PT ;  /* 0x0000020003037812 */ /* 0x000fe400078ef802 */
[----:B------:R-:W-:-:S04]  /*1b830*/  SHF.R.U32.HI R2, RZ, 0x3, R4 ;  /* 0x00000003ff027819 */ /* 0x000fc80000011604 */
[----:B------:R-:W-:Y:S01]  /*1b840*/  LOP3.LUT R4, R2, 0x70, R6, 0xf8, !PT ;  /* 0x0000007002047812 */ /* 0x000fe200078ef806 */
[----:B------:R-:W-:Y:S01]  /*1b850*/  IMAD.MOV.U32 R2, RZ, RZ, 0x1 ;  /* 0x00000001ff027424 */ /* 0x000fe200078e00ff */
[----:B---3--:R-:W-:-:S06]  /*1b860*/  ULEA UR4, UR5, UR4, 0x18 ;  /* 0x0000000405047291 */ /* 0x008fcc000f8ec03f */
[----:B------:R-:W-:-:S04]  /*1b870*/  IMAD.U32 R18, RZ, RZ, UR4 ;  /* 0x00000004ff127e24 */ /* 0x000fc8000f8e00ff */
[----:B------:R-:W-:-:S05]  /*1b880*/  IMAD R3, R3, 0x2, R18 ;  /* 0x0000000203037824 */ /* 0x000fca00078e0212 */
[----:B------:R0:W-:Y:S04]  /*1b890*/  STL [R1+0x2c], R3 ;  /* 0x00002c0301007387 */ /* 0x0001e80000100800 */
[----:B------:R-:W-:Y:S04]  /*1b8a0*/  STL [R1+0x64], RZ ;  /* 0x000064ff01007387 */ /* 0x000fe80000100800 */
[----:B------:R2:W-:Y:S01]  /*1b8b0*/  STL [R1+0x24], R2 ;  /* 0x0000240201007387 */ /* 0x0005e20000100800 */
[----:B0-----:R-:W-:-:S03]  /*1b8c0*/  IMAD.MOV.U32 R3, RZ, RZ, 0x1 ;  /* 0x00000001ff037424 */ /* 0x001fc600078e00ff */
[----:B------:R0:W-:Y:S04]  /*1b8d0*/  STL [R1+0x10], RZ ;  /* 0x000010ff01007387 */ /* 0x0001e80000100800 */
[----:B------:R0:W-:Y:S01]  /*1b8e0*/  STL [R1+0x1c], R3 ;  /* 0x00001c0301007387 */ /* 0x0001e20000100800 */
[C---:B--2---:R-:W-:Y:S02]  /*1b8f0*/  LOP3.LUT R2, R0.reuse, 0x40, RZ, 0xfc, !PT ;  /* 0x0000004000027812 */ /* 0x044fe400078efcff */
[----:B------:R-:W-:-:S07]  /*1b900*/  LOP3.LUT R0, R0, 0x80, RZ, 0xfc, !PT ;  /* 0x0000008000007812 */ /* 0x000fce00078efcff */
.L_x_784:
[----:B------:R-:W2:Y:S01]  /*1b910*/  LDL R0, [R1+0xc] ;  /* 0x00000c0001007983 */ /* 0x000ea20000100800 */
[----:B0-----:R-:W2:Y:S01]  /*1b920*/  LDC.64 R2, c[0x0][0xc88] ;  /* 0x00032200ff027b82 */ /* 0x001ea20000000a00 */
[----:B------:R-:W-:Y:S05]  /*1b930*/  YIELD ;  /* 0x0000000000007946 */ /* 0x000fea0003800000 */
[----:B------:R-:W-:Y:S01]  /*1b940*/  ULDC.64 UR4, c[0x0][0xa28] ;  /* 0x00028a0000047ab9 */ /* 0x000fe20000000a00 */
[----:B-1----:R-:W-:Y:S01]  /*1b950*/  IMAD.MOV.U32 R8, RZ, RZ, RZ ;  /* 0x000000ffff087224 */ /* 0x002fe200078e00ff */
[----:B------:R-:W-:Y:S01]  /*1b960*/  ISETP.NE.U32.AND P0, PT, RZ, UR4, PT ;  /* 0x00000004ff007c0c */ /* 0x000fe2000bf05070 */
[----:B------:R-:W-:Y:S01]  /*1b970*/  ULDC.64 UR10, c[0x0][0xa18] ;  /* 0x00028600000a7ab9 */ /* 0x000fe20000000a00 */
        /* <DEDUP_REMOVED lines=13> */
[----:B------:R0:W-:Y:S01]  /*1ba50*/  STL [R1+0x58], R4 ;  /* 0x0000580401007387 */ /* 0x0001e20000100800 */
[----:B------:R-:W-:-:S03]  /*1ba60*/  ISETP.NE.U32.AND P1, PT, RZ, UR4, PT ;  /* 0x00000004ff007c0c */ /* 0x000fc6000bf25070 */
[----:B------:R1:W5:Y:S01]  /*1ba70*/  @P0 LDG.E R0, desc[UR58][R2.64] ;  /* 0x0000003a02000981 */ /* 0x000362000c1e1900 */
[----:B------:R-:W-:Y:S02]  /*1ba80*/  ISETP.NE.AND.EX P1, PT, RZ, UR5, PT, P1 ;  /* 0x00000005ff007c0c */ /* 0x000fe4000bf25310 */
[----:B------:R-:W-:Y:S02]  /*1ba90*/  CS2R R10, SRZ ;  /* 0x00000000000a7805 */ /* 0x000fe4000001ff00 */
[----:B------:R-:W-:Y:S01]  /*1baa0*/  ISETP.NE.U32.AND P3, PT, RZ, UR10, PT ;  /* 0x0000000aff007c0c */ /* 0x000fe2000bf65070 */
[----:B------:R-:W-:Y:S01]  /*1bab0*/  STL [R1+0x28], R14 ;  /* 0x0000280e01007387 */ /* 0x000fe20000100800 */
[----:B------:R-:W-:Y:S02]  /*1bac0*/  ISETP.NE.U32.AND P0, PT, RZ, UR6, PT ;  /* 0x00000006ff007c0c */ /* 0x000fe4000bf05070 */
[----:B------:R-:W-:Y:S01]  /*1bad0*/  ISETP.NE.U32.AND P2, PT, RZ, UR8, PT ;  /* 0x00000008ff007c0c */ /* 0x000fe2000bf45070 */
[----:B------:R-:W-:Y:S01]  /*1bae0*/  STL [R1+0x38], R13 ;  /* 0x0000380d01007387 */ /* 0x000fe20000100800 */
[----:B------:R-:W-:-:S02]  /*1baf0*/  IADD3 R6, P5, R14, UR6, RZ ;  /* 0x000000060e067c10 */ /* 0x000fc4000ffbe0ff */
[C---:B-1----:R-:W-:Y:S02]  /*1bb00*/  IADD3 R2, P4, R14.reuse, UR4, RZ ;  /* 0x000000040e027c10 */ /* 0x042fe4000ff9e0ff */
[----:B------:R-:W-:Y:S02]  /*1bb10*/  ISETP.NE.AND.EX P3, PT, RZ, UR11, PT, P3 ;  /* 0x0000000bff007c0c */ /* 0x000fe4000bf65330 */
[C---:B------:R-:W-:Y:S02]  /*1bb20*/  IADD3.X R3, R13.reuse, UR5, RZ, P4, !PT ;  /* 0x000000050d037c10 */ /* 0x040fe4000a7fe4ff */
[----:B0-----:R-:W-:Y:S02]  /*1bb30*/  IADD3 R4, P4, R14, UR8, RZ ;  /* 0x000000080e047c10 */ /* 0x001fe4000ff9e0ff */
[----:B------:R-:W-:Y:S01]  /*1bb40*/  ISETP.NE.AND.EX P0, PT, RZ, UR7, PT, P0 ;  /* 0x00000007ff007c0c */ /* 0x000fe2000bf05300 */
[----:B------:R-:W2:Y:S01]  /*1bb50*/  @P1 LDG.E R8, desc[UR58][R2.64] ;  /* 0x0000003a02081981 */ /* 0x000ea2000c1e1900 */
[C---:B------:R-:W-:Y:S01]  /*1bb60*/  IADD3.X R5, R13.reuse, UR9, RZ, P4, !PT ;  /* 0x000000090d057c10 */ /* 0x040fe2000a7fe4ff */
[----:B------:R-:W-:Y:S01]  /*1bb70*/  ULDC UR4, c[0x0][0x288] ;  /* 0x0000a20000047ab9 */ /* 0x000fe20000000800 */
[----:B------:R-:W-:Y:S01]  /*1bb80*/  ISETP.NE.AND.EX P2, PT, RZ, UR9, PT, P2 ;  /* 0x00000009ff007c0c */ /* 0x000fe2000bf45320 */
[----:B------:R-:W-:Y:S01]  /*1bb90*/  IMAD.U32 R12, RZ, RZ, UR4 ;  /* 0x00000004ff0c7e24 */ /* 0x000fe2000f8e00ff */
[----:B------:R-:W-:Y:S01]  /*1bba0*/  IADD3.X R7, R13, UR7, RZ, P5, !PT ;  /* 0x000000070d077c10 */ /* 0x000fe2000affe4ff */
[----:B------:R-:W-:-:S06]  /*1bbb0*/  ULDC.64 UR4, c[0x0][0x418] ;  /* 0x0001060000047ab9 */ /* 0x000fcc0000000a00 */
[----:B------:R-:W5:Y:S04]  /*1bbc0*/  @P0 LDG.E R11, desc[UR58][R6.64] ;  /* 0x0000003a060b0981 */ /* 0x000f68000c1e1900 */
        /* <DEDUP_REMOVED lines=10> */
[----:B------:R-:W-:-:S03]  /*1bc70*/  UIMAD UR4, UR4, UR5, URZ ;  /* 0x00000005040472a4 */ /* 0x000fc6000f8e023f */
[----:B------:R-:W-:Y:S02]  /*1bc80*/  ULDC UR5, c[0x0][0x348] ;  /* 0x0000d20000057ab9 */ /* 0x000fe40000000800 */
[----:B0-----:R-:W-:Y:S02]  /*1bc90*/  IMAD.U32 R9, RZ, RZ, UR5 ;  /* 0x00000005ff097e24 */ /* 0x001fe4000f8e00ff */
[----:B------:R-:W-:Y:S01]  /*1bca0*/  IMAD.U32 R8, RZ, RZ, UR4 ;  /* 0x00000004ff087e24 */ /* 0x000fe2000f8e00ff */
[----:B--2---:R0:W-:Y:S01]  /*1bcb0*/  STL [R1+0x5c], R12 ;  /* 0x00005c0c01007387 */ /* 0x0041e20000100800 */
[----:B------:R-:W-:Y:S05]  /*1bcc0*/  @P3 BRA `(.L_x_643) ;  /* 0x0000000000143947 */ /* 0x000fea0003800000 */
[----:B------:R-:W-:Y:S05]  /*1bcd0*/  @!P1 BRA `(.L_x_643) ;  /* 0x0000000000109947 */ /* 0x000fea0003800000 */
[----:B0-----:R-:W2:Y:S04]  /*1bce0*/  LDG.E R12, desc[UR58][R2.64] ;  /* 0x0000003a020c7981 */ /* 0x001ea8000c1e1900 */
[----:B------:R-:W2:Y:S02]  /*1bcf0*/  LDG.E R2, desc[UR58][R2.64+0x4] ;  /* 0x0000043a02027981 */ /* 0x000ea4000c1e1900 */
[----:B--2---:R-:W-:-:S05]  /*1bd00*/  IMAD.IADD R2, R2, 0x1, -R12 ;  /* 0x0000000102027824 */ /* 0x004fca00078e0a0c */
[----:B------:R1:W-:Y:S02]  /*1bd10*/  STL [R1+0x5c], R2 ;  /* 0x00005c0201007387 */ /* 0x0003e40000100800 */
.L_x_643:
[----:B------:R-:W2:Y:S01]  /*1bd20*/  LDL.LU R3, [R1+0x8] ;  /* 0x0000080001037983 */ /* 0x000ea20000300800 */
[----:B0-----:R-:W-:Y:S01]  /*1bd30*/  IMAD.MOV.U32 R12, RZ, RZ, R15 ;  /* 0x000000ffff0c7224 */ /* 0x001fe200078e000f */
[----:B------:R-:W-:Y:S02]  /*1bd40*/  ULDC.64 UR4, c[0x0][0xa20] ;  /* 0x0002880000047ab9 */ /* 0x000fe40000000a00 */
[----:B------:R-:W-:Y:S02]  /*1bd50*/  ISETP.NE.U32.AND P1, PT, RZ, UR4, PT ;  /* 0x00000004ff007c0c */ /* 0x000fe4000bf25070 */
[----:B------:R0:W-:Y:S02]  /*1bd60*/  STL [R1+0x18], R12 ;  /* 0x0000180c01007387 */ /* 0x0001e40000100800 */
[----:B------:R-:W-:Y:S02]  /*1bd70*/  ISETP.NE.AND.EX P1, PT, RZ, UR5, PT, P1 ;  /* 0x00000005ff007c0c */ /* 0x000fe4000bf25310 */
[----:B--2---:R-:W-:-:S02]  /*1bd80*/  LOP3.LUT R17, R3, 0xff000000, RZ, 0xc0, !PT ;  /* 0xff00000003117812 */ /* 0x004fc400078ec0ff */
[C---:B-1----:R-:W-:Y:S02]  /*1bd90*/  LOP3.LUT R2, R3.reuse, 0xff0000, RZ, 0xc0, !PT ;  /* 0x00ff000003027812 */ /* 0x042fe400078ec0ff */
[----:B------:R-:W-:Y:S02]  /*1bda0*/  SHF.R.U32.HI R17, RZ, 0x8, R17 ;  /* 0x00000008ff117819 */ /* 0x000fe40000011611 */
[----:B------:R-:W-:Y:S02]  /*1bdb0*/  LOP3.LUT R16, R3, 0xffff, RZ, 0xc0, !PT ;  /* 0x0000ffff03107812 */ /* 0x000fe400078ec0ff */
[----:B------:R-:W-:Y:S01]  /*1bdc0*/  LEA.HI R17, R2, R17, RZ, 0x10 ;  /* 0x0000001102117211 */ /* 0x000fe200078f80ff */
[----:B-----5:R-:W-:-:S05]  /*1bdd0*/  IMAD.IADD R2, R11, 0x1, R0 ;  /* 0x000000010b027824 */ /* 0x020fca00078e0200 */
[----:B------:R0:W-:Y:S01]  /*1bde0*/  STL [R1+0x20], R2 ;  /* 0x0000200201007387 */ /* 0x0001e20000100800 */
[----:B------:R-:W-:Y:S05]  /*1bdf0*/  @!P1 BRA `(.L_x_644) ;  /* 0x0000000000109947 */ /* 0x000fea0003800000 */
[----:B0-----:R-:W-:-:S04]  /*1be00*/  IADD3 R2, P0, R14, UR4, RZ ;  /* 0x000000040e027c10 */ /* 0x001fc8000ff1e0ff */
[----:B------:R-:W-:-:S05]  /*1be10*/  IADD3.X R3, R13, UR5, RZ, P0, !PT ;  /* 0x000000050d037c10 */ /* 0x000fca00087fe4ff */
[----:B------:R0:W5:Y:S01]  /*1be20*/  LDG.E R8, desc[UR58][R2.64] ;  /* 0x0000003a02087981 */ /* 0x000162000c1e1900 */
[----:B------:R-:W-:Y:S05]  /*1be30*/  BRA `(.L_x_645) ;  /* 0x0000000000107947 */ /* 0x000fea0003800000 */
.L_x_644:
[----:B------:R-:W-:Y:S05]  /*1be40*/  @!P0 BRA `(.L_x_645) ;  /* 0x00000000000c8947 */ /* 0x000fea0003800000 */
[----:B------:R-:W2:Y:S04]  /*1be50*/  LDG.E R8, desc[UR58][R6.64] ;  /* 0x0000003a06087981 */ /* 0x000ea8000c1e1900 */
[----:B------:R-:W2:Y:S02]  /*1be60*/  LDG.E R6, desc[UR58][R6.64+0x4] ;  /* 0x0000043a06067981 */ /* 0x000ea4000c1e1900 */
[----:B--2---:R-:W-:-:S07]  /*1be70*/  IMAD.IADD R8, R6, 0x1, -R8 ;  /* 0x0000000106087824 */ /* 0x004fce00078e0a08 */
.L_x_645:
[----:B-----5:R-:W-:Y:S02]  /*1be80*/  IMAD.IADD R6, R8, 0x1, -R0 ;  /* 0x0000000108067824 */ /* 0x020fe400078e0a00 */
[----:B------:R-:W2:Y:S04]  /*1be90*/  @P2 LDG.E R0, desc[UR58][R4.64] ;  /* 0x0000003a04002981 */ /* 0x000ea8000c1e1900 */
[----:B------:R-:W2:Y:S01]  /*1bea0*/  @P2 LDG.E R4, desc[UR58][R4.64+0x4] ;  /* 0x0000043a04042981 */ /* 0x000ea2000c1e1900 */
[----:B------:R-:W-:Y:S01]  /*1beb0*/  LOP3.LUT R13, R17, 0xff, RZ, 0xc0, !PT ;  /* 0x000000ff110d7812 */ /* 0x000fe200078ec0ff */
[----:B------:R-:W-:Y:S01]  /*1bec0*/  BSSY B0, `(.L_x_646) ;  /* 0x000002a000007945 */ /* 0x000fe20003800000 */
[----:B------:R-:W-:Y:S01]  /*1bed0*/  SHF.R.U32.HI R17, RZ, 0x10, R17 ;  /* 0x00000010ff117819 */ /* 0x000fe20000011611 */
[----:B--2---:R-:W-:-:S04]  /*1bee0*/  @P2 IMAD.IADD R9, R4, 0x1, -R0 ;  /* 0x0000000104092824 */ /* 0x004fc800078e0a00 */
[----:B0-----:R-:W-:-:S04]  /*1bef0*/  IMAD.IADD R2, R6, 0x1, R9 ;  /* 0x0000000106027824 */ /* 0x001fc800078e0209 */
[C---:B------:R-:W-:Y:S01]  /*1bf00*/  VIADD R0, R2.reuse, 0x7f ;  /* 0x0000007f02007836 */ /* 0x040fe20000000000 */
[----:B------:R-:W-:-:S04]  /*1bf10*/  ISETP.GE.AND P1, PT, R2, 0x1, PT ;  /* 0x000000010200780c */ /* 0x000fc80003f26270 */
[----:B------:R-:W-:-:S04]  /*1bf20*/  SHF.R.S32.HI R2, RZ, 0x1f, R0 ;  /* 0x0000001fff027819 */ /* 0x000fc80000011400 */
[----:B------:R-:W-:Y:S01]  /*1bf30*/  LEA.HI R2, R2, R0, RZ, 0x7 ;  /* 0x0000000002027211 */ /* 0x000fe200078f38ff */
[----:B------:R-:W-:-:S03]  /*1bf40*/  IMAD.MOV.U32 R0, RZ, RZ, RZ ;  /* 0x000000ffff007224 */ /* 0x000fc600078e00ff */
[----:B------:R-:W-:-:S05]  /*1bf50*/  SHF.R.S32.HI R11, RZ, 0x7, R2 ;  /* 0x00000007ff0b7819 */ /* 0x000fca0000011402 */
[----:B------:R0:W-:Y:S04]  /*1bf60*/  STL [R1+0x40], R11 ;  /* 0x0000400b01007387 */ /* 0x0001e80000100800 */
[----:B------:R0:W-:Y:S01]  /*1bf70*/  STL [R1+0x60], R13 ;  /* 0x0000600d01007387 */ /* 0x0001e20000100800 */
[----:B------:R-:W-:Y:S05]  /*1bf80*/  @!P1 BRA `(.L_x_647) ;  /* 0x0000000000749947 */ /* 0x000fea0003800000 */
[----:B------:R-:W-:Y:S01]  /*1bf90*/  ISETP.NE.AND P0, PT, R17, RZ, PT ;  /* 0x000000ff1100720c */ /* 0x000fe20003f05270 */
[----:B------:R-:W-:-:S03]  /*1bfa0*/  ULDC UR4, c[0x0][0x9f0] ;  /* 0x00027c0000047ab9 */ /* 0x000fc60000000800 */
[----:B------:R-:W-:-:S04]  /*1bfb0*/  SEL R2, R17, UR4, P0 ;  /* 0x0000000411027c07 */ /* 0x000fc80008000000 */
[----:B------:R-:W-:Y:S02]  /*1bfc0*/  IABS R3, R2 ;  /* 0x0000000200037213 */ /* 0x000fe40000000000 */
[----:B------:R-:W-:Y:S02]  /*1bfd0*/  IADD3 R0, R2, -0x1, R11 ;  /* 0xffffffff02007810 */ /* 0x000fe40007ffe00b */
[----:B------:R-:W1:Y:S08]  /*1bfe0*/  I2F.RP R4, R3 ;  /* 0x0000000300047306 */ /* 0x000e700000209400 */
[----:B-1----:R-:W1:Y:S02]  /*1bff0*/  MUFU.RCP R4, R4 ;  /* 0x0000000400047308 */ /* 0x002e640000001000 */
[----:B-1----:R-:W-:-:S06]  /*1c000*/  VIADD R4, R4, 0xffffffe ;  /* 0x0ffffffe04047836 */ /* 0x002fcc0000000000 */
[----:B------:R1:W2:Y:S02]  /*1c010*/  F2I.FTZ.U32.TRUNC.NTZ R5, R4 ;  /* 0x0000000400057305 */ /* 0x0002a4000021f000 */
[----:B-1----:R-:W-:-:S04]  /*1c020*/  LOP3.LUT R4, R0, R2, RZ, 0x3c, !PT ;  /* 0x0000000200047212 */ /* 0x002fc800078e3cff */
[----:B------:R-:W-:Y:S01]  /*1c030*/  ISETP.GE.AND P4, PT, R4, RZ, PT ;  /* 0x000000ff0400720c */ /* 0x000fe20003f86270 */
[----:B--2---:R-:W-:-:S04]  /*1c040*/  IMAD.MOV R4, RZ, RZ, -R5 ;  /* 0x000000ffff047224 */ /* 0x004fc800078e0a05 */
[----:B------:R-:W-:Y:S02]  /*1c050*/  IMAD R7, R4, R3, RZ ;  /* 0x0000000304077224 */ /* 0x000fe400078e02ff */
[----:B------:R-:W-:-:S04]  /*1c060*/  IMAD.MOV.U32 R4, RZ, RZ, RZ ;  /* 0x000000ffff047224 */ /* 0x000fc800078e00ff */
[----:B------:R-:W-:Y:S01]  /*1c070*/  IMAD.HI.U32 R7, R5, R7, R4 ;  /* 0x0000000705077227 */ /* 0x000fe200078e0004 */
[----:B------:R-:W-:Y:S02]  /*1c080*/  IABS R4, R0 ;  /* 0x0000000000047213 */ /* 0x000fe40000000000 */
[----:B------:R-:W-:-:S05]  /*1c090*/  IABS R0, R2 ;  /* 0x0000000200007213 */ /* 0x000fca0000000000 */
[----:B------:R-:W-:-:S04]  /*1c0a0*/  IMAD.MOV R0, RZ, RZ, -R0 ;  /* 0x000000ffff007224 */ /* 0x000fc800078e0a00 */
[----:B------:R-:W-:Y:S02]  /*1c0b0*/  IMAD.MOV.U32 R5, RZ, RZ, R0 ;  /* 0x000000ffff057224 */ /* 0x000fe400078e0000 */
        /* <DEDUP_REMOVED lines=9> */
[----:B------:R-:W-:-:S07]  /*1c150*/  @!P3 LOP3.LUT R0, RZ, R2, RZ, 0x33, !PT ;  /* 0x00000002ff00b212 */ /* 0x000fce00078e33ff */
.L_x_647:
[----:B------:R-:W-:Y:S05]  /*1c160*/  BSYNC B0 ;  /* 0x0000000000007941 */ /* 0x000fea0003800000 */
.L_x_646:
[-C--:B------:R-:W-:Y:S01]  /*1c170*/  IMAD R2, R13, R0.reuse, RZ ;  /* 0x000000000d027224 */ /* 0x080fe200078e02ff */
[----:B------:R-:W-:Y:S04]  /*1c180*/  BSSY B0, `(.L_x_648) ;  /* 0x0000146000007945 */ /* 0x000fe80003800000 */
[C---:B------:R-:W-:Y:S01]  /*1c190*/  VIADDMNMX R0, R2.reuse, R0, R11, PT ;  /* 0x0000000002007246 */ /* 0x040fe2000380010b */
[----:B------:R-:W-:-:S04]  /*1c1a0*/  IMAD R2, R2, 0x80, -R6 ;  /* 0x0000008002027824 */ /* 0x000fc800078e0a06 */
[----:B------:R-:W-:Y:S01]  /*1c1b0*/  IMAD R6, R0, 0x80, -R6 ;  /* 0x0000008000067824 */ /* 0x000fe200078e0a06 */
[----:B------:R-:W-:-:S04]  /*1c1c0*/  VIMNMX R2, RZ, R2, !PT ;  /* 0x00000002ff027248 */ /* 0x000fc80007fe0100 */
[----:B------:R-:W-:-:S04]  /*1c1d0*/  VIMNMX R9, R6, R9, PT ;  /* 0x0000000906097248 */ /* 0x000fc80003fe0100 */
[----:B------:R-:W-:Y:S02]  /*1c1e0*/  ISETP.GT.AND P0, PT, R9, R2, PT ;  /* 0x000000020900720c */ /* 0x000fe40003f04270 */
[----:B------:R-:W-:-:S05]  /*1c1f0*/  SHF.R.U32.HI R2, RZ, 0x7, R2 ;  /* 0x00000007ff027819 */ /* 0x000fca0000011602 */
[----:B------:R-:W-:-:S06]  /*1c200*/  IMAD.MOV.U32 R7, RZ, RZ, R2 ;  /* 0x000000ffff077224 */ /* 0x000fcc00078e0002 */
[----:B------:R-:W-:-:S05]  /*1c210*/  @P0 VIADD R9, R9, 0x7f ;  /* 0x0000007f09090836 */ /* 0x000fca0000000000 */
[----:B------:R-:W-:-:S04]  /*1c220*/  @P0 SHF.R.S32.HI R0, RZ, 0x1f, R9 ;  /* 0x0000001fff000819 */ /* 0x000fc80000011409 */
[----:B------:R-:W-:-:S04]  /*1c230*/  @P0 LEA.HI R9, R0, R9, RZ, 0x7 ;  /* 0x0000000900090211 */ /* 0x000fc800078f38ff */
[----:B------:R-:W-:Y:S02]  /*1c240*/  @P0 SHF.R.S32.HI R7, RZ, 0x7, R9 ;  /* 0x00000007ff070819 */ /* 0x000fe40000011409 */
[----:B------:R-:W-:Y:S02]  /*1c250*/  PLOP3.LUT P0, PT, PT, PT, PT, 0x80, 0x0 ;  /* 0x000000000000781c */ /* 0x000fe40003f0f070 */
[----:B------:R-:W-:-:S13]  /*1c260*/  ISETP.GT.AND P3, PT, R7, R2, PT ;  /* 0x000000020700720c */ /* 0x000fda0003f64270 */
[----:B------:R-:W-:Y:S05]  /*1c270*/  @!P3 BRA `(.L_x_649) ;  /* 0x0000001000d8b947 */ /* 0x000fea0003800000 */
[----:B------:R-:W-:Y:S01]  /*1c280*/  UMOV UR4, 0xffffffff ;  /* 0xffffffff00047882 */ /* 0x000fe20000000000 */
[----:B------:R-:W-:Y:S02]  /*1c290*/  SEL R0, R12, RZ, !P2 ;  /* 0x000000ff0c007207 */ /* 0x000fe40005000000 */
[----:B------:R-:W-:Y:S05]  /*1c2a0*/  BRA.DIV UR4, `(.L_x_650) ;  /* 0x0000006e04b07947 */ /* 0x000fea000b800000 */
[----:B------:R-:W1:Y:S02]  /*1c2b0*/  S2R R3, SR_TID.X ;  /* 0x0000000000037919 */ /* 0x000e640000002100 */
[----:B-1----:R-:W-:-:S04]  /*1c2c0*/  SHF.R.U32.HI R3, RZ, 0x5, R3 ;  /* 0x00000005ff037819 */ /* 0x002fc80000011603 */
[----:B------:R-:W-:-:S05]  /*1c2d0*/  LOP3.LUT R3, R3, 0x3, RZ, 0xc0, !PT ;  /* 0x0000000303037812 */ /* 0x000fca00078ec0ff */
[----:B------:R1:W2:Y:S02]  /*1c2e0*/  SHFL.IDX PT, R14, R3, RZ, 0x1f ;  /* 0x00001fff030e7589 */ /* 0x0002a400000e0000 */
.L_x_815:
[----:B--2---:R-:W-:Y:S02]  /*1c2f0*/  ISETP.NE.AND P0, PT, R14, RZ, PT ;  /* 0x000000ff0e00720c */ /* 0x004fe40003f05270 */
[----:B------:R-:W-:-:S11]  /*1c300*/  PLOP3.LUT P6, PT, PT, PT, PT, 0x8, 0x0 ;  /* 0x000000000000781c */ /* 0x000fd60003fce170 */
[----:B------:R-:W-:Y:S05]  /*1c310*/  @P0 BRA `(.L_x_651) ;  /* 0x00000000000c0947 */ /* 0x000fea0003800000 */
[----:B------:R-:W-:-:S03]  /*1c320*/  UMOV UR4, 0xffffffff ;  /* 0xffffffff00047882 */ /* 0x000fc60000000000 */
[----:B------:R-:W-:Y:S05]  /*1c330*/  BRA.DIV UR4, `(.L_x_652) ;  /* 0x0000006e04c07947 */ /* 0x000fea000b800000 */
[----:B------:R-:W-:-:S13]  /*1c340*/  ELECT P6, URZ, PT ;  /* 0x00000000003f782f */ /* 0x000fda00038c0000 */
.L_x_651:
[----:B-1----:R-:W2:Y:S01]  /*1c350*/  LDL R3, [R1+0x64] ;  /* 0x0000640001037983 */ /* 0x002ea20000100800 */
[----:B------:R-:W-:Y:S01]  /*1c360*/  BSSY B1, `(.L_x_653) ;  /* 0x0000008000017945 */ /* 0x000fe20003800000 */
[----:B--2---:R-:W-:-:S05]  /*1c370*/  VIADD R3, R3, 0x1 ;  /* 0x0000000103037836 */ /* 0x004fca0000000000 */
[----:B------:R-:W-:-:S04]  /*1c380*/  LEA.HI R4, R3, R3, RZ, 0x1 ;  /* 0x0000000303047211 */ /* 0x000fc800078f08ff */
[----:B------:R-:W-:-:S05]  /*1c390*/  LOP3.LUT R4, R4, 0xfffffffe, RZ, 0xc0, !PT ;  /* 0xfffffffe04047812 */ /* 0x000fca00078ec0ff */
[----:B------:R-:W-:-:S05]  /*1c3a0*/  IMAD.IADD R3, R3, 0x1, -R4 ;  /* 0x0000000103037824 */ /* 0x000fca00078e0a04 */
[----:B------:R-:W-:-:S04]  /*1c3b0*/  SHF.L.U32 R3, R3, 0x1f, RZ ;  /* 0x0000001f03037819 */ /* 0x000fc800000006ff */
[----:B------:R-:W1:Y:S02]  /*1c3c0*/  SYNCS.PHASECHK.TRANS64.TRYWAIT P0, [R18+URZ+0x34820], R3 ;  /* 0x03482003120075a7 */ /* 0x000e64000800017f */
[----:B-1----:R-:W-:Y:S05]  /*1c3d0*/  @!P0 BRA `(.L_x_654) ;  /* 0x0000006c00b88947 */ /* 0x002fea0003800000 */
.L_x_818:
[----:B------:R-:W-:Y:S05]  /*1c3e0*/  BSYNC B1 ;  /* 0x0000000000017941 */ /* 0x000fea0003800000 */
.L_x_653:
[----:B------:R-:W-:Y:S04]  /*1c3f0*/  BSSY B1, `(.L_x_655) ;  /* 0x0000084000017945 */ /* 0x000fe80003800000 */
[----:B------:R-:W-:Y:S05]  /*1c400*/  @!P6 BRA `(.L_x_656) ;  /* 0x000000080008e947 */ /* 0x000fea0003800000 */
[----:B------:R-:W2:Y:S04]  /*1c410*/  LDL R5, [R1+0x10] ;  /* 0x0000100001057983 */ /* 0x000ea80000100800 */
[----:B------:R-:W3:Y:S01]  /*1c420*/  LDL R6, [R1+0x24] ;  /* 0x0000240001067983 */ /* 0x000ee20000100800 */
[----:B------:R-:W-:Y:S01]  /*1c430*/  BSSY B2, `(.L_x_657) ;  /* 0x0000008000027945 */ /* 0x000fe20003800000 */
[----:B------:R-:W4:Y:S02]  /*1c440*/  S2R R4, SR_TID.X ;  /* 0x0000000000047919 */ /* 0x000f240000002100 */
[----:B----4-:R-:W-:-:S04]  /*1c450*/  LOP3.LUT R4, R4, 0x7f, RZ, 0xc0, !PT ;  /* 0x0000007f04047812 */ /* 0x010fc800078ec0ff */
[----:B------:R-:W-:Y:S01]  /*1c460*/  ISETP.NE.AND P2, PT, R4, RZ, PT ;  /* 0x000000ff0400720c */ /* 0x000fe20003f45270 */
[----:B--2---:R-:W-:Y:S01]  /*1c470*/  IMAD R5, R5, 0x8, R18 ;  /* 0x0000000805057824 */ /* 0x004fe200078e0212 */
[----:B---3--:R-:W-:-:S04]  /*1c480*/  SHF.L.U32 R9, R6, 0x1f, RZ ;  /* 0x0000001f06097819 */ /* 0x008fc800000006ff */
[----:B------:R-:W2:Y:S02]  /*1c490*/  SYNCS.PHASECHK.TRANS64.TRYWAIT P0, [R5+URZ+0x348a0], R9 ;  /* 0x0348a009050075a7 */ /* 0x000ea4000800017f */
[----:B--2---:R-:W-:Y:S05]  /*1c4a0*/  @!P0 BRA `(.L_x_658) ;  /* 0x0000006c00988947 */ /* 0x004fea0003800000 */
.L_x_819:
[----:B------:R-:W-:Y:S05]  /*1c4b0*/  BSYNC B2 ;  /* 0x0000000000027941 */ /* 0x000fea0003800000 */
.L_x_657:
[----:B------:R-:W-:Y:S04]  /*1c4c0*/  BSSY B2, `(.L_x_659) ;  /* 0x0000009000027945 */ /* 0x000fe80003800000 */
[----:B------:R-:W-:Y:S05]  /*1c4d0*/  @P2 BRA `(.L_x_660) ;  /* 0x00000000001c2947 */ /* 0x000fea0003800000 */
[----:B------:R-:W3:Y:S01]  /*1c4e0*/  S2R R4, SR_TID.X ;  /* 0x0000000000047919 */ /* 0x000ee20000002100 */
[----:B-1----:R-:W-:-:S04]  /*1c4f0*/  IMAD.MOV.U32 R3, RZ, RZ, 0xc000 ;  /* 0x0000c000ff037424 */ /* 0x002fc800078e00ff */
[----:B------:R4:W-:Y:S01]  /*1c500*/  SYNCS.ARRIVE.TRANS64 RZ, [R5+URZ+0x34890], R3 ;  /* 0x0348900305ff79a7 */ /* 0x0009e2000800003f */
[----:B---3--:R-:W-:-:S04]  /*1c510*/  LOP3.LUT R4, R4, 0x1f, RZ, 0xc0, !PT ;  /* 0x0000001f04047812 */ /* 0x008fc800078ec0ff */
[----:B------:R-:W-:-:S13]  /*1c520*/  ISETP.NE.AND P0, PT, R4, RZ, PT ;  /* 0x000000ff0400720c */ /* 0x000fda0003f05270 */
[----:B----4-:R-:W-:Y:S05]  /*1c530*/  @!P0 BRA `(.L_x_660) ;  /* 0x0000000000048947 */ /* 0x010fea0003800000 */
[----:B------:R-:W-:Y:S01]  /*1c540*/  BPT.TRAP 0x1 ;  /* 0x000000040000795c */ /* 0x000fe20000300000 */
.L_x_660:
[----:B------:R-:W-:Y:S05]  /*1c550*/  BSYNC B2 ;  /* 0x0000000000027941 */ /* 0x000fea0003800000 */
.L_x_659:
[----:B-1----:R-:W3:Y:S01]  /*1c560*/  LDL R3, [R1+0x10] ;  /* 0x0000100001037983 */ /* 0x002ee20000100800 */
[----:B0-----:R-:W-:Y:S01]  /*1c570*/  IMAD.MOV.U32 R11, RZ, RZ, RZ ;  /* 0x000000ffff0b7224 */ /* 0x001fe200078e00ff */
[----:B------:R-:W-:Y:S01]  /*1c580*/  UIADD3 UR4, UP0, UR36, 0x570, URZ ;  /* 0x0000057024047890 */ /* 0x000fe2000ff1e03f */
[----:B------:R-:W-:Y:S01]  /*1c590*/  IMAD R4, R7, 0x80, R10 ;  /* 0x0000008007047824 */ /* 0x000fe200078e020a */
[----:B------:R-:W-:Y:S01]  /*1c5a0*/  PLOP3.LUT P0, PT, PT, PT, PT, 0x80, 0x0 ;  /* 0x000000000000781c */ /* 0x000fe20003f0f070 */
[----:B------:R-:W-:Y:S01]  /*1c5b0*/  UMOV UR6, 0x0 ;  /* 0x0000000000067882 */ /* 0x000fe20000000000 */
[----:B------:R-:W-:Y:S01]  /*1c5c0*/  R2UR UR10, R11 ;  /* 0x000000000b0a72ca */ /* 0x000fe200000e0000 */
[----:B------:R-:W-:Y:S01]  /*1c5d0*/  VIADD R4, R4, 0xffffff80 ;  /* 0xffffff8004047836 */ /* 0x000fe20000000000 */
[----:B------:R-:W-:Y:S01]  /*1c5e0*/  UIADD3.X UR5, URZ, UR37, URZ, UP0, !UPT ;  /* 0x000000253f057290 */ /* 0x000fe200087fe43f */
[----:B------:R-:W-:Y:S01]  /*1c5f0*/  UMOV UR7, 0x12f00000 ;  /* 0x12f0000000077882 */ /* 0x000fe20000000000 */
[----:B---3--:R-:W-:-:S02]  /*1c600*/  IMAD R8, R3, 0xc000, R18 ;  /* 0x0000c00003087824 */ /* 0x008fc400078e0212 */
[----:B------:R-:W-:Y:S02]  /*1c610*/  VIADD R3, R5, 0x34890 ;  /* 0x0003489005037836 */ /* 0x000fe40000000000 */
[----:B------:R-:W-:-:S07]  /*1c620*/  VIADD R6, R8, 0x1c400 ;  /* 0x0001c40008067836 */ /* 0x000fce0000000000 */
.L_x_661:
        /* <DEDUP_REMOVED lines=16> */
.L_x_662:
        /* <DEDUP_REMOVED lines=15> */
.L_x_663:
        /* <DEDUP_REMOVED lines=10> */
[----:B------:R-:W0:Y:S01]  /*1c8c0*/  SYNCS.PHASECHK.TRANS64.TRYWAIT P0, [R5+URZ+0x348c0], R9 ;  /* 0x0348c009050075a7 */ /* 0x000e22000800017f */
[----:B------:R-:W-:Y:S04]  /*1c8d0*/  BSSY B2, `(.L_x_664) ;  /* 0x0000002000027945 */ /* 0x000fe80003800000 */
[----:B0-----:R-:W-:Y:S05]  /*1c8e0*/  @!P0 BRA `(.L_x_665) ;  /* 0x00000068009c8947 */ /* 0x001fea0003800000 */
.L_x_820:
[----:B------:R-:W-:Y:S05]  /*1c8f0*/  BSYNC B2 ;  /* 0x0000000000027941 */ /* 0x000fea0003800000 */
.L_x_664:
[----:B------:R-:W-:Y:S01]  /*1c900*/  BSSY B2, `(.L_x_666) ;  /* 0x000000b000027945 */ /* 0x000fe20003800000 */
[----:B------:R-:W-:Y:S02]  /*1c910*/  IMAD.MOV.U32 R8, RZ, RZ, 0x0 ;  /* 0x00000000ff087424 */ /* 0x000fe400078e00ff */
[----:B0-2---:R-:W-:Y:S01]  /*1c920*/  IMAD.MOV.U32 R9, RZ, RZ, 0x12f00000 ;  /* 0x12f00000ff097424 */ /* 0x005fe200078e00ff */
[----:B------:R-:W-:Y:S06]  /*1c930*/  @P2 BRA `(.L_x_667) ;  /* 0x00000000001c2947 */ /* 0x000fec0003800000 */
[----:B------:R-:W0:Y:S01]  /*1c940*/  S2R R6, SR_TID.X ;  /* 0x0000000000067919 */ /* 0x000e220000002100 */
[----:B------:R-:W-:-:S04]  /*1c950*/  IMAD.MOV.U32 R3, RZ, RZ, 0x8000 ;  /* 0x00008000ff037424 */ /* 0x000fc800078e00ff */
[----:B------:R1:W-:Y:S01]  /*1c960*/  SYNCS.ARRIVE.TRANS64 RZ, [R5+URZ+0x348b0], R3 ;  /* 0x0348b00305ff79a7 */ /* 0x0003e2000800003f */
[----:B0-----:R-:W-:-:S04]  /*1c970*/  LOP3.LUT R6, R6, 0x1f, RZ, 0xc0, !PT ;  /* 0x0000001f06067812 */ /* 0x001fc800078ec0ff */
[----:B------:R-:W-:-:S13]  /*1c980*/  ISETP.NE.AND P0, PT, R6, RZ, PT ;  /* 0x000000ff0600720c */ /* 0x000fda0003f05270 */
[----:B-1----:R-:W-:Y:S05]  /*1c990*/  @!P0 BRA `(.L_x_667) ;  /* 0x0000000000048947 */ /* 0x002fea0003800000 */
[----:B------:R-:W-:Y:S01]  /*1c9a0*/  BPT.TRAP 0x1 ;  /* 0x000000040000795c */ /* 0x000fe20000300000 */
.L_x_667:
[----:B------:R-:W-:Y:S05]  /*1c9b0*/  BSYNC B2 ;  /* 0x0000000000027941 */ /* 0x000fea0003800000 */
.L_x_666:
[----:B------:R-:W2:Y:S01]  /*1c9c0*/  LDL R3, [R1+0x10] ;  /* 0x0000100001037983 */ /* 0x000ea20000100800 */
[----:B------:R-:W-:Y:S01]  /*1c9d0*/  R2UR UR10, R11 ;  /* 0x000000000b0a72ca */ /* 0x000fe200000e0000 */
[----:B------:R-:W-:Y:S01]  /*1c9e0*/  VIADD R6, R18, 0x400 ;  /* 0x0000040012067836 */ /* 0x000fe20000000000 */
[----:B------:R-:W-:Y:S01]  /*1c9f0*/  R2UR UR6, R8 ;  /* 0x00000000080672ca */ /* 0x000fe200000e0000 */
[----:B------:R-:W-:Y:S01]  /*1ca00*/  UIADD3 UR4, UP0, UR36, 0x670, URZ ;  /* 0x0000067024047890 */ /* 0x000fe2000ff1e03f */
[----:B------:R-:W-:Y:S01]  /*1ca10*/  R2UR UR7, R9 ;  /* 0x00000000090772ca */ /* 0x000fe200000e0000 */
[----:B------:R-:W-:Y:S01]  /*1ca20*/  VIADD R5, R5, 0x348b0 ;  /* 0x000348b005057836 */ /* 0x000fe20000000000 */
[----:B------:R-:W-:Y:S01]  /*1ca30*/  PLOP3.LUT P0, PT, PT, PT, PT, 0x80, 0x0 ;  /* 0x000000000000781c */ /* 0x000fe20003f0f070 */
[----:B------:R-:W-:Y:S01]  /*1ca40*/  UIADD3.X UR5, URZ, UR37, URZ, UP0, !UPT ;  /* 0x000000253f057290 */ /* 0x000fe200087fe43f */
[----:B--2---:R-:W-:-:S11]  /*1ca50*/  IMAD R3, R3, 0x8000, R6 ;  /* 0x0000800003037824 */ /* 0x004fd600078e0206 */
.L_x_668:
        /* <DEDUP_REMOVED lines=10> */
[----:B------:R-:W2:Y:S01]  /*1cb00*/  LDL R11, [R1+0x10] ;  /* 0x00001000010b7983 */ /* 0x000ea20000100800 */
[----:B------:R-:W-:Y:S01]  /*1cb10*/  IMAD.MOV.U32 R3, RZ, RZ, 0x6000 ;  /* 0x00006000ff037424 */ /* 0x000fe200078e00ff */
[----:B------:R-:W-:Y:S02]  /*1cb20*/  R2UR UR10, R12 ;  /* 0x000000000c0a72ca */ /* 0x000fe400000e0000 */
[----:B------:R-:W-:Y:S02]  /*1cb30*/  R2UR UR6, R8 ;  /* 0x00000000080672ca */ /* 0x000fe400000e0000 */
[----:B------:R-:W-:Y:S02]  /*1cb40*/  R2UR UR7, R9 ;  /* 0x00000000090772ca */ /* 0x000fe400000e0000 */
[----:B------:R-:W-:Y:S01]  /*1cb50*/  PLOP3.LUT P0, PT, PT, PT, PT, 0x80, 0x0 ;  /* 0x000000000000781c */ /* 0x000fe20003f0f070 */
[----:B--2---:R-:W-:-:S04]  /*1cb60*/  IMAD R3, R11, R3, 0x2000 ;  /* 0x000020000b037424 */ /* 0x004fc800078e0203 */
[----:B------:R-:W-:-:S04]  /*1cb70*/  IMAD R3, R11, -0x2000, R3 ;  /* 0xffffe0000b037824 */ /* 0x000fc800078e0203 */
[----:B------:R-:W-:-:S07]  /*1cb80*/  IMAD R3, R3, 0x2, R6 ;  /* 0x0000000203037824 */ /* 0x000fce00078e0206 */
.L_x_669:
        /* <DEDUP_REMOVED lines=9> */
[----:B--2---:R-:W-:Y:S05]  /*1cc20*/  @P0 BRA.U.ANY `(.L_x_669) ;  /* 0xfffffffd00d80947 */ /* 0x004fea000393ffff */
.L_x_656:
[----:B------:R-:W-:Y:S05]  /*1cc30*/  BSYNC B1 ;  /* 0x0000000000017941 */ /* 0x000fea0003800000 */
.L_x_655:
[----:B------:R-:W1:Y:S04]  /*1cc40*/  LDL.LU R8, [R1+0x10] ;  /* 0x0000100001087983 */ /* 0x000e680000300800 */
[----:B------:R-:W2:Y:S01]  /*1cc50*/  LDL.LU R6, [R1+0x24] ;  /* 0x0000240001067983 */ /* 0x000ea20000300800 */
[----:B------:R-:W-:Y:S01]  /*1cc60*/  PLOP3.LUT P0, PT, PT, PT, PT, 0x8, 0x0 ;  /* 0x000000000000781c */ /* 0x000fe20003f0e170 */
[----:B-1----:R-:W-:Y:S02]  /*1cc70*/  VIADD R3, R8, 0x1 ;  /* 0x0000000108037836 */ /* 0x002fe40000000000 */
[----:B------:R-:W-:-:S03]  /*1cc80*/  VIADD R8, R7, 0xfffffffe ;  /* 0xfffffffe07087836 */ /* 0x000fc60000000000 */
[C---:B------:R-:W-:Y:S02]  /*1cc90*/  ISETP.NE.AND P2, PT, R3.reuse, 0x2, PT ;  /* 0x000000020300780c */ /* 0x040fe40003f45270 */
[----:B------:R-:W-:Y:S02]  /*1cca0*/  ISETP.GE.AND P3, PT, R8, R2, PT ;  /* 0x000000020800720c */ /* 0x000fe40003f66270 */
[----:B------:R-:W-:Y:S02]  /*1ccb0*/  SEL R4, RZ, 0x1, P2 ;  /* 0x00000001ff047807 */ /* 0x000fe40001000000 */
[----:B------:R-:W-:Y:S02]  /*1ccc0*/  SEL R3, R3, RZ, P2 ;  /* 0x000000ff03037207 */ /* 0x000fe40001000000 */
[----:B--2---:R-:W-:-:S03]  /*1ccd0*/  LOP3.LUT R6, R6, R4, RZ, 0x3c, !PT ;  /* 0x0000000406067212 */ /* 0x004fc600078e3cff */
[----:B------:R1:W-:Y:S04]  /*1cce0*/  STL [R1+0x10], R3 ;  /* 0x0000100301007387 */ /* 0x0003e80000100800 */
[----:B------:R1:W-:Y:S01]  /*1ccf0*/  STL [R1+0x24], R6 ;  /* 0x0000240601007387 */ /* 0x0003e20000100800 */
[----:B------:R-:W-:Y:S05]  /*1cd00*/  @!P3 BRA `(.L_x_649) ;  /* 0x000000080034b947 */ /* 0x000fea0003800000 */
.L_x_685:
[----:B------:R-:W-:Y:S05]  /*1cd10*/  YIELD ;  /* 0x0000000000007946 */ /* 0x000fea0003800000 */
[----:B------:R-:W-:Y:S04]  /*1cd20*/  BSSY B1, `(.L_x_670) ;  /* 0x000007f000017945 */ /* 0x000fe80003800000 */
[----:B--2---:R-:W-:Y:S05]  /*1cd30*/  @!P6 BRA `(.L_x_671) ;  /* 0x0000000400f4e947 */ /* 0x004fea0003800000 */
[----:B------:R-:W2:Y:S04]  /*1cd40*/  LDL R5, [R1+0x10] ;  /* 0x0000100001057983 */ /* 0x000ea80000100800 */
[----:B------:R-:W3:Y:S01]  /*1cd50*/  LDL R4, [R1+0x24] ;  /* 0x0000240001047983 */ /* 0x000ee20000100800 */
[----:B------:R-:W-:Y:S01]  /*1cd60*/  BSSY B2, `(.L_x_672) ;  /* 0x0000008000027945 */ /* 0x000fe20003800000 */
[----:B-1----:R-:W1:Y:S02]  /*1cd70*/  S2R R3, SR_TID.X ;  /* 0x0000000000037919 */ /* 0x002e640000002100 */
[----:B-1----:R-:W-:-:S04]  /*1cd80*/  LOP3.LUT R3, R3, 0x7f, RZ, 0xc0, !PT ;  /* 0x0000007f03037812 */ /* 0x002fc800078ec0ff */
[----:B------:R-:W-:Y:S01]  /*1cd90*/  ISETP.NE.AND P3, PT, R3, RZ, PT ;  /* 0x000000ff0300720c */ /* 0x000fe20003f65270 */
[----:B--2---:R-:W-:Y:S01]  /*1cda0*/  IMAD R7, R5, 0x8, R18 ;  /* 0x0000000805077824 */ /* 0x004fe200078e0212 */
[----:B---3--:R-:W-:-:S04]  /*1cdb0*/  SHF.L.U32 R6, R4, 0x1f, RZ ;  /* 0x0000001f04067819 */ /* 0x008fc800000006ff */
[----:B------:R-:W1:Y:S02]  /*1cdc0*/  SYNCS.PHASECHK.TRANS64.TRYWAIT P2, [R7+URZ+0x348a0], R6 ;  /* 0x0348a006070075a7 */ /* 0x000e64000804017f */
[----:B-1----:R-:W-:Y:S05]  /*1cdd0*/  @!P2 BRA `(.L_x_673) ;  /* 0x000000640074a947 */ /* 0x002fea0003800000 */
.L_x_821:
[----:B------:R-:W-:Y:S05]  /*1cde0*/  BSYNC B2 ;  /* 0x0000000000027941 */ /* 0x000fea0003800000 */
.L_x_672:
[----:B------:R-:W-:Y:S04]  /*1cdf0*/  BSSY B2, `(.L_x_674) ;  /* 0x0000009000027945 */ /* 0x000fe80003800000 */
[----:B------:R-:W-:Y:S05]  /*1ce00*/  @P3 BRA `(.L_x_675) ;  /* 0x00000000001c3947 */ /* 0x000fea0003800000 */
[----:B------:R-:W2:Y:S01]  /*1ce10*/  S2R R4, SR_TID.X ;  /* 0x0000000000047919 */ /* 0x000ea20000002100 */
[----:B------:R-:W-:-:S04]  /*1ce20*/  IMAD.MOV.U32 R3, RZ, RZ, 0xc000 ;  /* 0x0000c000ff037424 */ /* 0x000fc800078e00ff */
[----:B------:R3:W-:Y:S01]  /*1ce30*/  SYNCS.ARRIVE.TRANS64 RZ, [R7+URZ+0x34890], R3 ;  /* 0x0348900307ff79a7 */ /* 0x0007e2000800003f */
[----:B--2---:R-:W-:-:S04]  /*1ce40*/  LOP3.LUT R4, R4, 0x1f, RZ, 0xc0, !PT ;  /* 0x0000001f04047812 */ /* 0x004fc800078ec0ff */
[----:B------:R-:W-:-:S13]  /*1ce50*/  ISETP.NE.AND P2, PT, R4, RZ, PT ;  /* 0x000000ff0400720c */ /* 0x000fda0003f45270 */
[----:B---3--:R-:W-:Y:S05]  /*1ce60*/  @!P2 BRA `(.L_x_675) ;  /* 0x000000000004a947 */ /* 0x008fea0003800000 */
[----:B------:R-:W-:Y:S01]  /*1ce70*/  BPT.TRAP 0x1 ;  /* 0x000000040000795c */ /* 0x000fe20000300000 */
.L_x_675:
[----:B------:R-:W-:Y:S05]  /*1ce80*/  BSYNC B2 ;  /* 0x0000000000027941 */ /* 0x000fea0003800000 */
.L_x_674:
[----:B------:R-:W2:Y:S01]  /*1ce90*/  LDL R3, [R1+0x10] ;  /* 0x0000100001037983 */ /* 0x000ea20000100800 */
[----:B0-----:R-:W-:Y:S01]  /*1cea0*/  IMAD.MOV.U32 R11, RZ, RZ, RZ ;  /* 0x000000ffff0b7224 */ /* 0x001fe200078e00ff */
[----:B------:R-:W-:Y:S01]  /*1ceb0*/  UIADD3 UR4, UP0, UR36, 0x570, URZ ;  /* 0x0000057024047890 */ /* 0x000fe2000ff1e03f */
[----:B------:R-:W-:Y:S01]  /*1cec0*/  PLOP3.LUT P2, PT, PT, PT, PT, 0x80, 0x0 ;  /* 0x000000000000781c */ /* 0x000fe20003f4f070 */
[----:B------:R-:W-:Y:S01]  /*1ced0*/  IMAD R4, R8, 0x80, R10 ;  /* 0x0000008008047824 */ /* 0x000fe200078e020a */
[----:B------:R-:W-:Y:S01]  /*1cee0*/  UMOV UR6, 0x0 ;  /* 0x0000000000067882 */ /* 0x000fe20000000000 */
[----:B------:R-:W-:Y:S01]  /*1cef0*/  R2UR UR10, R11 ;  /* 0x000000000b0a72ca */ /* 0x000fe200000e0000 */
[----:B------:R-:W-:Y:S01]  /*1cf00*/  UIADD3.X UR5, URZ, UR37, URZ, UP0, !UPT ;  /* 0x000000253f057290 */ /* 0x000fe200087fe43f */
[----:B------:R-:W-:Y:S01]  /*1cf10*/  UMOV UR7, 0x12f00000 ;  /* 0x12f0000000077882 */ /* 0x000fe20000000000 */
[----:B--2---:R-:W-:Y:S02]  /*1cf20*/  IMAD R5, R3, 0xc000, R18 ;  /* 0x0000c00003057824 */ /* 0x004fe400078e0212 */
[----:B------:R-:W-:-:S02]  /*1cf30*/  VIADD R3, R7, 0x34890 ;  /* 0x0003489007037836 */ /* 0x000fc40000000000 */
[----:B------:R-:W-:-:S08]  /*1cf40*/  VIADD R9, R5, 0x1c400 ;  /* 0x0001c40005097836 */ /* 0x000fd00000000000 */
.L_x_676:
        /* <DEDUP_REMOVED lines=16> */
.L_x_677:
        /* <DEDUP_REMOVED lines=15> */
.L_x_678:
        /* <DEDUP_REMOVED lines=13> */
.L_x_822:
[----:B------:R-:W-:Y:S05]  /*1d210*/  BSYNC B2 ;  /* 0x0000000000027941 */ /* 0x000fea0003800000 */
.L_x_679:
[----:B------:R-:W-:Y:S01]  /*1d220*/  BSSY B2, `(.L_x_681) ;  /* 0x000000b000027945 */ /* 0x000fe20003800000 */
[----:B------:R-:W-:Y:S02]  /*1d230*/  IMAD.MOV.U32 R12, RZ, RZ, 0x0 ;  /* 0x00000000ff0c7424 */ /* 0x000fe400078e00ff */
[----:B------:R-:W-:Y:S01]  /*1d240*/  IMAD.MOV.U32 R13, RZ, RZ, 0x12f00000 ;  /* 0x12f00000ff0d7424 */ /* 0x000fe200078e00ff */
[----:B------:R-:W-:Y:S06]  /*1d250*/  @P3 BRA `(.L_x_682) ;  /* 0x00000000001c3947 */ /* 0x000fec0003800000 */
[----:B------:R-:W2:Y:S01]  /*1d260*/  S2R R5, SR_TID.X ;  /* 0x0000000000057919 */ /* 0x000ea20000002100 */
[----:B------:R-:W-:-:S04]  /*1d270*/  IMAD.MOV.U32 R3, RZ, RZ, 0x8000 ;  /* 0x00008000ff037424 */ /* 0x000fc800078e00ff */
[----:B------:R3:W-:Y:S01]  /*1d280*/  SYNCS.ARRIVE.TRANS64 RZ, [R7+URZ+0x348b0], R3 ;  /* 0x0348b00307ff79a7 */ /* 0x0007e2000800003f */
[----:B--2---:R-:W-:-:S04]  /*1d290*/  LOP3.LUT R5, R5, 0x1f, RZ, 0xc0, !PT ;  /* 0x0000001f05057812 */ /* 0x004fc800078ec0ff */
[----:B------:R-:W-:-:S13]  /*1d2a0*/  ISETP.NE.AND P2, PT, R5, RZ, PT ;  /* 0x000000ff0500720c */ /* 0x000fda0003f45270 */
[----:B---3--:R-:W-:Y:S05]  /*1d2b0*/  @!P2 BRA `(.L_x_682) ;  /* 0x000000000004a947 */ /* 0x008fea0003800000 */
[----:B------:R-:W-:Y:S01]  /*1d2c0*/  BPT.TRAP 0x1 ;  /* 0x000000040000795c */ /* 0x000fe20000300000 */
.L_x_682:
[----:B------:R-:W-:Y:S05]  /*1d2d0*/  BSYNC B2 ;  /* 0x0000000000027941 */ /* 0x000fea0003800000 */
.L_x_681:
[----:B------:R-:W2:Y:S01]  /*1d2e0*/  LDL R5, [R1+0x10] ;  /* 0x0000100001057983 */ /* 0x000ea20000100800 */
[----:B------:R-:W-:Y:S01]  /*1d2f0*/  R2UR UR10, R11 ;  /* 0x000000000b0a72ca */ /* 0x000fe200000e0000 */
[----:B------:R-:W-:Y:S01]  /*1d300*/  VIADD R3, R18, 0x400 ;  /* 0x0000040012037836 */ /* 0x000fe20000000000 */
[----:B------:R-:W-:Y:S01]  /*1d310*/  R2UR UR6, R12 ;  /* 0x000000000c0672ca */ /* 0x000fe200000e0000 */
[----:B------:R-:W-:Y:S01]  /*1d320*/  UIADD3 UR4, UP0, UR36, 0x670, URZ ;  /* 0x0000067024047890 */ /* 0x000fe2000ff1e03f */
[----:B------:R-:W-:Y:S01]  /*1d330*/  R2UR UR7, R13 ;  /* 0x000000000d0772ca */ /* 0x000fe200000e0000 */
[----:B01----:R-:W-:Y:S01]  /*1d340*/  VIADD R7, R7, 0x348b0 ;  /* 0x000348b007077836 */ /* 0x003fe20000000000 */
[----:B------:R-:W-:Y:S01]  /*1d350*/  PLOP3.LUT P2, PT, PT, PT, PT, 0x80, 0x0 ;  /* 0x000000000000781c */ /* 0x000fe20003f4f070 */
[----:B------:R-:W-:Y:S01]  /*1d360*/  UIADD3.X UR5, URZ, UR37, URZ, UP0, !UPT ;  /* 0x000000253f057290 */ /* 0x000fe200087fe43f */
[----:B--2---:R-:W-:-:S11]  /*1d370*/  IMAD R3, R5, 0x8000, R3 ;  /* 0x0000800005037824 */ /* 0x004fd600078e0203 */
.L_x_683:
        /* <DEDUP_REMOVED lines=15> */
.L_x_684:
        /* <DEDUP_REMOVED lines=10> */
.L_x_671:
[----:B------:R-:W-:Y:S05]  /*1d510*/  BSYNC B1 ;  /* 0x0000000000017941 */ /* 0x000fea0003800000 */
.L_x_670:
[----:B-1----:R-:W2:Y:S04]  /*1d520*/  LDL.LU R6, [R1+0x10] ;  /* 0x0000100001067983 */ /* 0x002ea80000300800 */
[----:B------:R-:W3:Y:S01]  /*1d530*/  LDL.LU R5, [R1+0x24] ;  /* 0x0000240001057983 */ /* 0x000ee20000300800 */
[C---:B------:R-:W-:Y:S01]  /*1d540*/  ISETP.GT.AND P3, PT, R8.reuse, R2, PT ;  /* 0x000000020800720c */ /* 0x040fe20003f64270 */
[----:B------:R-:W-:Y:S02]  /*1d550*/  VIADD R8, R8, 0xffffffff ;  /* 0xffffffff08087836 */ /* 0x000fe40000000000 */
[----:B--2---:R-:W-:-:S05]  /*1d560*/  VIADD R3, R6, 0x1 ;  /* 0x0000000106037836 */ /* 0x004fca0000000000 */
[----:B------:R-:W-:-:S04]  /*1d570*/  ISETP.NE.AND P2, PT, R3, 0x2, PT ;  /* 0x000000020300780c */ /* 0x000fc80003f45270 */
[----:B------:R-:W-:Y:S02]  /*1d580*/  SEL R4, RZ, 0x1, P2 ;  /* 0x00000001ff047807 */ /* 0x000fe40001000000 */
[----:B------:R-:W-:Y:S02]  /*1d590*/  SEL R3, R3, RZ, P2 ;  /* 0x000000ff03037207 */ /* 0x000fe40001000000 */
[----:B---3--:R-:W-:-:S05]  /*1d5a0*/  LOP3.LUT R5, R5, R4, RZ, 0x3c, !PT ;  /* 0x0000000405057212 */ /* 0x008fca00078e3cff */
[----:B------:R2:W-:Y:S04]  /*1d5b0*/  STL [R1+0x24], R5 ;  /* 0x0000240501007387 */ /* 0x0005e80000100800 */
[----:B------:R2:W-:Y:S01]  /*1d5c0*/  STL [R1+0x10], R3 ;  /* 0x0000100301007387 */ /* 0x0005e20000100800 */
[----:B------:R-:W-:Y:S05]  /*1d5d0*/  @P3 BRA `(.L_x_685) ;  /* 0xfffffff400cc3947 */ /* 0x000fea000383ffff */
.L_x_649:
[----:B------:R-:W-:Y:S05]  /*1d5e0*/  BSYNC B0 ;  /* 0x0000000000007941 */ /* 0x000fea0003800000 */
.L_x_648:
[----:B------:R3:W5:Y:S01]  /*1d5f0*/  LDL R7, [R1+0x40] ;  /* 0x0000400001077983 */ /* 0x0007620000100800 */
[----:B------:R-:W-:Y:S05]  /*1d600*/  @!P0 WARPSYNC.ALL ;  /* 0x0000000000008948 */ /* 0x000fea0003800000 */
[----:B------:R3:W-:Y:S01]  /*1d610*/  STL [R1+0x44], RZ ;  /* 0x000044ff01007387 */ /* 0x0007e20000100800 */
[----:B------:R-:W-:Y:S01]  /*1d620*/  BSSY B0, `(.L_x_686) ;  /* 0x0000020000007945 */ /* 0x000fe20003800000 */
[----:B------:R-:W-:Y:S06]  /*1d630*/  @!P0 BAR.SYNC.DEFER_BLOCKING 0xc, 0x180 ;  /* 0x0306000000008b1d */ /* 0x000fec0000010000 */
[----:B---3--:R-:W-:Y:S05]  /*1d640*/  @!P1 BRA `(.L_x_687) ;  /* 0x0000000000749947 */ /* 0x008fea0003800000 */
[----:B------:R-:W-:-:S13]  /*1d650*/  ISETP.NE.AND P0, PT, R17, RZ, PT ;  /* 0x000000ff1100720c */ /* 0x000fda0003f05270 */
[----:B------:R-:W3:Y:S02]  /*1d660*/  @!P0 LDC R17, c[0x0][0x9f0] ;  /* 0x00027c00ff118b82 */ /* 0x000ee40000000800 */
[----:B---3--:R-:W-:-:S04]  /*1d670*/  IABS R0, R17 ;  /* 0x0000001100007213 */ /* 0x008fc80000000000 */
[----:B------:R-:W3:Y:S08]  /*1d680*/  I2F.RP R2, R0 ;  /* 0x0000000000027306 */ /* 0x000ef00000209400 */
[----:B---3--:R-:W3:Y:S02]  /*1d690*/  MUFU.RCP R2, R2 ;  /* 0x0000000200027308 */ /* 0x008ee40000001000 */
[----:B---3--:R-:W-:-:S06]  /*1d6a0*/  VIADD R2, R2, 0xffffffe ;  /* 0x0ffffffe02027836 */ /* 0x008fcc0000000000 */
[----:B-12---:R-:W1:Y:S02]  /*1d6b0*/  F2I.FTZ.U32.TRUNC.NTZ R3, R2 ;  /* 0x0000000200037305 */ /* 0x006e64000021f000 */
[----:B-1----:R-:W-:-:S04]  /*1d6c0*/  IMAD.MOV R2, RZ, RZ, -R3 ;  /* 0x000000ffff027224 */ /* 0x002fc800078e0a03 */
[----:B------:R-:W-:Y:S02]  /*1d6d0*/  IMAD R4, R2, R0, RZ ;  /* 0x0000000002047224 */ /* 0x000fe400078e02ff */
[----:B------:R-:W-:-:S04]  /*1d6e0*/  IMAD.MOV.U32 R2, RZ, RZ, RZ ;  /* 0x000000ffff027224 */ /* 0x000fc800078e00ff */
[----:B------:R-:W-:Y:S01]  /*1d6f0*/  IMAD.HI.U32 R6, R3, R4, R2 ;  /* 0x0000000403067227 */ /* 0x000fe200078e0002 */
[----:B------:R-:W-:Y:S02]  /*1d700*/  IABS R2, R17 ;  /* 0x0000001100027213 */ /* 0x000fe40000000000 */
[----:B-----5:R-:W-:-:S03]  /*1d710*/  IADD3 R4, R7, -0x1, R17 ;  /* 0xffffffff07047810 */ /* 0x020fc60007ffe011 */
        /* <DEDUP_REMOVED lines=15> */
[----:B------:R3:W-:Y:S02]  /*1d810*/  STL [R1+0x44], R2 ;  /* 0x0000440201007387 */ /* 0x0007e40000100800 */
.L_x_687:
[----:B------:R-:W-:Y:S05]  /*1d820*/  BSYNC B0 ;  /* 0x0000000000007941 */ /* 0x000fea0003800000 */
.L_x_686:
[----:B------:R-:W4:Y:S04]  /*1d830*/  LDL R0, [R1+0x44] ;  /* 0x0000440001007983 */ /* 0x000f280000100800 */
[----:B---3--:R-:W4:Y:S01]  /*1d840*/  LDL R2, [R1+0x60] ;  /* 0x0000600001027983 */ /* 0x008f220000100800 */
[----:B------:R-:W-:Y:S01]  /*1d850*/  BSSY B7, `(.L_x_688) ;  /* 0x000040e000077945 */ /* 0x000fe20003800000 */
[----:B----4-:R-:W-:-:S05]  /*1d860*/  IMAD R2, R2, R0, RZ ;  /* 0x0000000002027224 */ /* 0x010fca00078e02ff */
[----:B-----5:R-:W-:Y:S01]  /*1d870*/  VIADDMNMX R0, R2, R0, R7, PT ;  /* 0x0000000002007246 */ /* 0x020fe20003800107 */
[----:B------:R3:W-:Y:S03]  /*1d880*/  STL [R1+0x30], R2 ;  /* 0x0000300201007387 */ /* 0x0007e60000100800 */
[----:B------:R-:W-:Y:S01]  /*1d890*/  ISETP.GT.AND P0, PT, R0, R2, PT ;  /* 0x000000020000720c */ /* 0x000fe20003f04270 */
[----:B------:R3:W-:-:S12]  /*1d8a0*/  STL [R1+0x48], R0 ;  /* 0x0000480001007387 */ /* 0x0007d80000100800 */
[----:B---3--:R-:W-:Y:S05]  /*1d8b0*/  @P0 BRA `(.L_x_689) ;  /* 0x0000000000480947 */ /* 0x008fea0003800000 */
[----:B------:R-:W3:Y:S02]  /*1d8c0*/  S2R R0, SR_TID.X ;  /* 0x0000000000007919 */ /* 0x000ee40000002100 */
[----:B---3--:R-:W-:-:S04]  /*1d8d0*/  LOP3.LUT R0, R0, 0x7f, RZ, 0xc0, !PT ;  /* 0x0000007f00007812 */ /* 0x008fc800078ec0ff */
[----:B------:R-:W-:-:S13]  /*1d8e0*/  ISETP.NE.AND P0, PT, R0, RZ, PT ;  /* 0x000000ff0000720c */ /* 0x000fda0003f05270 */
[----:B------:R-:W-:Y:S05]  /*1d8f0*/  @P0 BRA `(.L_x_690) ;  /* 0x00000040000c0947 */ /* 0x000fea0003800000 */
[----:B-12---:R-:W1:Y:S01]  /*1d900*/  S2R R3, SR_LANEID ;  /* 0x0000000000037919 */ /* 0x006e620000000000 */
[----:B------:R-:W-:Y:S02]  /*1d910*/  VOTEU.ANY UR4, UPT, PT ;  /* 0x0000000000047886 */ /* 0x000fe400038e0100 */
[----:B------:R-:W1:Y:S08]  /*1d920*/  FLO.U32 R0, UR4 ;  /* 0x0000000400007d00 */ /* 0x000e7000080e0000 */
[----:B------:R-:W2:Y:S01]  /*1d930*/  POPC R4, UR4 ;  /* 0x0000000400047d09 */ /* 0x000ea20008000000 */
[----:B-1----:R-:W-:-:S02]  /*1d940*/  ISETP.EQ.U32.AND P0, PT, R0, R3, PT ;  /* 0x000000030000720c */ /* 0x002fc40003f02070 */
[----:B------:R-:W2:Y:S11]  /*1d950*/  LDC.64 R2, c[0x0][0xc60] ;  /* 0x00031800ff027b82 */ /* 0x000eb60000000a00 */
[----:B--2---:R-:W2:Y:S01]  /*1d960*/  @P0 ATOMG.E.ADD.STRONG.GPU PT, R3, desc[UR58][R2.64], R4 ;  /* 0x00000004020309a8 */ /* 0x004ea200081ee1fa */
[----:B------:R-:W1:Y:S02]  /*1d970*/  S2R R5, SR_LTMASK ;  /* 0x0000000000057919 */ /* 0x000e640000003900 */
[----:B-1----:R-:W-:-:S06]  /*1d980*/  LOP3.LUT R5, R5, UR4, RZ, 0xc0, !PT ;  /* 0x0000000405057c12 */ /* 0x002fcc000f8ec0ff */
[----:B------:R-:W1:Y:S01]  /*1d990*/  POPC R5, R5 ;  /* 0x0000000500057309 */ /* 0x000e620000000000 */
[----:B--2---:R-:W1:Y:S02]  /*1d9a0*/  SHFL.IDX PT, R0, R3, R0, 0x1f ;  /* 0x00001f0003007589 */ /* 0x004e6400000e0000 */
[----:B-1----:R-:W-:-:S05]  /*1d9b0*/  IADD3 R0, R0, UR38, R5 ;  /* 0x0000002600007c10 */ /* 0x002fca000fffe005 */
[----:B------:R3:W-:Y:S01]  /*1d9c0*/  STL [R1], R0 ;  /* 0x0000000001007387 */ /* 0x0007e20000100800 */
[----:B------:R-:W-:Y:S05]  /*1d9d0*/  BRA `(.L_x_690) ;  /* 0x0000003c00d47947 */ /* 0x000fea0003800000 */
.L_x_689:
        /* <DEDUP_REMOVED lines=8> */
[----:B------:R-:W-:Y:S02]  /*1da60*/  IMAD.U32 R4, RZ, RZ, UR6 ;  /* 0x00000006ff047e24 */ /* 0x000fe4000f8e00ff */
[----:B-12---:R-:W1:Y:S01]  /*1da70*/  LDC.64 R2, c[0x4][R2] ;  /* 0x0100000002027b82 */ /* 0x006e620000000a00 */
[----:B------:R-:W-:Y:S02]  /*1da80*/  IMAD.U32 R5, RZ, RZ, UR7 ;  /* 0x00000007ff057e24 */ /* 0x000fe4000f8e00ff */
[----:B------:R-:W-:Y:S02]  /*1da90*/  IMAD.U32 R6, RZ, RZ, UR8 ;  /* 0x00000008ff067e24 */ /* 0x000fe4000f8e00ff */
[----:B------:R-:W-:-:S02]  /*1daa0*/  IMAD.U32 R7, RZ, RZ, UR9 ;  /* 0x00000009ff077e24 */ /* 0x000fc4000f8e00ff */
[----:B------:R-:W-:Y:S02]  /*1dab0*/  IMAD.U32 R10, RZ, RZ, UR4 ;  /* 0x00000004ff0a7e24 */ /* 0x000fe4000f8e00ff */
[----:B0-----:R-:W-:Y:S02]  /*1dac0*/  IMAD.U32 R11, RZ, RZ, UR5 ;  /* 0x00000005ff0b7e24 */ /* 0x001fe4000f8e00ff */
[----:B------:R-:W-:Y:S02]  /*1dad0*/  IMAD.MOV.U32 R8, RZ, RZ, 0x70 ;  /* 0x00000070ff087424 */ /* 0x000fe400078e00ff */
[----:B------:R-:W-:Y:S02]  /*1dae0*/  IMAD.MOV.U32 R12, RZ, RZ, 0x1 ;  /* 0x00000001ff0c7424 */ /* 0x000fe400078e00ff */
[----:B------:R-:W-:-:S07]  /*1daf0*/  IMAD.MOV.U32 R13, RZ, RZ, RZ ;  /* 0x000000ffff0d7224 */ /* 0x000fce00078e00ff */
[----:B------:R-:W-:-:S07]  /*1db00*/  LEPC R20, `(.L_x_692) ;  /* 0x000000001014794e */ /* 0x000fce0000000000 */
[----:B-1----:R-:W-:Y:S05]  /*1db10*/  CALL.ABS.NOINC R2 ;  /* 0x0000000002007343 */ /* 0x002fea0003c00000 */
.L_x_692:
[----:B------:R-:W-:Y:S05]  /*1db20*/  BSYNC B6 ;  /* 0x0000000000067941 */ /* 0x000fea0003800000 */
.L_x_691:
        /* <DEDUP_REMOVED lines=8> */
[----:B-12---:R1:W2:Y:S01]  /*1dbb0*/  LDC.64 R2, c[0x4][R17] ;  /* 0x0100000011027b82 */ /* 0x0062a20000000a00 */
[----:B------:R-:W-:Y:S01]  /*1dbc0*/  IMAD.U32 R4, RZ, RZ, UR6 ;  /* 0x00000006ff047e24 */ /* 0x000fe2000f8e00ff */
[----:B------:R-:W-:Y:S01]  /*1dbd0*/  MOV R7, UR9 ;  /* 0x0000000900077c02 */ /* 0x000fe20008000f00 */
[----:B------:R-:W-:Y:S02]  /*1dbe0*/  IMAD.U32 R5, RZ, RZ, UR7 ;  /* 0x00000007ff057e24 */ /* 0x000fe4000f8e00ff */
[----:B------:R-:W-:Y:S02]  /*1dbf0*/  IMAD.U32 R6, RZ, RZ, UR8 ;  /* 0x00000008ff067e24 */ /* 0x000fe4000f8e00ff */
[----:B------:R-:W-:-:S02]  /*1dc00*/  IMAD.U32 R10, RZ, RZ, UR4 ;  /* 0x00000004ff0a7e24 */ /* 0x000fc4000f8e00ff */
[----:B0-----:R-:W-:Y:S02]  /*1dc10*/  IMAD.U32 R11, RZ, RZ, UR5 ;  /* 0x00000005ff0b7e24 */ /* 0x001fe4000f8e00ff */
[----:B------:R-:W-:Y:S02]  /*1dc20*/  IMAD.MOV.U32 R8, RZ, RZ, 0x70 ;  /* 0x00000070ff087424 */ /* 0x000fe400078e00ff */
[----:B------:R-:W-:Y:S02]  /*1dc30*/  IMAD.MOV.U32 R12, RZ, RZ, 0x1 ;  /* 0x00000001ff0c7424 */ /* 0x000fe400078e00ff */
[----:B-1----:R-:W-:-:S07]  /*1dc40*/  IMAD.MOV.U32 R13, RZ, RZ, RZ ;  /* 0x000000ffff0d7224 */ /* 0x002fce00078e00ff */
[----:B------:R-:W-:-:S07]  /*1dc50*/  LEPC R20, `(.L_x_695) ;  /* 0x000000001014794e */ /* 0x000fce0000000000 */
[----:B--2---:R-:W-:Y:S05]  /*1dc60*/  CALL.ABS.NOINC R2 ;  /* 0x0000000002007343 */ /* 0x004fea0003c00000 */
.L_x_695:
[----:B------:R0:W1:Y:S01]  /*1dc70*/  LDC.64 R2, c[0x4][R17] ;  /* 0x0100000011027b82 */ /* 0x0000620000000a00 */
[----:B------:R-:W-:Y:S01]  /*1dc80*/  ULDC.64 UR4, c[0x4][0xb8] ;  /* 0x01002e0000047ab9 */ /* 0x000fe20000000a00 */
[----:B------:R-:W-:Y:S01]  /*1dc90*/  ULDC.64 UR6, c[0x4][0xc0] ;  /* 0x0100300000067ab9 */ /* 0x000fe20000000a00 */
[----:B------:R-:W-:Y:S01]  /*1dca0*/  ULDC.64 UR8, c[0x4][0x18] ;  /* 0x0100060000087ab9 */ /* 0x000fe20000000a00 */
[----:B------:R-:W-:Y:S02]  /*1dcb0*/  IMAD.U32 R4, RZ, RZ, UR4 ;  /* 0x00000004ff047e24 */ /* 0x000fe4000f8e00ff */
[----:B------:R-:W-:Y:S02]  /*1dcc0*/  IMAD.U32 R5, RZ, RZ, UR5 ;  /* 0x00000005ff057e24 */ /* 0x000fe4000f8e00ff */
[----:B------:R-:W-:Y:S02]  /*1dcd0*/  IMAD.U32 R6, RZ, RZ, UR6 ;  /* 0x00000006ff067e24 */ /* 0x000fe4000f8e00ff */
[----:B------:R-:W-:-:S02]  /*1dce0*/  IMAD.U32 R7, RZ, RZ, UR7 ;  /* 0x00000007ff077e24 */ /* 0x000fc4000f8e00ff */
[----:B------:R-:W-:Y:S02]  /*1dcf0*/  IMAD.U32 R10, RZ, RZ, UR8 ;  /* 0x00000008ff0a7e24 */ /* 0x000fe4000f8e00ff */
[----:B------:R-:W-:Y:S02]  /*1dd00*/  IMAD.U32 R11, RZ, RZ, UR9 ;  /* 0x00000009ff0b7e24 */ /* 0x000fe4000f8e00ff */
[----:B------:R-:W-:Y:S02]  /*1dd10*/  IMAD.MOV.U32 R8, RZ, RZ, 0x70 ;  /* 0x00000070ff087424 */ /* 0x000fe400078e00ff */
[----:B------:R-:W-:Y:S02]  /*1dd20*/  IMAD.MOV.U32 R12, RZ, RZ, 0x1 ;  /* 0x00000001ff0c7424 */ /* 0x000fe400078e00ff */
[----:B0-----:R-:W-:-:S07]  /*1dd30*/  IMAD.MOV.U32 R13, RZ, RZ, RZ ;  /* 0x000000ffff0d7224 */ /* 0x001fce00078e00ff */
[----:B------:R-:W-:-:S07]  /*1dd40*/  LEPC R20, `(.L_x_694) ;  /* 0x000000001014794e */ /* 0x000fce0000000000 */
[----:B-1----:R-:W-:Y:S05]  /*1dd50*/  CALL.ABS.NOINC R2 ;  /* 0x0000000002007343 */ /* 0x002fea0003c00000 */
.L_x_694:
[----:B------:R-:W-:Y:S05]  /*1dd60*/  BSYNC B6 ;  /* 0x0000000000067941 */ /* 0x000fea0003800000 */
.L_x_693:
[----:B------:R-:W3:Y:S01]  /*1dd70*/  LDL.LU R2, [R1+0x28] ;  /* 0x0000280001027983 */ /* 0x000ee20000300800 */
[----:B------:R-:W-:-:S03]  /*1dd80*/  ULDC.64 UR4, c[0x0][0x9f8] ;  /* 0x00027e0000047ab9 */ /* 0x000fc60000000a00 */
[----:B------:R-:W1:Y:S04]  /*1dd90*/  LDL.LU R0, [R1+0x38] ;  /* 0x0000380001007983 */ /* 0x000e680000300800 */
[----:B------:R-:W4:Y:S01]  /*1dda0*/  LDL R7, [R1+0x18] ;  /* 0x0000180001077983 */ /* 0x000f220000100800 */
[----:B------:R-:W-:-:S03]  /*1ddb0*/  ISETP.NE.U32.AND P0, PT, RZ, UR4, PT ;  /* 0x00000004ff007c0c */ /* 0x000fc6000bf05070 */
[----:B------:R-:W5:Y:S01]  /*1ddc0*/  LDL R17, [R1+0x48] ;  /* 0x0000480001117983 */ /* 0x000f620000100800 */
[----:B------:R-:W-:-:S13]  /*1ddd0*/  ISETP.NE.AND.EX P0, PT, RZ, UR5, PT, P0 ;  /* 0x00000005ff007c0c */ /* 0x000fda000bf05300 */
[----:B---3--:R-:W-:-:S04]  /*1dde0*/  @P0 IADD3 R2, P1, R2, UR4, RZ ;  /* 0x0000000402020c10 */ /* 0x008fc8000ff3e0ff */
[----:B-12---:R-:W-:Y:S01]  /*1ddf0*/  @P0 IADD3.X R3, R0, UR5, RZ, P1, !PT ;  /* 0x0000000500030c10 */ /* 0x006fe20008ffe4ff */
[----:B------:R-:W-:-:S04]  /*1de00*/  ULDC.64 UR4, c[0x0][0xa08] ;  /* 0x0002820000047ab9 */ /* 0x000fc80000000a00 */
[----:B----4-:R1:W2:Y:S02]  /*1de10*/  @P0 LDG.E R7, desc[UR58][R2.64] ;  /* 0x0000003a02070981 */ /* 0x0102a4000c1e1900 */
[----:B-1----:R-:W1:Y:S01]  /*1de20*/  LDC.64 R2, c[0x0][0x418] ;  /* 0x00010600ff027b82 */ /* 0x002e620000000a00 */
[----:B-----5:R-:W-:Y:S01]  /*1de30*/  VIADD R0, R17, 0xffffffff ;  /* 0xffffffff11007836 */ /* 0x020fe20000000000 */
[----:B--2---:R-:W-:Y:S01]  /*1de40*/  SHF.R.S32.HI R8, RZ, 0x1f, R7 ;  /* 0x0000001fff087819 */ /* 0x004fe20000011407 */
[----:B------:R2:W-:Y:S04]  /*1de50*/  @P0 STL [R1+0x18], R7 ;  /* 0x0000180701000387 */ /* 0x0005e80000100800 */
[----:B------:R2:W-:Y:S01]  /*1de60*/  STL [R1+0x28], R8 ;  /* 0x0000280801007387 */ /* 0x0005e20000100800 */
[----:B-1----:R-:W-:Y:S01]  /*1de70*/  LOP3.LUT P0, RZ, R2, UR4, RZ, 0xfc, !PT ;  /* 0x0000000402ff7c12 */ /* 0x002fe2000f80fcff */
[----:B------:R-:W-:-:S03]  /*1de80*/  UMOV UR4, 0xffffffff ;  /* 0xffffffff00047882 */ /* 0x000fc60000000000 */
[----:B------:R-:W-:-:S04]  /*1de90*/  LOP3.LUT P0, RZ, R3, UR5, RZ, 0xfc, P0 ;  /* 0x0000000503ff7c12 */ /* 0x000fc8000800fcff */
[----:B------:R-:W-:Y:S01]  /*1dea0*/  SEL R17, R7, RZ, !P0 ;  /* 0x000000ff07117207 */ /* 0x000fe20004000000 */
[----:B--2---:R-:W-:Y:S08]  /*1deb0*/  BRA.DIV UR4, `(.L_x_696) ;  /* 0x0000005604647947 */ /* 0x004ff0000b800000 */
[----:B------:R-:W1:Y:S02]  /*1dec0*/  S2R R4, SR_TID.X ;  /* 0x0000000000047919 */ /* 0x000e640000002100 */
[----:B-1----:R-:W-:-:S04]  /*1ded0*/  SHF.R.U32.HI R4, RZ, 0x5, R4 ;  /* 0x00000005ff047819 */ /* 0x002fc80000011604 */
[----:B------:R-:W-:-:S05]  /*1dee0*/  LOP3.LUT R4, R4, 0x3, RZ, 0xc0, !PT ;  /* 0x0000000304047812 */ /* 0x000fca00078ec0ff */
[----:B------:R1:W2:Y:S02]  /*1def0*/  SHFL.IDX PT, R14, R4, RZ, 0x1f ;  /* 0x00001fff040e7589 */ /* 0x0002a400000e0000 */
.L_x_825:
[----:B-1----:R-:W3:Y:S01]  /*1df00*/  LDL.LU R4, [R1+0x14] ;  /* 0x0000140001047983 */ /* 0x002ee20000300800 */
[----:B------:R-:W-:Y:S02]  /*1df10*/  PLOP3.LUT P1, PT, PT, PT, PT, 0x8, 0x0 ;  /* 0x000000000000781c */ /* 0x000fe40003f2e170 */
[----:B--2---:R-:W-:Y:S01]  /*1df20*/  ISETP.NE.AND P0, PT, R14, RZ, PT ;  /* 0x000000ff0e00720c */ /* 0x004fe20003f05270 */
[----:B------:R1:W-:Y:S01]  /*1df30*/  STL [R1+0x8], R0 ;  /* 0x0000080001007387 */ /* 0x0003e20000100800 */
[----:B---3--:R-:W-:-:S09]  /*1df40*/  LOP3.LUT R4, R4, 0xfffffffe, RZ, 0xc0, !PT ;  /* 0xfffffffe04047812 */ /* 0x008fd200078ec0ff */
[----:B------:R-:W-:-:S05]  /*1df50*/  @P1 LOP3.LUT R4, R4, 0x1, RZ, 0xfc, !PT ;  /* 0x0000000104041812 */ /* 0x000fca00078efcff */
[----:B------:R1:W-:Y:S01]  /*1df60*/  STL [R1+0x14], R4 ;  /* 0x0000140401007387 */ /* 0x0003e20000100800 */
[----:B------:R-:W-:Y:S05]  /*1df70*/  @P0 BRA `(.L_x_697) ;  /* 0x0000000400380947 */ /* 0x000fea0003800000 */
[----:B------:R-:W-:-:S03]  /*1df80*/  UMOV UR4, 0xffffffff ;  /* 0xffffffff00047882 */ /* 0x000fc60000000000 */
[----:B------:R-:W-:Y:S05]  /*1df90*/  BRA.DIV UR4, `(.L_x_698) ;  /* 0x0000005604607947 */ /* 0x000fea000b800000 */
[----:B------:R-:W-:-:S13]  /*1dfa0*/  ELECT P6, URZ, PT ;  /* 0x00000000003f782f */ /* 0x000fda00038c0000 */
.L_x_828:
[----:B------:R-:W-:Y:S05]  /*1dfb0*/  @!P6 BRA `(.L_x_697) ;  /* 0x000000040028e947 */ /* 0x000fea0003800000 */
[----:B------:R-:W-:-:S04]  /*1dfc0*/  ISETP.NE.U32.AND P0, PT, R2, RZ, PT ;  /* 0x000000ff0200720c */ /* 0x000fc80003f05070 */
[----:B------:R-:W-:-:S13]  /*1dfd0*/  ISETP.NE.AND.EX P0, PT, R3, RZ, PT, P0 ;  /* 0x000000ff0300720c */ /* 0x000fda0003f05300 */
[----:B------:R-:W-:Y:S05]  /*1dfe0*/  @!P0 BRA `(.L_x_699) ;  /* 0x0000000000508947 */ /* 0x000fea0003800000 */
[----:B------:R-:W2:Y:S01]  /*1dff0*/  LDC R6, c[0x0][0x43c] ;  /* 0x00010f00ff067b82 */ /* 0x000ea20000000800 */
[----:B------:R-:W-:Y:S01]  /*1e000*/  IMAD.MOV.U32 R9, RZ, RZ, R0 ;  /* 0x000000ffff097224 */ /* 0x000fe200078e0000 */
[----:B------:R-:W-:-:S03]  /*1e010*/  ULDC.64 UR4, c[0x0][0x428] ;  /* 0x00010a0000047ab9 */ /* 0x000fc60000000a00 */
[----:B-1----:R-:W-:Y:S01]  /*1e020*/  IMAD.MOV.U32 R0, RZ, RZ, R9 ;  /* 0x000000ffff007224 */ /* 0x002fe200078e0009 */
[----:B--2---:R-:W-:-:S13]  /*1e030*/  ISETP.NE.AND P0, PT, R6, 0x1, PT ;  /* 0x000000010600780c */ /* 0x004fda0003f05270 */
[----:B------:R-:W1:Y:S02]  /*1e040*/  @P0 LDC.64 R4, c[0x0][0x440] ;  /* 0x00011000ff040b82 */ /* 0x000e640000000a00 */
[----:B-1----:R-:W-:-:S05]  /*1e050*/  @P0 IMAD.HI.U32 R4, R9, R4, RZ ;  /* 0x0000000409040227 */ /* 0x002fca00078e00ff */
[----:B------:R-:W-:-:S04]  /*1e060*/  @P0 SHF.R.U32.HI R0, RZ, R5, R4 ;  /* 0x00000005ff000219 */ /* 0x000fc80000011604 */
[--C-:B------:R-:W-:Y:S01]  /*1e070*/  SHF.R.S32.HI R5, RZ, 0x1f, R0.reuse ;  /* 0x0000001fff057819 */ /* 0x100fe20000011400 */
[----:B------:R-:W-:-:S04]  /*1e080*/  IMAD.MOV R4, RZ, RZ, -R0 ;  /* 0x000000ffff047224 */ /* 0x000fc800078e0a00 */
[----:B------:R-:W-:Y:S02]  /*1e090*/  IMAD R9, R6, R4, R9 ;  /* 0x0000000406097224 */ /* 0x000fe400078e0209 */
[----:B------:R-:W-:Y:S02]  /*1e0a0*/  IMAD R6, R8, UR4, RZ ;  /* 0x0000000408067c24 */ /* 0x000fe4000f8e02ff */
[----:B------:R-:W-:Y:S01]  /*1e0b0*/  IMAD.MOV.U32 R4, RZ, RZ, R0 ;  /* 0x000000ffff047224 */ /* 0x000fe200078e0000 */
[----:B------:R2:W-:Y:S01]  /*1e0c0*/  STL [R1+0x8], R9 ;  /* 0x0000080901007387 */ /* 0x0005e20000100800 */
[C---:B------:R-:W-:Y:S02]  /*1e0d0*/  IMAD R0, R7.reuse, UR5, R6 ;  /* 0x0000000507007c24 */ /* 0x040fe4000f8e0206 */
[----:B------:R-:W-:-:S04]  /*1e0e0*/  IMAD.WIDE.U32 R4, R7, UR4, R4 ;  /* 0x0000000407047c25 */ /* 0x000fc8000f8e0004 */
[----:B------:R-:W-:Y:S01]  /*1e0f0*/  IMAD.IADD R0, R5, 0x1, R0 ;  /* 0x0000000105007824 */ /* 0x000fe200078e0200 */
[----:B------:R-:W-:-:S04]  /*1e100*/  LEA R2, P0, R4, R2, 0x2 ;  /* 0x0000000204027211 */ /* 0x000fc800078010ff */
[----:B------:R-:W-:-:S05]  /*1e110*/  LEA.HI.X R3, R4, R3, R0, 0x2, P0 ;  /* 0x0000000304037211 */ /* 0x000fca00000f1400 */
[----:B------:R2:W5:Y:S04]  /*1e120*/  LDG.E R17, desc[UR58][R2.64] ;  /* 0x0000003a02117981 */ /* 0x000568000c1e1900 */
.L_x_699:
[----:B--2---:R-:W2:Y:S01]  /*1e130*/  LDL R2, [R1+0x1c] ;  /* 0x00001c0001027983 */ /* 0x004ea20000100800 */
[----:B-1----:R-:W-:Y:S01]  /*1e140*/  IMAD R0, R19, 0x8, R18 ;  /* 0x0000000813007824 */ /* 0x002fe200078e0212 */
[----:B--2---:R-:W-:-:S04]  /*1e150*/  SHF.L.U32 R2, R2, 0x1f, RZ ;  /* 0x0000001f02027819 */ /* 0x004fc800000006ff */
[----:B------:R-:W1:Y:S02]  /*1e160*/  SYNCS.PHASECHK.TRANS64.TRYWAIT P0, [R0+URZ+0x34840], R2 ;  /* 0x03484002000075a7 */ /* 0x000e64000800017f */
[----:B-1----:R-:W-:Y:S05]  /*1e170*/  @!P0 BRA `(.L_x_700) ;  /* 0x0000005400088947 */ /* 0x002fea0003800000 */
.L_x_829:
[----:B------:R-:W2:Y:S02]  /*1e180*/  S2R R3, SR_TID.X ;  /* 0x0000000000037919 */ /* 0x000ea40000002100 */
        /* <DEDUP_REMOVED lines=10> */
.L_x_701:
[----:B------:R-:W2:Y:S04]  /*1e230*/  LDL R4, [R1+0x8] ;  /* 0x0000080001047983 */ /* 0x000ea80000100800 */
[----:B------:R-:W3:Y:S04]  /*1e240*/  LDL R3, [R1+0x20] ;  /* 0x0000200001037983 */ /* 0x000ee80000100800 */
[----:B-1----:R-:W4:Y:S01]  /*1e250*/  LDL.LU R2, [R1+0x14] ;  /* 0x0000140001027983 */ /* 0x002f220000300800 */
        /* <DEDUP_REMOVED lines=11> */
[----:B------:R-:W-:-:S07]  /*1e310*/  UIADD3 UR9, UR9, 0x34830, URZ ;  /* 0x0003483009097890 */ /* 0x000fce000fffe03f */
[----:B------:R-:W-:Y:S02]  /*1e320*/  UIADD3 UR14, UR8, 0x1c400, URZ ;  /* 0x0001c400080e7890 */ /* 0x000fe4000fffe03f */
[----:B------:R-:W-:Y:S02]  /*1e330*/  UIADD3 UR15, UR8, 0x20400, URZ ;  /* 0x00020400080f7890 */ /* 0x000fe4000fffe03f */
[----:B------:R-:W-:-:S03]  /*1e340*/  UIADD3 UR16, UR8, 0x24400, URZ ;  /* 0x0002440008107890 */ /* 0x000fc6000fffe03f */
[----:B------:R-:W-:Y:S01]  /*1e350*/  UMOV UR8, UR14 ;  /* 0x0000000e00087c82 */ /* 0x000fe20008000000 */
[----:B------:R-:W-:Y:S01]  /*1e360*/  UMOV UR14, 0x80 ;  /* 0x00000080000e7882 */ /* 0x000fe20000000000 */
[----:B--2---:R-:W-:Y:S02]  /*1e370*/  R2UR UR11, R4 ;  /* 0x00000000040b72ca */ /* 0x004fe400000e0000 */
[----:B---3--:R-:W-:Y:S02]  /*1e380*/  R2UR UR5, R3 ;  /* 0x00000000030572ca */ /* 0x008fe400000e0000 */
[----:B----4-:R-:W-:-:S04]  /*1e390*/  LOP3.LUT R2, R2, 0xfffffffe, RZ, 0xc0, !PT ;  /* 0xfffffffe02027812 */ /* 0x010fc800078ec0ff */
[----:B------:R-:W-:-:S07]  /*1e3a0*/  @P0 LOP3.LUT R2, R2, 0x1, RZ, 0xfc, !PT ;  /* 0x0000000102020812 */ /* 0x000fce00078efcff */
[----:B------:R-:W-:Y:S01]  /*1e3b0*/  ULEA UR11, UR11, UR5, 0x7 ;  /* 0x000000050b0b7291 */ /* 0x000fe2000f8e383f */
[----:B------:R2:W-:Y:S01]  /*1e3c0*/  STL [R1+0x14], R2 ;  /* 0x0000140201007387 */ /* 0x0005e20000100800 */
[----:B------:R-:W-:-:S09]  /*1e3d0*/  UIADD3.X UR5, URZ, UR37, URZ, UP0, !UPT ;  /* 0x000000253f057290 */ /* 0x000fd200087fe43f */
[----:B------:R1:W-:Y:S02]  /*1e3e0*/  UTMALDG.4D [UR8], [UR4], desc[UR6] ;  /* 0x00000608040075b4 */ /* 0x0003e40008019000 */
[----:B-1----:R-:W-:Y:S01]  /*1e3f0*/  UMOV UR8, UR15 ;  /* 0x0000000f00087c82 */ /* 0x002fe20008000000 */
[----:B------:R-:W-:Y:S02]  /*1e400*/  UMOV UR10, UR17 ;  /* 0x00000011000a7c82 */ /* 0x000fe40008000000 */
[----:B------:R1:W-:Y:S02]  /*1e410*/  UTMALDG.4D [UR8], [UR4], desc[UR6] ;  /* 0x00000608040075b4 */ /* 0x0003e40008019000 */
[----:B-1----:R-:W-:Y:S01]  /*1e420*/  UMOV UR8, UR16 ;  /* 0x0000001000087c82 */ /* 0x002fe20008000000 */
[----:B------:R-:W-:Y:S02]  /*1e430*/  UMOV UR10, UR14 ;  /* 0x0000000e000a7c82 */ /* 0x000fe40008000000 */
[----:B------:R2:W-:Y:S02]  /*1e440*/  UTMALDG.4D [UR8], [UR4], desc[UR6] ;  /* 0x00000608040075b4 */ /* 0x0005e40008019000 */
[----:B--2---:R-:W-:Y:S01]  /*1e450*/  NOP ;  /* 0x0000000000007918 */ /* 0x004fe20000000000 */
.L_x_697:
[----:B------:R-:W2:Y:S04]  /*1e460*/  LDL.LU R3, [R1+0x4c] ;  /* 0x00004c0001037983 */ /* 0x000ea80000300800 */
[----:B------:R-:W3:Y:S04]  /*1e470*/  LDL.LU R5, [R1+0x34] ;  /* 0x0000340001057983 */ /* 0x000ee80000300800 */
[----:B-1----:R-:W4:Y:S01]  /*1e480*/  LDL.LU R4, [R1+0x58] ;  /* 0x0000580001047983 */ /* 0x002f220000300800 */
        /* <DEDUP_REMOVED lines=21> */
[----:B-1----:R-:W-:Y:S01]  /*1e5e0*/  MOV R2, 0x0 ;  /* 0x0000000000027802 */ /* 0x002fe20000000f00 */
[----:B------:R-:W-:Y:S01]  /*1e5f0*/  ULDC.64 UR4, c[0x4][0xb8] ;  /* 0x01002e0000047ab9 */ /* 0x000fe20000000a00 */
[----:B------:R-:W-:Y:S01]  /*1e600*/  ULDC.64 UR6, c[0x4][0xc0] ;  /* 0x0100300000067ab9 */ /* 0x000fe20000000a00 */
[----:B------:R-:W-:Y:S01]  /*1e610*/  ULDC.64 UR8, c[0x4][0x20] ;  /* 0x0100080000087ab9 */ /* 0x000fe20000000a00 */
[----:B------:R-:W-:Y:S02]  /*1e620*/  IMAD.U32 R4, RZ, RZ, UR4 ;  /* 0x00000004ff047e24 */ /* 0x000fe4000f8e00ff */
[----:B------:R-:W1:Y:S01]  /*1e630*/  LDC.64 R2, c[0x4][R2] ;  /* 0x0100000002027b82 */ /* 0x000e620000000a00 */
        /* <DEDUP_REMOVED lines=10> */
.L_x_703:
[----:B------:R-:W-:Y:S05]  /*1e6e0*/  BSYNC B6 ;  /* 0x0000000000067941 */ /* 0x000fea0003800000 */
.L_x_702:
[----:B-1----:R-:W2:Y:S01]  /*1e6f0*/  LDL.LU R0, [R1+0x4c] ;  /* 0x00004c0001007983 */ /* 0x002ea20000300800 */
[----:B------:R-:W-:Y:S01]  /*1e700*/  ULDC.64 UR4, c[0x0][0x2d8] ;  /* 0x0000b60000047ab9 */ /* 0x000fe20000000a00 */
[----:B------:R-:W1:Y:S01]  /*1e710*/  LDC R8, c[0x0][0x448] ;  /* 0x00011200ff087b82 */ /* 0x000e620000000800 */
[----:B------:R-:W-:Y:S01]  /*1e720*/  ULDC.64 UR6, c[0x0][0x280] ;  /* 0x0000a00000067ab9 */ /* 0x000fe20000000a00 */
[----:B------:R-:W3:Y:S04]  /*1e730*/  LDL.LU R5, [R1+0x38] ;  /* 0x0000380001057983 */ /* 0x000ee80000300800 */
[----:B------:R-:W3:Y:S04]  /*1e740*/  LDL.LU.64 R2, [R1+0x50] ;  /* 0x0000500001027983 */ /* 0x000ee80000300a00 */
[----:B------:R-:W4:Y:S01]  /*1e750*/  LDL.LU R4, [R1+0x34] ;  /* 0x0000340001047983 */ /* 0x000f220000300800 */
[----:B-1----:R-:W-:Y:S01]  /*1e760*/  ISETP.NE.AND P0, PT, R8, 0x1, PT ;  /* 0x000000010800780c */ /* 0x002fe20003f05270 */
[----:B0-----:R-:W0:-:S12]  /*1e770*/  S2R R11, SR_TID.X ;  /* 0x00000000000b7919 */ /* 0x001e180000002100 */
[----:B------:R-:W1:Y:S01]  /*1e780*/  @P0 LDC R7, c[0x0][0x450] ;  /* 0x00011400ff070b82 */ /* 0x000e620000000800 */
[----:B---3--:R-:W-:Y:S02]  /*1e790*/  IMAD.MOV.U32 R3, RZ, RZ, R5 ;  /* 0x000000ffff037224 */ /* 0x008fe400078e0005 */
[----:B------:R-:W3:Y:S01]  /*1e7a0*/  LDL.LU R5, [R1+0x4] ;  /* 0x0000040001057983 */ /* 0x000ee20000300800 */
[----:B0-----:R-:W-:Y:S02]  /*1e7b0*/  IMAD.SHL.U32 R11, R11, 0x8, RZ ;  /* 0x000000080b0b7824 */ /* 0x001fe400078e00ff */
[----:B------:R-:W-:-:S03]  /*1e7c0*/  IMAD.WIDE.U32 R2, R16, UR4, R2 ;  /* 0x0000000410027c25 */ /* 0x000fc6000f8e0002 */
[----:B------:R-:W-:Y:S01]  /*1e7d0*/  LOP3.LUT R11, R11, 0x38, RZ, 0xc0, !PT ;  /* 0x000000380b0b7812 */ /* 0x000fe200078ec0ff */
[----:B------:R-:W-:Y:S01]  /*1e7e0*/  IMAD R3, R16, UR5, R3 ;  /* 0x0000000510037c24 */ /* 0x000fe2000f8e0203 */
[----:B------:R-:W-:Y:S02]  /*1e7f0*/  ULDC.64 UR4, c[0x0][0x2e0] ;  /* 0x0000b80000047ab9 */ /* 0x000fe40000000a00 */
[----:B--2---:R-:W-:Y:S01]  /*1e800*/  IMAD R0, R0, UR4, RZ ;  /* 0x0000000400007c24 */ /* 0x004fe2000f8e02ff */
[C---:B------:R-:W-:Y:S01]  /*1e810*/  LOP3.LUT R10, R11.reuse, 0x40, RZ, 0xfc, !PT ;  /* 0x000000400b0a7812 */ /* 0x040fe200078efcff */
[----:B----4-:R-:W-:Y:S01]  /*1e820*/  IMAD.WIDE.U32 R2, R4, UR4, R2 ;  /* 0x0000000404027c25 */ /* 0x010fe2000f8e0002 */
[----:B------:R-:W-:-:S03]  /*1e830*/  LOP3.LUT R9, R11, 0x80, RZ, 0xfc, !PT ;  /* 0x000000800b097812 */ /* 0x000fc600078efcff */
[----:B------:R-:W-:Y:S01]  /*1e840*/  IMAD R0, R4, UR5, R0 ;  /* 0x0000000504007c24 */ /* 0x000fe2000f8e0200 */
[----:B------:R-:W-:Y:S01]  /*1e850*/  ULDC.64 UR4, c[0x0][0x2d0] ;  /* 0x0000b40000047ab9 */ /* 0x000fe20000000a00 */
[----:B------:R-:W0:Y:S02]  /*1e860*/  S2R R4, SR_TID.X ;  /* 0x0000000000047919 */ /* 0x000e240000002100 */
[----:B------:R-:W-:Y:S01]  /*1e870*/  IMAD.IADD R3, R3, 0x1, R0 ;  /* 0x0000000103037824 */ /* 0x000fe200078e0200 */
[----:B0-----:R-:W-:-:S04]  /*1e880*/  LOP3.LUT R4, R4, 0x7f, RZ, 0xc0, !PT ;  /* 0x0000007f04047812 */ /* 0x001fc800078ec0ff */
[----:B------:R-:W-:Y:S02]  /*1e890*/  SHF.R.U32.HI R6, RZ, 0x3, R4 ;  /* 0x00000003ff067819 */ /* 0x000fe40000011604 */
[----:B------:R-:W0:Y:S02]  /*1e8a0*/  S2R R4, SR_TID.X ;  /* 0x0000000000047919 */ /* 0x000e240000002100 */
[----:B0-----:R-:W-:-:S05]  /*1e8b0*/  IMAD.SHL.U32 R4, R4, 0x10, RZ ;  /* 0x0000001004047824 */ /* 0x001fca00078e00ff */
[----:B------:R-:W-:Y:S02]  /*1e8c0*/  LOP3.LUT R4, R6, 0x70, R4, 0xf8, !PT ;  /* 0x0000007006047812 */ /* 0x000fe400078ef804 */
[----:B------:R-:W0:Y:S01]  /*1e8d0*/  @P0 LDC R6, c[0x0][0x44c] ;  /* 0x00011300ff060b82 */ /* 0x000e220000000800 */
[----:B---3--:R-:W-:-:S05]  /*1e8e0*/  IMAD.SHL.U32 R5, R5, 0x80, RZ ;  /* 0x0000008005057824 */ /* 0x008fca00078e00ff */
[----:B------:R-:W-:-:S05]  /*1e8f0*/  LOP3.LUT R4, R4, R5, RZ, 0xfc, !PT ;  /* 0x0000000504047212 */ /* 0x000fca00078efcff */
[----:B0-----:R-:W-:-:S04]  /*1e900*/  @P0 IMAD.HI.U32 R6, R4, R6, RZ ;  /* 0x0000000604060227 */ /* 0x001fc800078e00ff */
[----:B------:R-:W-:Y:S01]  /*1e910*/  IMAD.MOV.U32 R0, RZ, RZ, R4 ;  /* 0x000000ffff007224 */ /* 0x000fe200078e0004 */
[----:B-1----:R-:W-:-:S05]  /*1e920*/  @P0 SHF.R.U32.HI R0, RZ, R7, R6 ;  /* 0x00000007ff000219 */ /* 0x002fca0000011606 */
[----:B------:R-:W-:Y:S02]  /*1e930*/  IMAD.MOV R6, RZ, RZ, -R0 ;  /* 0x000000ffff067224 */ /* 0x000fe400078e0a00 */
[----:B------:R-:W-:-:S04]  /*1e940*/  IMAD.WIDE.U32 R2, R0, UR4, R2 ;  /* 0x0000000400027c25 */ /* 0x000fc8000f8e0002 */
[----:B------:R-:W-:Y:S01]  /*1e950*/  IMAD R4, R8, R6, R4 ;  /* 0x0000000608047224 */ /* 0x000fe200078e0204 */
[----:B------:R-:W-:-:S05]  /*1e960*/  SHF.R.S32.HI R6, RZ, 0x1f, R0 ;  /* 0x0000001fff067819 */ /* 0x000fca0000011400 */
        /* <DEDUP_REMOVED lines=8> */
[----:B------:R-:W-:Y:S01]  /*1e9f0*/  ISETP.GE.AND P1, PT, R10, UR4, PT ;  /* 0x000000040a007c0c */ /* 0x000fe2000bf26270 */
[----:B------:R-:W-:Y:S01]  /*1ea00*/  IMAD R0, R4, UR5, R0 ;  /* 0x0000000504007c24 */ /* 0x000fe2000f8e0200 */
[----:B------:R0:W5:Y:S01]  /*1ea10*/  LDL R10, [R1+0x2c] ;  /* 0x00002c00010a7983 */ /* 0x0001620000100800 */
[C---:B------:R-:W-:Y:S02]  /*1ea20*/  LEA R4, P3, R2.reuse, UR6, 0x1 ;  /* 0x0000000602047c11 */ /* 0x040fe4000f8608ff */
[----:B------:R-:W-:Y:S01]  /*1ea30*/  IMAD.IADD R0, R3, 0x1, R0 ;  /* 0x0000000103007824 */ /* 0x000fe200078e0200 */
[----:B------:R-:W-:Y:S02]  /*1ea40*/  ISETP.GE.AND P2, PT, R11, UR4, PT ;  /* 0x000000040b007c0c */ /* 0x000fe4000bf46270 */
[----:B------:R-:W-:Y:S01]  /*1ea50*/  ISETP.GE.AND P0, PT, R9, UR4, PT ;  /* 0x0000000409007c0c */ /* 0x000fe2000bf06270 */
[----:B------:R-:W-:Y:S01]  /*1ea60*/  UMOV UR4, 0xffffffff ;  /* 0xffffffff00047882 */ /* 0x000fe20000000000 */
[----:B------:R-:W-:-:S02]  /*1ea70*/  LEA.HI.X R3, R2, UR7, R0, 0x1, P3 ;  /* 0x0000000702037c11 */ /* 0x000fc400098f0c00 */
[----:B0-----:R-:W-:Y:S09]  /*1ea80*/  BRA.DIV UR4, `(.L_x_704) ;  /* 0x0000004a04d87947 */ /* 0x001ff2000b800000 */
[----:B------:R-:W0:Y:S02]  /*1ea90*/  S2R R6, SR_TID.X ;  /* 0x0000000000067919 */ /* 0x000e240000002100 */
[----:B0-----:R-:W-:-:S04]  /*1eaa0*/  LOP3.LUT R6, R6, 0x7f, RZ, 0xc0, !PT ;  /* 0x0000007f06067812 */ /* 0x001fc800078ec0ff */
[----:B------:R-:W-:Y:S02]  /*1eab0*/  SHF.R.U32.HI R7, RZ, 0x3, R6 ;  /* 0x00000003ff077819 */ /* 0x000fe40000011606 */
[----:B------:R-:W2:Y:S03]  /*1eac0*/  LDL.LU R6, [R1+0x5c] ;  /* 0x00005c0001067983 */ /* 0x000ea60000300800 */
[----:B------:R-:W-:Y:S01]  /*1ead0*/  IMAD.IADD R0, R7, 0x1, R5 ;  /* 0x0000000107007824 */ /* 0x000fe200078e0205 */
[----:B------:R-:W0:Y:S03]  /*1eae0*/  S2R R11, SR_TID.X ;  /* 0x00000000000b7919 */ /* 0x000e260000002100 */
[----:B------:R-:W-:Y:S01]  /*1eaf0*/  VIADD R5, R0, 0x10 ;  /* 0x0000001000057836 */ /* 0x000fe20000000000 */
[----:B------:R-:W1:Y:S04]  /*1eb00*/  SHFL.IDX PT, R7, R4, RZ, 0x181f ;  /* 0x00181fff04077589 */ /* 0x000e6800000e0000 */
[----:B------:R-:W-:Y:S01]  /*1eb10*/  SHFL.IDX PT, R9, R3, 0x1, 0x181f ;  /* 0x00381f0003097f89 */ /* 0x000fe200000e0000 */
[----:B0-----:R-:W-:-:S05]  /*1eb20*/  IMAD.SHL.U32 R11, R11, 0x8, RZ ;  /* 0x000000080b0b7824 */ /* 0x001fca00078e00ff */
[----:B------:R-:W-:Y:S01]  /*1eb30*/  LOP3.LUT R11, R11, 0x38, RZ, 0xc0, !PT ;  /* 0x000000380b0b7812 */ /* 0x000fe200078ec0ff */
[----:B--2---:R-:W-:Y:S02]  /*1eb40*/  IMAD R2, R6, R8, RZ ;  /* 0x0000000806027224 */ /* 0x004fe400078e02ff */
[----:B------:R-:W0:Y:S03]  /*1eb50*/  SHFL.IDX PT, R6, R3, RZ, 0x181f ;  /* 0x00181fff03067589 */ /* 0x000e2600000e0000 */
[-C--:B------:R-:W-:Y:S02]  /*1eb60*/  ISETP.GE.AND P4, PT, R0, R2.reuse, PT ;  /* 0x000000020000720c */ /* 0x080fe40003f86270 */
[----:B------:R-:W-:Y:S02]  /*1eb70*/  ISETP.GE.AND P3, PT, R5, R2, PT ;  /* 0x000000020500720c */ /* 0x000fe40003f66270 */
[----:B------:R-:W2:Y:S09]  /*1eb80*/  SHFL.IDX PT, R5, R4, 0x1, 0x181f ;  /* 0x00381f0004057f89 */ /* 0x000eb200000e0000 */
[----:B-1----:R-:W-:-:S05]  /*1eb90*/  @!P4 LEA R7, P5, R11, R7, 0x1 ;  /* 0x000000070b07c211 */ /* 0x002fca00078a08ff */
[----:B0-----:R-:W-:-:S05]  /*1eba0*/  @!P4 IMAD.X R6, RZ, RZ, R6, P5 ;  /* 0x000000ffff06c224 */ /* 0x001fca00028e0606 */
[-C--:B------:R-:W-:Y:S02]  /*1ebb0*/  @!P4 LOP3.LUT R7, R7, R6.reuse, RZ, 0x3c, !PT ;  /* 0x000000060707c212 */ /* 0x080fe400078e3cff */
[----:B--2---:R-:W-:Y:S02]  /*1ebc0*/  @!P3 LEA R8, P5, R11, R5, 0x1 ;  /* 0x000000050b08b211 */ /* 0x004fe400078a08ff */
[----:B------:R-:W-:-:S03]  /*1ebd0*/  @!P4 LOP3.LUT R6, R7, R6, RZ, 0x3c, !PT ;  /* 0x000000060706c212 */ /* 0x000fc600078e3cff */
[----:B------:R-:W-:Y:S01]  /*1ebe0*/  @!P3 IMAD.X R5, RZ, RZ, R9, P5 ;  /* 0x000000ffff05b224 */ /* 0x000fe200028e0609 */
[----:B------:R-:W-:-:S05]  /*1ebf0*/  @!P4 LOP3.LUT R7, R7, R6, RZ, 0x3c, !PT ;  /* 0x000000060707c212 */ /* 0x000fca00078e3cff */
[----:B-----5:R-:W-:Y:S04]  /*1ec00*/  @!P4 LDGSTS.E.BYPASS.LTC128B.128 [R10+0x10400], desc[UR58][R6.64], !P2 ;  /* 0x10400000060acfae */ /* 0x020fe8000d101d7a */
[----:B------:R-:W-:Y:S04]  /*1ec10*/  @!P4 LDGSTS.E.BYPASS.LTC128B.128 [R10+0x14400], desc[UR58][R6.64+0x80], !P1 ;  /* 0x14400080060acfae */ /* 0x000fe8000c901d7a */
[----:B------:R0:W-:Y:S02]  /*1ec20*/  @!P4 LDGSTS.E.BYPASS.LTC128B.128 [R10+0x18400], desc[UR58][R6.64+0x100], !P0 ;  /* 0x18400100060acfae */ /* 0x0001e4000c101d7a */
[----:B0-----:R-:W-:-:S02]  /*1ec30*/  @!P3 IMAD.MOV.U32 R6, RZ, RZ, R8 ;  /* 0x000000ffff06b224 */ /* 0x001fc400078e0008 */
[----:B------:R-:W-:Y:S01]  /*1ec40*/  @!P3 IMAD.MOV.U32 R7, RZ, RZ, R5 ;  /* 0x000000ffff07b224 */ /* 0x000fe200078e0005 */
[----:B------:R-:W-:Y:S01]  /*1ec50*/  SHFL.IDX PT, R8, R3, 0x2, 0x181f ;  /* 0x00581f0003087f89 */ /* 0x000fe200000e0000 */
[----:B------:R-:W-:-:S03]  /*1ec60*/  VIADD R5, R0, 0x20 ;  /* 0x0000002000057836 */ /* 0x000fc60000000000 */
[----:B------:R-:W-:Y:S04]  /*1ec70*/  @!P3 LDGSTS.E.BYPASS.LTC128B.128 [R10+0x10c00], desc[UR58][R6.64], !P2 ;  /* 0x10c00000060abfae */ /* 0x000fe8000d101d7a */
[----:B------:R-:W-:Y:S04]  /*1ec80*/  @!P3 LDGSTS.E.BYPASS.LTC128B.128 [R10+0x14c00], desc[UR58][R6.64+0x80], !P1 ;  /* 0x14c00080060abfae */ /* 0x000fe8000c901d7a */
[----:B------:R0:W-:Y:S01]  /*1ec90*/  @!P3 LDGSTS.E.BYPASS.LTC128B.128 [R10+0x18c00], desc[UR58][R6.64+0x100], !P0 ;  /* 0x18c00100060abfae */ /* 0x0001e2000c101d7a */
[----:B------:R-:W-:-:S03]  /*1eca0*/  ISETP.GE.AND P3, PT, R5, R2, PT ;  /* 0x000000020500720c */ /* 0x000fc60003f66270 */
[----:B------:R-:W1:Y:S10]  /*1ecb0*/  SHFL.IDX PT, R5, R4, 0x2, 0x181f ;  /* 0x00581f0004057f89 */ /* 0x000e7400000e0000 */
        /* <DEDUP_REMOVED lines=44> */
[----:B0-----:R-:W-:-:S05]  /*1ef80*/  @!P4 LEA R5, P3, R11, R5, 0x1 ;  /* 0x000000050b05c211 */ /* 0x001fca00078608ff */
[----:B-1----:R-:W-:-:S04]  /*1ef90*/  @!P4 IMAD.X R6, RZ, RZ, R6, P3 ;  /* 0x000000ffff06c224 */ /* 0x002fc800018e0606 */
[----:B------:R-:W-:Y:S02]  /*1efa0*/  @!P4 IMAD.MOV.U32 R7, RZ, RZ, R6 ;  /* 0x000000ffff07c224 */ /* 0x000fe400078e0006 */
[----:B------:R-:W-:Y:S02]  /*1efb0*/  @!P4 IMAD.MOV.U32 R6, RZ, RZ, R5 ;  /* 0x000000ffff06c224 */ /* 0x000fe400078e0005 */
[----:B------:R1:W2:Y:S04]  /*1efc0*/  SHFL.IDX PT, R5, R3, 0x7, 0x181f ;  /* 0x00f81f0003057f89 */ /* 0x0002a800000e0000 */
[----:B------:R1:W-:Y:S04]  /*1efd0*/  @!P4 LDGSTS.E.BYPASS.LTC128B.128 [R10+0x13400], desc[UR58][R6.64], !P2 ;  /* 0x13400000060acfae */ /* 0x0003e8000d101d7a */
[----:B------:R1:W-:Y:S04]  /*1efe0*/  @!P4 LDGSTS.E.BYPASS.LTC128B.128 [R10+0x17400], desc[UR58][R6.64+0x80], !P1 ;  /* 0x17400080060acfae */ /* 0x0003e8000c901d7a */
[----:B------:R1:W-:Y:S04]  /*1eff0*/  @!P4 LDGSTS.E.BYPASS.LTC128B.128 [R10+0x1b400], desc[UR58][R6.64+0x100], !P0 ;  /* 0x1b400100060acfae */ /* 0x0003e8000c101d7a */
[----:B------:R1:W3:Y:S02]  /*1f000*/  SHFL.IDX PT, R3, R4, 0x7, 0x181f ;  /* 0x00f81f0004037f89 */ /* 0x0002e400000e0000 */
.L_x_846:
        /* <DEDUP_REMOVED lines=15> */
.L_x_706:
[----:B------:R-:W-:Y:S05]  /*1f100*/  BSYNC B0 ;  /* 0x0000000000007941 */ /* 0x000fea0003800000 */
.L_x_705:
[----:B------:R-:W-:Y:S01]  /*1f110*/  NOP ;  /* 0x0000000000007918 */ /* 0x000fe20000000000 */
[----:B------:R-:W-:Y:S01]  /*1f120*/  PLOP3.LUT P0, PT, PT, PT, PT, 0x80, 0x0 ;  /* 0x000000000000781c */ /* 0x000fe20003f0f070 */
[----:B------:R-:W-:-:S12]  /*1f130*/  VIADD R11, R18, 0x34800 ;  /* 0x00034800120b7836 */ /* 0x000fd80000000000 */
.L_x_707:
        /* <DEDUP_REMOVED lines=16> */
[----:B------:R-:W5:Y:S03]  /*1f240*/  SYNCS.PHASECHK.TRANS64.TRYWAIT P0, [R18+URZ+0x34820], R0 ;  /* 0x03482000120075a7 */ /* 0x000f66000800017f */
[----:B----45:R-:W-:Y:S05]  /*1f250*/  @!P0 BRA `(.L_x_709) ;  /* 0x0000004c00e88947 */ /* 0x030fea0003800000 */
.L_x_847:
[----:B------:R-:W-:Y:S05]  /*1f260*/  BSYNC B0 ;  /* 0x0000000000007941 */ /* 0x000fea0003800000 */
.L_x_708:
[----:B-1-3--:R-:W4:Y:S04]  /*1f270*/  LDL R3, [R1+0x48] ;  /* 0x0000480001037983 */ /* 0x00af280000100800 */
[----:B------:R-:W3:Y:S01]  /*1f280*/  LDL R2, [R1+0x30] ;  /* 0x0000300001027983 */ /* 0x000ee20000100800 */
[----:B------:R-:W-:Y:S01]  /*1f290*/  BSSY B0, `(.L_x_710) ;  /* 0x0000213000007945 */ /* 0x000fe20003800000 */
[----:B----4-:R-:W-:-:S05]  /*1f2a0*/  VIADD R0, R3, 0xfffffffe ;  /* 0xfffffffe03007836 */ /* 0x010fca0000000000 */
[----:B---3--:R-:W-:-:S13]  /*1f2b0*/  ISETP.GE.AND P0, PT, R0, R2, PT ;  /* 0x000000020000720c */ /* 0x008fda0003f06270 */
[----:B------:R-:W-:Y:S05]  /*1f2c0*/  @!P0 BRA `(.L_x_711) ;  /* 0x00000020003c8947 */ /* 0x000fea0003800000 */
[----:B--2---:R-:W0:Y:S04]  /*1f2d0*/  LDL.LU R5, [R1+0x60] ;  /* 0x0000600001057983 */ /* 0x004e280000300800 */
[----:B------:R-:W2:Y:S04]  /*1f2e0*/  LDL.LU R4, [R1+0x44] ;  /* 0x0000440001047983 */ /* 0x000ea80000300800 */
[----:B------:R-:W3:Y:S01]  /*1f2f0*/  LDL.LU R3, [R1+0x40] ;  /* 0x0000400001037983 */ /* 0x000ee20000300800 */
[----:B------:R-:W-:Y:S01]  /*1f300*/  LOP3.LUT R2, RZ, R2, RZ, 0x33, !PT ;  /* 0x00000002ff027212 */ /* 0x000fe200078e33ff */
[----:B------:R-:W-:Y:S01]  /*1f310*/  BSSY B2, `(.L_x_712) ;  /* 0x00000b5000027945 */ /* 0x000fe20003800000 */
[----:B0-----:R-:W-:-:S04]  /*1f320*/  VIADD R6, R5, 0x1 ;  /* 0x0000000105067836 */ /* 0x001fc80000000000 */
[----:B--2---:R-:W-:-:S05]  /*1f330*/  IMAD R6, R6, R4, RZ ;  /* 0x0000000406067224 */ /* 0x004fca00078e02ff */
[----:B---3--:R-:W-:-:S05]  /*1f340*/  VIMNMX R6, R3, R6, PT ;  /* 0x0000000603067248 */ /* 0x008fca0003fe0100 */
        /* <DEDUP_REMOVED lines=13> */
[----:B--2---:R-:W-:Y:S02]  /*1f420*/  LOP3.LUT P1, RZ, R4, 0x1, RZ, 0xc0, !PT ;  /* 0x0000000104ff7812 */ /* 0x004fe4000782c0ff */
        /* <DEDUP_REMOVED lines=15> */
[----:B------:R-:W-:-:S05]  /*1f520*/  @P0 SHF.R.U32.HI R2, RZ, R3, R4 ;  /* 0x00000003ff020219 */ /* 0x000fca0000011604 */
[----:B------:R-:W-:-:S04]  /*1f530*/  IMAD.MOV R3, RZ, RZ, -R2 ;  /* 0x000000ffff037224 */ /* 0x000fc800078e0a02 */
        /* <DEDUP_REMOVED lines=9> */
.L_x_716:
[----:B------:R-:W-:Y:S01]  /*1f5d0*/  IMAD R3, R8, 0x8, R18 ;  /* 0x0000000808037824 */ /* 0x000fe200078e0212 */
[----:B------:R-:W-:Y:S01]  /*1f5e0*/  SHF.L.U32 R2, R10, 0x1f, RZ ;  /* 0x0000001f0a027819 */ /* 0x000fe200000006ff */
[----:B------:R-:W-:Y:S03]  /*1f5f0*/  BSSY B3, `(.L_x_717) ;  /* 0x0000003000037945 */ /* 0x000fe60003800000 */
[----:B------:R-:W1:Y:S02]  /*1f600*/  SYNCS.PHASECHK.TRANS64.TRYWAIT P0, [R3+URZ+0x34840], R2 ;  /* 0x03484002030075a7 */ /* 0x000e64000800017f */
[----:B-1----:R-:W-:Y:S05]  /*1f610*/  @!P0 BRA `(.L_x_718) ;  /* 0x0000004c000c8947 */ /* 0x002fea0003800000 */
.L_x_848:
[----:B------:R-:W-:Y:S05]  /*1f620*/  BSYNC B3 ;  /* 0x0000000000037941 */ /* 0x000fea0003800000 */
.L_x_717:
        /* <DEDUP_REMOVED lines=12> */
.L_x_720:
[----:B------:R-:W-:Y:S05]  /*1f6f0*/  BSYNC B3 ;  /* 0x0000000000037941 */ /* 0x000fea0003800000 */
.L_x_719:
        /* <DEDUP_REMOVED lines=12> */
.L_x_721:
        /* <DEDUP_REMOVED lines=16> */
.L_x_722:
        /* <DEDUP_REMOVED lines=15> */
.L_x_723:
        /* <DEDUP_REMOVED lines=16> */
.L_x_849:
[----:B------:R-:W-:Y:S05]  /*1fab0*/  BSYNC B3 ;  /* 0x0000000000037941 */ /* 0x000fea0003800000 */
.L_x_724:
[----:B------:R-:W-:Y:S01]  /*1fac0*/  BSSY B3, `(.L_x_726) ;  /* 0x000000c000037945 */ /* 0x000fe20003800000 */
[----:B------:R-:W-:Y:S02]  /*1fad0*/  IMAD.MOV.U32 R12, RZ, RZ, 0x0 ;  /* 0x00000000ff0c7424 */ /* 0x000fe400078e00ff */
[----:B------:R-:W-:Y:S01]  /*1fae0*/  IMAD.MOV.U32 R13, RZ, RZ, 0x14f00000 ;  /* 0x14f00000ff0d7424 */ /* 0x000fe200078e00ff */
[----:B------:R-:W-:Y:S06]  /*1faf0*/  @P1 BRA `(.L_x_727) ;  /* 0x0000000000201947 */ /* 0x000fec0003800000 */
[----:B------:R-:W1:Y:S01]  /*1fb00*/  S2R R5, SR_TID.X ;  /* 0x0000000000057919 */ /* 0x000e620000002100 */
[----:B0-----:R-:W-:Y:S02]  /*1fb10*/  IMAD R2, R19, 0x8, R18 ;  /* 0x0000000813027824 */ /* 0x001fe400078e0212 */
[----:B------:R-:W-:-:S04]  /*1fb20*/  IMAD.MOV.U32 R3, RZ, RZ, 0x8000 ;  /* 0x00008000ff037424 */ /* 0x000fc800078e00ff */
[----:B------:R2:W-:Y:S01]  /*1fb30*/  SYNCS.ARRIVE.TRANS64 RZ, [R2+URZ+0x34850], R3 ;  /* 0x0348500302ff79a7 */ /* 0x0005e2000800003f */
[----:B-1----:R-:W-:-:S04]  /*1fb40*/  LOP3.LUT R5, R5, 0x1f, RZ, 0xc0, !PT ;  /* 0x0000001f05057812 */ /* 0x002fc800078ec0ff */
[----:B------:R-:W-:-:S13]  /*1fb50*/  ISETP.NE.AND P0, PT, R5, RZ, PT ;  /* 0x000000ff0500720c */ /* 0x000fda0003f05270 */
[----:B--2---:R-:W-:Y:S05]  /*1fb60*/  @!P0 BRA `(.L_x_727) ;  /* 0x0000000000048947 */ /* 0x004fea0003800000 */
[----:B------:R-:W-:Y:S01]  /*1fb70*/  BPT.TRAP 0x1 ;  /* 0x000000040000795c */ /* 0x000fe20000300000 */
.L_x_727:
[----:B------:R-:W-:Y:S05]  /*1fb80*/  BSYNC B3 ;  /* 0x0000000000037941 */ /* 0x000fea0003800000 */
.L_x_726:
[----:B------:R-:W2:Y:S04]  /*1fb90*/  LDL R5, [R1+0x20] ;  /* 0x0000200001057983 */ /* 0x000ea80000100800 */
[----:B0-----:R-:W2:Y:S01]  /*1fba0*/  LDL.LU R3, [R1+0x8] ;  /* 0x0000080001037983 */ /* 0x001ea20000300800 */
[----:B------:R-:W-:Y:S01]  /*1fbb0*/  R2UR UR10, R14 ;  /* 0x000000000e0a72ca */ /* 0x000fe200000e0000 */
[C-C-:B------:R-:W-:Y:S01]  /*1fbc0*/  IMAD R2, R19.reuse, 0x8, R18.reuse ;  /* 0x0000000813027824 */ /* 0x140fe200078e0212 */
[----:B------:R-:W-:Y:S01]  /*1fbd0*/  R2UR UR6, R12 ;  /* 0x000000000c0672ca */ /* 0x000fe200000e0000 */
[----:B------:R-:W-:Y:S01]  /*1fbe0*/  IMAD R7, R19, 0x8000, R18 ;  /* 0x0000800013077824 */ /* 0x000fe200078e0212 */
[----:B------:R-:W-:Y:S01]  /*1fbf0*/  R2UR UR7, R13 ;  /* 0x000000000d0772ca */ /* 0x000fe200000e0000 */
[----:B------:R-:W-:Y:S01]  /*1fc00*/  UIADD3 UR4, UP0, UR36, 0x470, URZ ;  /* 0x0000047024047890 */ /* 0x000fe2000ff1e03f */
[----:B------:R-:W-:Y:S01]  /*1fc10*/  PLOP3.LUT P0, PT, PT, PT, PT, 0x80, 0x0 ;  /* 0x000000000000781c */ /* 0x000fe20003f0f070 */
[----:B------:R-:W-:-:S02]  /*1fc20*/  VIADD R2, R2, 0x34850 ;  /* 0x0003485002027836 */ /* 0x000fc40000000000 */
[----:B------:R-:W-:Y:S01]  /*1fc30*/  UIADD3.X UR5, URZ, UR37, URZ, UP0, !UPT ;  /* 0x000000253f057290 */ /* 0x000fe200087fe43f */
[----:B--2---:R-:W-:Y:S02]  /*1fc40*/  IMAD R3, R3, 0x80, R5 ;  /* 0x0000008003037824 */ /* 0x004fe400078e0205 */
[----:B------:R-:W-:-:S09]  /*1fc50*/  VIADD R5, R7, 0x400 ;  /* 0x0000040007057836 */ /* 0x000fd20000000000 */
.L_x_728:
        /* <DEDUP_REMOVED lines=15> */
.L_x_729:
        /* <DEDUP_REMOVED lines=12> */
.L_x_715:
[----:B------:R-:W-:Y:S05]  /*1fe10*/  BSYNC B1 ;  /* 0x0000000000017941 */ /* 0x000fea0003800000 */
.L_x_714:
[----:B0-----:R-:W2:Y:S01]  /*1fe20*/  LDL.LU R0, [R1+0x48] ;  /* 0x0000480001007983 */ /* 0x001ea20000300800 */
[----:B------:R-:W-:-:S03]  /*1fe30*/  IMAD.MOV.U32 R19, RZ, RZ, R8 ;  /* 0x000000ffff137224 */ /* 0x000fc600078e0008 */
[----:B------:R0:W-:Y:S02]  /*1fe40*/  STL [R1+0x1c], R10 ;  /* 0x00001c0a01007387 */ /* 0x0001e40000100800 */
[----:B0-2---:R-:W-:-:S07]  /*1fe50*/  VIADD R0, R0, 0xfffffffd ;  /* 0xfffffffd00007836 */ /* 0x005fce0000000000 */
.L_x_713:
[----:B------:R-:W-:Y:S05]  /*1fe60*/  BSYNC B2 ;  /* 0x0000000000027941 */ /* 0x000fea0003800000 */
.L_x_712:
[----:B------:R-:W-:Y:S02]  /*1fe70*/  IADD3 R9, R9, -0x2, RZ ;  /* 0xfffffffe09097810 */ /* 0x000fe40007ffe0ff */
[----:B------:R-:W-:-:S04]  /*1fe80*/  LOP3.LUT R6, RZ, R6, RZ, 0x33, !PT ;  /* 0x00000006ff067212 */ /* 0x000fc800078e33ff */
[----:B------:R-:W-:-:S13]  /*1fe90*/  ISETP.NE.AND P0, PT, R9, R6, PT ;  /* 0x000000060900720c */ /* 0x000fda0003f05270 */
[----:B------:R-:W-:Y:S05]  /*1fea0*/  @!P0 BRA `(.L_x_711) ;  /* 0x0000001400448947 */ /* 0x000fea0003800000 */
[----:B------:R-:W-:-:S07]  /*1feb0*/  IMAD.MOV.U32 R9, RZ, RZ, R17 ;  /* 0x000000ffff097224 */ /* 0x000fce00078e0011 */
.L_x_762:
        /* <DEDUP_REMOVED lines=8> */
[----:B--2---:R-:W-:Y:S02]  /*1ff40*/  LOP3.LUT P1, RZ, R3, 0x1, RZ, 0xc0, !PT ;  /* 0x0000000103ff7812 */ /* 0x004fe4000782c0ff */
        /* <DEDUP_REMOVED lines=26> */
.L_x_732:
[----:B------:R-:W-:Y:S01]  /*200f0*/  IMAD R3, R4, 0x8, R18 ;  /* 0x0000000804037824 */ /* 0x000fe200078e0212 */
[----:B------:R-:W-:Y:S01]  /*20100*/  SHF.L.U32 R2, R5, 0x1f, RZ ;  /* 0x0000001f05027819 */ /* 0x000fe200000006ff */
[----:B------:R-:W-:Y:S03]  /*20110*/  BSSY B2, `(.L_x_733) ;  /* 0x0000003000027945 */ /* 0x000fe60003800000 */
[----:B------:R-:W1:Y:S02]  /*20120*/  SYNCS.PHASECHK.TRANS64.TRYWAIT P0, [R3+URZ+0x34840], R2 ;  /* 0x03484002030075a7 */ /* 0x000e64000800017f */
[----:B-1----:R-:W-:Y:S05]  /*20130*/  @!P0 BRA `(.L_x_734) ;  /* 0x00000040006c8947 */ /* 0x002fea0003800000 */
.L_x_850:
[----:B------:R-:W-:Y:S05]  /*20140*/  BSYNC B2 ;  /* 0x0000000000027941 */ /* 0x000fea0003800000 */
.L_x_733:
        /* <DEDUP_REMOVED lines=12> */
.L_x_736:
[----:B------:R-:W-:Y:S05]  /*20210*/  BSYNC B2 ;  /* 0x0000000000027941 */ /* 0x000fea0003800000 */
.L_x_735:
[----:B-1----:R-:W2:Y:S01]  /*20220*/  LDL R2, [R1+0x20] ;  /* 0x0000200001027983 */ /* 0x002ea20000100800 */
[----:B------:R-:W-:Y:S01]  /*20230*/  IMAD.MOV.U32 R10, RZ, RZ, RZ ;  /* 0x000000ffff0a7224 */ /* 0x000fe200078e00ff */
[----:B------:R-:W-:Y:S01]  /*20240*/  UIADD3 UR4, UP0, UR36, 0x370, URZ ;  /* 0x0000037024047890 */ /* 0x000fe2000ff1e03f */
[----:B------:R-:W-:Y:S01]  /*20250*/  IMAD R7, R4, 0xc000, R18 ;  /* 0x0000c00004077824 */ /* 0x000fe200078e0212 */
[----:B------:R-:W-:Y:S01]  /*20260*/  PLOP3.LUT P0, PT, PT, PT, PT, 0x80, 0x0 ;  /* 0x000000000000781c */ /* 0x000fe20003f0f070 */
[----:B------:R-:W-:Y:S01]  /*20270*/  VIADD R3, R3, 0x34830 ;  /* 0x0003483003037836 */ /* 0x000fe20000000000 */
[----:B------:R-:W-:Y:S01]  /*20280*/  R2UR UR10, R10 ;  /* 0x000000000a0a72ca */ /* 0x000fe200000e0000 */
[----:B0-----:R-:W-:Y:S01]  /*20290*/  VIADD R8, R7, 0x1c400 ;  /* 0x0001c40007087836 */ /* 0x001fe20000000000 */
[----:B------:R-:W-:Y:S01]  /*202a0*/  UIADD3.X UR5, URZ, UR37, URZ, UP0, !UPT ;  /* 0x000000253f057290 */ /* 0x000fe200087fe43f */
[----:B------:R-:W-:Y:S01]  /*202b0*/  UMOV UR6, 0x0 ;  /* 0x0000000000067882 */ /* 0x000fe20000000000 */
[----:B------:R-:W-:Y:S01]  /*202c0*/  UMOV UR7, 0x14f00000 ;  /* 0x14f0000000077882 */ /* 0x000fe20000000000 */
[----:B--2---:R-:W-:-:S10]  /*202d0*/  IMAD R2, R6, 0x80, R2 ;  /* 0x0000008006027824 */ /* 0x004fd400078e0202 */
.L_x_737:
        /* <DEDUP_REMOVED lines=16> */
.L_x_738:
        /* <DEDUP_REMOVED lines=15> */
.L_x_739:
        /* <DEDUP_REMOVED lines=16> */
.L_x_851:
[----:B------:R-:W-:Y:S05]  /*205d0*/  BSYNC B2 ;  /* 0x0000000000027941 */ /* 0x000fea0003800000 */
.L_x_740:
        /* <DEDUP_REMOVED lines=11> */
.L_x_743:
[----:B------:R-:W-:Y:S05]  /*20690*/  BSYNC B2 ;  /* 0x0000000000027941 */ /* 0x000fea0003800000 */
.L_x_742:
        /* <DEDUP_REMOVED lines=12> */
.L_x_744:
        /* <DEDUP_REMOVED lines=15> */
.L_x_745:
        /* <DEDUP_REMOVED lines=12> */
.L_x_731:
[----:B------:R-:W-:Y:S05]  /*20910*/  BSYNC B1 ;  /* 0x0000000000017941 */ /* 0x000fea0003800000 */
.L_x_730:
[----:B------:R-:W2:Y:S01]  /*20920*/  LDL R2, [R1+0x14] ;  /* 0x0000140001027983 */ /* 0x000ea20000100800 */
[----:B------:R-:W-:Y:S01]  /*20930*/  VIADD R19, R4, 0x1 ;  /* 0x0000000104137836 */ /* 0x000fe20000000000 */
[----:B------:R-:W-:Y:S01]  /*20940*/  BSSY B1, `(.L_x_746) ;  /* 0x00000a3000017945 */ /* 0x000fe20003800000 */
[----:B0-----:R-:W-:-:S03]  /*20950*/  VIADD R6, R0, 0xffffffff ;  /* 0xffffffff00067836 */ /* 0x001fc60000000000 */
[----:B------:R-:W-:-:S04]  /*20960*/  ISETP.NE.AND P0, PT, R19, 0x2, PT ;  /* 0x000000021300780c */ /* 0x000fc80003f05270 */
[----:B------:R-:W-:Y:S02]  /*20970*/  SEL R19, R19, RZ, P0 ;  /* 0x000000ff13137207 */ /* 0x000fe40000000000 */
[----:B--2---:R-:W-:Y:S02]  /*20980*/  LOP3.LUT P1, RZ, R2, 0x1, RZ, 0xc0, !PT ;  /* 0x0000000102ff7812 */ /* 0x004fe4000782c0ff */
        /* <DEDUP_REMOVED lines=28> */
.L_x_748:
[----:B------:R-:W-:Y:S01]  /*20b50*/  IMAD R2, R19, 0x8, R18 ;  /* 0x0000000813027824 */ /* 0x000fe200078e0212 */
[----:B------:R-:W-:Y:S01]  /*20b60*/  SHF.L.U32 R3, R10, 0x1f, RZ ;  /* 0x0000001f0a037819 */ /* 0x000fe200000006ff */
[----:B------:R-:W-:Y:S03]  /*20b70*/  BSSY B2, `(.L_x_749) ;  /* 0x0000003000027945 */ /* 0x000fe60003800000 */
[----:B------:R-:W2:Y:S02]  /*20b80*/  SYNCS.PHASECHK.TRANS64.TRYWAIT P0, [R2+URZ+0x34840], R3 ;  /* 0x03484003020075a7 */ /* 0x000ea4000800017f */
[----:B--2---:R-:W-:Y:S05]  /*20b90*/  @!P0 BRA `(.L_x_750) ;  /* 0x0000003400fc8947 */ /* 0x004fea0003800000 */
.L_x_852:
[----:B------:R-:W-:Y:S05]  /*20ba0*/  BSYNC B2 ;  /* 0x0000000000027941 */ /* 0x000fea0003800000 */
.L_x_749:
        /* <DEDUP_REMOVED lines=12> */
.L_x_752:
[----:B------:R-:W-:Y:S05]  /*20c70*/  BSYNC B2 ;  /* 0x0000000000027941 */ /* 0x000fea0003800000 */
.L_x_751:
[----:B--2---:R-:W2:Y:S01]  /*20c80*/  LDL R2, [R1+0x20] ;  /* 0x0000200001027983 */ /* 0x004ea20000100800 */
[----:B------:R-:W-:Y:S01]  /*20c90*/  IMAD.MOV.U32 R14, RZ, RZ, RZ ;  /* 0x000000ffff0e7224 */ /* 0x000fe200078e00ff */
[----:B------:R-:W-:Y:S01]  /*20ca0*/  UIADD3 UR4, UP0, UR36, 0x370, URZ ;  /* 0x0000037024047890 */ /* 0x000fe2000ff1e03f */
[C---:B------:R-:W-:Y:S01]  /*20cb0*/  IMAD R3, R19.reuse, 0x8, R11 ;  /* 0x0000000813037824 */ /* 0x040fe200078e020b */
[----:B------:R-:W-:Y:S01]  /*20cc0*/  PLOP3.LUT P0, PT, PT, PT, PT, 0x80, 0x0 ;  /* 0x000000000000781c */ /* 0x000fe20003f0f070 */
[----:B------:R-:W-:Y:S01]  /*20cd0*/  IMAD R8, R19, 0xc000, R18 ;  /* 0x0000c00013087824 */ /* 0x000fe200078e0212 */
[----:B------:R-:W-:Y:S01]  /*20ce0*/  R2UR UR10, R14 ;  /* 0x000000000e0a72ca */ /* 0x000fe200000e0000 */
[----:B------:R-:W-:Y:S01]  /*20cf0*/  VIADD R3, R3, 0x30 ;  /* 0x0000003003037836 */ /* 0x000fe20000000000 */
[----:B------:R-:W-:Y:S01]  /*20d00*/  UIADD3.X UR5, URZ, UR37, URZ, UP0, !UPT ;  /* 0x000000253f057290 */ /* 0x000fe200087fe43f */
[----:B0-----:R-:W-:Y:S01]  /*20d10*/  VIADD R10, R8, 0x1c400 ;  /* 0x0001c400080a7836 */ /* 0x001fe20000000000 */
[----:B------:R-:W-:Y:S01]  /*20d20*/  UMOV UR6, 0x0 ;  /* 0x0000000000067882 */ /* 0x000fe20000000000 */
[----:B------:R-:W-:Y:S01]  /*20d30*/  UMOV UR7, 0x14f00000 ;  /* 0x14f0000000077882 */ /* 0x000fe20000000000 */
[----:B--2---:R-:W-:-:S09]  /*20d40*/  IMAD R2, R7, 0x80, R2 ;  /* 0x0000008007027824 */ /* 0x004fd200078e0202 */
.L_x_753:
        /* <DEDUP_REMOVED lines=16> */
.L_x_754:
        /* <DEDUP_REMOVED lines=15> */
.L_x_755:
        /* <DEDUP_REMOVED lines=15> */
.L_x_853:
[----:B------:R-:W-:Y:S05]  /*21030*/  BSYNC B2 ;  /* 0x0000000000027941 */ /* 0x000fea0003800000 */
.L_x_756:
[----:B------:R-:W-:Y:S01]  /*21040*/  BSSY B2, `(.L_x_758) ;  /* 0x000000b000027945 */ /* 0x000fe20003800000 */
[----:B------:R-:W-:Y:S02]  /*21050*/  IMAD.MOV.U32 R12, RZ, RZ, 0x0 ;  /* 0x00000000ff0c7424 */ /* 0x000fe400078e00ff */
[----:B------:R-:W-:Y:S01]  /*21060*/  IMAD.MOV.U32 R13, RZ, RZ, 0x14f00000 ;  /* 0x14f00000ff0d7424 */ /* 0x000fe200078e00ff */
[----:B------:R-:W-:Y:S06]  /*21070*/  @P1 BRA `(.L_x_759) ;  /* 0x00000000001c1947 */ /* 0x000fec0003800000 */
[----:B------:R-:W1:Y:S01]  /*21080*/  S2R R8, SR_TID.X ;  /* 0x0000000000087919 */ /* 0x000e620000002100 */
[----:B------:R-:W-:-:S04]  /*21090*/  IMAD.MOV.U32 R3, RZ, RZ, 0x8000 ;  /* 0x00008000ff037424 */ /* 0x000fc800078e00ff */
[----:B------:R2:W-:Y:S01]  /*210a0*/  SYNCS.ARRIVE.TRANS64 RZ, [R2+URZ+0x50], R3 ;  /* 0x0000500302ff79a7 */ /* 0x0005e2000800003f */
[----:B-1----:R-:W-:-:S04]  /*210b0*/  LOP3.LUT R8, R8, 0x1f, RZ, 0xc0, !PT ;  /* 0x0000001f08087812 */ /* 0x002fc800078ec0ff */
[----:B------:R-:W-:-:S13]  /*210c0*/  ISETP.NE.AND P0, PT, R8, RZ, PT ;  /* 0x000000ff0800720c */ /* 0x000fda0003f05270 */
[----:B--2---:R-:W-:Y:S05]  /*210d0*/  @!P0 BRA `(.L_x_759) ;  /* 0x0000000000048947 */ /* 0x004fea0003800000 */
[----:B------:R-:W-:Y:S01]  /*210e0*/  BPT.TRAP 0x1 ;  /* 0x000000040000795c */ /* 0x000fe20000300000 */
.L_x_759:
[----:B------:R-:W-:Y:S05]  /*210f0*/  BSYNC B2 ;  /* 0x0000000000027941 */ /* 0x000fea0003800000 */
.L_x_758:
        /* <DEDUP_REMOVED lines=12> */
.L_x_760:
        /* <DEDUP_REMOVED lines=15> */
.L_x_761:
        /* <DEDUP_REMOVED lines=12> */
.L_x_747:
[----:B------:R-:W-:Y:S05]  /*21370*/  BSYNC B1 ;  /* 0x0000000000017941 */ /* 0x000fea0003800000 */
.L_x_746:
[----:B------:R-:W2:Y:S01]  /*21380*/  LDL R2, [R1+0x30] ;  /* 0x0000300001027983 */ /* 0x000ea20000100800 */
[----:B------:R-:W-:Y:S01]  /*21390*/  VIADD R0, R0, 0xfffffffe ;  /* 0xfffffffe00007836 */ /* 0x000fe20000000000 */
[----:B--2---:R-:W-:-:S13]  /*213a0*/  ISETP.GT.AND P0, PT, R6, R2, PT ;  /* 0x000000020600720c */ /* 0x004fda0003f04270 */
[----:B------:R-:W-:Y:S05]  /*213b0*/  @P0 BRA `(.L_x_762) ;  /* 0xffffffe800c00947 */ /* 0x000fea000383ffff */
.L_x_711:
[----:B------:R-:W-:Y:S05]  /*213c0*/  BSYNC B0 ;  /* 0x0000000000007941 */ /* 0x000fea0003800000 */
.L_x_710:
        /* <DEDUP_REMOVED lines=18> */
.L_x_764:
[----:B------:R-:W-:Y:S05]  /*214f0*/  BSYNC B0 ;  /* 0x0000000000007941 */ /* 0x000fea0003800000 */
.L_x_763:
[----:B---3--:R-:W3:Y:S01]  /*21500*/  LDL R0, [R1+0x14] ;  /* 0x0000140001007983 */ /* 0x008ee20000100800 */
[----:B------:R-:W-:Y:S01]  /*21510*/  BSSY B0, `(.L_x_765) ;  /* 0x000003a000007945 */ /* 0x000fe20003800000 */
[----:B---3--:R-:W-:-:S13]  /*21520*/  LOP3.LUT P0, RZ, R0, 0x1, RZ, 0xc0, !PT ;  /* 0x0000000100ff7812 */ /* 0x008fda000780c0ff */
        /* <DEDUP_REMOVED lines=8> */
.L_x_854:
[----:B------:R-:W-:Y:S05]  /*215b0*/  BSYNC B1 ;  /* 0x0000000000017941 */ /* 0x000fea0003800000 */
.L_x_767:
        /* <DEDUP_REMOVED lines=9> */
.L_x_770:
[----:B------:R-:W-:Y:S05]  /*21650*/  BSYNC B1 ;  /* 0x0000000000017941 */ /* 0x000fea0003800000 */
.L_x_769:
        /* <DEDUP_REMOVED lines=9> */
[----:B----4-:R-:W-:-:S02]  /*216f0*/  IMAD R3, R2, 0x80, R3 ;  /* 0x0000008002037824 */ /* 0x010fc400078e0203 */
[----:B------:R-:W-:-:S04]  /*21700*/  IMAD R2, R19, 0x8000, R18 ;  /* 0x0000800013027824 */ /* 0x000fc800078e0212 */
[----:B------:R-:W-:-:S07]  /*21710*/  VIADD R4, R2, 0x400 ;  /* 0x0000040002047836 */ /* 0x000fce0000000000 */
.L_x_771:
        /* <DEDUP_REMOVED lines=15> */
.L_x_772:
        /* <DEDUP_REMOVED lines=10> */
.L_x_766:
[----:B------:R-:W-:Y:S05]  /*218b0*/  BSYNC B0 ;  /* 0x0000000000007941 */ /* 0x000fea0003800000 */
.L_x_765:
[----:B------:R-:W3:Y:S01]  /*218c0*/  LDL.LU R4, [R1+0x1c] ;  /* 0x00001c0001047983 */ /* 0x000ee20000300800 */
[----:B------:R-:W-:-:S05]  /*218d0*/  VIADD R19, R19, 0x1 ;  /* 0x0000000113137836 */ /* 0x000fca0000000000 */
[----:B------:R-:W-:-:S04]  /*218e0*/  ISETP.NE.AND P0, PT, R19, 0x2, PT ;  /* 0x000000021300780c */ /* 0x000fc80003f05270 */
[----:B------:R-:W-:Y:S02]  /*218f0*/  SEL R0, RZ, 0x1, P0 ;  /* 0x00000001ff007807 */ /* 0x000fe40000000000 */
[----:B------:R-:W-:Y:S02]  /*21900*/  SEL R19, R19, RZ, P0 ;  /* 0x000000ff13137207 */ /* 0x000fe40000000000 */
[----:B---3--:R-:W-:-:S05]  /*21910*/  LOP3.LUT R4, R4, R0, RZ, 0x3c, !PT ;  /* 0x0000000004047212 */ /* 0x008fca00078e3cff */
[----:B------:R4:W-:Y:S02]  /*21920*/  STL [R1+0x1c], R4 ;  /* 0x00001c0401007387 */ /* 0x0009e40000100800 */
.L_x_690:
[----:B------:R-:W-:Y:S05]  /*21930*/  BSYNC B7 ;  /* 0x0000000000077941 */ /* 0x000fea0003800000 */
.L_x_688:
[----:B---3--:R-:W3:Y:S02]  /*21940*/  LDL R0, [R1+0x14] ;  /* 0x0000140001007983 */ /* 0x008ee40000100800 */
[----:B---3--:R-:W-:-:S13]  /*21950*/  LOP3.LUT P0, RZ, R0, 0x2, RZ, 0xc0, !PT ;  /* 0x0000000200ff7812 */ /* 0x008fda000780c0ff */
[----:B------:R-:W-:Y:S05]  /*21960*/  @!P0 BRA `(.L_x_773) ;  /* 0x00000000002c8947 */ /* 0x000fea0003800000 */
[----:B------:R-:W-:Y:S05]  /*21970*/  WARPSYNC.ALL ;  /* 0x0000000000007948 */ /* 0x000fea0003800000 */
[----:B------:R-:W3:Y:S08]  /*21980*/  S2UR UR5, SR_CgaCtaId ;  /* 0x00000000000579c3 */ /* 0x000ef00000008800 */
[----:B------:R-:W-:Y:S06]  /*21990*/  BAR.SYNC.DEFER_BLOCKING 0x5, 0x180 ;  /* 0x0146000000007b1d */ /* 0x000fec0000010000 */
[----:B------:R-:W-:-:S02]  /*219a0*/  UMOV UR4, 0x400 ;  /* 0x0000040000047882 */ /* 0x000fc40000000000 */
[----:B---3--:R-:W-:-:S06]  /*219b0*/  ULEA UR4, UR5, UR4, 0x18 ;  /* 0x0000000405047291 */ /* 0x008fcc000f8ec03f */
[----:B------:R-:W-:-:S05]  /*219c0*/  IMAD.U32 R18, RZ, RZ, UR4 ;  /* 0x00000004ff127e24 */ /* 0x000fca000f8e00ff */
[----:B012-4-:R-:W0:Y:S04]  /*219d0*/  LDS.128 R4, [R18+0x348d0] ;  /* 0x0348d00012047984 */ /* 0x017e280000000c00 */
[----:B0-----:R1:W-:Y:S04]  /*219e0*/  STL.64 [R1], R4 ;  /* 0x0000000401007387 */ /* 0x0013e80000100a00 */
[----:B------:R1:W-:Y:S01]  /*219f0*/  STL.64 [R1+0x8], R6 ;  /* 0x0000080601007387 */ /* 0x0003e20000100a00 */
[----:B------:R-:W-:Y:S06]  /*21a00*/  BAR.ARV 0x4, 0x180 ;  /* 0x0106000000007b1d */ /* 0x000fec0000002000 */
[----:B------:R-:W-:Y:S05]  /*21a10*/  BRA `(.L_x_774) ;  /* 0x0000000c00207947 */ /* 0x000fea0003800000 */
.L_x_773:
[----:B------:R-:W3:Y:S01]  /*21a20*/  S2R R16, SR_TID.X ;  /* 0x0000000000107919 */ /* 0x000ee20000002100 */
[----:B------:R-:W-:Y:S01]  /*21a30*/  UMOV UR4, 0xffffffff ;  /* 0xffffffff00047882 */ /* 0x000fe20000000000 */
[----:B---3--:R-:W-:-:S04]  /*21a40*/  LOP3.LUT R16, R16, 0x1f, RZ, 0xc0, !PT ;  /* 0x0000001f10107812 */ /* 0x008fc800078ec0ff */
[----:B------:R-:W-:Y:S01]  /*21a50*/  ISETP.NE.AND P0, PT, R16, 0x1f, PT ;  /* 0x0000001f1000780c */ /* 0x000fe20003f05270 */
[----:B------:R-:W-:-:S12]  /*21a60*/  BRA.DIV UR4, `(.L_x_775) ;  /* 0x0000002a04847947 */ /* 0x000fd8000b800000 */
[----:B------:R-:W0:Y:S01]  /*21a70*/  LDL.LU R2, [R1] ;  /* 0x0000000001027983 */ /* 0x000e220000300800 */
[----:B------:R-:W-:-:S03]  /*21a80*/  ULDC UR4, c[0x0][0xc3c] ;  /* 0x00030f0000047ab9 */ /* 0x000fc60000000800 */
[----:B-12---:R-:W2:Y:S01]  /*21a90*/  LDL R3, [R1+0xc] ;  /* 0x00000c0001037983 */ /* 0x006ea20000100800 */
[----:B0-----:R-:W-:Y:S02]  /*21aa0*/  IMAD.MOV.U32 R10, RZ, RZ, R2 ;  /* 0x000000ffff0a7224 */ /* 0x001fe400078e0002 */
[----:B--2---:R-:W-:-:S05]  /*21ab0*/  IMAD.IADD R0, R3, 0x1, R16 ;  /* 0x0000000103007824 */ /* 0x004fca00078e0210 */
[----:B------:R-:W-:-:S13]  /*21ac0*/  ISETP.GE.OR P1, PT, R0, UR4, !P0 ;  /* 0x0000000400007c0c */ /* 0x000fda000c726670 */
[----:B------:R-:W0:Y:S08]  /*21ad0*/  @!P1 LDC.64 R2, c[0x0][0xc80] ;  /* 0x00032000ff029b82 */ /* 0x000e300000000a00 */
[----:B------:R-:W1:Y:S01]  /*21ae0*/  @!P1 LDC.64 R6, c[0x0][0xc78] ;  /* 0x00031e00ff069b82 */ /* 0x000e620000000a00 */
[----:B0-----:R-:W-:-:S05]  /*21af0*/  @!P1 IMAD.WIDE R2, R0, 0x4, R2 ;  /* 0x0000000400029825 */ /* 0x001fca00078e0202 */
[----:B------:R1:W2:Y:S02]  /*21b00*/  @!P1 LDG.E R8, desc[UR58][R2.64] ;  /* 0x0000003a02089981 */ /* 0x0002a4000c1e1900 */
[----:B-1----:R-:W-:-:S06]  /*21b10*/  @!P1 IMAD.WIDE R2, R0, 0x4, R6 ;  /* 0x0000000400029825 */ /* 0x002fcc00078e0206 */
[----:B------:R-:W3:Y:S01]  /*21b20*/  @!P1 LDG.E R2, desc[UR58][R2.64] ;  /* 0x0000003a02029981 */ /* 0x000ee2000c1e1900 */
[----:B----4-:R-:W-:Y:S01]  /*21b30*/  IMAD.MOV.U32 R4, RZ, RZ, RZ ;  /* 0x000000ffff047224 */ /* 0x010fe200078e00ff */
[C---:B------:R-:W-:Y:S01]  /*21b40*/  ISETP.GE.U32.AND P2, PT, R16.reuse, 0x2, PT ;  /* 0x000000021000780c */ /* 0x040fe20003f46070 */
[----:B------:R-:W-:Y:S01]  /*21b50*/  IMAD.MOV.U32 R6, RZ, RZ, RZ ;  /* 0x000000ffff067224 */ /* 0x000fe200078e00ff */
[C---:B------:R-:W-:Y:S01]  /*21b60*/  ISETP.GE.U32.AND P3, PT, R16.reuse, 0x4, PT ;  /* 0x000000041000780c */ /* 0x040fe20003f66070 */
[----:B------:R-:W-:Y:S01]  /*21b70*/  SHFL.IDX PT, R5, R10, RZ, 0x1f ;  /* 0x00001fff0a057589 */ /* 0x000fe200000e0000 */
[C---:B------:R-:W-:Y:S02]  /*21b80*/  ISETP.GE.U32.AND P4, PT, R16.reuse, 0x8, PT ;  /* 0x000000081000780c */ /* 0x040fe40003f86070 */
[----:B------:R-:W-:Y:S01]  /*21b90*/  ISETP.GE.U32.AND P5, PT, R16, 0x10, PT ;  /* 0x000000101000780c */ /* 0x000fe20003fa6070 */
[----:B------:R-:W-:Y:S01]  /*21ba0*/  SHFL.IDX PT, R0, R10, 0x1, 0x1f ;  /* 0x00201f000a007f89 */ /* 0x000fe200000e0000 */
[----:B--2---:R-:W-:-:S02]  /*21bb0*/  @!P1 IMAD.MOV.U32 R4, RZ, RZ, R8 ;  /* 0x000000ffff049224 */ /* 0x004fc400078e0008 */
[----:B------:R-:W-:Y:S02]  /*21bc0*/  IMAD.MOV.U32 R8, RZ, RZ, RZ ;  /* 0x000000ffff087224 */ /* 0x000fe400078e00ff */
[----:B---3--:R-:W-:Y:S01]  /*21bd0*/  @!P1 IMAD.MOV.U32 R6, RZ, RZ, R2 ;  /* 0x000000ffff069224 */ /* 0x008fe200078e0002 */
[----:B------:R-:W-:-:S03]  /*21be0*/  ISETP.NE.AND P1, PT, R16, RZ, PT ;  /* 0x000000ff1000720c */ /* 0x000fc60003f25270 */
[----:B------:R-:W-:-:S05]  /*21bf0*/  IMAD R2, R6, R4, RZ ;  /* 0x0000000406027224 */ /* 0x000fca00078e02ff */
        /* <DEDUP_REMOVED lines=15> */
[----:B------:R0:W1:Y:S02]  /*21cf0*/  SHFL.IDX PT, R9, R7, 0x1f, 0x1f ;  /* 0x03e01f0007097f89 */ /* 0x00006400000e0000 */
.L_x_864:
[----:B------:R-:W-:Y:S02]  /*21d00*/  ULDC UR4, c[0x0][0xc38] ;  /* 0x00030e0000047ab9 */ /* 0x000fe40000000800 */
[----:B------:R-:W-:-:S04]  /*21d10*/  IMAD.U32 R2, RZ, RZ, UR4 ;  /* 0x00000004ff027e24 */ /* 0x000fc8000f8e00ff */
[----:B-1----:R-:W-:-:S04]  /*21d20*/  IMAD R9, R9, R2, RZ ;  /* 0x0000000209097224 */ /* 0x002fc800078e02ff */
[----:B------:R-:W-:-:S05]  /*21d30*/  IMAD.IADD R0, R0, 0x1, R9 ;  /* 0x0000000100007824 */ /* 0x000fca00078e0209 */
[----:B------:R-:W-:-:S13]  /*21d40*/  ISETP.GT.AND P6, PT, R0, R5, PT ;  /* 0x000000050000720c */ /* 0x000fda0003fc4270 */
[----:B------:R-:W-:Y:S05]  /*21d50*/  @P6 BRA `(.L_x_776) ;  /* 0x0000000000ac6947 */ /* 0x000fea0003800000 */
.L_x_779:
[----:B------:R-:W2:Y:S01]  /*21d60*/  LDL.LU R3, [R1+0xc] ;  /* 0x00000c0001037983 */ /* 0x000ea20000300800 */
[----:B------:R-:W1:Y:S01]  /*21d70*/  LDC R2, c[0x0][0xc3c] ;  /* 0x00030f00ff027b82 */ /* 0x000e620000000800 */
        /* <DEDUP_REMOVED lines=33> */
[----:B0-----:R-:W-:-:S05]  /*21f90*/  IMAD.IADD R7, R2, 0x1, R3 ;  /* 0x0000000102077824 */ /* 0x001fca00078e0203 */
[----:B------:R0:W1:Y:S02]  /*21fa0*/  SHFL.IDX PT, R9, R7, 0x1f, 0x1f ;  /* 0x03e01f0007097f89 */ /* 0x00006400000e0000 */
.L_x_872:
[----:B------:R-:W-:Y:S02]  /*21fb0*/  ULDC UR4, c[0x0][0xc38] ;  /* 0x00030e0000047ab9 */ /* 0x000fe40000000800 */
[----:B------:R-:W-:-:S04]  /*21fc0*/  IMAD.U32 R2, RZ, RZ, UR4 ;  /* 0x00000004ff027e24 */ /* 0x000fc8000f8e00ff */
[----:B-1----:R-:W-:-:S04]  /*21fd0*/  IMAD R9, R9, R2, RZ ;  /* 0x0000000209097224 */ /* 0x002fc800078e02ff */
[----:B------:R-:W-:-:S05]  /*21fe0*/  IMAD.IADD R0, R9, 0x1, R0 ;  /* 0x0000000109007824 */ /* 0x000fca00078e0200 */
[----:B------:R-:W-:-:S13]  /*21ff0*/  ISETP.GT.AND P6, PT, R0, R5, PT ;  /* 0x000000050000720c */ /* 0x000fda0003fc4270 */
[----:B------:R-:W-:Y:S05]  /*22000*/  @!P6 BRA `(.L_x_779) ;  /* 0xfffffffc0054e947 */ /* 0x000fea000383ffff */
.L_x_776:
[----:B------:R-:W-:Y:S01]  /*22010*/  IMAD.IADD R9, R0, 0x1, -R9 ;  /* 0x0000000100097824 */ /* 0x000fe200078e0a09 */
[----:B------:R-:W-:-:S03]  /*22020*/  UMOV UR4, 0xffffffff ;  /* 0xffffffff00047882 */ /* 0x000fc60000000000 */
[----:B------:R-:W-:-:S05]  /*22030*/  IMAD R0, R7, R2, R9 ;  /* 0x0000000207007224 */ /* 0x000fca00078e0209 */
[----:B------:R-:W-:Y:S01]  /*22040*/  ISETP.GT.AND P6, PT, R0, R5, PT ;  /* 0x000000050000720c */ /* 0x000fe20003fc4270 */
[----:B------:R-:W-:-:S12]  /*22050*/  BRA.DIV UR4, `(.L_x_780) ;  /* 0x0000002e04407947 */ /* 0x000fd8000b800000 */
[----:B------:R-:W-:-:S04]  /*22060*/  VOTE.ANY R3, PT, !P6 ;  /* 0x0000000000037806 */ /* 0x000fc800070e0100 */
[----:B------:R-:W1:Y:S02]  /*22070*/  POPC R0, R3 ;  /* 0x0000000300007309 */ /* 0x000e640000000000 */
[----:B-1----:R1:W2:Y:S04]  /*22080*/  SHFL.IDX PT, R4, R4, R0, 0x1f ;  /* 0x00001f0004047589 */ /* 0x0022a800000e0000 */
[----:B------:R1:W3:Y:S02]  /*22090*/  SHFL.IDX PT, R6, R6, R0, 0x1f ;  /* 0x00001f0006067589 */ /* 0x0002e400000e0000 */
.L_x_877:
[----:B------:R-:W-:-:S13]  /*220a0*/  ISETP.NE.AND P0, PT, R3, RZ, PT ;  /* 0x000000ff0300720c */ /* 0x000fda0003f05270 */
[----:B------:R-:W-:Y:S05]  /*220b0*/  @!P0 BRA `(.L_x_781) ;  /* 0x0000000000148947 */ /* 0x000fea0003800000 */
[----:B------:R-:W-:Y:S01]  /*220c0*/  UMOV UR4, 0xffffffff ;  /* 0xffffffff00047882 */ /* 0x000fe20000000000 */
[----:B------:R-:W-:Y:S02]  /*220d0*/  VIADD R12, R0, 0xffffffff ;  /* 0xffffffff000c7836 */ /* 0x000fe40000000000 */
[----:B------:R-:W-:Y:S05]  /*220e0*/  BRA.DIV UR4, `(.L_x_782) ;  /* 0x0000002e04787947 */ /* 0x000fea000b800000 */
[----:B0-----:R0:W4:Y:S02]  /*220f0*/  SHFL.IDX PT, R7, R7, R12, 0x1f ;  /* 0x00001f0c07077589 */ /* 0x00112400000e0000 */
.L_x_880:
[----:B----4-:R-:W-:-:S07]  /*22100*/  IMAD.MOV.U32 R8, RZ, RZ, R7 ;  /* 0x000000ffff087224 */ /* 0x010fce00078e0007 */
.L_x_781:
[----:B------:R-:W4:Y:S01]  /*22110*/  LDL.LU R10, [R1+0xc] ;  /* 0x00000c00010a7983 */ /* 0x000f220000300800 */
[----:B0-2---:R-:W-:Y:S01]  /*22120*/  IABS R7, R4 ;  /* 0x0000000400077213 */ /* 0x005fe20000000000 */
[----:B------:R-:W-:-:S03]  /*22130*/  IMAD R9, R8, R2, R9 ;  /* 0x0000000208097224 */ /* 0x000fc600078e0209 */
[----:B------:R-:W0:Y:S01]  /*22140*/  I2F.RP R2, R7 ;  /* 0x0000000700027306 */ /* 0x000e220000209400 */
[----:B------:R-:W-:Y:S01]  /*22150*/  IMAD.IADD R5, R5, 0x1, -R9 ;  /* 0x0000000105057824 */ /* 0x000fe200078e0a09 */
[----:B------:R2:W-:Y:S02]  /*22160*/  STL [R1], R9 ;  /* 0x0000000901007387 */ /* 0x0005e40000100800 */
[----:B--2---:R-:W-:-:S04]  /*22170*/  IABS R9, R4 ;  /* 0x0000000400097213 */ /* 0x004fc80000000000 */
[----:B0-----:R-:W0:Y:S01]  /*22180*/  MUFU.RCP R2, R2 ;  /* 0x0000000200027308 */ /* 0x001e220000001000 */
[----:B------:R-:W-:Y:S02]  /*22190*/  IMAD.MOV R9, RZ, RZ, -R9 ;  /* 0x000000ffff097224 */ /* 0x000fe400078e0a09 */
[----:B0-----:R-:W-:-:S05]  /*221a0*/  VIADD R2, R2, 0xffffffe ;  /* 0x0ffffffe02027836 */ /* 0x001fca0000000000 */
[----:B------:R-:W0:Y:S02]  /*221b0*/  F2I.FTZ.U32.TRUNC.NTZ R3, R2 ;  /* 0x0000000200037305 */ /* 0x000e24000021f000 */
[----:B0-----:R-:W-:-:S04]  /*221c0*/  IMAD.MOV R2, RZ, RZ, -R3 ;  /* 0x000000ffff027224 */ /* 0x001fc800078e0a03 */
        /* <DEDUP_REMOVED lines=11> */
[----:B---3--:R-:W-:-:S04]  /*22280*/  IABS R7, R6 ;  /* 0x0000000600077213 */ /* 0x008fc80000000000 */
[----:B------:R-:W0:Y:S07]  /*22290*/  I2F.RP R2, R7 ;  /* 0x0000000700027306 */ /* 0x000e2e0000209400 */
[----:B------:R-:W-:Y:S01]  /*222a0*/  @P0 VIADD R8, R8, 0x1 ;  /* 0x0000000108080836 */ /* 0x000fe20000000000 */
[----:B0-----:R-:W0:Y:S02]  /*222b0*/  MUFU.RCP R2, R2 ;  /* 0x0000000200027308 */ /* 0x001e240000001000 */
[----:B0-----:R-:W-:-:S06]  /*222c0*/  VIADD R2, R2, 0xffffffe ;  /* 0x0ffffffe02027836 */ /* 0x001fcc0000000000 */
[----:B------:R-:W0:Y:S02]  /*222d0*/  F2I.FTZ.U32.TRUNC.NTZ R3, R2 ;  /* 0x0000000200037305 */ /* 0x000e24000021f000 */
[----:B0-----:R-:W-:-:S04]  /*222e0*/  IMAD.MOV R2, RZ, RZ, -R3 ;  /* 0x000000ffff027224 */ /* 0x001fc800078e0a03 */
        /* <DEDUP_REMOVED lines=12> */
[----:B------:R-:W-:Y:S02]  /*223b0*/  IMAD R3, R2, R9, R3 ;  /* 0x0000000902037224 */ /* 0x000fe400078e0203 */
[----:B------:R-:W-:-:S03]  /*223c0*/  IMAD.IADD R4, R5, 0x1, -R4 ;  /* 0x0000000105047824 */ /* 0x000fc600078e0a04 */
[----:B------:R-:W-:-:S13]  /*223d0*/  ISETP.GT.U32.AND P1, PT, R7, R3, PT ;  /* 0x000000030700720c */ /* 0x000fda0003f24070 */
[----:B------:R-:W-:Y:S02]  /*223e0*/  @!P1 IMAD.IADD R3, R3, 0x1, -R7 ;  /* 0x0000000103039824 */ /* 0x000fe400078e0a07 */
        /* <DEDUP_REMOVED lines=8> */
[----:B------:R-:W-:Y:S01]  /*22470*/  IMAD.MOV R3, RZ, RZ, -R2 ;  /* 0x000000ffff037224 */ /* 0x000fe200078e0a02 */
[----:B------:R-:W-:-:S03]  /*22480*/  LEA R2, R6, R2, 0x18 ;  /* 0x0000000206027211 */ /* 0x000fc600078ec0ff */
[----:B------:R-:W-:Y:S02]  /*22490*/  IMAD R3, R6, R3, R8 ;  /* 0x0000000306037224 */ /* 0x000fe400078e0208 */
[----:B----4-:R-:W-:Y:S02]  /*224a0*/  IMAD.IADD R10, R0, 0x1, R10 ;  /* 0x00000001000a7824 */ /* 0x010fe400078e020a */
[----:B-1----:R-:W-:-:S05]  /*224b0*/  IMAD R0, R3, 0x10000, R2 ;  /* 0x0001000003007824 */ /* 0x002fca00078e0202 */
[----:B------:R2:W-:Y:S04]  /*224c0*/  STL [R1+0x8], R0 ;  /* 0x0000080001007387 */ /* 0x0005e80000100800 */
[----:B------:R2:W-:Y:S04]  /*224d0*/  STL [R1+0xc], R10 ;  /* 0x00000c0a01007387 */ /* 0x0005e80000100800 */
[----:B------:R2:W-:Y:S01]  /*224e0*/  STL [R1+0x4], R4 ;  /* 0x0000040401007387 */ /* 0x0005e20000100800 */
[----:B------:R-:W-:Y:S05]  /*224f0*/  BRA `(.L_x_783) ;  /* 0x0000000000287947 */ /* 0x000fea0003800000 */
.L_x_777:
[----:B------:R-:W-:Y:S01]  /*22500*/  UMOV UR4, URZ ;  /* 0x0000003f00047c82 */ /* 0x000fe20008000000 */
[----:B------:R-:W-:Y:S01]  /*22510*/  ULDC UR6, c[0x0][0xc3c] ;  /* 0x00030f0000067ab9 */ /* 0x000fe20000000800 */
[----:B------:R-:W-:Y:S01]  /*22520*/  UMOV UR5, URZ ;  /* 0x0000003f00057c82 */ /* 0x000fe20008000000 */
[----:B------:R-:W-:Y:S01]  /*22530*/  IMAD.U32 R3, RZ, RZ, UR4 ;  /* 0x00000004ff037e24 */ /* 0x000fe2000f8e00ff */
[----:B------:R1:W-:Y:S01]  /*22540*/  STL [R1], R5 ;  /* 0x0000000501007387 */ /* 0x0003e20000100800 */
[----:B------:R-:W-:Y:S02]  /*22550*/  IMAD.U32 R0, RZ, RZ, UR6 ;  /* 0x00000006ff007e24 */ /* 0x000fe4000f8e00ff */
[----:B------:R-:W-:Y:S01]  /*22560*/  IMAD.U32 R2, RZ, RZ, UR5 ;  /* 0x00000005ff027e24 */ /* 0x000fe2000f8e00ff */
[----:B------:R1:W-:Y:S04]  /*22570*/  STL [R1+0x4], R3 ;  /* 0x0000040301007387 */ /* 0x0003e80000100800 */
[----:B------:R1:W-:Y:S04]  /*22580*/  STL [R1+0xc], R0 ;  /* 0x00000c0001007387 */ /* 0x0003e80000100800 */
[----:B------:R1:W-:Y:S02]  /*22590*/  STL [R1+0x8], R2 ;  /* 0x0000080201007387 */ /* 0x0003e40000100800 */
.L_x_783:
[----:B-1----:R-:W0:Y:S04]  /*225a0*/  LDL R2, [R1+0xc] ;  /* 0x00000c0001027983 */ /* 0x002e280000100800 */
[----:B------:R-:W3:Y:S04]  /*225b0*/  LDL R3, [R1+0x8] ;  /* 0x0000080001037983 */ /* 0x000ee80000100800 */
[----:B------:R-:W4:Y:S04]  /*225c0*/  LDL R5, [R1+0x4] ;  /* 0x0000040001057983 */ /* 0x000f280000100800 */
[----:B--2---:R-:W4:Y:S01]  /*225d0*/  LDL R4, [R1] ;  /* 0x0000000001047983 */ /* 0x004f220000100800 */
[----:B------:R-:W1:Y:S01]  /*225e0*/  S2R R0, SR_TID.X ;  /* 0x0000000000007919 */ /* 0x000e620000002100 */
[----:B------:R-:W-:Y:S05]  /*225f0*/  WARPSYNC.ALL ;  /* 0x0000000000007948 */ /* 0x000fea0003800000 */
[----:B-1----:R-:W-:Y:S01]  /*22600*/  LOP3.LUT R0, R0, 0x1f, RZ, 0xc0, !PT ;  /* 0x0000001f00007812 */ /* 0x002fe200078ec0ff */
[----:B------:R-:W-:Y:S03]  /*22610*/  BAR.SYNC.DEFER_BLOCKING 0x4, 0x180 ;  /* 0x0106000000007b1d */ /* 0x000fe60000010000 */
[----:B------:R-:W-:-:S13]  /*22620*/  ISETP.NE.AND P0, PT, R0, RZ, PT ;  /* 0x000000ff0000720c */ /* 0x000fda0003f05270 */
[----:B------:R-:W1:Y:S01]  /*22630*/  @!P0 S2R R0, SR_CgaCtaId ;  /* 0x0000000000008919 */ /* 0x000e620000008800 */
[----:B0-----:R-:W-:Y:S01]  /*22640*/  IMAD.MOV.U32 R7, RZ, RZ, R2 ;  /* 0x000000ffff077224 */ /* 0x001fe200078e0002 */
[----:B------:R-:W-:Y:S01]  /*22650*/  @!P0 MOV R2, 0x400 ;  /* 0x0000040000028802 */ /* 0x000fe20000000f00 */
[----:B---3--:R-:W-:-:S03]  /*22660*/  IMAD.MOV.U32 R6, RZ, RZ, R3 ;  /* 0x000000ffff067224 */ /* 0x008fc600078e0003 */
[----:B-1----:R-:W-:-:S05]  /*22670*/  @!P0 LEA R18, R0, R2, 0x18 ;  /* 0x0000000200128211 */ /* 0x002fca00078ec0ff */
[----:B----4-:R0:W-:Y:S01]  /*22680*/  @!P0 STS.128 [R18+0x348d0], R4 ;  /* 0x0348d00412008388 */ /* 0x0101e20000000c00 */
[----:B------:R-:W-:Y:S06]  /*22690*/  BAR.ARV 0x5, 0x180 ;  /* 0x0146000000007b1d */ /* 0x000fec0000002000 */
.L_x_774:
[----:B------:R-:W2:Y:S01]  /*226a0*/  LDL R0, [R1+0xc] ;  /* 0x00000c0001007983 */ /* 0x000ea20000100800 */
[----:B------:R-:W-:Y:S02]  /*226b0*/  ULDC UR4, c[0x0][0xc3c] ;  /* 0x00030f0000047ab9 */ /* 0x000fe40000000800 */
[----:B--2---:R-:W-:-:S13]  /*226c0*/  ISETP.GE.AND P0, PT, R0, UR4, PT ;  /* 0x0000000400007c0c */ /* 0x004fda000bf06270 */
[----:B------:R-:W-:Y:S05]  /*226d0*/  @!P0 BRA `(.L_x_784) ;  /* 0xffffff90008c8947 */ /* 0x000fea000383ffff */
[----:B------:R-:W-:Y:S05]  /*226e0*/  BSYNC B8 ;  /* 0x0000000000087941 */ /* 0x000fea0003800000 */
.L_x_642:
[----:B--2---:R-:W2:Y:S01]  /*226f0*/  LDL.LU R0, [R1+0x64] ;  /* 0x0000640001007983 */ /* 0x004ea20000300800 */
[----:B------:R-:W-:Y:S01]  /*22700*/  BSSY B0, `(.L_x_785) ;  /* 0x000000b000007945 */ /* 0x000fe20003800000 */
[----:B01----:R-:W0:Y:S01]  /*22710*/  S2R R5, SR_CgaCtaId ;  /* 0x0000000000057919 */ /* 0x003e220000008800 */
[----:B--2---:R-:W-:-:S05]  /*22720*/  VIADD R0, R0, 0x1 ;  /* 0x0000000100007836 */ /* 0x004fca0000000000 */
        /* <DEDUP_REMOVED lines=8> */
.L_x_881:
[----:B------:R-:W-:Y:S05]  /*227b0*/  BSYNC B0 ;  /* 0x0000000000007941 */ /* 0x000fea0003800000 */
.L_x_785:
[----:B------:R-:W-:-:S03]  /*227c0*/  UMOV UR4, 0xffffffff ;  /* 0xffffffff00047882 */ /* 0x000fc60000000000 */
[----:B------:R-:W-:Y:S05]  /*227d0*/  BRA.DIV UR4, `(.L_x_787) ;  /* 0x0000002604f87947 */ /* 0x000fea000b800000 */
[----:B------:R-:W1:Y:S02]  /*227e0*/  S2R R2, SR_TID.X ;  /* 0x0000000000027919 */ /* 0x000e640000002100 */
[----:B-1----:R-:W-:-:S04]  /*227f0*/  SHF.R.U32.HI R2, RZ, 0x5, R2 ;  /* 0x00000005ff027819 */ /* 0x002fc80000011602 */
[----:B------:R-:W-:-:S05]  /*22800*/  LOP3.LUT R2, R2, 0x3, RZ, 0xc0, !PT ;  /* 0x0000000302027812 */ /* 0x000fca00078ec0ff */
[----:B------:R1:W2:Y:S02]  /*22810*/  SHFL.IDX PT, R14, R2, RZ, 0x1f ;  /* 0x00001fff020e7589 */ /* 0x0002a400000e0000 */
.L_x_884:
[----:B--2---:R-:W-:-:S13]  /*22820*/  ISETP.NE.AND P0, PT, R14, RZ, PT ;  /* 0x000000ff0e00720c */ /* 0x004fda0003f05270 */
[----:B------:R-:W-:Y:S05]  /*22830*/  @P0 BRA `(.L_x_422) ;  /* 0x0000000000940947 */ /* 0x000fea0003800000 */
[----:B------:R-:W-:-:S03]  /*22840*/  UMOV UR4, 0xffffffff ;  /* 0xffffffff00047882 */ /* 0x000fc60000000000 */
[----:B------:R-:W-:Y:S05]  /*22850*/  BRA.DIV UR4, `(.L_x_788) ;  /* 0x0000002a040c7947 */ /* 0x000fea000b800000 */
[----:B------:R-:W-:-:S13]  /*22860*/  ELECT P6, URZ, PT ;  /* 0x00000000003f782f */ /* 0x000fda00038c0000 */
.L_x_887:
[----:B------:R-:W-:Y:S05]  /*22870*/  @!P6 BRA `(.L_x_422) ;  /* 0x000000000084e947 */ /* 0x000fea0003800000 */
[----:B-1----:R-:W2:Y:S02]  /*22880*/  LDL R2, [R1+0x8c] ;  /* 0x00008c0001027983 */ /* 0x002ea40000100800 */
[----:B--2---:R-:W-:-:S13]  /*22890*/  R2UR UR4, R2 ;  /* 0x00000000020472ca */ /* 0x004fda00000e0000 */
[----:B------:R-:W-:-:S06]  /*228a0*/  ULOP3.LUT UR4, UR4, 0x2, URZ, 0xfc, !UPT ;  /* 0x0000000204047892 */ /* 0x000fcc000f8efc3f */
[----:B------:R-:W-:-:S05]  /*228b0*/  IMAD.U32 R2, RZ, RZ, UR4 ;  /* 0x00000004ff027e24 */ /* 0x000fca000f8e00ff */
[----:B------:R-:W-:-:S13]  /*228c0*/  ISETP.NE.AND P2, PT, R2, 0x3, PT ;  /* 0x000000030200780c */ /* 0x000fda0003f45270 */
[----:B------:R-:W-:Y:S05]  /*228d0*/  @!P2 BRA `(.L_x_789) ;  /* 0x000000000004a947 */ /* 0x000fea0003800000 */
[----:B------:R-:W-:Y:S01]  /*228e0*/  BPT.TRAP 0x1 ;  /* 0x000000040000795c */ /* 0x000fe20000300000 */
.L_x_789:
[----:B------:R-:W2:Y:S01]  /*228f0*/  LDL.LU R7, [R1+0x1c] ;  /* 0x00001c0001077983 */ /* 0x000ea20000300800 */
[----:B------:R-:W-:Y:S02]  /*22900*/  VIADD R2, R0, 0x34840 ;  /* 0x0003484000027836 */ /* 0x000fe40000000000 */
[C---:B0-----:R-:W-:Y:S02]  /*22910*/  VIADD R3, R19.reuse, 0x1 ;  /* 0x0000000113037836 */ /* 0x041fe40000000000 */
[----:B------:R-:W-:-:S03]  /*22920*/  IMAD R6, R19, 0x8, R2 ;  /* 0x0000000813067824 */ /* 0x000fc600078e0202 */
        /* <DEDUP_REMOVED lines=9> */
.L_x_888:
[----:B------:R-:W1:Y:S02]  /*229c0*/  SYNCS.PHASECHK.TRANS64.TRYWAIT P0, [R7+URZ], R2 ;  /* 0x00000002070075a7 */ /* 0x000e64000800017f */
[----:B-1----:R-:W-:Y:S05]  /*229d0*/  @!P0 BRA `(.L_x_791) ;  /* 0x0000002400e08947 */ /* 0x002fea0003800000 */
.L_x_889:
[----:B------:R-:W-:Y:S05]  /*229e0*/  @!P2 BRA `(.L_x_792) ;  /* 0x000000000004a947 */ /* 0x000fea0003800000 */
[----:B------:R-:W-:Y:S01]  /*229f0*/  BPT.TRAP 0x1 ;  /* 0x000000040000795c */ /* 0x000fe20000300000 */
.L_x_792:
[----:B------:R-:W-:-:S04]  /*22a00*/  VIADD R0, R0, 0x34860 ;  /* 0x0003486000007836 */ /* 0x000fc80000000000 */
[----:B------:R-:W-:-:S04]  /*22a10*/  IMAD R4, R19, 0x8, R0 ;  /* 0x0000000813047824 */ /* 0x000fc800078e0200 */
[----:B------:R-:W2:Y:S02]  /*22a20*/  SYNCS.PHASECHK.TRANS64.TRYWAIT P0, [R4+URZ], R5 ;  /* 0x00000005040075a7 */ /* 0x000ea4000800017f */
[----:B--2---:R-:W-:Y:S05]  /*22a30*/  @!P0 BRA `(.L_x_793) ;  /* 0x0000002400dc8947 */ /* 0x004fea0003800000 */
.L_x_890:
[----:B------:R-:W-:-:S07]  /*22a40*/  IMAD R3, R3, 0x8, R0 ;  /* 0x0000000803037824 */ /* 0x000fce00078e0200 */
.L_x_794:
[----:B---3--:R3:W4:Y:S02]  /*22a50*/  SYNCS.PHASECHK.TRANS64.TRYWAIT P0, [R3+URZ], R2 ;  /* 0x00000002030075a7 */ /* 0x008724000800017f */
[----:B----4-:R-:W-:Y:S05]  /*22a60*/  @!P0 NANOSLEEP.SYNCS 0x989680 ;  /* 0x009896800000895d */ /* 0x010fea0003900000 */
[----:B------:R-:W4:Y:S02]  /*22a70*/  @!P0 SYNCS.PHASECHK.TRANS64 P0, [R3+URZ], R2 ;  /* 0x00000002030085a7 */ /* 0x000f24000800007f */
[----:B----4-:R-:W-:Y:S05]  /*22a80*/  @!P0 BRA `(.L_x_794) ;  /* 0xfffffffc00f08947 */ /* 0x010fea000383ffff */
.L_x_422:
[----:B------:R-:W-:Y:S05]  /*22a90*/  BSYNC B9 ;  /* 0x0000000000097941 */ /* 0x000fea0003800000 */
.L_x_419:
[----:B------:R-:W-:Y:S05]  /*22aa0*/  EXIT ;  /* 0x000000000000794d */ /* 0x000fea0003800000 */
.L_x_442:
[----:B0-----:R0:W1:Y:S02]  /*22ab0*/  SYNCS.PHASECHK.TRANS64.TRYWAIT P5, [R101+URZ+0x34890], R102 ;  /* 0x03489066650075a7 */ /* 0x00106400080a017f */
[----:B-1----:R-:W-:Y:S05]  /*22ac0*/  @!P5 NANOSLEEP.SYNCS 0x989680 ;  /* 0x009896800000d95d */ /* 0x002fea0003900000 */
[----:B------:R-:W1:Y:S02]  /*22ad0*/  @!P5 SYNCS.PHASECHK.TRANS64 P5, [R101+URZ+0x34890], R102 ;  /* 0x034890666500d5a7 */ /* 0x000e6400080a007f */
[----:B-1----:R-:W-:Y:S05]  /*22ae0*/  @!P5 BRA `(.L_x_442) ;  /* 0xfffffffc00f0d947 */ /* 0x002fea000383ffff */
[----:B------:R-:W-:Y:S05]  /*22af0*/  BRA `(.L_x_795) ;  /* 0xfffffe1000507947 */ /* 0x000fea000383ffff */
.L_x_496:
[----:B-1----:R1:W2:Y:S02]  /*22b00*/  SYNCS.PHASECHK.TRANS64.TRYWAIT P5, [R101+URZ+0x34890], R102 ;  /* 0x03489066650075a7 */ /* 0x0022a400080a017f */
[----:B--2---:R-:W-:Y:S05]  /*22b10*/  @!P5 NANOSLEEP.SYNCS 0x989680 ;  /* 0x009896800000d95d */ /* 0x004fea0003900000 */
[----:B------:R-:W2:Y:S02]  /*22b20*/  @!P5 SYNCS.PHASECHK.TRANS64 P5, [R101+URZ+0x34890], R102 ;  /* 0x034890666500d5a7 */ /* 0x000ea400080a007f */
[----:B--2---:R-:W-:Y:S05]  /*22b30*/  @!P5 BRA `(.L_x_496) ;  /* 0xfffffffc00f0d947 */ /* 0x004fea000383ffff */
[----:B------:R-:W-:Y:S05]  /*22b40*/  BRA `(.L_x_796) ;  /* 0xfffffe4400a87947 */ /* 0x000fea000383ffff */
.L_x_521:
[----:B0-----:R0:W1:Y:S02]  /*22b50*/  SYNCS.PHASECHK.TRANS64.TRYWAIT P3, [R101+URZ+0x34890], R102 ;  /* 0x03489066650075a7 */ /* 0x001064000806017f */
[----:B-1----:R-:W-:Y:S05]  /*22b60*/  @!P3 NANOSLEEP.SYNCS 0x989680 ;  /* 0x009896800000b95d */ /* 0x002fea0003900000 */
[----:B------:R-:W1:Y:S02]  /*22b70*/  @!P3 SYNCS.PHASECHK.TRANS64 P3, [R101+URZ+0x34890], R102 ;  /* 0x034890666500b5a7 */ /* 0x000e64000806007f */
[----:B-1----:R-:W-:Y:S05]  /*22b80*/  @!P3 BRA `(.L_x_521) ;  /* 0xfffffffc00f0b947 */ /* 0x002fea000383ffff */
[----:B------:R-:W-:Y:S05]  /*22b90*/  BRA `(.L_x_797) ;  /* 0xfffffe7800607947 */ /* 0x000fea000383ffff */
.L_x_527:
[----:B-1----:R1:W2:Y:S02]  /*22ba0*/  SYNCS.PHASECHK.TRANS64.TRYWAIT P2, [R101+URZ+0x348b0], R102 ;  /* 0x0348b066650075a7 */ /* 0x0022a4000804017f */
[----:B--2---:R-:W-:Y:S05]  /*22bb0*/  @!P2 NANOSLEEP.SYNCS 0x989680 ;  /* 0x009896800000a95d */ /* 0x004fea0003900000 */
[----:B------:R-:W2:Y:S02]  /*22bc0*/  @!P2 SYNCS.PHASECHK.TRANS64 P2, [R101+URZ+0x348b0], R102 ;  /* 0x0348b0666500a5a7 */ /* 0x000ea4000804007f */
[----:B--2---:R-:W-:Y:S05]  /*22bd0*/  @!P2 BRA `(.L_x_527) ;  /* 0xfffffffc00f0a947 */ /* 0x004fea000383ffff */
[----:B------:R-:W-:Y:S05]  /*22be0*/  BRA `(.L_x_798) ;  /* 0xfffffe7c005c7947 */ /* 0x000fea000383ffff */
.L_x_547:
[----:B------:R-:W-:Y:S01]  /*22bf0*/  BSSY B1, `(.L_x_799) ;  /* 0x0000008000017945 */ /* 0x000fe20003800000 */
[----:B------:R-:W-:Y:S02]  /*22c00*/  IMAD.MOV.U32 R13, RZ, RZ, R42 ;  /* 0x000000ffff0d7224 */ /* 0x000fe400078e002a */
[----:B------:R-:W-:Y:S02]  /*22c10*/  IMAD.MOV.U32 R12, RZ, RZ, RZ ;  /* 0x000000ffff0c7224 */ /* 0x000fe400078e00ff */
[----:B------:R-:W-:Y:S02]  /*22c20*/  IMAD.MOV.U32 R11, RZ, RZ, 0x1c1f ;  /* 0x00001c1fff0b7424 */ /* 0x000fe400078e00ff */
[----:B------:R-:W-:-:S07]  /*22c30*/  IMAD.MOV.U32 R15, RZ, RZ, -0x1 ;  /* 0xffffffffff0f7424 */ /* 0x000fce00078e00ff */
[----:B------:R-:W-:Y:S05]  /*22c40*/  WARPSYNC.COLLECTIVE R15, `(.L_x_800) ;  /* 0x000000000f087348 */ /* 0x000fea0003c00000 */
[----:B------:R0:W1:Y:S02]  /*22c50*/  SHFL.IDX P6, R14, R13, R12, R11 ;  /* 0x0000000c0d0e7389 */ /* 0x00006400000c000b */
[----:B01----:R-:W-:Y:S01]  /*22c60*/  ENDCOLLECTIVE ;  /* 0x000000000000791b */ /* 0x003fe20003800000 */
.L_x_800:
[----:B------:R-:W-:Y:S05]  /*22c70*/  BSYNC B1 ;  /* 0x0000000000017941 */ /* 0x000fea0003800000 */
.L_x_799:
[----:B------:R-:W-:Y:S02]  /*22c80*/  IMAD.MOV.U32 R13, RZ, RZ, R39 ;  /* 0x000000ffff0d7224 */ /* 0x000fe400078e0027 */
[----:B------:R-:W-:Y:S02]  /*22c90*/  IMAD.MOV.U32 R12, RZ, RZ, RZ ;  /* 0x000000ffff0c7224 */ /* 0x000fe400078e00ff */
[----:B------:R-:W-:Y:S02]  /*22ca0*/  IMAD.MOV.U32 R11, RZ, RZ, 0x1c1f ;  /* 0x00001c1fff0b7424 */ /* 0x000fe400078e00ff */
[----:B------:R-:W-:Y:S02]  /*22cb0*/  IMAD.MOV.U32 R15, RZ, RZ, -0x1 ;  /* 0xffffffffff0f7424 */ /* 0x000fe400078e00ff */
[----:B------:R-:W-:-:S07]  /*22cc0*/  IMAD.MOV.U32 R42, RZ, RZ, R14 ;  /* 0x000000ffff2a7224 */ /* 0x000fce00078e000e */
[----:B------:R-:W-:Y:S05]  /*22cd0*/  WARPSYNC.COLLECTIVE R15, `(.L_x_801) ;  /* 0x000000000f087348 */ /* 0x000fea0003c00000 */
[----:B------:R0:W1:Y:S02]  /*22ce0*/  SHFL.IDX P6, R14, R13, R12, R11 ;  /* 0x0000000c0d0e7389 */ /* 0x00006400000c000b */
[----:B01----:R-:W-:Y:S01]  /*22cf0*/  ENDCOLLECTIVE ;  /* 0x000000000000791b */ /* 0x003fe20003800000 */
.L_x_801:
[----:B------:R-:W-:Y:S02]  /*22d00*/  IMAD.MOV.U32 R13, RZ, RZ, R50 ;  /* 0x000000ffff0d7224 */ /* 0x000fe400078e0032 */
[----:B------:R-:W-:-:S07]  /*22d10*/  IMAD.MOV.U32 R39, RZ, RZ, R14 ;  /* 0x000000ffff277224 */ /* 0x000fce00078e000e */
[----:B------:R-:W-:Y:S05]  /*22d20*/  WARPSYNC.COLLECTIVE R15, `(.L_x_802) ;  /* 0x000000000f087348 */ /* 0x000fea0003c00000 */
[----:B------:R0:W1:Y:S02]  /*22d30*/  SHFL.IDX P6, R14, R13, R12, R11 ;  /* 0x0000000c0d0e7389 */ /* 0x00006400000c000b */
[----:B01----:R-:W-:Y:S01]  /*22d40*/  ENDCOLLECTIVE ;  /* 0x000000000000791b */ /* 0x003fe20003800000 */
.L_x_802:
[----:B------:R-:W-:Y:S02]  /*22d50*/  IMAD.MOV.U32 R13, RZ, RZ, R24 ;  /* 0x000000ffff0d7224 */ /* 0x000fe400078e0018 */
[----:B------:R-:W-:-:S07]  /*22d60*/  IMAD.MOV.U32 R50, RZ, RZ, R14 ;  /* 0x000000ffff327224 */ /* 0x000fce00078e000e */
[----:B------:R-:W-:Y:S05]  /*22d70*/  WARPSYNC.COLLECTIVE R15, `(.L_x_803) ;  /* 0x000000000f087348 */ /* 0x000fea0003c00000 */
[----:B------:R0:W1:Y:S02]  /*22d80*/  SHFL.IDX P6, R14, R13, R12, R11 ;  /* 0x0000000c0d0e7389 */ /* 0x00006400000c000b */
[----:B01----:R-:W-:Y:S01]  /*22d90*/  ENDCOLLECTIVE ;  /* 0x000000000000791b */ /* 0x003fe20003800000 */
.L_x_803:
[----:B------:R-:W-:Y:S01]  /*22da0*/  IMAD.MOV.U32 R41, RZ, RZ, R14 ;  /* 0x000000ffff297224 */ /* 0x000fe200078e000e */
[----:B------:R-:W-:Y:S06]  /*22db0*/  BRA `(.L_x_804) ;  /* 0xfffffe8800d87947 */ /* 0x000fec000383ffff */
.L_x_551:
[----:B0-----:R0:W1:Y:S02]  /*22dc0*/  SYNCS.PHASECHK.TRANS64.TRYWAIT P0, [R2+URZ+0x34800], R5 ;  /* 0x03480005020075a7 */ /* 0x001064000800017f */
[----:B-1----:R-:W-:Y:S05]  /*22dd0*/  @!P0 NANOSLEEP.SYNCS 0x989680 ;  /* 0x009896800000895d */ /* 0x002fea0003900000 */
[----:B------:R-:W1:Y:S02]  /*22de0*/  @!P0 SYNCS.PHASECHK.TRANS64 P0, [R2+URZ+0x34800], R5 ;  /* 0x03480005020085a7 */ /* 0x000e64000800007f */
[----:B-1----:R-:W-:Y:S05]  /*22df0*/  @!P0 BRA `(.L_x_551) ;  /* 0xfffffffc00f08947 */ /* 0x002fea000383ffff */
[----:B------:R-:W-:Y:S05]  /*22e00*/  BRA `(.L_x_805) ;  /* 0xfffffe9400547947 */ /* 0x000fea000383ffff */
.L_x_575:
        /* <DEDUP_REMOVED lines=8> */
.L_x_807:
[----:B------:R-:W-:Y:S05]  /*22e90*/  BSYNC B1 ;  /* 0x0000000000017941 */ /* 0x000fea0003800000 */
.L_x_806:
        /* <DEDUP_REMOVED lines=8> */
.L_x_808:
[----:B------:R-:W-:Y:S02]  /*22f20*/  IMAD.MOV.U32 R13, RZ, RZ, R50 ;  /* 0x000000ffff0d7224 */ /* 0x000fe400078e0032 */
[----:B------:R-:W-:-:S07]  /*22f30*/  IMAD.MOV.U32 R40, RZ, RZ, R14 ;  /* 0x000000ffff287224 */ /* 0x000fce00078e000e */
[----:B------:R-:W-:Y:S05]  /*22f40*/  WARPSYNC.COLLECTIVE R15, `(.L_x_809) ;  /* 0x000000000f087348 */ /* 0x000fea0003c00000 */
[----:B------:R0:W1:Y:S02]  /*22f50*/  SHFL.IDX P6, R14, R13, R12, R11 ;  /* 0x0000000c0d0e7389 */ /* 0x00006400000c000b */
[----:B01----:R-:W-:Y:S01]  /*22f60*/  ENDCOLLECTIVE ;  /* 0x000000000000791b */ /* 0x003fe20003800000 */
.L_x_809:
[----:B------:R-:W-:Y:S02]  /*22f70*/  IMAD.MOV.U32 R13, RZ, RZ, R24 ;  /* 0x000000ffff0d7224 */ /* 0x000fe400078e0018 */
[----:B------:R-:W-:-:S07]  /*22f80*/  IMAD.MOV.U32 R21, RZ, RZ, R14 ;  /* 0x000000ffff157224 */ /* 0x000fce00078e000e */
[----:B------:R-:W-:Y:S05]  /*22f90*/  WARPSYNC.COLLECTIVE R15, `(.L_x_810) ;  /* 0x000000000f087348 */ /* 0x000fea0003c00000 */
[----:B------:R0:W1:Y:S02]  /*22fa0*/  SHFL.IDX P6, R14, R13, R12, R11 ;  /* 0x0000000c0d0e7389 */ /* 0x00006400000c000b */
[----:B01----:R-:W-:Y:S01]  /*22fb0*/  ENDCOLLECTIVE ;  /* 0x000000000000791b */ /* 0x003fe20003800000 */
.L_x_810:
[----:B------:R-:W-:Y:S01]  /*22fc0*/  IMAD.MOV.U32 R20, RZ, RZ, R14 ;  /* 0x000000ffff147224 */ /* 0x000fe200078e000e */
[----:B------:R-:W-:Y:S06]  /*22fd0*/  BRA `(.L_x_811) ;  /* 0xfffffeb000fc7947 */ /* 0x000fec000383ffff */
.L_x_579:
[----:B0-----:R0:W1:Y:S02]  /*22fe0*/  SYNCS.PHASECHK.TRANS64.TRYWAIT P0, [R2+URZ+0x34800], R5 ;  /* 0x03480005020075a7 */ /* 0x001064000800017f */
[----:B-1----:R-:W-:Y:S05]  /*22ff0*/  @!P0 NANOSLEEP.SYNCS 0x989680 ;  /* 0x009896800000895d */ /* 0x002fea0003900000 */
[----:B------:R-:W1:Y:S02]  /*23000*/  @!P0 SYNCS.PHASECHK.TRANS64 P0, [R2+URZ+0x34800], R5 ;  /* 0x03480005020085a7 */ /* 0x000e64000800007f */
[----:B-1----:R-:W-:Y:S05]  /*23010*/  @!P0 BRA `(.L_x_579) ;  /* 0xfffffffc00f08947 */ /* 0x002fea000383ffff */
[----:B------:R-:W-:Y:S05]  /*23020*/  BRA `(.L_x_812) ;  /* 0xfffffeb800e87947 */ /* 0x000fea000383ffff */
.L_x_593:
[----:B-1----:R1:W2:Y:S02]  /*23030*/  SYNCS.PHASECHK.TRANS64.TRYWAIT P2, [R0+URZ+0x34830], R3 ;  /* 0x03483003000075a7 */ /* 0x0022a4000804017f */
[----:B--2---:R-:W-:Y:S05]  /*23040*/  @!P2 NANOSLEEP.SYNCS 0x989680 ;  /* 0x009896800000a95d */ /* 0x004fea0003900000 */
[----:B------:R-:W2:Y:S02]  /*23050*/  @!P2 SYNCS.PHASECHK.TRANS64 P2, [R0+URZ+0x34830], R3 ;  /* 0x034830030000a5a7 */ /* 0x000ea4000804007f */
[----:B--2---:R-:W-:Y:S05]  /*23060*/  @!P2 BRA `(.L_x_593) ;  /* 0xfffffffc00f0a947 */ /* 0x004fea000383ffff */
[----:B------:R-:W-:Y:S05]  /*23070*/  BRA `(.L_x_592) ;  /* 0xfffffee0000c7947 */ /* 0x000fea000383ffff */
.L_x_600:
[----:B-1----:R1:W2:Y:S02]  /*23080*/  SYNCS.PHASECHK.TRANS64.TRYWAIT P2, [R12+URZ+0x34830], R9 ;  /* 0x034830090c0075a7 */ /* 0x0022a4000804017f */
[----:B--2---:R-:W-:Y:S05]  /*23090*/  @!P2 NANOSLEEP.SYNCS 0x989680 ;  /* 0x009896800000a95d */ /* 0x004fea0003900000 */
[----:B------:R-:W2:Y:S02]  /*230a0*/  @!P2 SYNCS.PHASECHK.TRANS64 P2, [R12+URZ+0x34830], R9 ;  /* 0x034830090c00a5a7 */ /* 0x000ea4000804007f */
[----:B--2---:R-:W-:Y:S05]  /*230b0*/  @!P2 BRA `(.L_x_600) ;  /* 0xfffffffc00f0a947 */ /* 0x004fea000383ffff */
[----:B------:R-:W-:Y:S05]  /*230c0*/  BRA `(.L_x_599) ;  /* 0xffffff10008c7947 */ /* 0x000fea000383ffff */
.L_x_605:
[----:B-1----:R1:W2:Y:S02]  /*230d0*/  SYNCS.PHASECHK.TRANS64.TRYWAIT P2, [R13+URZ+0x34850], R7 ;  /* 0x034850070d0075a7 */ /* 0x0022a4000804017f */
[----:B--2---:R-:W-:Y:S05]  /*230e0*/  @!P2 NANOSLEEP.SYNCS 0x989680 ;  /* 0x009896800000a95d */ /* 0x004fea0003900000 */
[----:B------:R-:W2:Y:S02]  /*230f0*/  @!P2 SYNCS.PHASECHK.TRANS64 P2, [R13+URZ+0x34850], R7 ;  /* 0x034850070d00a5a7 */ /* 0x000ea4000804007f */
[----:B--2---:R-:W-:Y:S05]  /*23100*/  @!P2 BRA `(.L_x_605) ;  /* 0xfffffffc00f0a947 */ /* 0x004fea000383ffff */
[----:B------:R-:W-:Y:S05]  /*23110*/  BRA `(.L_x_604) ;  /* 0xffffff1c00487947 */ /* 0x000fea000383ffff */
.L_x_611:
[----:B-1----:R1:W2:Y:S02]  /*23120*/  SYNCS.PHASECHK.TRANS64.TRYWAIT P0, [R6+URZ+0x34850], R5 ;  /* 0x03485005060075a7 */ /* 0x0022a4000800017f */
[----:B--2---:R-:W-:Y:S05]  /*23130*/  @!P0 NANOSLEEP.SYNCS 0x989680 ;  /* 0x009896800000895d */ /* 0x004fea0003900000 */
[----:B------:R-:W2:Y:S02]  /*23140*/  @!P0 SYNCS.PHASECHK.TRANS64 P0, [R6+URZ+0x34850], R5 ;  /* 0x03485005060085a7 */ /* 0x000ea4000800007f */
[----:B--2---:R-:W-:Y:S05]  /*23150*/  @!P0 BRA `(.L_x_611) ;  /* 0xfffffffc00f08947 */ /* 0x004fea000383ffff */
[----:B------:R-:W-:Y:S05]  /*23160*/  BRA `(.L_x_610) ;  /* 0xffffff4000687947 */ /* 0x000fea000383ffff */
.L_x_650:
[----:B------:R-:W1:Y:S01]  /*23170*/  S2R R3, SR_TID.X ;  /* 0x0000000000037919 */ /* 0x000e620000002100 */
[----:B------:R-:W-:Y:S01]  /*23180*/  BSSY B1, `(.L_x_813) ;  /* 0x000000a000017945 */ /* 0x000fe20003800000 */
[----:B------:R-:W-:Y:S02]  /*23190*/  IMAD.MOV.U32 R12, RZ, RZ, RZ ;  /* 0x000000ffff0c7224 */ /* 0x000fe400078e00ff */
[----:B0-----:R-:W-:Y:S02]  /*231a0*/  IMAD.MOV.U32 R11, RZ, RZ, 0x1f ;  /* 0x0000001fff0b7424 */ /* 0x001fe400078e00ff */
[----:B------:R-:W-:Y:S01]  /*231b0*/  IMAD.MOV.U32 R15, RZ, RZ, -0x1 ;  /* 0xffffffffff0f7424 */ /* 0x000fe200078e00ff */
[----:B-1----:R-:W-:-:S04]  /*231c0*/  SHF.R.U32.HI R3, RZ, 0x5, R3 ;  /* 0x00000005ff037819 */ /* 0x002fc80000011603 */
[----:B------:R-:W-:-:S05]  /*231d0*/  LOP3.LUT R3, R3, 0x3, RZ, 0xc0, !PT ;  /* 0x0000000303037812 */ /* 0x000fca00078ec0ff */
[----:B------:R-:W-:-:S07]  /*231e0*/  IMAD.MOV.U32 R13, RZ, RZ, R3 ;  /* 0x000000ffff0d7224 */ /* 0x000fce00078e0003 */
[----:B------:R-:W-:Y:S05]  /*231f0*/  WARPSYNC.COLLECTIVE R15, `(.L_x_814) ;  /* 0x000000000f087348 */ /* 0x000fea0003c00000 */
[----:B------:R0:W1:Y:S02]  /*23200*/  SHFL.IDX P6, R14, R13, R12, R11 ;  /* 0x0000000c0d0e7389 */ /* 0x00006400000c000b */
[----:B01----:R-:W-:Y:S01]  /*23210*/  ENDCOLLECTIVE ;  /* 0x000000000000791b */ /* 0x003fe20003800000 */
.L_x_814:
[----:B------:R-:W-:Y:S05]  /*23220*/  BSYNC B1 ;  /* 0x0000000000017941 */ /* 0x000fea0003800000 */
.L_x_813:
[----:B------:R-:W-:Y:S05]  /*23230*/  BRA `(.L_x_815) ;  /* 0xffffff90002c7947 */ /* 0x000fea000383ffff */
.L_x_652:
[----:B------:R-:W-:Y:S01]  /*23240*/  BSSY B1, `(.L_x_816) ;  /* 0x0000006000017945 */ /* 0x000fe20003800000 */
[----:B------:R-:W-:-:S07]  /*23250*/  IMAD.MOV.U32 R15, RZ, RZ, -0x1 ;  /* 0xffffffffff0f7424 */ /* 0x000fce00078e00ff */
[----:B01----:R-:W-:Y:S05]  /*23260*/  WARPSYNC.COLLECTIVE R15, `(.L_x_817) ;  /* 0x000000000f0c7348 */ /* 0x003fea0003c00000 */
[----:B------:R-:W-:Y:S02]  /*23270*/  ELECT P6, UR62, PT ;  /* 0x00000000003e782f */ /* 0x000fe400038c0000 */
[----:B------:R-:W-:Y:S01]  /*23280*/  MOV R14, UR62 ;  /* 0x0000003e000e7c02 */ /* 0x000fe20008000f00 */
[----:B01----:R-:W-:Y:S10]  /*23290*/  ENDCOLLECTIVE ;  /* 0x000000000000791b */ /* 0x003ff40003800000 */
.L_x_817:
[----:B------:R-:W-:Y:S05]  /*232a0*/  BSYNC B1 ;  /* 0x0000000000017941 */ /* 0x000fea0003800000 */
.L_x_816:
[----:B------:R-:W-:Y:S05]  /*232b0*/  BRA `(.L_x_651) ;  /* 0xffffff9000247947 */ /* 0x000fea000383ffff */
.L_x_654:
[----:B-1----:R1:W2:Y:S02]  /*232c0*/  SYNCS.PHASECHK.TRANS64.TRYWAIT P0, [R18+URZ+0x34820], R3 ;  /* 0x03482003120075a7 */ /* 0x0022a4000800017f */
[----:B--2---:R-:W-:Y:S05]  /*232d0*/  @!P0 NANOSLEEP.SYNCS 0x989680 ;  /* 0x009896800000895d */ /* 0x004fea0003900000 */
[----:B------:R-:W2:Y:S02]  /*232e0*/  @!P0 SYNCS.PHASECHK.TRANS64 P0, [R18+URZ+0x34820], R3 ;  /* 0x03482003120085a7 */ /* 0x000ea4000800007f */
[----:B--2---:R-:W-:Y:S05]  /*232f0*/  @!P0 BRA `(.L_x_654) ;  /* 0xfffffffc00f08947 */ /* 0x004fea000383ffff */
[----:B------:R-:W-:Y:S05]  /*23300*/  BRA `(.L_x_818) ;  /* 0xffffff9000347947 */ /* 0x000fea000383ffff */
.L_x_658:
[----:B--2---:R2:W3:Y:S02]  /*23310*/  SYNCS.PHASECHK.TRANS64.TRYWAIT P0, [R5+URZ+0x348a0], R9 ;  /* 0x0348a009050075a7 */ /* 0x0044e4000800017f */
[----:B---3--:R-:W-:Y:S05]  /*23320*/  @!P0 NANOSLEEP.SYNCS 0x989680 ;  /* 0x009896800000895d */ /* 0x008fea0003900000 */
[----:B------:R-:W3:Y:S02]  /*23330*/  @!P0 SYNCS.PHASECHK.TRANS64 P0, [R5+URZ+0x348a0], R9 ;  /* 0x0348a009050085a7 */ /* 0x000ee4000800007f */
[----:B---3--:R-:W-:Y:S05]  /*23340*/  @!P0 BRA `(.L_x_658) ;  /* 0xfffffffc00f08947 */ /* 0x008fea000383ffff */
[----:B------:R-:W-:Y:S05]  /*23350*/  BRA `(.L_x_819) ;  /* 0xffffff9000547947 */ /* 0x000fea000383ffff */
.L_x_665:
[----:B0-----:R0:W1:Y:S02]  /*23360*/  SYNCS.PHASECHK.TRANS64.TRYWAIT P0, [R5+URZ+0x348c0], R9 ;  /* 0x0348c009050075a7 */ /* 0x001064000800017f */
[----:B-1----:R-:W-:Y:S05]  /*23370*/  @!P0 NANOSLEEP.SYNCS 0x989680 ;  /* 0x009896800000895d */ /* 0x002fea0003900000 */
[----:B------:R-:W1:Y:S02]  /*23380*/  @!P0 SYNCS.PHASECHK.TRANS64 P0, [R5+URZ+0x348c0], R9 ;  /* 0x0348c009050085a7 */ /* 0x000e64000800007f */
[----:B-1----:R-:W-:Y:S05]  /*23390*/  @!P0 BRA `(.L_x_665) ;  /* 0xfffffffc00f08947 */ /* 0x002fea000383ffff */
[----:B------:R-:W-:Y:S05]  /*233a0*/  BRA `(.L_x_820) ;  /* 0xffffff9400507947 */ /* 0x000fea000383ffff */
.L_x_673:
[----:B-1----:R1:W2:Y:S02]  /*233b0*/  SYNCS.PHASECHK.TRANS64.TRYWAIT P2, [R7+URZ+0x348a0], R6 ;  /* 0x0348a006070075a7 */ /* 0x0022a4000804017f */
[----:B--2---:R-:W-:Y:S05]  /*233c0*/  @!P2 NANOSLEEP.SYNCS 0x989680 ;  /* 0x009896800000a95d */ /* 0x004fea0003900000 */
[----:B------:R-:W2:Y:S02]  /*233d0*/  @!P2 SYNCS.PHASECHK.TRANS64 P2, [R7+URZ+0x348a0], R6 ;  /* 0x0348a0060700a5a7 */ /* 0x000ea4000804007f */
[----:B--2---:R-:W-:Y:S05]  /*233e0*/  @!P2 BRA `(.L_x_673) ;  /* 0xfffffffc00f0a947 */ /* 0x004fea000383ffff */
[----:B------:R-:W-:Y:S05]  /*233f0*/  BRA `(.L_x_821) ;  /* 0xffffff9800787947 */ /* 0x000fea000383ffff */
.L_x_680:
[----:B0-----:R0:W2:Y:S02]  /*23400*/  SYNCS.PHASECHK.TRANS64.TRYWAIT P2, [R7+URZ+0x348c0], R6 ;  /* 0x0348c006070075a7 */ /* 0x0010a4000804017f */
[----:B--2---:R-:W-:Y:S05]  /*23410*/  @!P2 NANOSLEEP.SYNCS 0x989680 ;  /* 0x009896800000a95d */ /* 0x004fea0003900000 */
[----:B------:R-:W2:Y:S02]  /*23420*/  @!P2 SYNCS.PHASECHK.TRANS64 P2, [R7+URZ+0x348c0], R6 ;  /* 0x0348c0060700a5a7 */ /* 0x000ea4000804007f */
[----:B--2---:R-:W-:Y:S05]  /*23430*/  @!P2 BRA `(.L_x_680) ;  /* 0xfffffffc00f0a947 */ /* 0x004fea000383ffff */
[----:B------:R-:W-:Y:S05]  /*23440*/  BRA `(.L_x_822) ;  /* 0xffffff9c00707947 */ /* 0x000fea000383ffff */
.L_x_696:
        /* <DEDUP_REMOVED lines=11> */
.L_x_824:
[----:B------:R-:W-:Y:S05]  /*23500*/  BSYNC B0 ;  /* 0x0000000000007941 */ /* 0x000fea0003800000 */
.L_x_823:
[----:B------:R-:W-:Y:S05]  /*23510*/  BRA `(.L_x_825) ;  /* 0xffffffa800787947 */ /* 0x000fea000383ffff */
.L_x_698:
[----:B------:R-:W-:Y:S01]  /*23520*/  BSSY B0, `(.L_x_826) ;  /* 0x0000006000007945 */ /* 0x000fe20003800000 */
[----:B------:R-:W-:-:S07]  /*23530*/  IMAD.MOV.U32 R15, RZ, RZ, -0x1 ;  /* 0xffffffffff0f7424 */ /* 0x000fce00078e00ff */
[----:B01----:R-:W-:Y:S05]  /*23540*/  WARPSYNC.COLLECTIVE R15, `(.L_x_827) ;  /* 0x000000000f0c7348 */ /* 0x003fea0003c00000 */
[----:B------:R-:W-:Y:S02]  /*23550*/  ELECT P6, UR62, PT ;  /* 0x00000000003e782f */ /* 0x000fe400038c0000 */
[----:B------:R-:W-:Y:S01]  /*23560*/  MOV R14, UR62 ;  /* 0x0000003e000e7c02 */ /* 0x000fe20008000f00 */
[----:B01----:R-:W-:Y:S10]  /*23570*/  ENDCOLLECTIVE ;  /* 0x000000000000791b */ /* 0x003ff40003800000 */
.L_x_827:
[----:B------:R-:W-:Y:S05]  /*23580*/  BSYNC B0 ;  /* 0x0000000000007941 */ /* 0x000fea0003800000 */
.L_x_826:
[----:B------:R-:W-:Y:S05]  /*23590*/  BRA `(.L_x_828) ;  /* 0xffffffa800847947 */ /* 0x000fea000383ffff */
.L_x_700:
[----:B-1----:R1:W2:Y:S02]  /*235a0*/  SYNCS.PHASECHK.TRANS64.TRYWAIT P0, [R0+URZ+0x34840], R2 ;  /* 0x03484002000075a7 */ /* 0x0022a4000800017f */
[----:B--2---:R-:W-:Y:S05]  /*235b0*/  @!P0 NANOSLEEP.SYNCS 0x989680 ;  /* 0x009896800000895d */ /* 0x004fea0003900000 */
[----:B------:R-:W2:Y:S02]  /*235c0*/  @!P0 SYNCS.PHASECHK.TRANS64 P0, [R0+URZ+0x34840], R2 ;  /* 0x03484002000085a7 */ /* 0x000ea4000800007f */
[----:B--2---:R-:W-:Y:S05]  /*235d0*/  @!P0 BRA `(.L_x_700) ;  /* 0xfffffffc00f08947 */ /* 0x004fea000383ffff */
[----:B------:R-:W-:Y:S05]  /*235e0*/  BRA `(.L_x_829) ;  /* 0xffffffa800e47947 */ /* 0x000fea000383ffff */
.L_x_704:
[----:B------:R0:W5:Y:S01]  /*235f0*/  LDL.LU R9, [R1+0x5c] ;  /* 0x00005c0001097983 */ /* 0x0001620000300800 */
[----:B------:R-:W-:Y:S02]  /*23600*/  IMAD.MOV.U32 R13, RZ, RZ, R3 ;  /* 0x000000ffff0d7224 */ /* 0x000fe400078e0003 */
[----:B------:R-:W-:Y:S02]  /*23610*/  IMAD.MOV.U32 R12, RZ, RZ, RZ ;  /* 0x000000ffff0c7224 */ /* 0x000fe400078e00ff */
[----:B------:R-:W-:Y:S02]  /*23620*/  IMAD.MOV.U32 R11, RZ, RZ, 0x181f ;  /* 0x0000181fff0b7424 */ /* 0x000fe400078e00ff */
[----:B------:R-:W-:-:S07]  /*23630*/  IMAD.MOV.U32 R15, RZ, RZ, -0x1 ;  /* 0xffffffffff0f7424 */ /* 0x000fce00078e00ff */
[----:B0----5:R-:W-:Y:S05]  /*23640*/  WARPSYNC.COLLECTIVE R15, `(.L_x_830) ;  /* 0x000000000f087348 */ /* 0x021fea0003c00000 */
[----:B------:R1:W2:Y:S02]  /*23650*/  SHFL.IDX P6, R14, R13, R12, R11 ;  /* 0x0000000c0d0e7389 */ /* 0x0002a400000c000b */
[----:B012--5:R-:W-:Y:S01]  /*23660*/  ENDCOLLECTIVE ;  /* 0x000000000000791b */ /* 0x027fe20003800000 */
.L_x_830:
[----:B------:R-:W-:Y:S02]  /*23670*/  IMAD.MOV.U32 R13, RZ, RZ, R4 ;  /* 0x000000ffff0d7224 */ /* 0x000fe400078e0004 */
[----:B------:R-:W-:-:S07]  /*23680*/  IMAD.MOV.U32 R6, RZ, RZ, R14 ;  /* 0x000000ffff067224 */ /* 0x000fce00078e000e */
[----:B------:R-:W-:Y:S05]  /*23690*/  WARPSYNC.COLLECTIVE R15, `(.L_x_831) ;  /* 0x000000000f087348 */ /* 0x000fea0003c00000 */
[----:B------:R0:W1:Y:S02]  /*236a0*/  SHFL.IDX P6, R14, R13, R12, R11 ;  /* 0x0000000c0d0e7389 */ /* 0x00006400000c000b */
[----:B01----:R-:W-:Y:S01]  /*236b0*/  ENDCOLLECTIVE ;  /* 0x000000000000791b */ /* 0x003fe20003800000 */
.L_x_831:
[----:B------:R-:W-:Y:S02]  /*236c0*/  IMAD.MOV.U32 R13, RZ, RZ, R3 ;  /* 0x000000ffff0d7224 */ /* 0x000fe400078e0003 */
[----:B------:R-:W-:Y:S02]  /*236d0*/  IMAD.MOV.U32 R12, RZ, RZ, 0x1 ;  /* 0x00000001ff0c7424 */ /* 0x000fe400078e00ff */
[----:B------:R-:W-:-:S07]  /*236e0*/  IMAD.MOV.U32 R7, RZ, RZ, R14 ;  /* 0x000000ffff077224 */ /* 0x000fce00078e000e */
[----:B------:R-:W-:Y:S05]  /*236f0*/  WARPSYNC.COLLECTIVE R15, `(.L_x_832) ;  /* 0x000000000f087348 */ /* 0x000fea0003c00000 */
[----:B------:R0:W1:Y:S02]  /*23700*/  SHFL.IDX P6, R14, R13, R12, R11 ;  /* 0x0000000c0d0e7389 */ /* 0x00006400000c000b */
[----:B01----:R-:W-:Y:S01]  /*23710*/  ENDCOLLECTIVE ;  /* 0x000000000000791b */ /* 0x003fe20003800000 */
.L_x_832:
[----:B------:R-:W-:Y:S02]  /*23720*/  IMAD.MOV.U32 R13, RZ, RZ, R4 ;  /* 0x000000ffff0d7224 */ /* 0x000fe400078e0004 */
[----:B------:R-:W-:Y:S02]  /*23730*/  IMAD R2, R9, R8, RZ ;  /* 0x0000000809027224 */ /* 0x000fe400078e02ff */
[----:B------:R-:W0:Y:S01]  /*23740*/  S2R R9, SR_TID.X ;  /* 0x0000000000097919 */ /* 0x000e220000002100 */
[----:B------:R-:W1:Y:S01]  /*23750*/  S2R R8, SR_TID.X ;  /* 0x0000000000087919 */ /* 0x000e620000002100 */
[----:B0-----:R-:W-:-:S04]  /*23760*/  LOP3.LUT R9, R9, 0x7f, RZ, 0xc0, !PT ;  /* 0x0000007f09097812 */ /* 0x001fc800078ec0ff */
[----:B------:R-:W-:Y:S01]  /*23770*/  SHF.R.U32.HI R9, RZ, 0x3, R9 ;  /* 0x00000003ff097819 */ /* 0x000fe20000011609 */
[----:B-1----:R-:W-:-:S04]  /*23780*/  IMAD.SHL.U32 R8, R8, 0x8, RZ ;  /* 0x0000000808087824 */ /* 0x002fc800078e00ff */
[----:B------:R-:W-:Y:S01]  /*23790*/  IMAD.IADD R0, R9, 0x1, R5 ;  /* 0x0000000109007824 */ /* 0x000fe200078e0205 */
[----:B------:R-:W-:Y:S01]  /*237a0*/  LOP3.LUT R8, R8, 0x38, RZ, 0xc0, !PT ;  /* 0x0000003808087812 */ /* 0x000fe200078ec0ff */
[----:B------:R-:W-:-:S07]  /*237b0*/  IMAD.MOV.U32 R9, RZ, RZ, R14 ;  /* 0x000000ffff097224 */ /* 0x000fce00078e000e */
[----:B------:R-:W-:Y:S05]  /*237c0*/  WARPSYNC.COLLECTIVE R15, `(.L_x_833) ;  /* 0x000000000f087348 */ /* 0x000fea0003c00000 */
[----:B------:R0:W1:Y:S02]  /*237d0*/  SHFL.IDX P6, R14, R13, R12, R11 ;  /* 0x0000000c0d0e7389 */ /* 0x00006400000c000b */
[----:B01----:R-:W-:Y:S01]  /*237e0*/  ENDCOLLECTIVE ;  /* 0x000000000000791b */ /* 0x003fe20003800000 */
.L_x_833:
[C---:B------:R-:W-:Y:S01]  /*237f0*/  ISETP.GE.AND P3, PT, R0.reuse, R2, PT ;  /* 0x000000020000720c */ /* 0x040fe20003f66270 */
[----:B------:R-:W-:-:S12]  /*23800*/  VIADD R5, R0, 0x10 ;  /* 0x0000001000057836 */ /* 0x000fd80000000000 */
[----:B------:R-:W-:Y:S01]  /*23810*/  @!P3 LEA R7, P5, R8, R7, 0x1 ;  /* 0x000000070807b211 */ /* 0x000fe200078a08ff */
[----:B------:R-:W-:Y:S02]  /*23820*/  IMAD.MOV.U32 R13, RZ, RZ, R3 ;  /* 0x000000ffff0d7224 */ /* 0x000fe400078e0003 */
[----:B------:R-:W-:Y:S02]  /*23830*/  IMAD.MOV.U32 R12, RZ, RZ, 0x2 ;  /* 0x00000002ff0c7424 */ /* 0x000fe400078e00ff */
        /* <DEDUP_REMOVED lines=15> */
.L_x_834:
        /* <DEDUP_REMOVED lines=15> */
.L_x_835:
        /* <DEDUP_REMOVED lines=14> */
.L_x_836:
        /* <DEDUP_REMOVED lines=17> */
.L_x_837:
[----:B------:R-:W-:Y:S02]  /*23c10*/  IMAD.MOV.U32 R13, RZ, RZ, R3 ;  /* 0x000000ffff0d7224 */ /* 0x000fe400078e0003 */
[----:B------:R-:W-:Y:S02]  /*23c20*/  IMAD.MOV.U32 R12, RZ, RZ, 0x4 ;  /* 0x00000004ff0c7424 */ /* 0x000fe400078e00ff */
[----:B------:R-:W-:-:S07]  /*23c30*/  IMAD.MOV.U32 R5, RZ, RZ, R14 ;  /* 0x000000ffff057224 */ /* 0x000fce00078e000e */
[----:B------:R-:W-:Y:S05]  /*23c40*/  WARPSYNC.COLLECTIVE R15, `(.L_x_838) ;  /* 0x000000000f087348 */ /* 0x000fea0003c00000 */
[----:B------:R0:W1:Y:S02]  /*23c50*/  SHFL.IDX P6, R14, R13, R12, R11 ;  /* 0x0000000c0d0e7389 */ /* 0x00006400000c000b */
[----:B01----:R-:W-:Y:S01]  /*23c60*/  ENDCOLLECTIVE ;  /* 0x000000000000791b */ /* 0x003fe20003800000 */
.L_x_838:
        /* <DEDUP_REMOVED lines=17> */
.L_x_839:
[----:B------:R-:W-:Y:S02]  /*23d80*/  IMAD.MOV.U32 R13, RZ, RZ, R3 ;  /* 0x000000ffff0d7224 */ /* 0x000fe400078e0003 */
[----:B------:R-:W-:Y:S02]  /*23d90*/  IMAD.MOV.U32 R12, RZ, RZ, 0x5 ;  /* 0x00000005ff0c7424 */ /* 0x000fe400078e00ff */
[----:B------:R-:W-:-:S07]  /*23da0*/  IMAD.MOV.U32 R5, RZ, RZ, R14 ;  /* 0x000000ffff057224 */ /* 0x000fce00078e000e */
[----:B------:R-:W-:Y:S05]  /*23db0*/  WARPSYNC.COLLECTIVE R15, `(.L_x_840) ;  /* 0x000000000f087348 */ /* 0x000fea0003c00000 */
[----:B------:R0:W1:Y:S02]  /*23dc0*/  SHFL.IDX P6, R14, R13, R12, R11 ;  /* 0x0000000c0d0e7389 */ /* 0x00006400000c000b */
[----:B01----:R-:W-:Y:S01]  /*23dd0*/  ENDCOLLECTIVE ;  /* 0x000000000000791b */ /* 0x003fe20003800000 */
.L_x_840:
        /* <DEDUP_REMOVED lines=12> */
[----:B------:R-:W-:-:S02]  /*23ea0*/  ISETP.GE.AND P3, PT, R5, R2, PT ;  /* 0x000000020500720c */ /* 0x000fc40003f66270 */
[----:B0-----:R-:W-:-:S11]  /*23eb0*/  MOV R6, R14 ;  /* 0x0000000e00067202 */ /* 0x001fd60000000f00 */
[----:B------:R-:W-:Y:S05]  /*23ec0*/  WARPSYNC.COLLECTIVE R15, `(.L_x_841) ;  /* 0x000000000f087348 */ /* 0x000fea0003c00000 */
[----:B------:R0:W1:Y:S02]  /*23ed0*/  SHFL.IDX P6, R14, R13, R12, R11 ;  /* 0x0000000c0d0e7389 */ /* 0x00006400000c000b */
[----:B01----:R-:W-:Y:S01]  /*23ee0*/  ENDCOLLECTIVE ;  /* 0x000000000000791b */ /* 0x003fe20003800000 */
.L_x_841:
[----:B------:R-:W-:Y:S02]  /*23ef0*/  IMAD.MOV.U32 R13, RZ, RZ, R3 ;  /* 0x000000ffff0d7224 */ /* 0x000fe400078e0003 */
[----:B------:R-:W-:Y:S02]  /*23f00*/  IMAD.MOV.U32 R12, RZ, RZ, 0x6 ;  /* 0x00000006ff0c7424 */ /* 0x000fe400078e00ff */
[----:B------:R-:W-:-:S07]  /*23f10*/  IMAD.MOV.U32 R5, RZ, RZ, R14 ;  /* 0x000000ffff057224 */ /* 0x000fce00078e000e */
[----:B------:R-:W-:Y:S05]  /*23f20*/  WARPSYNC.COLLECTIVE R15, `(.L_x_842) ;  /* 0x000000000f087348 */ /* 0x000fea0003c00000 */
[----:B------:R0:W1:Y:S02]  /*23f30*/  SHFL.IDX P6, R14, R13, R12, R11 ;  /* 0x0000000c0d0e7389 */ /* 0x00006400000c000b */
[----:B01----:R-:W-:Y:S01]  /*23f40*/  ENDCOLLECTIVE ;  /* 0x000000000000791b */ /* 0x003fe20003800000 */
.L_x_842:
        /* <DEDUP_REMOVED lines=15> */
.L_x_843:
        /* <DEDUP_REMOVED lines=8> */
.L_x_844:
        /* <DEDUP_REMOVED lines=14> */
.L_x_845:
[----:B------:R-:W-:Y:S01]  /*241a0*/  @!PT LDS RZ, [RZ] ;  /* 0x00000000fffff984 */ /* 0x000fe20000000800 */
[----:B------:R-:W-:Y:S01]  /*241b0*/  @!PT LDS RZ, [RZ] ;  /* 0x00000000fffff984 */ /* 0x000fe20000000800 */
[----:B------:R-:W-:Y:S01]  /*241c0*/  @!PT LDS RZ, [RZ] ;  /* 0x00000000fffff984 */ /* 0x000fe20000000800 */
[----:B------:R0:W-:Y:S01]  /*241d0*/  @!P4 LDGSTS.E.BYPASS.LTC128B.128 [R10+0x1b400], desc[UR58][R6.64+0x100], !P0 ;  /* 0x1b400100060acfae */ /* 0x0001e2000c101d7a */
[----:B------:R-:W-:Y:S01]  /*241e0*/  IMAD.MOV.U32 R3, RZ, RZ, R14 ;  /* 0x000000ffff037224 */ /* 0x000fe200078e000e */
[----:B------:R-:W-:Y:S06]  /*241f0*/  BRA `(.L_x_846) ;  /* 0xffffffac00847947 */ /* 0x000fec000383ffff */
.L_x_709:
[----:B----4-:R4:W0:Y:S02]  /*24200*/  SYNCS.PHASECHK.TRANS64.TRYWAIT P0, [R18+URZ+0x34820], R0 ;  /* 0x03482000120075a7 */ /* 0x010824000800017f */
[----:B0-----:R-:W-:Y:S05]  /*24210*/  @!P0 NANOSLEEP.SYNCS 0x989680 ;  /* 0x009896800000895d */ /* 0x001fea0003900000 */
[----:B------:R-:W0:Y:S02]  /*24220*/  @!P0 SYNCS.PHASECHK.TRANS64 P0, [R18+URZ+0x34820], R0 ;  /* 0x03482000120085a7 */ /* 0x000e24000800007f */
[----:B0-----:R-:W-:Y:S05]  /*24230*/  @!P0 BRA `(.L_x_709) ;  /* 0xfffffffc00f08947 */ /* 0x001fea000383ffff */
[----:B------:R-:W-:Y:S05]  /*24240*/  BRA `(.L_x_847) ;  /* 0xffffffb000047947 */ /* 0x000fea000383ffff */
.L_x_718:
[----:B-1----:R1:W2:Y:S02]  /*24250*/  SYNCS.PHASECHK.TRANS64.TRYWAIT P0, [R3+URZ+0x34840], R2 ;  /* 0x03484002030075a7 */ /* 0x0022a4000800017f */
[----:B--2---:R-:W-:Y:S05]  /*24260*/  @!P0 NANOSLEEP.SYNCS 0x989680 ;  /* 0x009896800000895d */ /* 0x004fea0003900000 */
[----:B------:R-:W2:Y:S02]  /*24270*/  @!P0 SYNCS.PHASECHK.TRANS64 P0, [R3+URZ+0x34840], R2 ;  /* 0x03484002030085a7 */ /* 0x000ea4000800007f */
[----:B--2---:R-:W-:Y:S05]  /*24280*/  @!P0 BRA `(.L_x_718) ;  /* 0xfffffffc00f08947 */ /* 0x004fea000383ffff */
[----:B------:R-:W-:Y:S05]  /*24290*/  BRA `(.L_x_848) ;  /* 0xffffffb000e07947 */ /* 0x000fea000383ffff */
.L_x_725:
[----:B0-----:R0:W1:Y:S02]  /*242a0*/  SYNCS.PHASECHK.TRANS64.TRYWAIT P0, [R3+URZ+0x60], R2 ;  /* 0x00006002030075a7 */ /* 0x001064000800017f */
[----:B-1----:R-:W-:Y:S05]  /*242b0*/  @!P0 NANOSLEEP.SYNCS 0x989680 ;  /* 0x009896800000895d */ /* 0x002fea0003900000 */
[----:B------:R-:W1:Y:S02]  /*242c0*/  @!P0 SYNCS.PHASECHK.TRANS64 P0, [R3+URZ+0x60], R2 ;  /* 0x00006002030085a7 */ /* 0x000e64000800007f */
[----:B-1----:R-:W-:Y:S05]  /*242d0*/  @!P0 BRA `(.L_x_725) ;  /* 0xfffffffc00f08947 */ /* 0x002fea000383ffff */
[----:B------:R-:W-:Y:S05]  /*242e0*/  BRA `(.L_x_849) ;  /* 0xffffffb400f07947 */ /* 0x000fea000383ffff */
.L_x_734:
[----:B-1----:R1:W2:Y:S02]  /*242f0*/  SYNCS.PHASECHK.TRANS64.TRYWAIT P0, [R3+URZ+0x34840], R2 ;  /* 0x03484002030075a7 */ /* 0x0022a4000800017f */
[----:B--2---:R-:W-:Y:S05]  /*24300*/  @!P0 NANOSLEEP.SYNCS 0x989680 ;  /* 0x009896800000895d */ /* 0x004fea0003900000 */
[----:B------:R-:W2:Y:S02]  /*24310*/  @!P0 SYNCS.PHASECHK.TRANS64 P0, [R3+URZ+0x34840], R2 ;  /* 0x03484002030085a7 */ /* 0x000ea4000800007f */
[----:B--2---:R-:W-:Y:S05]  /*24320*/  @!P0 BRA `(.L_x_734) ;  /* 0xfffffffc00f08947 */ /* 0x004fea000383ffff */
[----:B------:R-:W-:Y:S05]  /*24330*/  BRA `(.L_x_850) ;  /* 0xffffffbc00807947 */ /* 0x000fea000383ffff */
.L_x_741:
[----:B0-----:R0:W1:Y:S02]  /*24340*/  SYNCS.PHASECHK.TRANS64.TRYWAIT P0, [R2+URZ+0x60], R3 ;  /* 0x00006003020075a7 */ /* 0x001064000800017f */
[----:B-1----:R-:W-:Y:S05]  /*24350*/  @!P0 NANOSLEEP.SYNCS 0x989680 ;  /* 0x009896800000895d */ /* 0x002fea0003900000 */
[----:B------:R-:W1:Y:S02]  /*24360*/  @!P0 SYNCS.PHASECHK.TRANS64 P0, [R2+URZ+0x60], R3 ;  /* 0x00006003020085a7 */ /* 0x000e64000800007f */
[----:B-1----:R-:W-:Y:S05]  /*24370*/  @!P0 BRA `(.L_x_741) ;  /* 0xfffffffc00f08947 */ /* 0x002fea000383ffff */
[----:B------:R-:W-:Y:S05]  /*24380*/  BRA `(.L_x_851) ;  /* 0xffffffc000907947 */ /* 0x000fea000383ffff */
.L_x_750:
[----:B--2---:R2:W3:Y:S02]  /*24390*/  SYNCS.PHASECHK.TRANS64.TRYWAIT P0, [R2+URZ+0x34840], R3 ;  /* 0x03484003020075a7 */ /* 0x0044e4000800017f */
[----:B---3--:R-:W-:Y:S05]  /*243a0*/  @!P0 NANOSLEEP.SYNCS 0x989680 ;  /* 0x009896800000895d */ /* 0x008fea0003900000 */
[----:B------:R-:W3:Y:S02]  /*243b0*/  @!P0 SYNCS.PHASECHK.TRANS64 P0, [R2+URZ+0x34840], R3 ;  /* 0x03484003020085a7 */ /* 0x000ee4000800007f */
[----:B---3--:R-:W-:Y:S05]  /*243c0*/  @!P0 BRA `(.L_x_750) ;  /* 0xfffffffc00f08947 */ /* 0x008fea000383ffff */
[----:B------:R-:W-:Y:S05]  /*243d0*/  BRA `(.L_x_852) ;  /* 0xffffffc400f07947 */ /* 0x000fea000383ffff */
.L_x_757:
[----:B0-----:R0:W1:Y:S02]  /*243e0*/  SYNCS.PHASECHK.TRANS64.TRYWAIT P0, [R2+URZ+0x60], R5 ;  /* 0x00006005020075a7 */ /* 0x001064000800017f */
[----:B-1----:R-:W-:Y:S05]  /*243f0*/  @!P0 NANOSLEEP.SYNCS 0x989680 ;  /* 0x009896800000895d */ /* 0x002fea0003900000 */
[----:B------:R-:W1:Y:S02]  /*24400*/  @!P0 SYNCS.PHASECHK.TRANS64 P0, [R2+URZ+0x60], R5 ;  /* 0x00006005020085a7 */ /* 0x000e64000800007f */
[----:B-1----:R-:W-:Y:S05]  /*24410*/  @!P0 BRA `(.L_x_757) ;  /* 0xfffffffc00f08947 */ /* 0x002fea000383ffff */
[----:B------:R-:W-:Y:S05]  /*24420*/  BRA `(.L_x_853) ;  /* 0xffffffcc00007947 */ /* 0x000fea000383ffff */
.L_x_768:
[----:B---3--:R3:W4:Y:S02]  /*24430*/  SYNCS.PHASECHK.TRANS64.TRYWAIT P0, [R0+URZ+0x34860], R2 ;  /* 0x03486002000075a7 */ /* 0x008724000800017f */
[----:B----4-:R-:W-:Y:S05]  /*24440*/  @!P0 NANOSLEEP.SYNCS 0x989680 ;  /* 0x009896800000895d */ /* 0x010fea0003900000 */
[----:B------:R-:W4:Y:S02]  /*24450*/  @!P0 SYNCS.PHASECHK.TRANS64 P0, [R0+URZ+0x34860], R2 ;  /* 0x03486002000085a7 */ /* 0x000f24000800007f */
[----:B----4-:R-:W-:Y:S05]  /*24460*/  @!P0 BRA `(.L_x_768) ;  /* 0xfffffffc00f08947 */ /* 0x010fea000383ffff */
[----:B------:R-:W-:Y:S05]  /*24470*/  BRA `(.L_x_854) ;  /* 0xffffffd0004c7947 */ /* 0x000fea000383ffff */
.L_x_775:
[----:B------:R-:W3:Y:S01]  /*24480*/  LDL R0, [R1] ;  /* 0x0000000001007983 */ /* 0x000ee20000100800 */
[----:B------:R-:W-:Y:S01]  /*24490*/  BSSY B0, `(.L_x_855) ;  /* 0x0000008000007945 */ /* 0x000fe20003800000 */
[----:B------:R-:W-:Y:S02]  /*244a0*/  IMAD.MOV.U32 R12, RZ, RZ, RZ ;  /* 0x000000ffff0c7224 */ /* 0x000fe400078e00ff */
[----:B0-----:R-:W-:Y:S02]  /*244b0*/  IMAD.MOV.U32 R11, RZ, RZ, 0x1f ;  /* 0x0000001fff0b7424 */ /* 0x001fe400078e00ff */
[----:B------:R-:W-:Y:S02]  /*244c0*/  IMAD.MOV.U32 R15, RZ, RZ, -0x1 ;  /* 0xffffffffff0f7424 */ /* 0x000fe400078e00ff */
[----:B---3--:R-:W-:-:S07]  /*244d0*/  IMAD.MOV.U32 R13, RZ, RZ, R0 ;  /* 0x000000ffff0d7224 */ /* 0x008fce00078e0000 */
[----:B-12-4-:R-:W-:Y:S05]  /*244e0*/  WARPSYNC.COLLECTIVE R15, `(.L_x_856) ;  /* 0x000000000f087348 */ /* 0x016fea0003c00000 */
[----:B------:R0:W3:Y:S02]  /*244f0*/  SHFL.IDX P6, R14, R13, R12, R11 ;  /* 0x0000000c0d0e7389 */ /* 0x0000e400000c000b */
[----:B01234-:R-:W-:Y:S01]  /*24500*/  ENDCOLLECTIVE ;  /* 0x000000000000791b */ /* 0x01ffe20003800000 */
.L_x_856:
[----:B------:R-:W-:Y:S05]  /*24510*/  BSYNC B0 ;  /* 0x0000000000007941 */ /* 0x000fea0003800000 */
.L_x_855:
        /* <DEDUP_REMOVED lines=9> */
.L_x_857:
        /* <DEDUP_REMOVED lines=16> */
[----:B------:R-:W-:Y:S01]  /*246b0*/  ISETP.GE.U32.AND P5, PT, R16, 0x10, PT ;  /* 0x000000101000780c */ /* 0x000fe20003fa6070 */
[----:B--2---:R-:W-:Y:S02]  /*246c0*/  @!P1 IMAD.MOV.U32 R4, RZ, RZ, R8 ;  /* 0x000000ffff049224 */ /* 0x004fe400078e0008 */
        /* <DEDUP_REMOVED lines=8> */
.L_x_858:
        /* <DEDUP_REMOVED lines=8> */
.L_x_859:
        /* <DEDUP_REMOVED lines=8> */
.L_x_860:
        /* <DEDUP_REMOVED lines=8> */
.L_x_861:
        /* <DEDUP_REMOVED lines=8> */
.L_x_862:
        /* <DEDUP_REMOVED lines=9> */
.L_x_863:
[----:B------:R-:W-:Y:S01]  /*249e0*/  IMAD.MOV.U32 R9, RZ, RZ, R14 ;  /* 0x000000ffff097224 */ /* 0x000fe200078e000e */
[----:B------:R-:W-:Y:S06]  /*249f0*/  BRA `(.L_x_864) ;  /* 0xffffffd000c07947 */ /* 0x000fec000383ffff */
.L_x_778:
[----:B------:R-:W-:Y:S01]  /*24a00*/  BSSY B0, `(.L_x_865) ;  /* 0x0000008000007945 */ /* 0x000fe20003800000 */
[----:B------:R-:W-:Y:S02]  /*24a10*/  IMAD.MOV.U32 R13, RZ, RZ, R2 ;  /* 0x000000ffff0d7224 */ /* 0x000fe400078e0002 */
[----:B------:R-:W-:Y:S02]  /*24a20*/  IMAD.MOV.U32 R12, RZ, RZ, 0x1 ;  /* 0x00000001ff0c7424 */ /* 0x000fe400078e00ff */
[----:B------:R-:W-:Y:S02]  /*24a30*/  IMAD.MOV.U32 R11, RZ, RZ, RZ ;  /* 0x000000ffff0b7224 */ /* 0x000fe400078e00ff */
[----:B------:R-:W-:-:S07]  /*24a40*/  IMAD.MOV.U32 R15, RZ, RZ, -0x1 ;  /* 0xffffffffff0f7424 */ /* 0x000fce00078e00ff */
[----:B0-----:R-:W-:Y:S05]  /*24a50*/  WARPSYNC.COLLECTIVE R15, `(.L_x_866) ;  /* 0x000000000f087348 */ /* 0x001fea0003c00000 */
[----:B------:R1:W2:Y:S02]  /*24a60*/  SHFL.UP P6, R14, R13, R12, R11 ;  /* 0x0400000c0d0e7389 */ /* 0x0002a400000c000b */
[----:B012---:R-:W-:Y:S01]  /*24a70*/  ENDCOLLECTIVE ;  /* 0x000000000000791b */ /* 0x007fe20003800000 */
.L_x_866:
[----:B------:R-:W-:Y:S05]  /*24a80*/  BSYNC B0 ;  /* 0x0000000000007941 */ /* 0x000fea0003800000 */
.L_x_865:
        /* <DEDUP_REMOVED lines=10> */
.L_x_867:
        /* <DEDUP_REMOVED lines=8> */
.L_x_868:
        /* <DEDUP_REMOVED lines=8> */
.L_x_869:
        /* <DEDUP_REMOVED lines=8> */
.L_x_870:
        /* <DEDUP_REMOVED lines=9> */
.L_x_871:
[----:B------:R-:W-:Y:S01]  /*24d40*/  IMAD.MOV.U32 R9, RZ, RZ, R14 ;  /* 0x000000ffff097224 */ /* 0x000fe200078e000e */
[----:B------:R-:W-:Y:S06]  /*24d50*/  BRA `(.L_x_872) ;  /* 0xffffffd000947947 */ /* 0x000fec000383ffff */
.L_x_780:
[----:B------:R-:W-:Y:S01]  /*24d60*/  BSSY B0, `(.L_x_873) ;  /* 0x0000006000007945 */ /* 0x000fe20003800000 */
[----:B------:R-:W-:Y:S01]  /*24d70*/  PLOP3.LUT P6, PT, P6, PT, PT, 0x8, 0x0 ;  /* 0x000000000000781c */ /* 0x000fe200037ce170 */
[----:B------:R-:W-:-:S12]  /*24d80*/  IMAD.MOV.U32 R15, RZ, RZ, -0x1 ;  /* 0xffffffffff0f7424 */ /* 0x000fd800078e00ff */
[----:B0-----:R-:W-:Y:S05]  /*24d90*/  WARPSYNC.COLLECTIVE R15, `(.L_x_874) ;  /* 0x000000000f087348 */ /* 0x001fea0003c00000 */
[----:B------:R-:W-:Y:S01]  /*24da0*/  VOTE.ANY R14, PT, P6 ;  /* 0x00000000000e7806 */ /* 0x000fe200030e0100 */
[----:B0-----:R-:W-:Y:S06]  /*24db0*/  ENDCOLLECTIVE ;  /* 0x000000000000791b */ /* 0x001fec0003800000 */
.L_x_874:
[----:B------:R-:W-:Y:S05]  /*24dc0*/  BSYNC B0 ;  /* 0x0000000000007941 */ /* 0x000fea0003800000 */
.L_x_873:
[----:B------:R-:W-:Y:S02]  /*24dd0*/  IMAD.MOV.U32 R3, RZ, RZ, R14 ;  /* 0x000000ffff037224 */ /* 0x000fe400078e000e */
[----:B------:R-:W-:Y:S02]  /*24de0*/  IMAD.MOV.U32 R13, RZ, RZ, R4 ;  /* 0x000000ffff0d7224 */ /* 0x000fe400078e0004 */
[----:B------:R-:W0:Y:S01]  /*24df0*/  POPC R0, R3 ;  /* 0x0000000300007309 */ /* 0x000e220000000000 */
[----:B------:R-:W-:Y:S02]  /*24e00*/  IMAD.MOV.U32 R11, RZ, RZ, 0x1f ;  /* 0x0000001fff0b7424 */ /* 0x000fe400078e00ff */
[----:B------:R-:W-:Y:S02]  /*24e10*/  IMAD.MOV.U32 R15, RZ, RZ, -0x1 ;  /* 0xffffffffff0f7424 */ /* 0x000fe400078e00ff */
[----:B0-----:R-:W-:-:S07]  /*24e20*/  IMAD.MOV.U32 R12, RZ, RZ, R0 ;  /* 0x000000ffff0c7224 */ /* 0x001fce00078e0000 */
[----:B------:R-:W-:Y:S05]  /*24e30*/  WARPSYNC.COLLECTIVE R15, `(.L_x_875) ;  /* 0x000000000f087348 */ /* 0x000fea0003c00000 */
[----:B------:R0:W1:Y:S02]  /*24e40*/  SHFL.IDX P6, R14, R13, R12, R11 ;  /* 0x0000000c0d0e7389 */ /* 0x00006400000c000b */
[----:B01----:R-:W-:Y:S01]  /*24e50*/  ENDCOLLECTIVE ;  /* 0x000000000000791b */ /* 0x003fe20003800000 */
.L_x_875:
[----:B------:R-:W-:Y:S02]  /*24e60*/  IMAD.MOV.U32 R13, RZ, RZ, R6 ;  /* 0x000000ffff0d7224 */ /* 0x000fe400078e0006 */
[----:B------:R-:W-:-:S07]  /*24e70*/  IMAD.MOV.U32 R4, RZ, RZ, R14 ;  /* 0x000000ffff047224 */ /* 0x000fce00078e000e */
[----:B------:R-:W-:Y:S05]  /*24e80*/  WARPSYNC.COLLECTIVE R15, `(.L_x_876) ;  /* 0x000000000f087348 */ /* 0x000fea0003c00000 */
[----:B------:R0:W1:Y:S02]  /*24e90*/  SHFL.IDX P6, R14, R13, R12, R11 ;  /* 0x0000000c0d0e7389 */ /* 0x00006400000c000b */
[----:B01----:R-:W-:Y:S01]  /*24ea0*/  ENDCOLLECTIVE ;  /* 0x000000000000791b */ /* 0x003fe20003800000 */
.L_x_876:
[----:B------:R-:W-:Y:S01]  /*24eb0*/  IMAD.MOV.U32 R6, RZ, RZ, R14 ;  /* 0x000000ffff067224 */ /* 0x000fe200078e000e */
[----:B------:R-:W-:Y:S06]  /*24ec0*/  BRA `(.L_x_877) ;  /* 0xffffffd000747947 */ /* 0x000fec000383ffff */
.L_x_782:
[----:B------:R-:W-:Y:S01]  /*24ed0*/  BSSY B0, `(.L_x_878) ;  /* 0x0000007000007945 */ /* 0x000fe20003800000 */
[----:B------:R-:W-:Y:S02]  /*24ee0*/  IMAD.MOV.U32 R13, RZ, RZ, R7 ;  /* 0x000000ffff0d7224 */ /* 0x000fe400078e0007 */
[----:B------:R-:W-:Y:S02]  /*24ef0*/  IMAD.MOV.U32 R11, RZ, RZ, 0x1f ;  /* 0x0000001fff0b7424 */ /* 0x000fe400078e00ff */
[----:B------:R-:W-:-:S07]  /*24f00*/  IMAD.MOV.U32 R15, RZ, RZ, -0x1 ;  /* 0xffffffffff0f7424 */ /* 0x000fce00078e00ff */
[----:B0123--:R-:W-:Y:S05]  /*24f10*/  WARPSYNC.COLLECTIVE R15, `(.L_x_879) ;  /* 0x000000000f087348 */ /* 0x00ffea0003c00000 */
[----:B------:R4:W0:Y:S02]  /*24f20*/  SHFL.IDX P6, R14, R13, R12, R11 ;  /* 0x0000000c0d0e7389 */ /* 0x00082400000c000b */
[----:B01234-:R-:W-:Y:S01]  /*24f30*/  ENDCOLLECTIVE ;  /* 0x000000000000791b */ /* 0x01ffe20003800000 */
.L_x_879:
[----:B------:R-:W-:Y:S05]  /*24f40*/  BSYNC B0 ;  /* 0x0000000000007941 */ /* 0x000fea0003800000 */
.L_x_878:
[----:B------:R-:W-:Y:S01]  /*24f50*/  IMAD.MOV.U32 R7, RZ, RZ, R14 ;  /* 0x000000ffff077224 */ /* 0x000fe200078e000e */
[----:B------:R-:W-:Y:S06]  /*24f60*/  BRA `(.L_x_880) ;  /* 0xffffffd000647947 */ /* 0x000fec000383ffff */
.L_x_786:
[----:B0-----:R0:W1:Y:S02]  /*24f70*/  SYNCS.PHASECHK.TRANS64.TRYWAIT P0, [R0+URZ+0x34820], R3 ;  /* 0x03482003000075a7 */ /* 0x001064000800017f */
[----:B-1----:R-:W-:Y:S05]  /*24f80*/  @!P0 NANOSLEEP.SYNCS 0x989680 ;  /* 0x009896800000895d */ /* 0x002fea0003900000 */
[----:B------:R-:W1:Y:S02]  /*24f90*/  @!P0 SYNCS.PHASECHK.TRANS64 P0, [R0+URZ+0x34820], R3 ;  /* 0x03482003000085a7 */ /* 0x000e64000800007f */
[----:B-1----:R-:W-:Y:S05]  /*24fa0*/  @!P0 BRA `(.L_x_786) ;  /* 0xfffffffc00f08947 */ /* 0x002fea000383ffff */
[----:B------:R-:W-:Y:S05]  /*24fb0*/  BRA `(.L_x_881) ;  /* 0xffffffd400fc7947 */ /* 0x000fea000383ffff */
.L_x_787:
        /* <DEDUP_REMOVED lines=11> */
.L_x_883:
[----:B------:R-:W-:Y:S05]  /*25070*/  BSYNC B0 ;  /* 0x0000000000007941 */ /* 0x000fea0003800000 */
.L_x_882:
[----:B------:R-:W-:Y:S05]  /*25080*/  BRA `(.L_x_884) ;  /* 0xffffffd400e47947 */ /* 0x000fea000383ffff */
.L_x_788:
[----:B------:R-:W-:Y:S01]  /*25090*/  BSSY B0, `(.L_x_885) ;  /* 0x0000006000007945 */ /* 0x000fe20003800000 */
[----:B------:R-:W-:-:S07]  /*250a0*/  IMAD.MOV.U32 R15, RZ, RZ, -0x1 ;  /* 0xffffffffff0f7424 */ /* 0x000fce00078e00ff */
[----:B01----:R-:W-:Y:S05]  /*250b0*/  WARPSYNC.COLLECTIVE R15, `(.L_x_886) ;  /* 0x000000000f0c7348 */ /* 0x003fea0003c00000 */
[----:B------:R-:W-:Y:S02]  /*250c0*/  ELECT P6, UR62, PT ;  /* 0x00000000003e782f */ /* 0x000fe400038c0000 */
[----:B------:R-:W-:Y:S01]  /*250d0*/  MOV R14, UR62 ;  /* 0x0000003e000e7c02 */ /* 0x000fe20008000f00 */
[----:B01----:R-:W-:Y:S10]  /*250e0*/  ENDCOLLECTIVE ;  /* 0x000000000000791b */ /* 0x003ff40003800000 */
.L_x_886:
[----:B------:R-:W-:Y:S05]  /*250f0*/  BSYNC B0 ;  /* 0x0000000000007941 */ /* 0x000fea0003800000 */
.L_x_885:
[----:B------:R-:W-:Y:S05]  /*25100*/  BRA `(.L_x_887) ;  /* 0xffffffd400d87947 */ /* 0x000fea000383ffff */
.L_x_790:
[----:B0-----:R0:W1:Y:S02]  /*25110*/  SYNCS.PHASECHK.TRANS64.TRYWAIT P0, [R6+URZ], R5 ;  /* 0x00000005060075a7 */ /* 0x001064000800017f */
[----:B-1----:R-:W-:Y:S05]  /*25120*/  @!P0 NANOSLEEP.SYNCS 0x989680 ;  /* 0x009896800000895d */ /* 0x002fea0003900000 */
[----:B------:R-:W1:Y:S02]  /*25130*/  @!P0 SYNCS.PHASECHK.TRANS64 P0, [R6+URZ], R5 ;  /* 0x00000005060085a7 */ /* 0x000e64000800007f */
[----:B-1----:R-:W-:Y:S05]  /*25140*/  @!P0 BRA `(.L_x_790) ;  /* 0xfffffffc00f08947 */ /* 0x002fea000383ffff */
[----:B------:R-:W-:Y:S05]  /*25150*/  BRA `(.L_x_888) ;  /* 0xffffffd800187947 */ /* 0x000fea000383ffff */
.L_x_791:
[----:B-1----:R1:W2:Y:S02]  /*25160*/  SYNCS.PHASECHK.TRANS64.TRYWAIT P0, [R7+URZ], R2 ;  /* 0x00000002070075a7 */ /* 0x0022a4000800017f */
[----:B--2---:R-:W-:Y:S05]  /*25170*/  @!P0 NANOSLEEP.SYNCS 0x989680 ;  /* 0x009896800000895d */ /* 0x004fea0003900000 */
[----:B------:R-:W2:Y:S02]  /*25180*/  @!P0 SYNCS.PHASECHK.TRANS64 P0, [R7+URZ], R2 ;  /* 0x00000002070085a7 */ /* 0x000ea4000800007f */
[----:B--2---:R-:W-:Y:S05]  /*25190*/  @!P0 BRA `(.L_x_791) ;  /* 0xfffffffc00f08947 */ /* 0x004fea000383ffff */
[----:B------:R-:W-:Y:S05]  /*251a0*/  BRA `(.L_x_889) ;  /* 0xffffffd8000c7947 */ /* 0x000fea000383ffff */
.L_x_793:
[----:B--2---:R2:W3:Y:S02]  /*251b0*/  SYNCS.PHASECHK.TRANS64.TRYWAIT P0, [R4+URZ], R5 ;  /* 0x00000005040075a7 */ /* 0x0044e4000800017f */
[----:B---3--:R-:W-:Y:S05]  /*251c0*/  @!P0 NANOSLEEP.SYNCS 0x989680 ;  /* 0x009896800000895d */ /* 0x008fea0003900000 */
[----:B------:R-:W3:Y:S02]  /*251d0*/  @!P0 SYNCS.PHASECHK.TRANS64 P0, [R4+URZ], R5 ;  /* 0x00000005040085a7 */ /* 0x000ee4000800007f */
[----:B---3--:R-:W-:Y:S05]  /*251e0*/  @!P0 BRA `(.L_x_793) ;  /* 0xfffffffc00f08947 */ /* 0x008fea000383ffff */
[----:B------:R-:W-:Y:S05]  /*251f0*/  BRA `(.L_x_890) ;  /* 0xffffffd800107947 */ /* 0x000fea000383ffff */
.L_x_891:
        /* <DEDUP_REMOVED lines=16> */
.L_x_2982:


//--------------------- .text._ZN7cutlass13device_kernelIN5flash11enable_sm90INS1_16FlashAttnFwdSm90INS1_25CollectiveMainloopFwdSm90ILi2EN4cute5tupleIJNS5_1CILi1EEES8_S8_EEENS6_IJNS7_ILi128EEENS7_ILi96EEENS7_ILi192EEEEEELi128ENS_10bfloat16_tEfNS_4arch4Sm90ELb0ELb1ELb1ELb0ELb0ELb0ELb0ELb1ELb1ELb1ELb1ELb0EEENS1_21CollectiveEpilogueFwdINS6_IJSA_SA_SB_EEES9_SE_SG_Li256ELb0ELb1ELb1ELb0EEENS1_19SingleTileSchedulerILb0ELb1ELb1ELi128EEEEEEEEEvNT_6ParamsE --------------------------
	.section	.text._ZN7cutlass13device_kernelIN5flash11enable_sm90INS1_16FlashAttnFwdSm90INS1_25CollectiveMainloopFwdSm90ILi2EN4cute5tupleIJNS5_1CILi1EEES8_S8_EEENS6_IJNS7_ILi128EEENS7_ILi96EEENS7_ILi192EEEEEELi128ENS_10bfloat16_tEfNS_4arch4Sm90ELb0ELb1ELb1ELb0ELb0ELb0ELb0ELb1ELb1ELb1ELb1ELb0EEENS1_21CollectiveEpilogueFwdINS6_IJSA_SA_SB_EEES9_SE_SG_Li256ELb0ELb1ELb1ELb0EEENS1_19SingleTileSchedulerILb0ELb1ELb1ELi128EEEEEEEEEvNT_6ParamsE,"ax",@progbits
	.align	128
.text._ZN7cutlass13device_kernelIN5flash11enable_sm90INS1_16FlashAttnFwdSm90INS1_25CollectiveMainloopFwdSm90ILi2EN4cute5tupleIJNS5_1CILi1EEES8_S8_EEENS6_IJNS7_ILi128EEENS7_ILi96EEENS7_ILi192EEEEEELi128ENS_10bfloat16_tEfNS_4arch4Sm90ELb0ELb1ELb1ELb0ELb0ELb0ELb0ELb1ELb1ELb1ELb1ELb0EEENS1_21CollectiveEpilogueFwdINS6_IJSA_SA_SB_EEES9_SE_SG_Li256ELb0ELb1ELb1ELb0EEENS1_19SingleTileSchedulerILb0ELb1ELb1ELi128EEEEEEEEEvNT_6ParamsE:
        .type           _ZN7cutlass13device_kernelIN5flash11enable_sm90INS1_16FlashAttnFwdSm90INS1_25CollectiveMainloopFwdSm90ILi2EN4cute5tupleIJNS5_1CILi1EEES8_S8_EEENS6_IJNS7_ILi128EEENS7_ILi96EEENS7_ILi192EEEEEELi128ENS_10bfloat16_tEfNS_4arch4Sm90ELb0ELb1ELb1ELb0ELb0ELb0ELb0ELb1ELb1ELb1ELb1ELb0EEENS1_21CollectiveEpilogueFwdINS6_IJSA_SA_SB_EEES9_SE_SG_Li256ELb0ELb1ELb1ELb0EEENS1_19SingleTileSchedulerILb0ELb1ELb1ELi128EEEEEEEEEvNT_6ParamsE,@function
        .size           _ZN7cutlass13device_kernelIN5flash11enable_sm90INS1_16FlashAttnFwdSm90INS1_25CollectiveMainloopFwdSm90ILi2EN4cute5tupleIJNS5_1CILi1EEES8_S8_EEENS6_IJNS7_ILi128EEENS7_ILi96EEENS7_ILi192EEEEEELi128ENS_10bfloat16_tEfNS_4arch4Sm90ELb0ELb1ELb1ELb0ELb0ELb0ELb0ELb1ELb1ELb1ELb1ELb0EEENS1_21CollectiveEpilogueFwdINS6_IJSA_SA_SB_EEES9_SE_SG_Li256ELb0ELb1ELb1ELb0EEENS1_19SingleTileSchedulerILb0ELb1ELb1ELi128EEEEEEEEEvNT_6ParamsE,(.L_x_2983 - _ZN7cutlass13device_kernelIN5flash11enable_sm90INS1_16FlashAttnFwdSm90INS1_25CollectiveMainloopFwdSm90ILi2EN4cute5tupleIJNS5_1CILi1EEES8_S8_EEENS6_IJNS7_ILi128EEENS7_ILi96EEENS7_ILi192EEEEEELi128ENS_10bfloat16_tEfNS_4arch4Sm90ELb0ELb1ELb1ELb0ELb0ELb0ELb0ELb1ELb1ELb1ELb1ELb0EEENS1_21CollectiveEpilogueFwdINS6_IJSA_SA_SB_EEES9_SE_SG_Li256ELb0ELb1ELb1ELb0EEENS1_19SingleTileSchedulerILb0ELb1ELb1ELi128EEEEEEEEEvNT_6ParamsE)
        .other          _ZN7cutlass13device_kernelIN5flash11enable_sm90INS1_16FlashAttnFwdSm90INS1_25CollectiveMainloopFwdSm90ILi2EN4cute5tupleIJNS5_1CILi1EEES8_S8_EEENS6_IJNS7_ILi128EEENS7_ILi96EEENS7_ILi192EEEEEELi128ENS_10bfloat16_tEfNS_4arch4Sm90ELb0ELb1ELb1ELb0ELb0ELb0ELb0ELb1ELb1ELb1ELb1ELb0EEENS1_21CollectiveEpilogueFwdINS6_IJSA_SA_SB_EEES9_SE_SG_Li256ELb0ELb1ELb1ELb0EEENS1_19SingleTileSchedulerILb0ELb1ELb1ELi128EEEEEEEEEvNT_6ParamsE,@"STO_CUDA_ENTRY STV_DEFAULT"
_ZN7cutlass13device_kernelIN5flash11enable_sm90INS1_16FlashAttnFwdSm90INS1_25CollectiveMainloopFwdSm90ILi2EN4cute5tupleIJNS5_1CILi1EEES8_S8_EEENS6_IJNS7_ILi128EEENS7_ILi96EEENS7_ILi192EEEEEELi128ENS_10bfloat16_tEfNS_4arch4Sm90ELb0ELb1ELb1ELb0ELb0ELb0ELb0ELb1ELb1ELb1ELb1ELb0EEENS1_21CollectiveEpilogueFwdINS6_IJSA_SA_SB_EEES9_SE_SG_Li256ELb0ELb1ELb1ELb0EEENS1_19SingleTileSchedulerILb0ELb1ELb1ELi128EEEEEEEEEvNT_6ParamsE:
        /* <DEDUP_REMOVED lines=17> */
.L_x_893:
[----:B------:R-:W-:Y:S05]  /*0110*/  BSYNC B0 ;  /* 0x0000000000007941 */ /* 0x000fea0003800000 */
.L_x_892:
        /* <DEDUP_REMOVED lines=40> */
.L_x_894:
        /* <DEDUP_REMOVED lines=22> */
.L_x_895:
        /* <DEDUP_REMOVED lines=18> */
.L_x_896:
        /* <DEDUP_REMOVED lines=22> */
.L_x_897:
        /* <DEDUP_REMOVED lines=22> */
.L_x_898:
[----:B0-----:R-:W-:Y:S01]  /*08e0*/  ISETP.NE.AND P0, PT, R2, RZ, PT ;  /* 0x000000ff0200720c */ /* 0x001fe20003f05270 */
[----:B------:R-:W-:Y:S01]  /*08f0*/  IMAD.MOV.U32 R2, RZ, RZ, 0x1 ;  /* 0x00000001ff027424 */ /* 0x000fe200078e00ff */
[----:B------:R-:W-:Y:S01]  /*0900*/  NOP ;  /* 0x0000000000007918 */ /* 0x000fe20000000000 */
[----:B------:R-:W-:Y:S03]  /*0910*/  BSSY B6, `(.L_x_899) ;  /* 0x0001337000067945 */ /* 0x000fe60003800000 */
[----:B------:R-:W-:-:S05]  /*0920*/  SEL R2, R2, 0x2, !P0 ;  /* 0x0000000202027807 */ /* 0x000fca0004000000 */
[----:B------:R0:W-:Y:S01]  /*0930*/  STL [R1+0x14], R2 ;  /* 0x0000140201007387 */ /* 0x0001e20000100800 */
[----:B-123--:R-:W-:Y:S06]  /*0940*/  BAR.SYNC.DEFER_BLOCKING 0x0 ;  /* 0x0000000000007b1d */ /* 0x00efec0000010000 */
[----:B------:R-:W-:Y:S05]  /*0950*/  @!P0 BRA `(.L_x_900) ;  /* 0x000000f000248947 */ /* 0x000fea0003800000 */
.L_x_901:
        /* <DEDUP_REMOVED lines=14> */
[----:B--2---:R-:W-:-:S03]  /*0a40*/  ISETP.LE.AND P0, PT, RZ, UR5, PT ;  /* 0x00000005ff007c0c */ /* 0x004fc6000bf03270 */
[----:B------:R-:W-:-:S04]  /*0a50*/  IMAD.MOV R3, RZ, RZ, -R18 ;  /* 0x000000ffff037224 */ /* 0x000fc800078e0a12 */
[----:B------:R-:W-:-:S06]  /*0a60*/  IMAD R17, R2, R3, UR4 ;  /* 0x0000000402117e24 */ /* 0x000fcc000f8e0203 */
[----:B------:R-:W-:Y:S05]  /*0a70*/  @!P0 BRA `(.L_x_902) ;  /* 0x0000013000808947 */ /* 0x000fea0003800000 */
[----:B------:R-:W0:Y:S01]  /*0a80*/  LDC R0, c[0x0][0x448] ;  /* 0x00011200ff007b82 */ /* 0x000e220000000800 */
[----:B------:R-:W1:Y:S01]  /*0a90*/  S2R R22, SR_CTAID.X ;  /* 0x0000000000167919 */ /* 0x000e620000002500 */
[----:B------:R-:W2:Y:S06]  /*0aa0*/  S2R R4, SR_TID.X ;  /* 0x0000000000047919 */ /* 0x000eac0000002100 */
[----:B------:R-:W3:Y:S08]  /*0ab0*/  LDC.64 R2, c[0x0][0x418] ;  /* 0x00010600ff027b82 */ /* 0x000ef00000000a00 */
[----:B------:R-:W4:Y:S01]  /*0ac0*/  LDC.64 R10, c[0x0][0x9e0] ;  /* 0x00027800ff0a7b82 */ /* 0x000f220000000a00 */
[----:B0-----:R-:W-:-:S07]  /*0ad0*/  ISETP.NE.AND P1, PT, R0, 0x1, PT ;  /* 0x000000010000780c */ /* 0x001fce0003f25270 */
[----:B------:R-:W0:Y:S01]  /*0ae0*/  LDC R8, c[0x0][0x288] ;  /* 0x0000a200ff087b82 */ /* 0x000e220000000800 */
[----:B---3--:R-:W-:-:S07]  /*0af0*/  ISETP.NE.U32.AND P0, PT, R2, RZ, PT ;  /* 0x000000ff0200720c */ /* 0x008fce0003f05070 */
[----:B------:R-:W3:Y:S01]  /*0b00*/  LDC R16, c[0x0][0x424] ;  /* 0x00010900ff107b82 */ /* 0x000ee20000000800 */
[----:B-1----:R-:W-:Y:S01]  /*0b10*/  IMAD.SHL.U32 R22, R22, 0x80, RZ ;  /* 0x0000008016167824 */ /* 0x002fe200078e00ff */
[----:B------:R-:W-:Y:S01]  /*0b20*/  ISETP.NE.AND.EX P0, PT, R3, RZ, PT, P0 ;  /* 0x000000ff0300720c */ /* 0x000fe20003f05300 */
[----:B--2---:R-:W-:Y:S02]  /*0b30*/  VIADD R72, R4, 0xffffff80 ;  /* 0xffffff8004487836 */ /* 0x004fe40000000000 */
[----:B------:R-:W-:Y:S01]  /*0b40*/  @P1 VIADD R0, R22, 0x7f ;  /* 0x0000007f16001836 */ /* 0x000fe20000000000 */
[----:B----4-:R-:W-:Y:S02]  /*0b50*/  ISETP.GE.AND P2, PT, R11, 0x1, PT ;  /* 0x000000010b00780c */ /* 0x010fe40003f46270 */
[----:B------:R-:W1:Y:S08]  /*0b60*/  @P1 LDC R5, c[0x0][0x44c] ;  /* 0x00011300ff051b82 */ /* 0x000e700000000800 */
[----:B------:R-:W2:Y:S01]  /*0b70*/  @P1 LDC R7, c[0x0][0x450] ;  /* 0x00011400ff071b82 */ /* 0x000ea20000000800 */
[----:B0-----:R-:W-:-:S07]  /*0b80*/  IADD3 R3, -R8, 0x1, RZ ;  /* 0x0000000108037810 */ /* 0x001fce0007ffe1ff */
[----:B------:R-:W0:Y:S01]  /*0b90*/  LDC R23, c[0x0][0x2f0] ;  /* 0x0000bc00ff177b82 */ /* 0x000e220000000800 */
[----:B---3--:R-:W-:Y:S01]  /*0ba0*/  SEL R16, R16, 0x1, P0 ;  /* 0x0000000110107807 */ /* 0x008fe20000000000 */
[----:B-1----:R-:W-:-:S04]  /*0bb0*/  @P1 IMAD.HI.U32 R2, R0, R5, RZ ;  /* 0x0000000500021227 */ /* 0x002fc800078e00ff */
[----:B------:R-:W-:Y:S01]  /*0bc0*/  VIADD R0, R22, 0x7f ;  /* 0x0000007f16007836 */ /* 0x000fe20000000000 */
[----:B--2---:R-:W-:Y:S01]  /*0bd0*/  @P1 SHF.R.U32.HI R0, RZ, R7, R2 ;  /* 0x00000007ff001219 */ /* 0x004fe20000011602 */
[CC--:B0-----:R-:W-:Y:S02]  /*0be0*/  IMAD R3, R16.reuse, R23.reuse, R3 ;  /* 0x0000001710037224 */ /* 0x0c1fe400078e0203 */
[----:B------:R-:W-:Y:S02]  /*0bf0*/  IMAD R19, R16, R23, RZ ;  /* 0x0000001710137224 */ /* 0x000fe400078e02ff */
[----:B------:R-:W-:-:S04]  /*0c00*/  IMAD.IADD R3, R3, 0x1, R0 ;  /* 0x0000000103037824 */ /* 0x000fc800078e0200 */
[----:B------:R-:W-:Y:S01]  /*0c10*/  IMAD.IADD R0, R3, 0x1, R10 ;  /* 0x0000000103007824 */ /* 0x000fe200078e020a */
[----:B------:R-:W-:Y:S06]  /*0c20*/  @!P2 BRA `(.L_x_903) ;  /* 0x000000000040a947 */ /* 0x000fec0003800000 */
[C---:B------:R-:W-:Y:S01]  /*0c30*/  ISETP.GT.AND P0, PT, R3.reuse, RZ, PT ;  /* 0x000000ff0300720c */ /* 0x040fe20003f04270 */
[----:B------:R-:W-:-:S12]  /*0c40*/  VIADD R2, R3, 0xffffffff ;  /* 0xffffffff03027836 */ /* 0x000fd80000000000 */
[----:B------:R-:W-:Y:S05]  /*0c50*/  @P0 BRA `(.L_x_904) ;  /* 0x00000000001c0947 */ /* 0x000fea0003800000 */
[----:B------:R-:W-:Y:S01]  /*0c60*/  ISETP.NE.AND P0, PT, R11, 0x1, PT ;  /* 0x000000010b00780c */ /* 0x000fe20003f05270 */
[----:B------:R-:W-:-:S12]  /*0c70*/  IMAD.MOV R3, RZ, RZ, -R3 ;  /* 0x000000ffff037224 */ /* 0x000fd800078e0a03 */
[----:B------:R-:W0:Y:S02]  /*0c80*/  @P0 LDC.64 R4, c[0x0][0x9e8] ;  /* 0x00027a00ff040b82 */ /* 0x000e240000000a00 */
[----:B0-----:R-:W-:-:S05]  /*0c90*/  @P0 IMAD.HI.U32 R2, R3, R4, RZ ;  /* 0x0000000403020227 */ /* 0x001fca00078e00ff */
[----:B------:R-:W-:-:S04]  /*0ca0*/  @P0 SHF.R.U32.HI R3, RZ, R5, R2 ;  /* 0x00000005ff030219 */ /* 0x000fc80000011602 */
[----:B------:R-:W-:Y:S01]  /*0cb0*/  LOP3.LUT R2, RZ, R3, RZ, 0x33, !PT ;  /* 0x00000003ff027212 */ /* 0x000fe200078e33ff */
[----:B------:R-:W-:Y:S06]  /*0cc0*/  BRA `(.L_x_905) ;  /* 0x0000000000107947 */ /* 0x000fec0003800000 */
.L_x_904:
[----:B------:R-:W-:-:S13]  /*0cd0*/  ISETP.NE.AND P0, PT, R11, 0x1, PT ;  /* 0x000000010b00780c */ /* 0x000fda0003f05270 */
[----:B------:R-:W0:Y:S02]  /*0ce0*/  @P0 LDC.64 R4, c[0x0][0x9e8] ;  /* 0x00027a00ff040b82 */ /* 0x000e240000000a00 */
[----:B0-----:R-:W-:-:S05]  /*0cf0*/  @P0 IMAD.HI.U32 R4, R2, R4, RZ ;  /* 0x0000000402040227 */ /* 0x001fca00078e00ff */
[----:B------:R-:W-:-:S07]  /*0d00*/  @P0 SHF.R.U32.HI R2, RZ, R5, R4 ;  /* 0x00000005ff020219 */ /* 0x000fce0000011604 */
.L_x_905:
[----:B------:R-:W-:-:S05]  /*0d10*/  IMAD R3, R2, R11, R11 ;  /* 0x0000000b02037224 */ /* 0x000fca00078e020b */
[----:B------:R-:W-:-:S07]  /*0d20*/  VIMNMX R0, R0, R3, PT ;  /* 0x0000000300007248 */ /* 0x000fce0003fe0100 */
.L_x_903:
[----:B------:R-:W0:Y:S01]  /*0d30*/  @P1 LDC R3, c[0x0][0x44c] ;  /* 0x00011300ff031b82 */ /* 0x000e220000000800 */
[----:B------:R-:W-:Y:S01]  /*0d40*/  VIADD R2, R0, 0x5f ;  /* 0x0000005f00027836 */ /* 0x000fe20000000000 */
[----:B------:R-:W-:Y:S01]  /*0d50*/  ULDC UR4, c[0x0][0x9dc] ;  /* 0x0002770000047ab9 */ /* 0x000fe20000000800 */
[----:B------:R-:W-:Y:S02]  /*0d60*/  IMAD R0, R16, R23, 0x5f ;  /* 0x0000005f10007424 */ /* 0x000fe400078e0217 */
[----:B------:R-:W-:-:S03]  /*0d70*/  IMAD.HI R2, R2, 0x2aaaaaab, RZ ;  /* 0x2aaaaaab02027827 */ /* 0x000fc600078e02ff */
[----:B------:R-:W1:Y:S01]  /*0d80*/  @P1 LDC R7, c[0x0][0x450] ;  /* 0x00011400ff071b82 */ /* 0x000e620000000800 */
[----:B------:R-:W-:Y:S01]  /*0d90*/  IMAD.HI R0, R0, 0x2aaaaaab, RZ ;  /* 0x2aaaaaab00007827 */ /* 0x000fe200078e02ff */
[----:B------:R-:W-:-:S03]  /*0da0*/  SHF.R.U32.HI R5, RZ, 0x1f, R2 ;  /* 0x0000001fff057819 */ /* 0x000fc60000011602 */
[----:B------:R-:W-:Y:S01]  /*0db0*/  IMAD.MOV.U32 R4, RZ, RZ, R22 ;  /* 0x000000ffff047224 */ /* 0x000fe200078e0016 */
[----:B------:R-:W-:Y:S01]  /*0dc0*/  LEA.HI.SX32 R2, R2, R5, 0x1c ;  /* 0x0000000502027211 */ /* 0x000fe200078fe2ff */
[----:B------:R-:W-:Y:S02]  /*0dd0*/  IMAD R23, R16, R23, -R8 ;  /* 0x0000001710177224 */ /* 0x000fe400078e0a08 */
[----:B0-----:R-:W-:Y:S01]  /*0de0*/  @P1 IMAD.HI.U32 R6, R22, R3, RZ ;  /* 0x0000000316061227 */ /* 0x001fe200078e00ff */
[----:B------:R-:W-:-:S04]  /*0df0*/  SHF.R.U32.HI R3, RZ, 0x1f, R0 ;  /* 0x0000001fff037819 */ /* 0x000fc80000011600 */
[----:B------:R-:W-:Y:S02]  /*0e00*/  LEA.HI.SX32 R3, R0, R3, 0x1c ;  /* 0x0000000300037211 */ /* 0x000fe400078fe2ff */
[----:B-1----:R-:W-:Y:S02]  /*0e10*/  @P1 SHF.R.U32.HI R4, RZ, R7, R6 ;  /* 0x00000007ff041219 */ /* 0x002fe40000011606 */
[----:B------:R-:W-:-:S03]  /*0e20*/  VIMNMX R9, R3, R2, PT ;  /* 0x0000000203097248 */ /* 0x000fc60003fe0100 */
[----:B------:R-:W-:-:S04]  /*0e30*/  IMAD.IADD R0, R23, 0x1, R4 ;  /* 0x0000000117007824 */ /* 0x000fc800078e0204 */
[----:B------:R-:W-:Y:S01]  /*0e40*/  VIADD R2, R0, -UR4 ;  /* 0x8000000400027c36 */ /* 0x000fe20008000000 */
[----:B------:R-:W-:Y:S06]  /*0e50*/  @!P2 BRA `(.L_x_906) ;  /* 0x00000000003ca947 */ /* 0x000fec0003800000 */
[----:B------:R-:W-:-:S13]  /*0e60*/  ISETP.GT.AND P0, PT, R0, -0x1, PT ;  /* 0xffffffff0000780c */ /* 0x000fda0003f04270 */
[----:B------:R-:W-:Y:S05]  /*0e70*/  @P0 BRA `(.L_x_907) ;  /* 0x00000000001c0947 */ /* 0x000fea0003800000 */
[----:B------:R-:W-:Y:S02]  /*0e80*/  ISETP.NE.AND P0, PT, R11, 0x1, PT ;  /* 0x000000010b00780c */ /* 0x000fe40003f05270 */
[----:B------:R-:W-:-:S11]  /*0e90*/  LOP3.LUT R3, RZ, R0, RZ, 0x33, !PT ;  /* 0x00000000ff037212 */ /* 0x000fd600078e33ff */
[----:B------:R-:W0:Y:S02]  /*0ea0*/  @P0 LDC.64 R4, c[0x0][0x9e8] ;  /* 0x00027a00ff040b82 */ /* 0x000e240000000a00 */
[----:B0-----:R-:W-:-:S05]  /*0eb0*/  @P0 IMAD.HI.U32 R0, R3, R4, RZ ;  /* 0x0000000403000227 */ /* 0x001fca00078e00ff */
[----:B------:R-:W-:-:S04]  /*0ec0*/  @P0 SHF.R.U32.HI R3, RZ, R5, R0 ;  /* 0x00000005ff030219 */ /* 0x000fc80000011600 */
[----:B------:R-:W-:Y:S01]  /*0ed0*/  LOP3.LUT R0, RZ, R3, RZ, 0x33, !PT ;  /* 0x00000003ff007212 */ /* 0x000fe200078e33ff */
[----:B------:R-:W-:Y:S06]  /*0ee0*/  BRA `(.L_x_908) ;  /* 0x0000000000107947 */ /* 0x000fec0003800000 */
.L_x_907:
[----:B------:R-:W-:-:S13]  /*0ef0*/  ISETP.NE.AND P0, PT, R11, 0x1, PT ;  /* 0x000000010b00780c */ /* 0x000fda0003f05270 */
[----:B------:R-:W0:Y:S02]  /*0f00*/  @P0 LDC.64 R4, c[0x0][0x9e8] ;  /* 0x00027a00ff040b82 */ /* 0x000e240000000a00 */
[----:B0-----:R-:W-:-:S05]  /*0f10*/  @P0 IMAD.HI.U32 R4, R0, R4, RZ ;  /* 0x0000000400040227 */ /* 0x001fca00078e00ff */
[----:B------:R-:W-:-:S07]  /*0f20*/  @P0 SHF.R.U32.HI R0, RZ, R5, R4 ;  /* 0x00000005ff000219 */ /* 0x000fce0000011604 */
.L_x_908:
[----:B------:R-:W-:-:S05]  /*0f30*/  IMAD R3, R0, R11, RZ ;  /* 0x0000000b00037224 */ /* 0x000fca00078e02ff */
[----:B------:R-:W-:-:S07]  /*0f40*/  VIMNMX R2, R2, R3, !PT ;  /* 0x0000000302027248 */ /* 0x000fce0007fe0100 */
.L_x_906:
[----:B------:R-:W-:Y:S01]  /*0f50*/  SHF.R.U32.HI R0, RZ, 0x10, R17 ;  /* 0x00000010ff007819 */ /* 0x000fe20000011611 */
[----:B------:R-:W-:Y:S01]  /*0f60*/  IMAD.HI R2, R2, 0x2aaaaaab, RZ ;  /* 0x2aaaaaab02027827 */ /* 0x000fe200078e02ff */
[----:B------:R-:W-:Y:S02]  /*0f70*/  LOP3.LUT R17, R17, 0xffff, RZ, 0xc0, !PT ;  /* 0x0000ffff11117812 */ /* 0x000fe400078ec0ff */
[----:B------:R-:W-:Y:S01]  /*0f80*/  ISETP.NE.AND P0, PT, R0, RZ, PT ;  /* 0x000000ff0000720c */ /* 0x000fe20003f05270 */
[----:B------:R-:W-:Y:S01]  /*0f90*/  IMAD.MOV.U32 R74, RZ, RZ, RZ ;  /* 0x000000ffff4a7224 */ /* 0x000fe200078e00ff */
[----:B------:R-:W-:-:S04]  /*0fa0*/  SHF.R.U32.HI R3, RZ, 0x1f, R2 ;  /* 0x0000001fff037819 */ /* 0x000fc80000011602 */
[----:B------:R-:W-:-:S04]  /*0fb0*/  LEA.HI.SX32 R3, R2, R3, 0x1c ;  /* 0x0000000302037211 */ /* 0x000fc800078fe2ff */
[----:B------:R-:W-:-:S03]  /*0fc0*/  VIMNMX R8, RZ, R3, !PT ;  /* 0x00000003ff087248 */ /* 0x000fc60007fe0100 */
[----:B------:R-:W0:Y:S01]  /*0fd0*/  @!P0 LDC R0, c[0x0][0x9f0] ;  /* 0x00027c00ff008b82 */ /* 0x000e220000000800 */
[----:B------:R-:W-:-:S13]  /*0fe0*/  ISETP.GT.AND P1, PT, R9, R8, PT ;  /* 0x000000080900720c */ /* 0x000fda0003f24270 */
[----:B------:R-:W-:Y:S05]  /*0ff0*/  @!P1 BRA `(.L_x_909) ;  /* 0x0000000000709947 */ /* 0x000fea0003800000 */
[-C--:B0-----:R-:W-:Y:S02]  /*1000*/  IABS R6, R0.reuse ;  /* 0x0000000000067213 */ /* 0x081fe40000000000 */
[----:B------:R-:W-:Y:S02]  /*1010*/  IADD3 R2, R0, -0x1, R9 ;  /* 0xffffffff00027810 */ /* 0x000fe40007ffe009 */
[----:B------:R-:W0:Y:S03]  /*1020*/  I2F.RP R4, R6 ;  /* 0x0000000600047306 */ /* 0x000e260000209400 */
[----:B------:R-:W-:Y:S01]  /*1030*/  IMAD.IADD R5, R2, 0x1, -R8 ;  /* 0x0000000102057824 */ /* 0x000fe200078e0a08 */
[----:B------:R-:W-:-:S04]  /*1040*/  IABS R2, R0 ;  /* 0x0000000000027213 */ /* 0x000fc80000000000 */
[----:B------:R-:W-:Y:S02]  /*1050*/  IABS R10, R5 ;  /* 0x00000005000a7213 */ /* 0x000fe40000000000 */
[----:B------:R-:W-:-:S04]  /*1060*/  LOP3.LUT R5, R5, R0, RZ, 0x3c, !PT ;  /* 0x0000000005057212 */ /* 0x000fc800078e3cff */
[----:B------:R-:W-:Y:S01]  /*1070*/  ISETP.GE.AND P2, PT, R5, RZ, PT ;  /* 0x000000ff0500720c */ /* 0x000fe20003f46270 */
[----:B0-----:R-:W0:Y:S02]  /*1080*/  MUFU.RCP R4, R4 ;  /* 0x0000000400047308 */ /* 0x001e240000001000 */
[----:B0-----:R-:W-:Y:S02]  /*1090*/  VIADD R3, R4, 0xffffffe ;  /* 0x0ffffffe04037836 */ /* 0x001fe40000000000 */
[----:B------:R-:W-:Y:S02]  /*10a0*/  IMAD.MOV R4, RZ, RZ, -R2 ;  /* 0x000000ffff047224 */ /* 0x000fe400078e0a02 */
[----:B------:R-:W-:Y:S02]  /*10b0*/  IMAD.MOV.U32 R2, RZ, RZ, RZ ;  /* 0x000000ffff027224 */ /* 0x000fe400078e00ff */
[----:B------:R-:W0:Y:S02]  /*10c0*/  F2I.FTZ.U32.TRUNC.NTZ R3, R3 ;  /* 0x0000000300037305 */ /* 0x000e24000021f000 */
[----:B0-----:R-:W-:-:S04]  /*10d0*/  IMAD.MOV R7, RZ, RZ, -R3 ;  /* 0x000000ffff077224 */ /* 0x001fc800078e0a03 */
[----:B------:R-:W-:-:S04]  /*10e0*/  IMAD R7, R7, R6, RZ ;  /* 0x0000000607077224 */ /* 0x000fc800078e02ff */
[----:B------:R-:W-:-:S04]  /*10f0*/  IMAD.HI.U32 R2, R3, R7, R2 ;  /* 0x0000000703027227 */ /* 0x000fc800078e0002 */
[----:B------:R-:W-:-:S04]  /*1100*/  IMAD.MOV.U32 R3, RZ, RZ, R10 ;  /* 0x000000ffff037224 */ /* 0x000fc800078e000a */
        /* <DEDUP_REMOVED lines=11> */
.L_x_909:
[-C--:B------:R-:W-:Y:S01]  /*11c0*/  IMAD R17, R17, R74.reuse, R8 ;  /* 0x0000004a11117224 */ /* 0x080fe200078e0208 */
[----:B------:R-:W-:Y:S01]  /*11d0*/  PLOP3.LUT P0, PT, PT, PT, PT, 0x80, 0x0 ;  /* 0x000000000000781c */ /* 0x000fe20003f0f070 */
[----:B0-----:R-:W-:Y:S01]  /*11e0*/  IMAD.MOV.U32 R0, RZ, RZ, RZ ;  /* 0x000000ffff007224 */ /* 0x001fe200078e00ff */
        /* <DEDUP_REMOVED lines=40> */
[----:B------:R-:W-:-:S05]  /*1470*/  SHF.R.S32.HI R76, RZ, 0x7, R75 ;  /* 0x00000007ff4c7819 */ /* 0x000fca000001144b */
        /* <DEDUP_REMOVED lines=20> */
[----:B------:R-:W-:Y:S02]  /*15c0*/  IMAD.U32 R10, RZ, RZ, UR6 ;  /* 0x00000006ff0a7e24 */ /* 0x000fe4000f8e00ff */
[----:B------:R-:W-:Y:S02]  /*15d0*/  IMAD.U32 R6, RZ, RZ, UR4 ;  /* 0x00000004ff067e24 */ /* 0x000fe4000f8e00ff */
[----:B------:R-:W-:-:S02]  /*15e0*/  IMAD.U32 R7, RZ, RZ, UR5 ;  /* 0x00000005ff077e24 */ /* 0x000fc4000f8e00ff */
[----:B------:R-:W-:Y:S02]  /*15f0*/  IMAD.U32 R11, RZ, RZ, UR7 ;  /* 0x00000007ff0b7e24 */ /* 0x000fe4000f8e00ff */
[----:B------:R-:W-:Y:S02]  /*1600*/  IMAD.MOV.U32 R8, RZ, RZ, 0x70 ;  /* 0x00000070ff087424 */ /* 0x000fe400078e00ff */
[----:B------:R-:W-:Y:S02]  /*1610*/  IMAD.MOV.U32 R12, RZ, RZ, 0x1 ;  /* 0x00000001ff0c7424 */ /* 0x000fe400078e00ff */
[----:B0-----:R-:W-:-:S07]  /*1620*/  IMAD.MOV.U32 R13, RZ, RZ, RZ ;  /* 0x000000ffff0d7224 */ /* 0x001fce00078e00ff */
[----:B------:R-:W-:-:S07]  /*1630*/  LEPC R20, `(.L_x_911) ;  /* 0x000000001014794e */ /* 0x000fce0000000000 */
[----:B-1----:R-:W-:Y:S05]  /*1640*/  CALL.ABS.NOINC R2 ;  /* 0x0000000002007343 */ /* 0x002fea0003c00000 */
.L_x_911:
[----:B------:R-:W2:Y:S01]  /*1650*/  LDL.LU R20, [R1+0x14] ;  /* 0x0000140001147983 */ /* 0x000ea20000300800 */
[----:B------:R-:W-:-:S04]  /*1660*/  SHF.L.U32 R2, RZ, 0x1f, RZ ;  /* 0x0000001fff027819 */ /* 0x000fc800000006ff */
[----:B------:R-:W0:Y:S01]  /*1670*/  SYNCS.PHASECHK.TRANS64.TRYWAIT P1, [UR57+0x2a800], R2 ;  /* 0x02a80002ff0075a7 */ /* 0x000e220008020179 */
[----:B--2---:R-:W-:-:S04]  /*1680*/  LOP3.LUT R0, R20, 0x1, RZ, 0xfc, !PT ;  /* 0x0000000114007812 */ /* 0x004fc800078efcff */
[----:B------:R-:W-:Y:S01]  /*1690*/  ISETP.NE.AND P0, PT, R0, 0x3, PT ;  /* 0x000000030000780c */ /* 0x000fe20003f05270 */
[----:B0-----:R-:W-:-:S12]  /*16a0*/  @!P1 BRA `(.L_x_912) ;  /* 0x00000124007c9947 */ /* 0x001fd80003800000 */
.L_x_1075:
[----:B------:R-:W-:Y:S05]  /*16b0*/  @!P0 BRA `(.L_x_913) ;  /* 0x0000000000048947 */ /* 0x000fea0003800000 */
[----:B------:R-:W-:Y:S01]  /*16c0*/  BPT.TRAP 0x1 ;  /* 0x000000040000795c */ /* 0x000fe20000300000 */
.L_x_913:
[----:B------:R1:W2:Y:S01]  /*16d0*/  SYNCS.PHASECHK.TRANS64.TRYWAIT P2, [UR57+0x2a830], R2 ;  /* 0x02a83002ff0075a7 */ /* 0x0002a20008040179 */
[----:B------:R-:W-:Y:S05]  /*16e0*/  @!P0 BRA `(.L_x_914) ;  /* 0x0000000000048947 */ /* 0x000fea0003800000 */
[----:B------:R-:W-:Y:S01]  /*16f0*/  BPT.TRAP 0x1 ;  /* 0x000000040000795c */ /* 0x000fe20000300000 */
.L_x_914:
[----:B------:R-:W3:Y:S01]  /*1700*/  S2R R0, SR_TID.X ;  /* 0x0000000000007919 */ /* 0x000ee20000002100 */
[----:B------:R-:W-:-:S05]  /*1710*/  IMAD.U32 R4, RZ, RZ, UR36 ;  /* 0x00000024ff047e24 */ /* 0x000fca000f8e00ff */
[----:B------:R-:W-:Y:S02]  /*1720*/  LOP3.LUT R4, R4, 0x10000, RZ, 0xfc, !PT ;  /* 0x0001000004047812 */ /* 0x000fe400078efcff */
[----:B---3--:R-:W-:-:S04]  /*1730*/  LOP3.LUT R0, R0, 0x7f, RZ, 0xc0, !PT ;  /* 0x0000007f00007812 */ /* 0x008fc800078ec0ff */
[----:B------:R-:W-:Y:S01]  /*1740*/  ISETP.NE.AND P1, PT, R0, RZ, PT ;  /* 0x000000ff0000720c */ /* 0x000fe20003f25270 */
[----:B--2---:R-:W-:-:S12]  /*1750*/  @P2 BRA `(.L_x_915) ;  /* 0x0000000000082947 */ /* 0x004fd80003800000 */
[----:B------:R-:W2:Y:S02]  /*1760*/  SYNCS.PHASECHK.TRANS64.TRYWAIT P2, [UR57+0x2a830], R2 ;  /* 0x02a83002ff0075a7 */ /* 0x000ea40008040179 */
[----:B--2---:R-:W-:Y:S05]  /*1770*/  @!P2 BRA `(.L_x_916) ;  /* 0x000001240060a947 */ /* 0x004fea0003800000 */
.L_x_915:
[----:B------:R-:W-:Y:S05]  /*1780*/  WARPSYNC.ALL ;  /* 0x0000000000007948 */ /* 0x000fea0003800000 */
[----:B------:R-:W-:Y:S01]  /*1790*/  IMAD.MOV.U32 R5, RZ, RZ, 0x40000040 ;  /* 0x40000040ff057424 */ /* 0x000fe200078e00ff */
[----:B------:R-:W-:Y:S01]  /*17a0*/  UIADD3 UR4, UR57, 0x18400, URZ ;  /* 0x0001840039047890 */ /* 0x000fe2000fffe03f */
[----:B------:R-:W-:Y:S01]  /*17b0*/  R2UR UR8, R4 ;  /* 0x00000000040872ca */ /* 0x000fe200000e0000 */
[----:B------:R-:W-:Y:S02]  /*17c0*/  WARPGROUP.ARRIVE ;  /* 0x00000000000079c5 */ /* 0x000fe40000000000 */
[----:B------:R-:W-:Y:S01]  /*17d0*/  R2UR UR9, R5 ;  /* 0x00000000050972ca */ /* 0x000fe200000e0000 */
[----:B------:R-:W-:Y:S01]  /*17e0*/  USHF.R.U32.HI UR4, URZ, 0x4, UR4 ;  /* 0x000000043f047899 */ /* 0x000fe20008011604 */
[----:B------:R-:W2:Y:S01]  /*17f0*/  LDC R14, c[0x0][0x448] ;  /* 0x00011200ff0e7b82 */ /* 0x000ea20000000800 */
[----:B------:R-:W-:Y:S01]  /*1800*/  UMOV UR11, 0x40000040 ;  /* 0x40000040000b7882 */ /* 0x000fe20000000000 */
[----:B------:R-:W-:Y:S01]  /*1810*/  UMOV UR13, 0x40000040 ;  /* 0x40000040000d7882 */ /* 0x000fe20000000000 */
[----:B------:R-:W-:Y:S01]  /*1820*/  ULOP3.LUT UR4, UR4, 0x3fff, URZ, 0xc0, !UPT ;  /* 0x00003fff04047892 */ /* 0x000fe2000f8ec03f */
[----:B------:R-:W-:Y:S01]  /*1830*/  LOP3.LUT R75, R75, 0xffffff80, RZ, 0xc0, !PT ;  /* 0xffffff804b4b7812 */ /* 0x000fe200078ec0ff */
[----:B------:R-:W-:Y:S01]  /*1840*/  UMOV UR15, 0x40000040 ;  /* 0x40000040000f7882 */ /* 0x000fe20000000000 */
[----:B------:R-:W-:Y:S01]  /*1850*/  UMOV UR17, 0x40000040 ;  /* 0x4000004000117882 */ /* 0x000fe20000000000 */
[----:B------:R-:W-:Y:S01]  /*1860*/  ULOP3.LUT UR58, UR4, 0x10000, URZ, 0xfc, !UPT ;  /* 0x00010000043a7892 */ /* 0x000fe2000f8efc3f */
[----:B0-----:R-:W-:Y:S01]  /*1870*/  LEA.HI R3, R76, R76, RZ, 0x1 ;  /* 0x0000004c4c037211 */ /* 0x001fe200078f08ff */
[----:B------:R-:W-:Y:S01]  /*1880*/  UMOV UR19, 0x40000040 ;  /* 0x4000004000137882 */ /* 0x000fe20000000000 */
[----:B------:R-:W-:Y:S01]  /*1890*/  R2UR UR4, R4 ;  /* 0x00000000040472ca */ /* 0x000fe200000e0000 */
[----:B------:R-:W-:Y:S01]  /*18a0*/  UIADD3 UR14, UR58, 0x4, URZ ;  /* 0x000000043a0e7890 */ /* 0x000fe2000fffe03f */
[----:B------:R-:W-:Y:S01]  /*18b0*/  IMAD.IADD R75, R72, 0x1, -R75 ;  /* 0x00000001484b7824 */ /* 0x000fe200078e0a4b */
[----:B------:R-:W-:Y:S01]  /*18c0*/  UIADD3 UR18, UR58, 0x6, URZ ;  /* 0x000000063a127890 */ /* 0x000fe2000fffe03f */
[----:B------:R-:W-:Y:S01]  /*18d0*/  LEA.HI R73, R73, R72, RZ, 0x2 ;  /* 0x0000004849497211 */ /* 0x000fe200078f10ff */
[----:B------:R-:W-:Y:S01]  /*18e0*/  UMOV UR10, UR58 ;  /* 0x0000003a000a7c82 */ /* 0x000fe20008000000 */
[----:B------:R-:W-:Y:S01]  /*18f0*/  UIADD3 UR22, UR58, 0x300, URZ ;  /* 0x000003003a167890 */ /* 0x000fe2000fffe03f */
[----:B------:R-:W-:Y:S01]  /*1900*/  HGMMA.64x96x16.F32.BF16 R24, gdesc[UR8], RZ, !UPT, gsb0 ;  /* 0x01600000081879f0 */ /* 0x000fe2000c0018ff */
[----:B------:R-:W-:Y:S01]  /*1910*/  UIADD3 UR10, UR58, 0x2, URZ ;  /* 0x000000023a0a7890 */ /* 0x000fe2000fffe03f */
[----:B-1----:R-:W-:Y:S01]  /*1920*/  SHF.R.S32.HI R2, RZ, 0x1f, R75 ;  /* 0x0000001fff027819 */ /* 0x002fe2000001144b */
[----:B------:R-:W-:Y:S01]  /*1930*/  UMOV UR9, 0x40000040 ;  /* 0x4000004000097882 */ /* 0x000fe20000000000 */
[----:B------:R-:W-:Y:S01]  /*1940*/  UMOV UR11, 0x40000040 ;  /* 0x40000040000b7882 */ /* 0x000fe20000000000 */
[----:B------:R-:W-:Y:S01]  /*1950*/  UMOV UR21, 0x40000040 ;  /* 0x4000004000157882 */ /* 0x000fe20000000000 */
[----:B------:R-:W-:Y:S01]  /*1960*/  UIADD3 UR8, UR4, 0x2, URZ ;  /* 0x0000000204087890 */ /* 0x000fe2000fffe03f */
[----:B--2---:R-:W-:Y:S01]  /*1970*/  ISETP.NE.AND P2, PT, R14, 0x1, PT ;  /* 0x000000010e00780c */ /* 0x004fe20003f45270 */
[----:B------:R-:W-:Y:S01]  /*1980*/  UIADD3 UR12, UR4, 0x4, URZ ;  /* 0x00000004040c7890 */ /* 0x000fe2000fffe03f */
[----:B------:R-:W-:Y:S01]  /*1990*/  LOP3.LUT R15, R3, 0x3fffffe, RZ, 0xc0, !PT ;  /* 0x03fffffe030f7812 */ /* 0x000fe200078ec0ff */
[----:B------:R-:W-:Y:S01]  /*19a0*/  UIADD3 UR16, UR4, 0x6, URZ ;  /* 0x0000000604107890 */ /* 0x000fe2000fffe03f */
[----:B------:R-:W-:Y:S01]  /*19b0*/  LOP3.LUT R73, R73, 0xfffffffc, RZ, 0xc0, !PT ;  /* 0xfffffffc49497812 */ /* 0x000fe200078ec0ff */
[----:B------:R-:W-:Y:S01]  /*19c0*/  UIADD3 UR20, UR4, 0x400, URZ ;  /* 0x0000040004147890 */ /* 0x000fe2000fffe03f */
[----:B------:R-:W-:Y:S01]  /*19d0*/  LEA.HI R3, R2, R75, RZ, 0x5 ;  /* 0x0000004b02037211 */ /* 0x000fe200078f28ff */
[----:B------:R-:W-:Y:S01]  /*19e0*/  UMOV UR23, 0x40000040 ;  /* 0x4000004000177882 */ /* 0x000fe20000000000 */
[----:B------:R-:W-:Y:S01]  /*19f0*/  UIADD3 UR24, UR4, 0x402, URZ ;  /* 0x0000040204187890 */ /* 0x000fe2000fffe03f */
[----:B------:R-:W-:Y:S01]  /*1a00*/  IMAD.IADD R73, R72, 0x1, -R73 ;  /* 0x0000000148497824 */ /* 0x000fe200078e0a49 */
[----:B------:R-:W-:Y:S01]  /*1a10*/  UIADD3 UR26, UR58, 0x302, URZ ;  /* 0x000003023a1a7890 */ /* 0x000fe2000fffe03f */
[----:B------:R-:W-:Y:S01]  /*1a20*/  SHF.R.S32.HI R3, RZ, 0x5, R3 ;  /* 0x00000005ff037819 */ /* 0x000fe20000011403 */
[----:B------:R-:W-:Y:S01]  /*1a30*/  UMOV UR25, 0x40000040 ;  /* 0x4000004000197882 */ /* 0x000fe20000000000 */
[----:B------:R-:W-:Y:S01]  /*1a40*/  UMOV UR27, 0x40000040 ;  /* 0x40000040001b7882 */ /* 0x000fe20000000000 */
[----:B------:R-:W-:Y:S01]  /*1a50*/  UIADD3 UR28, UR4, 0x404, URZ ;  /* 0x00000404041c7890 */ /* 0x000fe2000fffe03f */
[----:B------:R-:W-:Y:S01]  /*1a60*/  LEA.HI R8, R73, R73, RZ, 0x1 ;  /* 0x0000004949087211 */ /* 0x000fe200078f08ff */
[----:B------:R-:W-:Y:S01]  /*1a70*/  UIADD3 UR30, UR58, 0x304, URZ ;  /* 0x000003043a1e7890 */ /* 0x000fe2000fffe03f */
[----:B------:R-:W-:Y:S01]  /*1a80*/  IMAD R3, R3, 0x10, R22 ;  /* 0x0000001003037824 */ /* 0x000fe200078e0216 */
[----:B------:R-:W-:Y:S01]  /*1a90*/  UMOV UR29, 0x40000040 ;  /* 0x40000040001d7882 */ /* 0x000fe20000000000 */
[----:B------:R-:W-:Y:S01]  /*1aa0*/  UMOV UR31, 0x40000040 ;  /* 0x40000040001f7882 */ /* 0x000fe20000000000 */
[----:B------:R-:W-:Y:S01]  /*1ab0*/  UIADD3 UR32, UR4, 0x406, URZ ;  /* 0x0000040604207890 */ /* 0x000fe2000fffe03f */
[----:B------:R-:W-:Y:S01]  /*1ac0*/  LOP3.LUT R8, R8, 0x1ffffffe, RZ, 0xc0, !PT ;  /* 0x1ffffffe08087812 */ /* 0x000fe200078ec0ff */
[----:B------:R-:W-:Y:S01]  /*1ad0*/  UIADD3 UR34, UR58, 0x306, URZ ;  /* 0x000003063a227890 */ /* 0x000fe2000fffe03f */
[----:B------:R-:W-:Y:S01]  /*1ae0*/  IMAD.IADD R15, R76, 0x1, -R15 ;  /* 0x000000014c0f7824 */ /* 0x000fe200078e0a0f */
[----:B------:R-:W-:Y:S01]  /*1af0*/  UMOV UR33, 0x40000040 ;  /* 0x4000004000217882 */ /* 0x000fe20000000000 */
[----:B------:R-:W-:Y:S01]  /*1b00*/  UMOV UR35, 0x40000040 ;  /* 0x4000004000237882 */ /* 0x000fe20000000000 */
[----:B------:R-:W-:Y:S01]  /*1b10*/  UIADD3 UR36, UR4, 0x800, URZ ;  /* 0x0000080004247890 */ /* 0x000fe2000fffe03f */
[----:B------:R-:W-:Y:S01]  /*1b20*/  IMAD.IADD R8, R73, 0x1, -R8 ;  /* 0x0000000149087824 */ /* 0x000fe200078e0a08 */
[----:B------:R-:W-:Y:S01]  /*1b30*/  UIADD3 UR38, UR58, 0x600, URZ ;  /* 0x000006003a267890 */ /* 0x000fe2000fffe03f */
[----:B------:R-:W-:Y:S01]  /*1b40*/  UMOV UR37, 0x40000040 ;  /* 0x4000004000257882 */ /* 0x000fe20000000000 */
[----:B------:R-:W-:Y:S01]  /*1b50*/  UMOV UR39, 0x40000040 ;  /* 0x4000004000277882 */ /* 0x000fe20000000000 */
[----:B------:R-:W-:-:S02]  /*1b60*/  UIADD3 UR40, UR4, 0x802, URZ ;  /* 0x0000080204287890 */ /* 0x000fc4000fffe03f */
[----:B------:R-:W-:Y:S01]  /*1b70*/  UIADD3 UR42, UR58, 0x602, URZ ;  /* 0x000006023a2a7890 */ /* 0x000fe2000fffe03f */
[----:B------:R-:W-:Y:S01]  /*1b80*/  UMOV UR41, 0x40000040 ;  /* 0x4000004000297882 */ /* 0x000fe20000000000 */
[----:B------:R-:W-:Y:S01]  /*1b90*/  UMOV UR43, 0x40000040 ;  /* 0x40000040002b7882 */ /* 0x000fe20000000000 */
[----:B------:R-:W-:Y:S02]  /*1ba0*/  UIADD3 UR44, UR4, 0x804, URZ ;  /* 0x00000804042c7890 */ /* 0x000fe4000fffe03f */
[----:B------:R-:W-:Y:S01]  /*1bb0*/  UIADD3 UR46, UR58, 0x604, URZ ;  /* 0x000006043a2e7890 */ /* 0x000fe2000fffe03f */
[----:B------:R-:W-:Y:S01]  /*1bc0*/  UMOV UR45, 0x40000040 ;  /* 0x40000040002d7882 */ /* 0x000fe20000000000 */
[----:B------:R-:W-:Y:S01]  /*1bd0*/  UMOV UR47, 0x40000040 ;  /* 0x40000040002f7882 */ /* 0x000fe20000000000 */
[----:B------:R-:W-:Y:S02]  /*1be0*/  UIADD3 UR48, UR4, 0x806, URZ ;  /* 0x0000080604307890 */ /* 0x000fe4000fffe03f */
[----:B------:R-:W-:Y:S01]  /*1bf0*/  UIADD3 UR50, UR58, 0x606, URZ ;  /* 0x000006063a327890 */ /* 0x000fe2000fffe03f */
[----:B------:R-:W-:Y:S01]  /*1c00*/  UMOV UR49, 0x40000040 ;  /* 0x4000004000317882 */ /* 0x000fe20000000000 */
[----:B------:R-:W-:Y:S01]  /*1c10*/  UMOV UR51, 0x40000040 ;  /* 0x4000004000337882 */ /* 0x000fe20000000000 */
[----:B------:R-:W-:Y:S01]  /*1c20*/  ULDC UR4, c[0x0][0x9d8] ;  /* 0x0002760000047ab9 */ /* 0x000fe20000000800 */
[----:B------:R-:W-:Y:S01]  /*1c30*/  ULDC UR60, c[0x0][0x288] ;  /* 0x0000a200003c7ab9 */ /* 0x000fe20000000800 */
[----:B------:R-:W-:-:S02]  /*1c40*/  ULDC UR61, c[0x0][0x9dc] ;  /* 0x00027700003d7ab9 */ /* 0x000fc40000000800 */
[----:B------:R-:W-:Y:S01]  /*1c50*/  ULOP3.LUT UR61, URZ, UR61, URZ, 0x33, !UPT ;  /* 0x0000003d3f3d7292 */ /* 0x000fe2000f8e333f */
[----:B------:R-:W-:Y:S02]  /*1c60*/  WARPGROUP.DEPBAR.LE gsb0, 0x0 ;  /* 0x00008000000079c5 */ /* 0x000fe40000010000 */
[----:B------:R-:W-:-:S06]  /*1c70*/  WARPGROUP.ARRIVE ;  /* 0x00000000000079c5 */ /* 0x000fcc0000000000 */
[----:B------:R-:W-:Y:S03]  /*1c80*/  HGMMA.64x96x16.F32.BF16 R24, gdesc[UR8], R24, gsb0 ;  /* 0x01600000081879f0 */ /* 0x000fe60008001818 */
        /* <DEDUP_REMOVED lines=31> */
[----:B------:R-:W-:Y:S01]  /*1e80*/  FMUL.FTZ R0, R26, UR4 ;  /* 0x000000041a007c20 */ /* 0x000fe20008410000 */
[----:B------:R-:W-:Y:S01]  /*1e90*/  LEA.HI R26, R2, R75, RZ, 0x2 ;  /* 0x0000004b021a7211 */ /* 0x000fe200078f10ff */
[----:B------:R-:W-:Y:S01]  /*1ea0*/  FMUL.FTZ R6, R27, UR4 ;  /* 0x000000041b067c20 */ /* 0x000fe20008410000 */
[----:B------:R-:W-:Y:S01]  /*1eb0*/  FMUL.FTZ R29, R29, UR4 ;  /* 0x000000041d1d7c20 */ /* 0x000fe20008410000 */
[----:B------:R-:W0:Y:S01]  /*1ec0*/  @P2 LDC R27, c[0x0][0x44c] ;  /* 0x00011300ff1b2b82 */ /* 0x000e220000000800 */
[--C-:B------:R-:W-:Y:S01]  /*1ed0*/  SHF.R.S32.HI R2, RZ, 0x2, R26.reuse ;  /* 0x00000002ff027819 */ /* 0x100fe2000001141a */
[----:B------:R-:W-:Y:S01]  /*1ee0*/  FMUL.FTZ R28, R28, UR4 ;  /* 0x000000041c1c7c20 */ /* 0x000fe20008410000 */
[----:B------:R-:W-:Y:S01]  /*1ef0*/  SHF.R.S32.HI R9, RZ, 0x1f, R26 ;  /* 0x0000001fff097819 */ /* 0x000fe2000001141a */
[----:B------:R1:W2:Y:S01]  /*1f00*/  MUFU.TANH R79, R29 ;  /* 0x0000001d004f7308 */ /* 0x0002a20000002400 */
[----:B------:R-:W-:Y:S01]  /*1f10*/  FMUL.FTZ R25, R25, UR4 ;  /* 0x0000000419197c20 */ /* 0x000fe20008410000 */
[----:B------:R-:W-:Y:S01]  /*1f20*/  FMUL.FTZ R11, R24, UR4 ;  /* 0x00000004180b7c20 */ /* 0x000fe20008410000 */
[-C--:B------:R-:W-:Y:S01]  /*1f30*/  LEA.HI R9, R9, R2.reuse, RZ, 0x3 ;  /* 0x0000000209097211 */ /* 0x080fe200078f18ff */
[----:B------:R-:W-:Y:S01]  /*1f40*/  FMUL.FTZ R7, R30, UR4 ;  /* 0x000000041e077c20 */ /* 0x000fe20008410000 */
[----:B------:R-:W-:Y:S01]  /*1f50*/  FMUL.FTZ R10, R31, UR4 ;  /* 0x000000041f0a7c20 */ /* 0x000fe20008410000 */
[----:B------:R-:W-:Y:S01]  /*1f60*/  FMUL.FTZ R32, R32, UR4 ;  /* 0x0000000420207c20 */ /* 0x000fe20008410000 */
[----:B------:R-:W-:Y:S01]  /*1f70*/  LOP3.LUT R9, R9, 0xfffffff8, RZ, 0xc0, !PT ;  /* 0xfffffff809097812 */ /* 0x000fe200078ec0ff */
[----:B------:R3:W4:Y:S01]  /*1f80*/  MUFU.TANH R78, R28 ;  /* 0x0000001c004e7308 */ /* 0x0007220000002400 */
[----:B-1----:R-:W1:Y:S01]  /*1f90*/  @P2 LDC R29, c[0x0][0x450] ;  /* 0x00011400ff1d2b82 */ /* 0x002e620000000800 */
[----:B------:R-:W-:Y:S01]  /*1fa0*/  FMUL.FTZ R33, R33, UR4 ;  /* 0x0000000421217c20 */ /* 0x000fe20008410000 */
[----:B------:R-:W-:Y:S01]  /*1fb0*/  IADD3 R2, R3, R2, -R9 ;  /* 0x0000000203027210 */ /* 0x000fe20007ffe809 */
[----:B------:R-:W-:-:S02]  /*1fc0*/  IMAD.U32 R9, RZ, RZ, UR57 ;  /* 0x00000039ff097e24 */ /* 0x000fc4000f8e00ff */
[----:B------:R-:W-:Y:S01]  /*1fd0*/  FMUL.FTZ R12, R34, UR4 ;  /* 0x00000004220c7c20 */ /* 0x000fe20008410000 */
[----:B------:R-:W-:Y:S01]  /*1fe0*/  FMUL.FTZ R13, R35, UR4 ;  /* 0x00000004230d7c20 */ /* 0x000fe20008410000 */
[----:B------:R-:W-:Y:S01]  /*1ff0*/  FMUL.FTZ R36, R36, UR4 ;  /* 0x0000000424247c20 */ /* 0x000fe20008410000 */
[----:B------:R-:W-:Y:S01]  /*2000*/  IMAD R15, R15, 0x40, R2 ;  /* 0x000000400f0f7824 */ /* 0x000fe200078e0202 */
[----:B---3--:R-:W-:Y:S01]  /*2010*/  LOP3.LUT R28, R26, 0x7ffffffc, RZ, 0xc0, !PT ;  /* 0x7ffffffc1a1c7812 */ /* 0x008fe200078ec0ff */
[----:B------:R-:W-:Y:S01]  /*2020*/  @!P1 VIADD R9, R9, 0x2a840 ;  /* 0x0002a84009099836 */ /* 0x000fe20000000000 */
[----:B------:R3:W0:Y:S01]  /*2030*/  MUFU.TANH R77, R25 ;  /* 0x00000019004d7308 */ /* 0x0006220000002400 */
[----:B------:R-:W-:Y:S02]  /*2040*/  IMAD R8, R8, 0x8, R15 ;  /* 0x0000000808087824 */ /* 0x000fe400078e020f */
[----:B------:R-:W-:Y:S01]  /*2050*/  FMUL.FTZ R37, R37, UR4 ;  /* 0x0000000425257c20 */ /* 0x000fe20008410000 */
[----:B------:R-:W-:Y:S01]  /*2060*/  FMUL.FTZ R20, R38, UR4 ;  /* 0x0000000426147c20 */ /* 0x000fe20008410000 */
[----:B------:R-:W-:Y:S01]  /*2070*/  @!P1 PRMT R26, RZ, 0x654, R9 ;  /* 0x00000654ff1a9816 */ /* 0x000fe20000000009 */
[----:B0-----:R-:W-:-:S04]  /*2080*/  @P2 IMAD.HI.U32 R2, R8, R27, RZ ;  /* 0x0000001b08022227 */ /* 0x001fc800078e00ff */
[----:B------:R-:W-:Y:S01]  /*2090*/  FMUL.FTZ R21, R39, UR4 ;  /* 0x0000000427157c20 */ /* 0x000fe20008410000 */
[----:B------:R-:W-:Y:S01]  /*20a0*/  FMUL.FTZ R40, R40, UR4 ;  /* 0x0000000428287c20 */ /* 0x000fe20008410000 */
[----:B------:R-:W-:Y:S01]  /*20b0*/  FMUL.FTZ R41, R41, UR4 ;  /* 0x0000000429297c20 */ /* 0x000fe20008410000 */
[----:B------:R-:W-:Y:S02]  /*20c0*/  IMAD.MOV.U32 R27, RZ, RZ, R8 ;  /* 0x000000ffff1b7224 */ /* 0x000fe400078e0008 */
[----:B------:R-:W-:Y:S01]  /*20d0*/  FMUL.FTZ R24, R42, UR4 ;  /* 0x000000042a187c20 */ /* 0x000fe20008410000 */
[----:B------:R-:W-:Y:S02]  /*20e0*/  IMAD.IADD R9, R75, 0x1, -R28 ;  /* 0x000000014b097824 */ /* 0x000fe400078e0a1c */
[----:B---3--:R-:W-:Y:S01]  /*20f0*/  FMUL.FTZ R25, R43, UR4 ;  /* 0x000000042b197c20 */ /* 0x008fe20008410000 */
[----:B------:R-:W-:Y:S01]  /*2100*/  FMUL.FTZ R44, R44, UR4 ;  /* 0x000000042c2c7c20 */ /* 0x000fe20008410000 */
[----:B-1----:R-:W-:Y:S01]  /*2110*/  @P2 SHF.R.U32.HI R27, RZ, R29, R2 ;  /* 0x0000001dff1b2219 */ /* 0x002fe20000011602 */
[----:B------:R-:W-:Y:S01]  /*2120*/  IMAD.MOV.U32 R29, RZ, RZ, -0x60 ;  /* 0xffffffa0ff1d7424 */ /* 0x000fe200078e00ff */
[----:B------:R-:W0:Y:S01]  /*2130*/  LDC.64 R2, c[0x0][0x9e0] ;  /* 0x00027800ff027b82 */ /* 0x000e220000000a00 */
[----:B------:R-:W-:Y:S01]  /*2140*/  FMUL.FTZ R45, R45, UR4 ;  /* 0x000000042d2d7c20 */ /* 0x000fe20008410000 */
[----:B------:R-:W-:Y:S01]  /*2150*/  FMUL.FTZ R46, R46, UR4 ;  /* 0x000000042e2e7c20 */ /* 0x000fe20008410000 */
[----:B------:R-:W1:Y:S01]  /*2160*/  SHFL.IDX PT, R76, R27, RZ, 0x1c1f ;  /* 0x001c1fff1b4c7589 */ /* 0x000e6200000e0000 */
[----:B------:R-:W-:-:S02]  /*2170*/  IMAD R28, R74, R29, 0x61 ;  /* 0x000000614a1c7424 */ /* 0x000fc400078e021d */
[----:B------:R-:W-:Y:S01]  /*2180*/  FMUL.FTZ R48, R48, UR4 ;  /* 0x0000000430307c20 */ /* 0x000fe20008410000 */
        /* <DEDUP_REMOVED lines=24> */
[----:B------:R-:W-:Y:S01]  /*2310*/  IMAD R30, R9, -0x2, R28 ;  /* 0xfffffffe091e7824 */ /* 0x000fe200078e021c */
[----:B0-----:R-:W-:Y:S01]  /*2320*/  ISETP.GE.AND P2, PT, R3, 0x1, PT ;  /* 0x000000010300780c */ /* 0x001fe20003f46270 */
[----:B------:R0:W-:Y:S01]  /*2330*/  @!P1 SYNCS.ARRIVE.TRANS64.RED.A1T0 RZ, [R26+URZ], RZ ;  /* 0x000000ff1aff99a7 */ /* 0x0001e2000810043f */
[----:B------:R-:W3:Y:S01]  /*2340*/  MUFU.TANH R11, R11 ;  /* 0x0000000b000b7308 */ /* 0x000ee20000002400 */
[----:B------:R-:W-:Y:S01]  /*2350*/  VIADD R38, R28, 0xffffffff ;  /* 0xffffffff1c267836 */ /* 0x000fe20000000000 */
[C-C-:B------:R-:W-:Y:S01]  /*2360*/  IADD3 R29, R30.reuse, -UR60, R19.reuse ;  /* 0x8000003c1e1d7c10 */ /* 0x140fe2000fffe013 */
[----:B------:R-:W-:Y:S01]  /*2370*/  VIADD R72, R30, 0xffffffff ;  /* 0xffffffff1e487836 */ /* 0x000fe20000000000 */
[----:B------:R-:W-:Y:S01]  /*2380*/  P2R R161, PR, RZ, 0x4 ;  /* 0x00000004ffa17803 */ /* 0x000fe20000000000 */
[----:B0-----:R-:W-:-:S03]  /*2390*/  IMAD R26, R74, -0x60, R19 ;  /* 0xffffffa04a1a7824 */ /* 0x001fc600078e0213 */
[----:B------:R-:W0:Y:S01]  /*23a0*/  MUFU.TANH R0, R0 ;  /* 0x0000000000007308 */ /* 0x000e220000002400 */
[C---:B------:R-:W-:Y:S02]  /*23b0*/  IMAD.IADD R34, R29.reuse, 0x1, R2 ;  /* 0x000000011d227824 */ /* 0x040fe400078e0202 */
[----:B------:R-:W-:Y:S02]  /*23c0*/  VIADD R26, R26, 0x60 ;  /* 0x000000601a1a7836 */ /* 0x000fe40000000000 */
[----:B------:R-:W-:Y:S02]  /*23d0*/  VIADD R35, R29, UR61 ;  /* 0x0000003d1d237c36 */ /* 0x000fe40008000000 */
[----:B------:R-:W-:Y:S01]  /*23e0*/  IMAD R31, R9, -0x2, R26 ;  /* 0xfffffffe091f7824 */ /* 0x000fe200078e021a */
[----:B------:R-:W0:Y:S01]  /*23f0*/  MUFU.TANH R6, R6 ;  /* 0x0000000600067308 */ /* 0x000e220000002400 */
[----:B-1----:R-:W-:-:S03]  /*2400*/  IMAD.IADD R28, R35, 0x1, R76 ;  /* 0x00000001231c7824 */ /* 0x002fc600078e024c */
[----:B------:R-:W-:-:S04]  /*2410*/  VIADDMNMX R26, R76, R34, R31, PT ;  /* 0x000000224c1a7246 */ /* 0x000fc8000380011f */
[----:B------:R-:W1:Y:S08]  /*2420*/  MUFU.TANH R7, R7 ;  /* 0x0000000700077308 */ /* 0x000e700000002400 */
[----:B------:R-:W0:Y:S08]  /*2430*/  MUFU.TANH R10, R10 ;  /* 0x0000000a000a7308 */ /* 0x000e300000002400 */
        /* <DEDUP_REMOVED lines=15> */
[----:B------:R0:W0:Y:S08]  /*2530*/  MUFU.TANH R42, R47 ;  /* 0x0000002f002a7308 */ /* 0x0000300000002400 */
        /* <DEDUP_REMOVED lines=23> */
[----:B------:R-:W0:Y:S01]  /*26b0*/  MUFU.TANH R71, R71 ;  /* 0x0000004700477308 */ /* 0x000e220000002400 */
[----:B-1234-:R-:W-:Y:S05]  /*26c0*/  @!P2 BRA `(.L_x_917) ;  /* 0x00000000004ca947 */ /* 0x01efea0003800000 */
[----:B------:R-:W-:Y:S01]  /*26d0*/  IADD3 R29, R19, -UR60, R76 ;  /* 0x8000003c131d7c10 */ /* 0x000fe2000fffe04c */
[----:B------:R-:W-:Y:S03]  /*26e0*/  BSSY B0, `(.L_x_918) ;  /* 0x000000e000007945 */ /* 0x000fe60003800000 */
[----:B------:R-:W-:-:S13]  /*26f0*/  ISETP.GT.AND P2, PT, R29, -0x1, PT ;  /* 0xffffffff1d00780c */ /* 0x000fda0003f44270 */
[----:B------:R-:W-:Y:S05]  /*2700*/  @P2 BRA `(.L_x_919) ;  /* 0x00000000001c2947 */ /* 0x000fea0003800000 */
[----:B------:R-:W-:Y:S02]  /*2710*/  ISETP.NE.AND P2, PT, R3, 0x1, PT ;  /* 0x000000010300780c */ /* 0x000fe40003f45270 */
[----:B------:R-:W-:-:S11]  /*2720*/  LOP3.LUT R29, RZ, R29, RZ, 0x33, !PT ;  /* 0x0000001dff1d7212 */ /* 0x000fd600078e33ff */
[----:B------:R-:W1:Y:S02]  /*2730*/  @P2 LDC.64 R80, c[0x0][0x9e8] ;  /* 0x00027a00ff502b82 */ /* 0x000e640000000a00 */
[----:B-1----:R-:W-:-:S05]  /*2740*/  @P2 IMAD.HI.U32 R30, R29, R80, RZ ;  /* 0x000000501d1e2227 */ /* 0x002fca00078e00ff */
[----:B------:R-:W-:-:S04]  /*2750*/  @P2 SHF.R.U32.HI R29, RZ, R81, R30 ;  /* 0x00000051ff1d2219 */ /* 0x000fc8000001161e */
[----:B------:R-:W-:Y:S01]  /*2760*/  LOP3.LUT R29, RZ, R29, RZ, 0x33, !PT ;  /* 0x0000001dff1d7212 */ /* 0x000fe200078e33ff */
[----:B------:R-:W-:Y:S06]  /*2770*/  BRA `(.L_x_920) ;  /* 0x0000000000107947 */ /* 0x000fec0003800000 */
.L_x_919:
[----:B------:R-:W-:-:S13]  /*2780*/  ISETP.NE.AND P2, PT, R3, 0x1, PT ;  /* 0x000000010300780c */ /* 0x000fda0003f45270 */
[----:B------:R-:W1:Y:S02]  /*2790*/  @P2 LDC.64 R80, c[0x0][0x9e8] ;  /* 0x00027a00ff502b82 */ /* 0x000e640000000a00 */
[----:B-1----:R-:W-:-:S05]  /*27a0*/  @P2 IMAD.HI.U32 R30, R29, R80, RZ ;  /* 0x000000501d1e2227 */ /* 0x002fca00078e00ff */
[----:B------:R-:W-:-:S07]  /*27b0*/  @P2 SHF.R.U32.HI R29, RZ, R81, R30 ;  /* 0x00000051ff1d2219 */ /* 0x000fce000001161e */
.L_x_920:
[----:B------:R-:W-:Y:S05]  /*27c0*/  BSYNC B0 ;  /* 0x0000000000007941 */ /* 0x000fea0003800000 */
.L_x_918:
[----:B------:R-:W-:-:S05]  /*27d0*/  IMAD R29, R29, R3, R72 ;  /* 0x000000031d1d7224 */ /* 0x000fca00078e0248 */
[----:B------:R-:W-:Y:S02]  /*27e0*/  VIMNMX R28, R28, R29, !PT ;  /* 0x0000001d1c1c7248 */ /* 0x000fe40007fe0100 */
[----:B------:R-:W-:-:S07]  /*27f0*/  VIADDMNMX R26, R29, R3, R26, PT ;  /* 0x000000031d1a7246 */ /* 0x000fce000380011a */
.L_x_917:
[C---:B------:R-:W-:Y:S01]  /*2800*/  ISETP.GE.AND P2, PT, R38.reuse, 0x2, PT ;  /* 0x000000022600780c */ /* 0x040fe20003f46270 */
[----:B------:R-:W1:Y:S01]  /*2810*/  SHFL.IDX PT, R30, R27, 0x1, 0x1c1f ;  /* 0x003c1f001b1e7f89 */ /* 0x000e6200000e0000 */
[----:B------:R-:W-:Y:S02]  /*2820*/  ISETP.GE.AND P6, PT, R38, 0x9, PT ;  /* 0x000000092600780c */ /* 0x000fe40003fc6270 */
[----:B------:R-:W-:Y:S02]  /*2830*/  ISETP.GT.AND P3, PT, R28, 0x1, !P2 ;  /* 0x000000011c00780c */ /* 0x000fe40005764270 */
[----:B------:R-:W-:Y:S02]  /*2840*/  ISETP.GE.AND P4, PT, R38, 0xa, PT ;  /* 0x0000000a2600780c */ /* 0x000fe40003f86270 */
[----:B------:R-:W-:Y:S02]  /*2850*/  ISETP.LT.OR P3, PT, R26, 0x2, P3 ;  /* 0x000000021a00780c */ /* 0x000fe40001f61670 */
[----:B------:R-:W-:-:S02]  /*2860*/  P2R R76, PR, RZ, 0x10 ;  /* 0x00000010ff4c7803 */ /* 0x000fc40000000000 */
[----:B------:R-:W-:Y:S02]  /*2870*/  FSEL R77, R77, -INF , !P3 ;  /* 0xff8000004d4d7808 */ /* 0x000fe40005800000 */
[----:B------:R-:W-:-:S04]  /*2880*/  ISETP.GT.AND P3, PT, R28, 0x8, !P6 ;  /* 0x000000081c00780c */ /* 0x000fc80007764270 */
[----:B------:R-:W-:-:S04]  /*2890*/  ISETP.LT.OR P3, PT, R26, 0x9, P3 ;  /* 0x000000091a00780c */ /* 0x000fc80001f61670 */
[----:B------:R-:W-:Y:S02]  /*28a0*/  FSEL R39, R78, -INF , !P3 ;  /* 0xff8000004e277808 */ /* 0x000fe40005800000 */
[----:B------:R-:W-:Y:S02]  /*28b0*/  ISETP.GT.AND P3, PT, R28, 0x9, !P4 ;  /* 0x000000091c00780c */ /* 0x000fe40006764270 */
[----:B------:R-:W-:Y:S02]  /*28c0*/  ISETP.GE.AND P4, PT, R38, 0x11, PT ;  /* 0x000000112600780c */ /* 0x000fe40003f86270 */
[----:B------:R-:W-:Y:S02]  /*28d0*/  ISETP.LT.OR P3, PT, R26, 0xa, P3 ;  /* 0x0000000a1a00780c */ /* 0x000fe40001f61670 */
[----:B------:R-:W-:Y:S02]  /*28e0*/  P2R R78, PR, RZ, 0x10 ;  /* 0x00000010ff4e7803 */ /* 0x000fe40000000000 */
[----:B------:R-:W-:-:S02]  /*28f0*/  FSEL R79, R79, -INF , !P3 ;  /* 0xff8000004f4f7808 */ /* 0x000fc40005800000 */
[----:B------:R-:W-:Y:S02]  /*2900*/  ISETP.GT.AND P3, PT, R28, 0x10, !P4 ;  /* 0x000000101c00780c */ /* 0x000fe40006764270 */
[----:B------:R-:W-:Y:S02]  /*2910*/  ISETP.GE.AND P4, PT, R38, 0x12, PT ;  /* 0x000000122600780c */ /* 0x000fe40003f86270 */
[----:B------:R-:W-:Y:S02]  /*2920*/  ISETP.LT.OR P3, PT, R26, 0x11, P3 ;  /* 0x000000111a00780c */ /* 0x000fe40001f61670 */
[----:B------:R-:W-:Y:S02]  /*2930*/  P2R R80, PR, RZ, 0x10 ;  /* 0x00000010ff507803 */ /* 0x000fe40000000000 */
[----:B0-----:R-:W-:Y:S02]  /*2940*/  FSEL R43, R32, -INF , !P3 ;  /* 0xff800000202b7808 */ /* 0x001fe40005800000 */
[----:B------:R-:W-:-:S02]  /*2950*/  ISETP.GT.AND P3, PT, R28, 0x11, !P4 ;  /* 0x000000111c00780c */ /* 0x000fc40006764270 */
[----:B------:R-:W-:Y:S02]  /*2960*/  ISETP.GE.AND P4, PT, R38, 0x19, PT ;  /* 0x000000192600780c */ /* 0x000fe40003f86270 */
[----:B------:R-:W-:Y:S02]  /*2970*/  ISETP.LT.OR P3, PT, R26, 0x12, P3 ;  /* 0x000000121a00780c */ /* 0x000fe40001f61670 */
[----:B------:R-:W-:Y:S02]  /*2980*/  P2R R82, PR, RZ, 0x10 ;  /* 0x00000010ff527803 */ /* 0x000fe40000000000 */
[----:B------:R-:W-:Y:S02]  /*2990*/  FSEL R33, R33, -INF , !P3 ;  /* 0xff80000021217808 */ /* 0x000fe40005800000 */
[----:B------:R-:W-:Y:S02]  /*29a0*/  ISETP.GT.AND P3, PT, R28, 0x18, !P4 ;  /* 0x000000181c00780c */ /* 0x000fe40006764270 */
[----:B------:R-:W-:-:S02]  /*29b0*/  ISETP.GE.AND P4, PT, R38, 0x1a, PT ;  /* 0x0000001a2600780c */ /* 0x000fc40003f86270 */
[----:B------:R-:W-:Y:S02]  /*29c0*/  ISETP.LT.OR P3, PT, R26, 0x19, P3 ;  /* 0x000000191a00780c */ /* 0x000fe40001f61670 */
[----:B------:R-:W-:Y:S02]  /*29d0*/  P2R R32, PR, RZ, 0x10 ;  /* 0x00000010ff207803 */ /* 0x000fe40000000000 */
[----:B------:R-:W-:Y:S02]  /*29e0*/  FSEL R47, R36, -INF , !P3 ;  /* 0xff800000242f7808 */ /* 0x000fe40005800000 */
[----:B------:R-:W-:Y:S02]  /*29f0*/  ISETP.GT.AND P3, PT, R28, 0x19, !P4 ;  /* 0x000000191c00780c */ /* 0x000fe40006764270 */
[----:B------:R-:W-:Y:S02]  /*2a00*/  ISETP.GE.AND P4, PT, R38, 0x21, PT ;  /* 0x000000212600780c */ /* 0x000fe40003f86270 */
[----:B------:R-:W-:-:S02]  /*2a10*/  ISETP.LT.OR P3, PT, R26, 0x1a, P3 ;  /* 0x0000001a1a00780c */ /* 0x000fc40001f61670 */
[----:B------:R-:W-:Y:S02]  /*2a20*/  P2R R36, PR, RZ, 0x10 ;  /* 0x00000010ff247803 */ /* 0x000fe40000000000 */
[----:B------:R-:W-:Y:S02]  /*2a30*/  FSEL R37, R37, -INF , !P3 ;  /* 0xff80000025257808 */ /* 0x000fe40005800000 */
[----:B------:R-:W-:Y:S02]  /*2a40*/  ISETP.GT.AND P3, PT, R28, 0x20, !P4 ;  /* 0x000000201c00780c */ /* 0x000fe40006764270 */
[----:B------:R-:W-:Y:S02]  /*2a50*/  ISETP.GE.AND P4, PT, R38, 0x22, PT ;  /* 0x000000222600780c */ /* 0x000fe40003f86270 */
[----:B------:R-:W-:-:S04]  /*2a60*/  ISETP.LT.OR P3, PT, R26, 0x21, P3 ;  /* 0x000000211a00780c */ /* 0x000fc80001f61670 */
[----:B------:R-:W-:Y:S02]  /*2a70*/  FSEL R67, R40, -INF , !P3 ;  /* 0xff80000028437808 */ /* 0x000fe40005800000 */
[----:B------:R-:W-:Y:S02]  /*2a80*/  ISETP.GT.AND P3, PT, R28, 0x21, !P4 ;  /* 0x000000211c00780c */ /* 0x000fe40006764270 */
[----:B------:R-:W-:Y:S02]  /*2a90*/  P2R R40, PR, RZ, 0x10 ;  /* 0x00000010ff287803 */ /* 0x000fe40000000000 */
[----:B------:R-:W-:Y:S02]  /*2aa0*/  ISETP.LT.OR P3, PT, R26, 0x22, P3 ;  /* 0x000000221a00780c */ /* 0x000fe40001f61670 */
[----:B------:R-:W-:Y:S02]  /*2ab0*/  ISETP.GE.AND P4, PT, R38, 0x29, PT ;  /* 0x000000292600780c */ /* 0x000fe40003f86270 */
[----:B------:R-:W-:-:S02]  /*2ac0*/  FSEL R41, R41, -INF , !P3 ;  /* 0xff80000029297808 */ /* 0x000fc40005800000 */
[----:B------:R-:W-:Y:S02]  /*2ad0*/  ISETP.GT.AND P3, PT, R28, 0x28, !P4 ;  /* 0x000000281c00780c */ /* 0x000fe40006764270 */
[----:B------:R-:W-:Y:S02]  /*2ae0*/  P2R R84, PR, RZ, 0x10 ;  /* 0x00000010ff547803 */ /* 0x000fe40000000000 */
[----:B------:R-:W-:Y:S02]  /*2af0*/  ISETP.LT.OR P3, PT, R26, 0x29, P3 ;  /* 0x000000291a00780c */ /* 0x000fe40001f61670 */
[----:B------:R-:W-:Y:S02]  /*2b00*/  ISETP.GE.AND P4, PT, R38, 0x2a, PT ;  /* 0x0000002a2600780c */ /* 0x000fe40003f86270 */
[----:B------:R-:W-:Y:S02]  /*2b10*/  FSEL R73, R44, -INF , !P3 ;  /* 0xff8000002c497808 */ /* 0x000fe40005800000 */
[----:B------:R-:W-:-:S02]  /*2b20*/  ISETP.GT.AND P3, PT, R28, 0x29, !P4 ;  /* 0x000000291c00780c */ /* 0x000fc40006764270 */
[----:B------:R-:W-:Y:S02]  /*2b30*/  P2R R44, PR, RZ, 0x10 ;  /* 0x00000010ff2c7803 */ /* 0x000fe40000000000 */
[----:B------:R-:W-:Y:S02]  /*2b40*/  ISETP.LT.OR P3, PT, R26, 0x2a, P3 ;  /* 0x0000002a1a00780c */ /* 0x000fe40001f61670 */
[----:B------:R-:W-:Y:S02]  /*2b50*/  ISETP.GE.AND P4, PT, R38, 0x31, PT ;  /* 0x000000312600780c */ /* 0x000fe40003f86270 */
[----:B------:R-:W-:Y:S02]  /*2b60*/  FSEL R45, R45, -INF , !P3 ;  /* 0xff8000002d2d7808 */ /* 0x000fe40005800000 */
[----:B------:R-:W-:Y:S02]  /*2b70*/  ISETP.GT.AND P3, PT, R28, 0x30, !P4 ;  /* 0x000000301c00780c */ /* 0x000fe40006764270 */
[----:B------:R-:W-:-:S02]  /*2b80*/  P2R R86, PR, RZ, 0x10 ;  /* 0x00000010ff567803 */ /* 0x000fc40000000000 */
[----:B------:R-:W-:Y:S02]  /*2b90*/  ISETP.LT.OR P3, PT, R26, 0x31, P3 ;  /* 0x000000311a00780c */ /* 0x000fe40001f61670 */
[----:B------:R-:W-:Y:S02]  /*2ba0*/  ISETP.GE.AND P4, PT, R38, 0x32, PT ;  /* 0x000000322600780c */ /* 0x000fe40003f86270 */
[----:B------:R-:W-:Y:S02]  /*2bb0*/  FSEL R75, R48, -INF , !P3 ;  /* 0xff800000304b7808 */ /* 0x000fe40005800000 */
[----:B------:R-:W-:Y:S02]  /*2bc0*/  ISETP.GT.AND P3, PT, R28, 0x31, !P4 ;  /* 0x000000311c00780c */ /* 0x000fe40006764270 */
[----:B------:R-:W-:Y:S02]  /*2bd0*/  P2R R48, PR, RZ, 0x10 ;  /* 0x00000010ff307803 */ /* 0x000fe40000000000 */
[----:B------:R-:W-:-:S02]  /*2be0*/  ISETP.LT.OR P3, PT, R26, 0x32, P3 ;  /* 0x000000321a00780c */ /* 0x000fc40001f61670 */
[----:B------:R-:W-:Y:S02]  /*2bf0*/  ISETP.GE.AND P4, PT, R38, 0x39, PT ;  /* 0x000000392600780c */ /* 0x000fe40003f86270 */
[----:B------:R-:W-:Y:S02]  /*2c00*/  FSEL R49, R49, -INF , !P3 ;  /* 0xff80000031317808 */ /* 0x000fe40005800000 */
[----:B------:R-:W-:Y:S02]  /*2c10*/  ISETP.GT.AND P3, PT, R28, 0x38, !P4 ;  /* 0x000000381c00780c */ /* 0x000fe40006764270 */
[----:B------:R-:W-:Y:S02]  /*2c20*/  P2R R88, PR, RZ, 0x10 ;  /* 0x00000010ff587803 */ /* 0x000fe40000000000 */
[----:B------:R-:W-:Y:S02]  /*2c30*/  ISETP.LT.OR P3, PT, R26, 0x39, P3 ;  /* 0x000000391a00780c */ /* 0x000fe40001f61670 */
[----:B------:R-:W-:-:S02]  /*2c40*/  ISETP.GE.AND P4, PT, R38, 0x3a, PT ;  /* 0x0000003a2600780c */ /* 0x000fc40003f86270 */
        /* <DEDUP_REMOVED lines=33> */
[----:B------:R-:W-:-:S04]  /*2e60*/  ISETP.LT.OR P3, PT, R26, 0x52, P3 ;  /* 0x000000521a00780c */ /* 0x000fc80001f61670 */
[----:B------:R-:W-:Y:S02]  /*2e70*/  FSEL R65, R65, -INF , !P3 ;  /* 0xff80000041417808 */ /* 0x000fe40005800000 */
[----:B------:R-:W-:-:S04]  /*2e80*/  ISETP.GE.AND P3, PT, R38, 0x59, PT ;  /* 0x000000592600780c */ /* 0x000fc80003f66270 */
[----:B------:R-:W-:-:S04]  /*2e90*/  ISETP.GT.AND P4, PT, R28, 0x58, !P3 ;  /* 0x000000581c00780c */ /* 0x000fc80005f84270 */
[----:B------:R-:W-:-:S04]  /*2ea0*/  ISETP.LT.OR P4, PT, R26, 0x59, P4 ;  /* 0x000000591a00780c */ /* 0x000fc80002781670 */
[----:B------:R-:W-:Y:S02]  /*2eb0*/  FSEL R89, R68, -INF , !P4 ;  /* 0xff80000044597808 */ /* 0x000fe40006000000 */
[----:B------:R-:W-:-:S04]  /*2ec0*/  ISETP.GE.AND P4, PT, R38, 0x1, PT ;  /* 0x000000012600780c */ /* 0x000fc80003f86270 */
[----:B------:R-:W-:-:S04]  /*2ed0*/  ISETP.GT.AND P5, PT, R28, RZ, !P4 ;  /* 0x000000ff1c00720c */ /* 0x000fc800067a4270 */
[----:B------:R-:W-:-:S04]  /*2ee0*/  ISETP.LT.OR P5, PT, R26, 0x1, P5 ;  /* 0x000000011a00780c */ /* 0x000fc80002fa1670 */
[----:B------:R-:W-:Y:S02]  /*2ef0*/  FSEL R29, R11, -INF , !P5 ;  /* 0xff8000000b1d7808 */ /* 0x000fe40006800000 */
[----:B------:R-:W-:-:S04]  /*2f00*/  ISETP.GE.AND P5, PT, R38, 0x5a, PT ;  /* 0x0000005a2600780c */ /* 0x000fc80003fa6270 */
[----:B------:R-:W-:Y:S02]  /*2f10*/  P2R R68, PR, RZ, 0x20 ;  /* 0x00000020ff447803 */ /* 0x000fe40000000000 */
[----:B------:R-:W-:Y:S01]  /*2f20*/  ISETP.GT.AND P5, PT, R28, 0x59, !P5 ;  /* 0x000000591c00780c */ /* 0x000fe20006fa4270 */
[----:B-1----:R-:W-:-:S03]  /*2f30*/  IMAD.IADD R28, R35, 0x1, R30 ;  /* 0x00000001231c7824 */ /* 0x002fc600078e021e */
[----:B------:R-:W-:Y:S02]  /*2f40*/  ISETP.LT.OR P5, PT, R26, 0x5a, P5 ;  /* 0x0000005a1a00780c */ /* 0x000fe40002fa1670 */
[----:B------:R-:W-:Y:S02]  /*2f50*/  VIADDMNMX R26, R30, R34, R31, PT ;  /* 0x000000221e1a7246 */ /* 0x000fe4000380011f */
[----:B------:R-:W-:Y:S02]  /*2f60*/  FSEL R69, R69, -INF , !P5 ;  /* 0xff80000045457808 */ /* 0x000fe40006800000 */
[----:B------:R-:W-:-:S13]  /*2f70*/  ISETP.GE.AND P5, PT, R3, 0x1, PT ;  /* 0x000000010300780c */ /* 0x000fda0003fa6270 */
[----:B------:R-:W-:Y:S05]  /*2f80*/  @!P5 BRA `(.L_x_921) ;  /* 0x00000000004cd947 */ /* 0x000fea0003800000 */
[----:B------:R-:W-:Y:S01]  /*2f90*/  IADD3 R11, R19, -UR60, R30 ;  /* 0x8000003c130b7c10 */ /* 0x000fe2000fffe01e */
[----:B------:R-:W-:Y:S03]  /*2fa0*/  BSSY B0, `(.L_x_922) ;  /* 0x000000e000007945 */ /* 0x000fe60003800000 */
        /* <DEDUP_REMOVED lines=9> */
.L_x_923:
[----:B------:R-:W-:-:S13]  /*3040*/  ISETP.NE.AND P5, PT, R3, 0x1, PT ;  /* 0x000000010300780c */ /* 0x000fda0003fa5270 */
[----:B------:R-:W0:Y:S02]  /*3050*/  @P5 LDC.64 R30, c[0x0][0x9e8] ;  /* 0x00027a00ff1e5b82 */ /* 0x000e240000000a00 */
[----:B0-----:R-:W-:-:S05]  /*3060*/  @P5 IMAD.HI.U32 R30, R11, R30, RZ ;  /* 0x0000001e0b1e5227 */ /* 0x001fca00078e00ff */
[----:B------:R-:W-:-:S07]  /*3070*/  @P5 SHF.R.U32.HI R11, RZ, R31, R30 ;  /* 0x0000001fff0b5219 */ /* 0x000fce000001161e */
.L_x_924:
[----:B------:R-:W-:Y:S05]  /*3080*/  BSYNC B0 ;  /* 0x0000000000007941 */ /* 0x000fea0003800000 */
.L_x_922:
[----:B------:R-:W-:-:S05]  /*3090*/  IMAD R11, R11, R3, R72 ;  /* 0x000000030b0b7224 */ /* 0x000fca00078e0248 */
[----:B------:R-:W-:Y:S02]  /*30a0*/  VIMNMX R28, R28, R11, !PT ;  /* 0x0000000b1c1c7248 */ /* 0x000fe40007fe0100 */
[----:B------:R-:W-:-:S07]  /*30b0*/  VIADDMNMX R26, R11, R3, R26, PT ;  /* 0x000000030b1a7246 */ /* 0x000fce000380011a */
.L_x_921:
[C---:B------:R-:W-:Y:S01]  /*30c0*/  ISETP.GT.AND P2, PT, R28.reuse, 0x1, !P2 ;  /* 0x000000011c00780c */ /* 0x040fe20005744270 */
[----:B------:R-:W-:Y:S01]  /*30d0*/  ULDC UR4, c[0x0][0x988] ;  /* 0x0002620000047ab9 */ /* 0x000fe20000000800 */
[----:B------:R-:W-:Y:S02]  /*30e0*/  ISETP.GT.AND P6, PT, R28, 0x8, !P6 ;  /* 0x000000081c00780c */ /* 0x000fe400077c4270 */
[C---:B------:R-:W-:Y:S02]  /*30f0*/  ISETP.LT.OR P2, PT, R26.reuse, 0x2, P2 ;  /* 0x000000021a00780c */ /* 0x040fe40001741670 */
[----:B------:R-:W-:Y:S02]  /*3100*/  ISETP.LT.OR P6, PT, R26, 0x9, P6 ;  /* 0x000000091a00780c */ /* 0x000fe400037c1670 */
[----:B------:R-:W-:Y:S02]  /*3110*/  FSEL R6, R6, -INF , !P2 ;  /* 0xff80000006067808 */ /* 0x000fe40005000000 */
[----:B------:R-:W-:-:S02]  /*3120*/  ISETP.NE.AND P2, PT, R76, RZ, PT ;  /* 0x000000ff4c00720c */ /* 0x000fc40003f45270 */
[----:B------:R-:W-:Y:S02]  /*3130*/  FSEL R30, R7, -INF , !P6 ;  /* 0xff800000071e7808 */ /* 0x000fe40007000000 */
[----:B------:R-:W-:Y:S02]  /*3140*/  ISETP.GT.AND P2, PT, R28, 0x9, !P2 ;  /* 0x000000091c00780c */ /* 0x000fe40005744270 */
[----:B------:R-:W-:Y:S02]  /*3150*/  ISETP.NE.AND P6, PT, R32, RZ, PT ;  /* 0x000000ff2000720c */ /* 0x000fe40003fc5270 */
[----:B------:R-:W-:Y:S02]  /*3160*/  ISETP.LT.OR P2, PT, R26, 0xa, P2 ;  /* 0x0000000a1a00780c */ /* 0x000fe40001741670 */
[----:B------:R-:W-:Y:S02]  /*3170*/  FMNMX.FTZ R7, R29, R77, !PT ;  /* 0x0000004d1d077209 */ /* 0x000fe40007810000 */
[----:B------:R-:W-:-:S02]  /*3180*/  FSEL R32, R10, -INF , !P2 ;  /* 0xff8000000a207808 */ /* 0x000fc40005000000 */
[----:B------:R-:W-:Y:S02]  /*3190*/  ISETP.NE.AND P2, PT, R78, RZ, PT ;  /* 0x000000ff4e00720c */ /* 0x000fe40003f45270 */
[----:B------:R-:W-:Y:S02]  /*31a0*/  FMNMX.FTZ R7, R39, R7, !PT ;  /* 0x0000000727077209 */ /* 0x000fe40007810000 */
[----:B------:R-:W-:Y:S02]  /*31b0*/  ISETP.GT.AND P2, PT, R28, 0x10, !P2 ;  /* 0x000000101c00780c */ /* 0x000fe40005744270 */
[----:B------:R-:W-:Y:S02]  /*31c0*/  FMNMX.FTZ R7, R79, R7, !PT ;  /* 0x000000074f077209 */ /* 0x000fe40007810000 */
[----:B------:R-:W-:Y:S02]  /*31d0*/  ISETP.LT.OR P2, PT, R26, 0x11, P2 ;  /* 0x000000111a00780c */ /* 0x000fe40001741670 */
[----:B------:R-:W-:-:S02]  /*31e0*/  FMNMX.FTZ R7, R43, R7, !PT ;  /* 0x000000072b077209 */ /* 0x000fc40007810000 */
[----:B------:R-:W-:Y:S02]  /*31f0*/  FSEL R12, R12, -INF , !P2 ;  /* 0xff8000000c0c7808 */ /* 0x000fe40005000000 */
[----:B------:R-:W-:Y:S02]  /*3200*/  ISETP.NE.AND P2, PT, R80, RZ, PT ;  /* 0x000000ff5000720c */ /* 0x000fe40003f45270 */
[----:B------:R-:W-:Y:S02]  /*3210*/  FMNMX.FTZ R7, R33, R7, !PT ;  /* 0x0000000721077209 */ /* 0x000fe40007810000 */
[----:B------:R-:W-:Y:S02]  /*3220*/  ISETP.GT.AND P2, PT, R28, 0x11, !P2 ;  /* 0x000000111c00780c */ /* 0x000fe40005744270 */
[----:B------:R-:W-:Y:S02]  /*3230*/  FMNMX.FTZ R7, R47, R7, !PT ;  /* 0x000000072f077209 */ /* 0x000fe40007810000 */
[----:B------:R-:W-:-:S02]  /*3240*/  ISETP.LT.OR P2, PT, R26, 0x12, P2 ;  /* 0x000000121a00780c */ /* 0x000fc40001741670 */
[----:B------:R-:W-:Y:S02]  /*3250*/  ISETP.NE.AND P5, PT, R36, RZ, PT ;  /* 0x000000ff2400720c */ /* 0x000fe40003fa5270 */
[----:B------:R-:W-:Y:S01]  /*3260*/  FSEL R34, R13, -INF , !P2 ;  /* 0xff8000000d227808 */ /* 0x000fe20005000000 */
[----:B------:R-:W-:Y:S01]  /*3270*/  IMAD.U32 R13, RZ, RZ, UR4 ;  /* 0x00000004ff0d7e24 */ /* 0x000fe2000f8e00ff */
[----:B------:R-:W-:Y:S02]  /*3280*/  ISETP.NE.AND P2, PT, R82, RZ, PT ;  /* 0x000000ff5200720c */ /* 0x000fe40003f45270 */
[----:B------:R-:W-:Y:S02]  /*3290*/  FMNMX.FTZ R7, R37, R7, !PT ;  /* 0x0000000725077209 */ /* 0x000fe40007810000 */
[----:B------:R-:W-:Y:S02]  /*32a0*/  ISETP.GT.AND P2, PT, R28, 0x18, !P2 ;  /* 0x000000181c00780c */ /* 0x000fe40005744270 */
[----:B------:R-:W-:-:S02]  /*32b0*/  FMNMX.FTZ R7, R67, R7, !PT ;  /* 0x0000000743077209 */ /* 0x000fc40007810000 */
[----:B------:R-:W-:Y:S02]  /*32c0*/  ISETP.LT.OR P2, PT, R26, 0x19, P2 ;  /* 0x000000191a00780c */ /* 0x000fe40001741670 */
[----:B------:R-:W-:Y:S02]  /*32d0*/  FMNMX.FTZ R7, R41, R7, !PT ;  /* 0x0000000729077209 */ /* 0x000fe40007810000 */
[----:B------:R-:W-:Y:S02]  /*32e0*/  FSEL R20, R20, -INF , !P2 ;  /* 0xff80000014147808 */ /* 0x000fe40005000000 */
[----:B------:R-:W-:Y:S02]  /*32f0*/  ISETP.GT.AND P2, PT, R28, 0x19, !P6 ;  /* 0x000000191c00780c */ /* 0x000fe40007744270 */
[----:B------:R-:W-:Y:S02]  /*3300*/  FMNMX.FTZ R7, R73, R7, !PT ;  /* 0x0000000749077209 */ /* 0x000fe40007810000 */
[----:B------:R-:W-:-:S02]  /*3310*/  ISETP.LT.OR P2, PT, R26, 0x1a, P2 ;  /* 0x0000001a1a00780c */ /* 0x000fc40001741670 */
[----:B------:R-:W-:Y:S02]  /*3320*/  FMNMX.FTZ R7, R45, R7, !PT ;  /* 0x000000072d077209 */ /* 0x000fe40007810000 */
[----:B------:R-:W-:Y:S02]  /*3330*/  FSEL R36, R21, -INF , !P2 ;  /* 0xff80000015247808 */ /* 0x000fe40005000000 */
        /* <DEDUP_REMOVED lines=10> */
[----:B------:R-:W-:Y:S02]  /*33e0*/  FMNMX.FTZ R7, R83, R7, !PT ;  /* 0x0000000753077209 */ /* 0x000fe40007810000 */
[----:B------:R-:W-:Y:S02]  /*33f0*/  FSEL R38, R25, -INF , !P2 ;  /* 0xff80000019267808 */ /* 0x000fe40005000000 */
[----:B------:R-:W-:Y:S02]  /*3400*/  ISETP.NE.AND P2, PT, R84, RZ, PT ;  /* 0x000000ff5400720c */ /* 0x000fe40003f45270 */
[----:B------:R-:W-:Y:S02]  /*3410*/  FMNMX.FTZ R7, R57, R7, !PT ;  /* 0x0000000739077209 */ /* 0x000fe40007810000 */
[----:B------:R-:W-:Y:S02]  /*3420*/  ISETP.GT.AND P2, PT, R28, 0x28, !P2 ;  /* 0x000000281c00780c */ /* 0x000fe40005744270 */
[----:B------:R-:W-:-:S02]  /*3430*/  FMNMX.FTZ R7, R85, R7, !PT ;  /* 0x0000000755077209 */ /* 0x000fc40007810000 */
[----:B------:R-:W-:Y:S02]  /*3440*/  ISETP.LT.OR P2, PT, R26, 0x29, P2 ;  /* 0x000000291a00780c */ /* 0x000fe40001741670 */
[----:B------:R-:W-:Y:S02]  /*3450*/  FMNMX.FTZ R7, R61, R7, !PT ;  /* 0x000000073d077209 */ /* 0x000fe40007810000 */
[----:B------:R-:W-:Y:S02]  /*3460*/  FSEL R40, R46, -INF , !P2 ;  /* 0xff8000002e287808 */ /* 0x000fe40005000000 */
[----:B------:R-:W-:Y:S02]  /*3470*/  ISETP.NE.AND P2, PT, R44, RZ, PT ;  /* 0x000000ff2c00720c */ /* 0x000fe40003f45270 */
[----:B------:R-:W-:Y:S02]  /*3480*/  FMNMX.FTZ R7, R87, R7, !PT ;  /* 0x0000000757077209 */ /* 0x000fe40007810000 */
[----:B------:R-:W-:-:S02]  /*3490*/  ISETP.GT.AND P2, PT, R28, 0x29, !P2 ;  /* 0x000000291c00780c */ /* 0x000fc40005744270 */
[----:B------:R-:W-:Y:S02]  /*34a0*/  FMNMX.FTZ R7, R65, R7, !PT ;  /* 0x0000000741077209 */ /* 0x000fe40007810000 */
[----:B------:R-:W-:Y:S02]  /*34b0*/  ISETP.LT.OR P2, PT, R26, 0x2a, P2 ;  /* 0x0000002a1a00780c */ /* 0x000fe40001741670 */
[----:B------:R-:W-:Y:S02]  /*34c0*/  FMNMX.FTZ R7, R89, R7, !PT ;  /* 0x0000000759077209 */ /* 0x000fe40007810000 */
[----:B------:R-:W-:Y:S02]  /*34d0*/  FSEL R42, R42, -INF , !P2 ;  /* 0xff8000002a2a7808 */ /* 0x000fe40005000000 */
[----:B------:R-:W-:Y:S02]  /*34e0*/  ISETP.NE.AND P2, PT, R86, RZ, PT ;  /* 0x000000ff5600720c */ /* 0x000fe40003f45270 */
[----:B------:R-:W-:-:S02]  /*34f0*/  FMNMX.FTZ R7, R69, R7, !PT ;  /* 0x0000000745077209 */ /* 0x000fc40007810000 */
[C---:B------:R-:W-:Y:S02]  /*3500*/  ISETP.GT.AND P2, PT, R28.reuse, 0x30, !P2 ;  /* 0x000000301c00780c */ /* 0x040fe40005744270 */
[----:B------:R-:W-:Y:S01]  /*3510*/  ISETP.GT.AND P4, PT, R28, RZ, !P4 ;  /* 0x000000ff1c00720c */ /* 0x000fe20006784270 */
[----:B------:R-:W0:Y:S01]  /*3520*/  SHFL.BFLY PT, R10, R7, 0x2, 0x1f ;  /* 0x0c401f00070a7f89 */ /* 0x000e2200000e0000 */
        /* <DEDUP_REMOVED lines=8> */
[----:B------:R-:W-:Y:S02]  /*35b0*/  ISETP.NE.AND P5, PT, R60, RZ, PT ;  /* 0x000000ff3c00720c */ /* 0x000fe40003fa5270 */
[----:B------:R-:W-:-:S02]  /*35c0*/  FSEL R46, R51, -INF , !P2 ;  /* 0xff800000332e7808 */ /* 0x000fc40005000000 */
[----:B------:R-:W-:Y:S02]  /*35d0*/  ISETP.NE.AND P2, PT, R88, RZ, PT ;  /* 0x000000ff5800720c */ /* 0x000fe40003f45270 */
[C---:B------:R-:W-:Y:S02]  /*35e0*/  ISETP.GT.AND P3, PT, R28.reuse, 0x58, !P3 ;  /* 0x000000581c00780c */ /* 0x040fe40005f64270 */
[----:B------:R-:W-:Y:S02]  /*35f0*/  ISETP.GT.AND P2, PT, R28, 0x38, !P2 ;  /* 0x000000381c00780c */ /* 0x000fe40005744270 */
[----:B0-----:R-:W-:Y:S02]  /*3600*/  FMNMX.FTZ R10, R7, R10, !PT ;  /* 0x0000000a070a7209 */ /* 0x001fe40007810000 */
[----:B------:R-:W-:Y:S02]  /*3610*/  ISETP.LT.OR P2, PT, R26, 0x39, P2 ;  /* 0x000000391a00780c */ /* 0x000fe40001741670 */
[----:B------:R-:W-:Y:S01]  /*3620*/  FMNMX.FTZ R7, R0, R6, !PT ;  /* 0x0000000600077209 */ /* 0x000fe20007810000 */
[----:B------:R-:W0:Y:S01]  /*3630*/  SHFL.BFLY PT, R11, R10, 0x1, 0x1f ;  /* 0x0c201f000a0b7f89 */ /* 0x000e2200000e0000 */
        /* <DEDUP_REMOVED lines=28> */
[----:B0-----:R-:W-:Y:S02]  /*3800*/  FMNMX.FTZ R11, R10, R11, !PT ;  /* 0x0000000b0a0b7209 */ /* 0x001fe40007810000 */
[----:B------:R-:W-:Y:S02]  /*3810*/  FMNMX.FTZ R7, R46, R7, !PT ;  /* 0x000000072e077209 */ /* 0x000fe40007810000 */
[----:B------:R-:W-:Y:S01]  /*3820*/  ISETP.LT.OR P2, PT, R26, 0x4a, P2 ;  /* 0x0000004a1a00780c */ /* 0x000fe20001741670 */
[----:B------:R-:W-:Y:S01]  /*3830*/  FMUL.FTZ R21, R11, R13 ;  /* 0x0000000d0b157220 */ /* 0x000fe20000410000 */
[----:B------:R-:W-:-:S02]  /*3840*/  FMNMX.FTZ R7, R48, R7, !PT ;  /* 0x0000000730077209 */ /* 0x000fc40007810000 */
[----:B------:R-:W-:Y:S02]  /*3850*/  FSEL R58, R63, -INF , !P2 ;  /* 0xff8000003f3a7808 */ /* 0x000fe40005000000 */
[----:B------:R-:W-:Y:S02]  /*3860*/  FSETP.NEU.FTZ.AND P2, PT, R11, -INF , PT ;  /* 0xff8000000b00780b */ /* 0x000fe40003f5d000 */
[----:B------:R-:W-:Y:S02]  /*3870*/  ISETP.NE.AND P5, PT, R92, RZ, PT ;  /* 0x000000ff5c00720c */ /* 0x000fe40003fa5270 */
[----:B------:R-:W-:Y:S02]  /*3880*/  FMNMX.FTZ R7, R50, R7, !PT ;  /* 0x0000000732077209 */ /* 0x000fe40007810000 */
[----:B------:R-:W-:Y:S02]  /*3890*/  FSEL R64, R21, RZ, P2 ;  /* 0x000000ff15407208 */ /* 0x000fe40001000000 */
[----:B------:R-:W-:-:S02]  /*38a0*/  ISETP.GT.AND P2, PT, R28, 0x50, !P5 ;  /* 0x000000501c00780c */ /* 0x000fc40006f44270 */
[----:B------:R-:W-:Y:S01]  /*38b0*/  FMNMX.FTZ R7, R52, R7, !PT ;  /* 0x0000000734077209 */ /* 0x000fe20007810000 */
[-CC-:B------:R-:W-:Y:S01]  /*38c0*/  FFMA.FTZ R10, R29, R13.reuse, -R64.reuse ;  /* 0x0000000d1d0a7223 */ /* 0x180fe20000010840 */
[----:B------:R-:W-:Y:S01]  /*38d0*/  ISETP.LT.OR P2, PT, R26, 0x51, P2 ;  /* 0x000000511a00780c */ /* 0x000fe20001741670 */
[--C-:B------:R-:W-:Y:S01]  /*38e0*/  FFMA.FTZ R27, R79, R13, -R64.reuse ;  /* 0x0000000d4f1b7223 */ /* 0x100fe20000010840 */
[----:B------:R-:W-:Y:S01]  /*38f0*/  ISETP.NE.AND P6, PT, R93, RZ, PT ;  /* 0x000000ff5d00720c */ /* 0x000fe20003fc5270 */
[----:B------:R0:W-:Y:S01]  /*3900*/  MUFU.EX2 R156, R10 ;  /* 0x0000000a009c7308 */ /* 0x0001e20000000800 */
[----:B------:R-:W-:Y:S01]  /*3910*/  FMNMX.FTZ R7, R54, R7, !PT ;  /* 0x0000000736077209 */ /* 0x000fe20007810000 */
[-CC-:B------:R-:W-:Y:S01]  /*3920*/  FFMA.FTZ R21, R77, R13.reuse, -R64.reuse ;  /* 0x0000000d4d157223 */ /* 0x180fe20000010840 */
[----:B------:R-:W-:Y:S01]  /*3930*/  FSEL R60, R66, -INF , !P2 ;  /* 0xff800000423c7808 */ /* 0x000fe20005000000 */
[-CC-:B------:R-:W-:Y:S01]  /*3940*/  FFMA.FTZ R25, R39, R13.reuse, -R64.reuse ;  /* 0x0000000d27197223 */ /* 0x180fe20000010840 */
[----:B------:R-:W-:Y:S01]  /*3950*/  ISETP.GT.AND P2, PT, R28, 0x51, !P6 ;  /* 0x000000511c00780c */ /* 0x000fe20007744270 */
[--C-:B------:R-:W-:Y:S01]  /*3960*/  FFMA.FTZ R29, R33, R13, -R64.reuse ;  /* 0x0000000d211d7223 */ /* 0x100fe20000010840 */
[----:B------:R-:W-:Y:S01]  /*3970*/  FMNMX.FTZ R7, R56, R7, !PT ;  /* 0x0000000738077209 */ /* 0x000fe20007810000 */
[----:B------:R1:W-:Y:S01]  /*3980*/  MUFU.EX2 R158, R27 ;  /* 0x0000001b009e7308 */ /* 0x0003e20000000800 */
[----:B------:R-:W-:Y:S01]  /*3990*/  ISETP.NE.AND P5, PT, R68, RZ, PT ;  /* 0x000000ff4400720c */ /* 0x000fe20003fa5270 */
[-CC-:B0-----:R-:W-:Y:S01]  /*39a0*/  FFMA.FTZ R10, R43, R13.reuse, -R64.reuse ;  /* 0x0000000d2b0a7223 */ /* 0x181fe20000010840 */
[----:B------:R-:W-:Y:S01]  /*39b0*/  ISETP.LT.OR P2, PT, R26, 0x52, P2 ;  /* 0x000000521a00780c */ /* 0x000fe20001741670 */
[--C-:B------:R-:W-:Y:S01]  /*39c0*/  FFMA.FTZ R39, R49, R13, -R64.reuse ;  /* 0x0000000d31277223 */ /* 0x100fe20000010840 */
[----:B------:R-:W-:Y:S01]  /*39d0*/  FMNMX.FTZ R7, R58, R7, !PT ;  /* 0x000000073a077209 */ /* 0x000fe20007810000 */
[-CC-:B------:R-:W-:Y:S01]  /*39e0*/  FFMA.FTZ R31, R47, R13.reuse, -R64.reuse ;  /* 0x0000000d2f1f7223 */ /* 0x180fe20000010840 */
[----:B------:R-:W-:Y:S01]  /*39f0*/  ISETP.GT.AND P4, PT, R28, 0x59, !P5 ;  /* 0x000000591c00780c */ /* 0x000fe20006f84270 */
[----:B------:R0:W-:Y:S01]  /*3a00*/  MUFU.EX2 R152, R10 ;  /* 0x0000000a00987308 */ /* 0x0001e20000000800 */
[----:B------:R-:W-:Y:S01]  /*3a10*/  ISETP.LT.OR P3, PT, R26, 0x59, P3 ;  /* 0x000000591a00780c */ /* 0x000fe20001f61670 */
[-CC-:B-1----:R-:W-:Y:S01]  /*3a20*/  FFMA.FTZ R27, R37, R13.reuse, -R64.reuse ;  /* 0x0000000d251b7223 */ /* 0x182fe20000010840 */
[----:B------:R-:W-:Y:S01]  /*3a30*/  FSEL R28, R15, -INF , !P2 ;  /* 0xff8000000f1c7808 */ /* 0x000fe20005000000 */
[--C-:B------:R-:W-:Y:S01]  /*3a40*/  FFMA.FTZ R15, R41, R13, -R64.reuse ;  /* 0x0000000d290f7223 */ /* 0x100fe20000010840 */
[----:B------:R-:W-:Y:S01]  /*3a50*/  FMNMX.FTZ R7, R60, R7, !PT ;  /* 0x000000073c077209 */ /* 0x000fe20007810000 */
[-CC-:B------:R-:W-:Y:S01]  /*3a60*/  FFMA.FTZ R33, R73, R13.reuse, -R64.reuse ;  /* 0x0000000d49217223 */ /* 0x180fe20000010840 */
[----:B------:R-:W-:Y:S01]  /*3a70*/  ISETP.LT.OR P4, PT, R26, 0x5a, P4 ;  /* 0x0000005a1a00780c */ /* 0x000fe20002781670 */
[----:B------:R-:W-:Y:S01]  /*3a80*/  MUFU.EX2 R154, R27 ;  /* 0x0000001b009a7308 */ /* 0x000fe20000000800 */
[----:B------:R-:W-:Y:S01]  /*3a90*/  FSEL R26, R70, -INF , !P3 ;  /* 0xff800000461a7808 */ /* 0x000fe20005800000 */
[--C-:B0-----:R-:W-:Y:S01]  /*3aa0*/  FFMA.FTZ R10, R67, R13, -R64.reuse ;  /* 0x0000000d430a7223 */ /* 0x101fe20000010840 */
[----:B------:R-:W-:Y:S01]  /*3ab0*/  FMNMX.FTZ R7, R28, R7, !PT ;  /* 0x000000071c077209 */ /* 0x000fe20007810000 */
[-CC-:B------:R-:W-:Y:S01]  /*3ac0*/  FFMA.FTZ R47, R65, R13.reuse, -R64.reuse ;  /* 0x0000000d412f7223 */ /* 0x180fe20000010840 */
[----:B------:R-:W-:Y:S01]  /*3ad0*/  FSEL R62, R71, -INF , !P4 ;  /* 0xff800000473e7808 */ /* 0x000fe20006000000 */
[--C-:B------:R-:W-:Y:S01]  /*3ae0*/  FFMA.FTZ R35, R45, R13, -R64.reuse ;  /* 0x0000000d2d237223 */ /* 0x100fe20000010840 */
[----:B------:R-:W-:Y:S01]  /*3af0*/  FMNMX.FTZ R7, R26, R7, !PT ;  /* 0x000000071a077209 */ /* 0x000fe20007810000 */
[----:B------:R0:W-:Y:S01]  /*3b00*/  MUFU.EX2 R148, R10 ;  /* 0x0000000a00947308 */ /* 0x0001e20000000800 */
[----:B------:R-:W-:Y:S01]  /*3b10*/  ISETP.NE.AND P5, PT, R14, 0x1, PT ;  /* 0x000000010e00780c */ /* 0x000fe20003fa5270 */
[--C-:B------:R-:W-:Y:S01]  /*3b20*/  FFMA.FTZ R37, R75, R13, -R64.reuse ;  /* 0x0000000d4b257223 */ /* 0x100fe20000010840 */
[----:B------:R-:W-:Y:S01]  /*3b30*/  FMNMX.FTZ R7, R62, R7, !PT ;  /* 0x000000073e077209 */ /* 0x000fe20007810000 */
[-CC-:B------:R-:W-:Y:S01]  /*3b40*/  FFMA.FTZ R41, R81, R13.reuse, -R64.reuse ;  /* 0x0000000d51297223 */ /* 0x180fe20000010840 */
[-CC-:B------:R-:W-:Y:S01]  /*3b50*/  FFMA.FTZ R43, R53, R13.reuse, -R64.reuse ;  /* 0x0000000d352b7223 */ /* 0x180fe20000010840 */
[----:B------:R-:W-:-:S02]  /*3b60*/  FFMA.FTZ R45, R83, R13, -R64 ;  /* 0x0000000d532d7223 */ /* 0x000fc40000010840 */
[----:B------:R1:W-:Y:S01]  /*3b70*/  MUFU.EX2 R27, R15 ;  /* 0x0000000f001b7308 */ /* 0x0003e20000000800 */
[----:B0-----:R-:W1:Y:S05]  /*3b80*/  SHFL.BFLY PT, R10, R7, 0x2, 0x1f ;  /* 0x0c401f00070a7f89 */ /* 0x001e6a00000e0000 */
[----:B------:R-:W0:Y:S02]  /*3b90*/  @P5 LDC R49, c[0x0][0x44c] ;  /* 0x00011300ff315b82 */ /* 0x000e240000000800 */
[----:B------:R-:W2:Y:S08]  /*3ba0*/  MUFU.EX2 R21, R21 ;  /* 0x0000001500157308 */ /* 0x000eb00000000800 */
[----:B------:R-:W3:Y:S08]  /*3bb0*/  MUFU.EX2 R25, R25 ;  /* 0x0000001900197308 */ /* 0x000ef00000000800 */
[----:B------:R4:W-:Y:S01]  /*3bc0*/  MUFU.EX2 R144, R39 ;  /* 0x0000002700907308 */ /* 0x0009e20000000800 */
[----:B-1----:R-:W-:Y:S01]  /*3bd0*/  FMNMX.FTZ R15, R7, R10, !PT ;  /* 0x0000000a070f7209 */ /* 0x002fe20007810000 */
[----:B------:R-:W-:-:S04]  /*3be0*/  FFMA.FTZ R7, R57, R13, -R64 ;  /* 0x0000000d39077223 */ /* 0x000fc80000010840 */
[----:B------:R-:W1:Y:S01]  /*3bf0*/  SHFL.BFLY PT, R10, R15, 0x1, 0x1f ;  /* 0x0c201f000f0a7f89 */ /* 0x000e6200000e0000 */
[----:B0-----:R-:W-:Y:S01]  /*3c00*/  @P5 IMAD.HI.U32 R49, R22, R49, RZ ;  /* 0x0000003116315227 */ /* 0x001fe200078e00ff */
[----:B------:R0:W-:Y:S03]  /*3c10*/  MUFU.EX2 R140, R7 ;  /* 0x00000007008c7308 */ /* 0x0001e60000000800 */
[----:B----4-:R-:W-:-:S05]  /*3c20*/  FFMA.FTZ R39, R61, R13, -R64 ;  /* 0x0000000d3d277223 */ /* 0x010fca0000010840 */
[----:B------:R-:W-:Y:S08]  /*3c30*/  MUFU.EX2 R29, R29 ;  /* 0x0000001d001d7308 */ /* 0x000ff00000000800 */
[----:B------:R-:W-:Y:S01]  /*3c40*/  MUFU.EX2 R142, R39 ;  /* 0x00000027008e7308 */ /* 0x000fe20000000800 */
[----:B-1----:R-:W-:Y:S01]  /*3c50*/  FMNMX.FTZ R10, R15, R10, !PT ;  /* 0x0000000a0f0a7209 */ /* 0x002fe20007810000 */
[----:B------:R-:W-:-:S06]  /*3c60*/  FFMA.FTZ R15, R89, R13, -R64 ;  /* 0x0000000d590f7223 */ /* 0x000fcc0000010840 */
[----:B------:R-:W-:Y:S01]  /*3c70*/  MUFU.EX2 R31, R31 ;  /* 0x0000001f001f7308 */ /* 0x000fe20000000800 */
[C---:B------:R-:W-:Y:S01]  /*3c80*/  FSETP.NEU.FTZ.AND P2, PT, R10.reuse, -INF , PT ;  /* 0xff8000000a00780b */ /* 0x040fe20003f5d000 */
[----:B0-----:R-:W-:-:S05]  /*3c90*/  FMUL.FTZ R7, R10, R13 ;  /* 0x0000000d0a077220 */ /* 0x001fca0000410000 */
[----:B------:R-:W-:Y:S01]  /*3ca0*/  FSEL R7, R7, RZ, P2 ;  /* 0x000000ff07077208 */ /* 0x000fe20001000000 */
[----:B------:R-:W-:Y:S04]  /*3cb0*/  MUFU.EX2 R33, R33 ;  /* 0x0000002100217308 */ /* 0x000fe80000000800 */
        /* <DEDUP_REMOVED lines=12> */
[-C--:B------:R-:W-:Y:S01]  /*3d80*/  FFMA.FTZ R42, R42, R13.reuse, -R7 ;  /* 0x0000000d2a2a7223 */ /* 0x080fe20000010807 */
[----:B------:R-:W0:Y:S01]  /*3d90*/  MUFU.EX2 R0, R0 ;  /* 0x0000000000007308 */ /* 0x000e220000000800 */
[----:B--2---:R-:W-:Y:S01]  /*3da0*/  FADD.FTZ R6, R156, R21 ;  /* 0x000000159c067221 */ /* 0x004fe20000010000 */
[-CC-:B------:R-:W-:Y:S01]  /*3db0*/  FFMA.FTZ R44, R44, R13.reuse, -R7.reuse ;  /* 0x0000000d2c2c7223 */ /* 0x180fe20000010807 */
[-CC-:B------:R-:W-:Y:S01]  /*3dc0*/  FFMA.FTZ R46, R46, R13.reuse, -R7.reuse ;  /* 0x0000000d2e2e7223 */ /* 0x180fe20000010807 */
[-CC-:B------:R-:W-:Y:S01]  /*3dd0*/  FFMA.FTZ R48, R48, R13.reuse, -R7.reuse ;  /* 0x0000000d30307223 */ /* 0x180fe20000010807 */
[----:B---3--:R-:W-:Y:S01]  /*3de0*/  FADD.FTZ R39, R25, R6 ;  /* 0x0000000619277221 */ /* 0x008fe20000010000 */
[-CC-:B------:R-:W-:Y:S01]  /*3df0*/  FFMA.FTZ R50, R50, R13.reuse, -R7.reuse ;  /* 0x0000000d32327223 */ /* 0x180fe20000010807 */
[-C--:B------:R-:W-:Y:S01]  /*3e00*/  FFMA.FTZ R52, R52, R13.reuse, -R7 ;  /* 0x0000000d34347223 */ /* 0x080fe20000010807 */
        /* <DEDUP_REMOVED lines=8> */
[----:B------:R2:W3:Y:S01]  /*3e90*/  MUFU.EX2 R159, R32 ;  /* 0x00000020009f7308 */ /* 0x0004e20000000800 */
[----:B0-----:R-:W-:Y:S01]  /*3ea0*/  FADD.FTZ R39, R0, R157 ;  /* 0x0000009d00277221 */ /* 0x001fe20000010000 */
[-CC-:B------:R-:W-:Y:S01]  /*3eb0*/  FFMA.FTZ R26, R26, R13.reuse, -R7.reuse ;  /* 0x0000000d1a1a7223 */ /* 0x180fe20000010807 */
[----:B------:R-:W-:Y:S01]  /*3ec0*/  FFMA.FTZ R62, R62, R13, -R7 ;  /* 0x0000000d3e3e7223 */ /* 0x000fe20000010807 */
[----:B------:R-:W-:-:S02]  /*3ed0*/  F2FP.BF16.F32.PACK_AB R156, R21, R156 ;  /* 0x0000009c159c723e */ /* 0x000fc400000010ff */
[----:B------:R-:W-:Y:S02]  /*3ee0*/  F2FP.BF16.F32.PACK_AB R157, R157, R0 ;  /* 0x000000009d9d723e */ /* 0x000fe400000010ff */
[----:B------:R-:W0:Y:S01]  /*3ef0*/  MUFU.EX2 R12, R12 ;  /* 0x0000000c000c7308 */ /* 0x000e220000000800 */
[C---:B--2---:R-:W-:Y:S01]  /*3f00*/  FADD.FTZ R32, R29.reuse, R6 ;  /* 0x000000061d207221 */ /* 0x044fe20000010000 */
[----:B-1----:R-:W-:Y:S01]  /*3f10*/  FADD.FTZ R6, R30, R39 ;  /* 0x000000271e067221 */ /* 0x002fe20000010000 */
[----:B------:R-:W-:Y:S02]  /*3f20*/  F2FP.BF16.F32.PACK_AB R158, R158, R25 ;  /* 0x000000199e9e723e */ /* 0x000fe400000010ff */
[----:B------:R-:W-:-:S03]  /*3f30*/  F2FP.BF16.F32.PACK_AB R152, R29, R152 ;  /* 0x000000981d98723e */ /* 0x000fc600000010ff */
[----:B------:R1:W2:Y:S01]  /*3f40*/  MUFU.EX2 R153, R34 ;  /* 0x0000002200997308 */ /* 0x0002a20000000800 */
[C---:B---3--:R-:W-:Y:S01]  /*3f50*/  FADD.FTZ R39, R159.reuse, R6 ;  /* 0x000000069f277221 */ /* 0x048fe20000010000 */
[----:B------:R-:W-:-:S06]  /*3f60*/  F2FP.BF16.F32.PACK_AB R159, R159, R30 ;  /* 0x0000001e9f9f723e */ /* 0x000fcc00000010ff */
[----:B------:R-:W3:Y:S01]  /*3f70*/  MUFU.EX2 R20, R20 ;  /* 0x0000001400147308 */ /* 0x000ee20000000800 */
[----:B0-----:R-:W-:Y:S01]  /*3f80*/  FADD.FTZ R6, R12, R39 ;  /* 0x000000270c067221 */ /* 0x001fe20000010000 */
[----:B-1----:R-:W0:Y:S06]  /*3f90*/  @P5 LDC R34, c[0x0][0x450] ;  /* 0x00011400ff225b82 */ /* 0x002e2c0000000800 */
[----:B------:R-:W1:Y:S01]  /*3fa0*/  MUFU.EX2 R155, R36 ;  /* 0x00000024009b7308 */ /* 0x000e620000000800 */
[C---:B--2---:R-:W-:Y:S01]  /*3fb0*/  FADD.FTZ R39, R153.reuse, R6 ;  /* 0x0000000699277221 */ /* 0x044fe20000010000 */
[----:B------:R-:W-:Y:S01]  /*3fc0*/  F2FP.BF16.F32.PACK_AB R153, R153, R12 ;  /* 0x0000000c9999723e */ /* 0x000fe200000010ff */
[----:B------:R-:W-:-:S05]  /*3fd0*/  VIADD R12, R74, 0xfffffffe ;  /* 0xfffffffe4a0c7836 */ /* 0x000fca0000000000 */
[----:B------:R2:W-:Y:S01]  /*3fe0*/  MUFU.EX2 R136, R47 ;  /* 0x0000002f00887308 */ /* 0x0005e20000000800 */
[----:B---3--:R-:W-:-:S07]  /*3ff0*/  FADD.FTZ R6, R20, R39 ;  /* 0x0000002714067221 */ /* 0x008fce0000010000 */
[----:B------:R-:W3:Y:S01]  /*4000*/  MUFU.EX2 R24, R24 ;  /* 0x0000001800187308 */ /* 0x000ee20000000800 */
[----:B--2---:R-:W-:Y:S01]  /*4010*/  FADD.FTZ R47, R31, R32 ;  /* 0x000000201f2f7221 */ /* 0x004fe20000010000 */
[----:B-1----:R-:W-:Y:S01]  /*4020*/  FADD.FTZ R39, R155, R6 ;  /* 0x000000069b277221 */ /* 0x002fe20000010000 */
[----:B0-----:R-:W-:Y:S02]  /*4030*/  @P5 SHF.R.U32.HI R22, RZ, R34, R49 ;  /* 0x00000022ff165219 */ /* 0x001fe40000011631 */
[----:B------:R-:W-:Y:S01]  /*4040*/  FADD.FTZ R47, R154, R47 ;  /* 0x0000002f9a2f7221 */ /* 0x000fe20000010000 */
[----:B------:R-:W-:Y:S02]  /*4050*/  ISETP.GE.AND P5, PT, R3, 0x1, PT ;  /* 0x000000010300780c */ /* 0x000fe40003fa6270 */
[----:B------:R0:W1:Y:S01]  /*4060*/  MUFU.EX2 R150, R35 ;  /* 0x0000002300967308 */ /* 0x0000620000000800 */
[----:B------:R-:W-:Y:S01]  /*4070*/  FADD.FTZ R32, R148, R47 ;  /* 0x0000002f94207221 */ /* 0x000fe20000010000 */
[----:B------:R-:W-:Y:S01]  /*4080*/  IMAD.IADD R23, R23, 0x1, R22 ;  /* 0x0000000117177824 */ /* 0x000fe200078e0216 */
[----:B------:R-:W-:-:S02]  /*4090*/  F2FP.BF16.F32.PACK_AB R154, R154, R31 ;  /* 0x0000001f9a9a723e */ /* 0x000fc400000010ff */
[C---:B------:R-:W-:Y:S01]  /*40a0*/  FADD.FTZ R32, R27.reuse, R32 ;  /* 0x000000201b207221 */ /* 0x040fe20000010000 */
[----:B------:R-:W-:Y:S01]  /*40b0*/  F2FP.BF16.F32.PACK_AB R148, R27, R148 ;  /* 0x000000941b94723e */ /* 0x000fe200000010ff */
[----:B------:R-:W-:Y:S01]  /*40c0*/  IMAD.IADD R2, R23, 0x1, R2 ;  /* 0x0000000117027824 */ /* 0x000fe200078e0202 */
[----:B------:R-:W2:Y:S01]  /*40d0*/  MUFU.EX2 R149, R38 ;  /* 0x0000002600957308 */ /* 0x000ea20000000800 */
[----:B------:R-:W-:Y:S01]  /*40e0*/  FADD.FTZ R47, R33, R32 ;  /* 0x00000020212f7221 */ /* 0x000fe20000010000 */
[----:B---3--:R-:W-:Y:S01]  /*40f0*/  FADD.FTZ R6, R24, R39 ;  /* 0x0000002718067221 */ /* 0x008fe20000010000 */
[----:B0-----:R-:W-:Y:S01]  /*4100*/  FFMA.FTZ R35, R85, R13, -R64 ;  /* 0x0000000d55237223 */ /* 0x001fe20000010840 */
[----:B------:R-:W-:-:S04]  /*4110*/  F2FP.BF16.F32.PACK_AB R155, R155, R20 ;  /* 0x000000149b9b723e */ /* 0x000fc800000010ff */
[----:B------:R-:W0:Y:S01]  /*4120*/  MUFU.EX2 R37, R37 ;  /* 0x0000002500257308 */ /* 0x000e220000000800 */
[C---:B-1----:R-:W-:Y:S01]  /*4130*/  FADD.FTZ R32, R150.reuse, R47 ;  /* 0x0000002f96207221 */ /* 0x042fe20000010000 */
[----:B------:R-:W-:-:S06]  /*4140*/  F2FP.BF16.F32.PACK_AB R150, R150, R33 ;  /* 0x000000219696723e */ /* 0x000fcc00000010ff */
[----:B------:R-:W1:Y:S01]  /*4150*/  MUFU.EX2 R40, R40 ;  /* 0x0000002800287308 */ /* 0x000e620000000800 */
[C---:B--2---:R-:W-:Y:S01]  /*4160*/  FADD.FTZ R39, R149.reuse, R6 ;  /* 0x0000000695277221 */ /* 0x044fe20000010000 */
[----:B------:R-:W-:-:S06]  /*4170*/  F2FP.BF16.F32.PACK_AB R149, R149, R24 ;  /* 0x000000189595723e */ /* 0x000fcc00000010ff */
[----:B------:R-:W2:Y:S01]  /*4180*/  MUFU.EX2 R151, R42 ;  /* 0x0000002a00977308 */ /* 0x000ea20000000800 */
[----:B0-----:R-:W-:-:S04]  /*4190*/  FADD.FTZ R47, R37, R32 ;  /* 0x00000020252f7221 */ /* 0x001fc80000010000 */
[C---:B------:R-:W-:Y:S01]  /*41a0*/  FADD.FTZ R32, R144.reuse, R47 ;  /* 0x0000002f90207221 */ /* 0x040fe20000010000 */
[----:B------:R-:W-:Y:S02]  /*41b0*/  F2FP.BF16.F32.PACK_AB R144, R144, R37 ;  /* 0x000000259090723e */ /* 0x000fe400000010ff */
[----:B------:R-:W0:Y:S01]  /*41c0*/  MUFU.EX2 R41, R41 ;  /* 0x0000002900297308 */ /* 0x000e220000000800 */
[----:B-1----:R-:W-:-:S07]  /*41d0*/  FADD.FTZ R6, R40, R39 ;  /* 0x0000002728067221 */ /* 0x002fce0000010000 */
[----:B------:R-:W1:Y:S01]  /*41e0*/  MUFU.EX2 R44, R44 ;  /* 0x0000002c002c7308 */ /* 0x000e620000000800 */
[C---:B--2---:R-:W-:Y:S01]  /*41f0*/  FADD.FTZ R7, R151.reuse, R6 ;  /* 0x0000000697077221 */ /* 0x044fe20000010000 */
[----:B------:R-:W-:-:S06]  /*4200*/  F2FP.BF16.F32.PACK_AB R151, R151, R40 ;  /* 0x000000289797723e */ /* 0x000fcc00000010ff */
[----:B------:R2:W3:Y:S01]  /*4210*/  MUFU.EX2 R146, R43 ;  /* 0x0000002b00927308 */ /* 0x0004e20000000800 */
[----:B0-----:R-:W-:-:S07]  /*4220*/  FADD.FTZ R39, R41, R32 ;  /* 0x0000002029277221 */ /* 0x001fce0000010000 */
[----:B------:R-:W0:Y:S01]  /*4230*/  MUFU.EX2 R145, R46 ;  /* 0x0000002e00917308 */ /* 0x000e220000000800 */
[-CC-:B--2---:R-:W-:Y:S01]  /*4240*/  FFMA.FTZ R43, R87, R13.reuse, -R64.reuse ;  /* 0x0000000d572b7223 */ /* 0x184fe20000010840 */
[----:B-1----:R-:W-:Y:S01]  /*4250*/  FADD.FTZ R6, R44, R7 ;  /* 0x000000072c067221 */ /* 0x002fe20000010000 */
[----:B------:R-:W-:-:S05]  /*4260*/  FFMA.FTZ R64, R69, R13, -R64 ;  /* 0x0000000d45407223 */ /* 0x000fca0000010840 */
[----:B------:R-:W1:Y:S01]  /*4270*/  MUFU.EX2 R45, R45 ;  /* 0x0000002d002d7308 */ /* 0x000e620000000800 */
[C---:B---3--:R-:W-:Y:S01]  /*4280*/  FADD.FTZ R32, R146.reuse, R39 ;  /* 0x0000002792207221 */ /* 0x048fe20000010000 */
[----:B------:R-:W-:-:S06]  /*4290*/  F2FP.BF16.F32.PACK_AB R146, R146, R41 ;  /* 0x000000299292723e */ /* 0x000fcc00000010ff */
[----:B------:R-:W2:Y:S01]  /*42a0*/  MUFU.EX2 R48, R48 ;  /* 0x0000003000307308 */ /* 0x000ea20000000800 */
[C---:B0-----:R-:W-:Y:S01]  /*42b0*/  FADD.FTZ R7, R145.reuse, R6 ;  /* 0x0000000691077221 */ /* 0x041fe20000010000 */
[----:B------:R-:W-:-:S06]  /*42c0*/  F2FP.BF16.F32.PACK_AB R145, R145, R44 ;  /* 0x0000002c9191723e */ /* 0x000fcc00000010ff */
[----:B------:R-:W0:Y:S01]  /*42d0*/  MUFU.EX2 R147, R50 ;  /* 0x0000003200937308 */ /* 0x000e220000000800 */
[----:B-1----:R-:W-:-:S04]  /*42e0*/  FADD.FTZ R21, R45, R32 ;  /* 0x000000202d157221 */ /* 0x002fc80000010000 */
[C---:B------:R-:W-:Y:S01]  /*42f0*/  FADD.FTZ R22, R140.reuse, R21 ;  /* 0x000000158c167221 */ /* 0x040fe20000010000 */
[----:B------:R-:W-:Y:S02]  /*4300*/  F2FP.BF16.F32.PACK_AB R140, R140, R45 ;  /* 0x0000002d8c8c723e */ /* 0x000fe400000010ff */
[----:B------:R-:W1:Y:S01]  /*4310*/  MUFU.EX2 R35, R35 ;  /* 0x0000002300237308 */ /* 0x000e620000000800 */
[----:B--2---:R-:W-:-:S07]  /*4320*/  FADD.FTZ R6, R48, R7 ;  /* 0x0000000730067221 */ /* 0x004fce0000010000 */
        /* <DEDUP_REMOVED lines=26> */
[C---:B0-----:R-:W-:Y:S01]  /*44d0*/  F2FP.BF16.F32.PACK_AB R138, R64.reuse, R15 ;  /* 0x0000000f408a723e */ /* 0x041fe200000010ff */
[----:B------:R-:W-:-:S06]  /*44e0*/  FADD.FTZ R7, R64, R7 ;  /* 0x0000000740077221 */ /* 0x000fcc0000010000 */
[----:B------:R-:W0:Y:S01]  /*44f0*/  MUFU.EX2 R139, R62 ;  /* 0x0000003e008b7308 */ /* 0x000e220000000800 */
[C---:B-1----:R-:W-:Y:S01]  /*4500*/  FADD.FTZ R15, R137.reuse, R0 ;  /* 0x00000000890f7221 */ /* 0x042fe20000010000 */
[----:B------:R-:W-:-:S03]  /*4510*/  F2FP.BF16.F32.PACK_AB R137, R137, R60 ;  /* 0x0000003c8989723e */ /* 0x000fc600000010ff */
[----:B--2---:R-:W-:-:S04]  /*4520*/  FADD.FTZ R6, R26, R15 ;  /* 0x0000000f1a067221 */ /* 0x004fc80000010000 */
[C---:B0-----:R-:W-:Y:S01]  /*4530*/  FADD.FTZ R6, R139.reuse, R6 ;  /* 0x000000068b067221 */ /* 0x041fe20000010000 */
[----:B------:R-:W-:Y:S01]  /*4540*/  F2FP.BF16.F32.PACK_AB R139, R139, R26 ;  /* 0x0000001a8b8b723e */ /* 0x000fe200000010ff */
        /* <DEDUP_REMOVED lines=11> */
.L_x_926:
[----:B------:R-:W-:-:S13]  /*4600*/  ISETP.NE.AND P2, PT, R3, 0x1, PT ;  /* 0x000000010300780c */ /* 0x000fda0003f45270 */
[----:B------:R-:W0:Y:S02]  /*4610*/  @P2 LDC.64 R20, c[0x0][0x9e8] ;  /* 0x00027a00ff142b82 */ /* 0x000e240000000a00 */
[----:B0-----:R-:W-:-:S05]  /*4620*/  @P2 IMAD.HI.U32 R20, R0, R20, RZ ;  /* 0x0000001400142227 */ /* 0x001fca00078e00ff */
[----:B------:R-:W-:-:S07]  /*4630*/  @P2 SHF.R.U32.HI R0, RZ, R21, R20 ;  /* 0x00000015ff002219 */ /* 0x000fce0000011614 */
.L_x_927:
[----:B------:R-:W-:-:S05]  /*4640*/  IMAD R3, R0, R3, R3 ;  /* 0x0000000300037224 */ /* 0x000fca00078e0203 */
[----:B------:R-:W-:-:S07]  /*4650*/  VIMNMX R2, R2, R3, PT ;  /* 0x0000000302027248 */ /* 0x000fce0003fe0100 */
.L_x_925:
[----:B------:R-:W-:Y:S01]  /*4660*/  IMAD.HI R3, R2, 0x2aaaaaab, RZ ;  /* 0x2aaaaaab02037827 */ /* 0x000fe200078e02ff */
[----:B------:R-:W-:Y:S01]  /*4670*/  UMOV UR4, URZ ;  /* 0x0000003f00047c82 */ /* 0x000fe20008000000 */
[----:B------:R-:W-:Y:S02]  /*4680*/  CS2R R86, SRZ ;  /* 0x0000000000567805 */ /* 0x000fe4000001ff00 */
[----:B------:R-:W-:Y:S01]  /*4690*/  CS2R R84, SRZ ;  /* 0x0000000000547805 */ /* 0x000fe2000001ff00 */
[----:B------:R-:W-:Y:S01]  /*46a0*/  IMAD.MOV.U32 R2, RZ, RZ, 0x3f800000 ;  /* 0x3f800000ff027424 */ /* 0x000fe200078e00ff */
[----:B------:R-:W-:Y:S01]  /*46b0*/  SHF.R.U32.HI R20, RZ, 0x1f, R3 ;  /* 0x0000001fff147819 */ /* 0x000fe20000011603 */
[----:B------:R-:W-:Y:S01]  /*46c0*/  IMAD.MOV.U32 R0, RZ, RZ, 0x3f800000 ;  /* 0x3f800000ff007424 */ /* 0x000fe200078e00ff */
[----:B------:R-:W-:Y:S02]  /*46d0*/  CS2R R82, SRZ ;  /* 0x0000000000527805 */ /* 0x000fe4000001ff00 */
[----:B------:R-:W-:-:S02]  /*46e0*/  CS2R R80, SRZ ;  /* 0x0000000000507805 */ /* 0x000fc4000001ff00 */
[----:B------:R-:W-:Y:S01]  /*46f0*/  LEA.HI.SX32 R20, R3, R20, 0x1c ;  /* 0x0000001403147211 */ /* 0x000fe200078fe2ff */
[----:B------:R-:W-:Y:S01]  /*4700*/  IMAD.MOV.U32 R3, RZ, RZ, RZ ;  /* 0x000000ffff037224 */ /* 0x000fe200078e00ff */
[----:B------:R-:W-:Y:S02]  /*4710*/  CS2R R78, SRZ ;  /* 0x00000000004e7805 */ /* 0x000fe4000001ff00 */
[----:B------:R-:W-:Y:S02]  /*4720*/  CS2R R76, SRZ ;  /* 0x00000000004c7805 */ /* 0x000fe4000001ff00 */
[----:B------:R-:W-:Y:S02]  /*4730*/  VIMNMX R15, R17, R20, !PT ;  /* 0x00000014110f7248 */ /* 0x000fe40007fe0100 */
[----:B------:R-:W-:Y:S02]  /*4740*/  CS2R R74, SRZ ;  /* 0x00000000004a7805 */ /* 0x000fe4000001ff00 */
[----:B------:R-:W-:-:S02]  /*4750*/  CS2R R72, SRZ ;  /* 0x0000000000487805 */ /* 0x000fc4000001ff00 */
[----:B------:R-:W-:Y:S02]  /*4760*/  CS2R R70, SRZ ;  /* 0x0000000000467805 */ /* 0x000fe4000001ff00 */
[----:B------:R-:W-:Y:S02]  /*4770*/  ISETP.GE.AND P2, PT, R12, R15, PT ;  /* 0x0000000f0c00720c */ /* 0x000fe40003f46270 */
        /* <DEDUP_REMOVED lines=22> */
[----:B------:R-:W-:Y:S01]  /*48e0*/  CS2R R24, SRZ ;  /* 0x0000000000187805 */ /* 0x000fe2000001ff00 */
[----:B------:R-:W-:Y:S06]  /*48f0*/  @!P2 BRA `(.L_x_928) ;  /* 0x0000003000e4a947 */ /* 0x000fec0003800000 */
[----:B------:R-:W-:Y:S01]  /*4900*/  IMAD.MOV.U32 R20, RZ, RZ, RZ ;  /* 0x000000ffff147224 */ /* 0x000fe200078e00ff */
[----:B------:R-:W-:Y:S01]  /*4910*/  UMOV UR5, URZ ;  /* 0x0000003f00057c82 */ /* 0x000fe20008000000 */
[----:B------:R-:W-:Y:S01]  /*4920*/  IMAD.MOV.U32 R2, RZ, RZ, 0x3f800000 ;  /* 0x3f800000ff027424 */ /* 0x000fe200078e00ff */
[----:B------:R-:W-:Y:S01]  /*4930*/  ULDC UR6, c[0x0][0x9e4] ;  /* 0x0002790000067ab9 */ /* 0x000fe20000000800 */
[----:B------:R-:W-:Y:S01]  /*4940*/  IMAD.MOV.U32 R87, RZ, RZ, RZ ;  /* 0x000000ffff577224 */ /* 0x000fe200078e00ff */
[----:B------:R-:W-:Y:S01]  /*4950*/  ULDC UR60, c[0x0][0x288] ;  /* 0x0000a200003c7ab9 */ /* 0x000fe20000000800 */
[----:B------:R-:W-:Y:S01]  /*4960*/  ULDC UR7, c[0x0][0x2f0] ;  /* 0x0000bc0000077ab9 */ /* 0x000fe20000000800 */
[----:B------:R-:W-:-:S05]  /*4970*/  ULDC UR56, c[0x0][0x9d8] ;  /* 0x0002760000387ab9 */ /* 0x000fca0000000800 */
.L_x_945:
[----:B------:R-:W-:-:S04]  /*4980*/  UIADD3 UR4, UR5, 0x1, URZ ;  /* 0x0000000105047890 */ /* 0x000fc8000fffe03f */
[----:B------:R-:W-:-:S04]  /*4990*/  UISETP.NE.AND UP0, UPT, UR4, 0x2, UPT ;  /* 0x000000020400788c */ /* 0x000fc8000bf05270 */
[----:B------:R-:W-:Y:S02]  /*49a0*/  USEL UR10, URZ, 0x1, UP0 ;  /* 0x000000013f0a7887 */ /* 0x000fe40008000000 */
[----:B------:R-:W-:-:S04]  /*49b0*/  USEL UR4, UR4, URZ, UP0 ;  /* 0x0000003f04047287 */ /* 0x000fc80008000000 */
[----:B------:R-:W-:Y:S01]  /*49c0*/  LOP3.LUT R3, R20, UR10, RZ, 0x3c, !PT ;  /* 0x0000000a14037c12 */ /* 0x000fe2000f8e3cff */
[----:B------:R-:W-:Y:S07]  /*49d0*/  @!P0 BRA `(.L_x_929) ;  /* 0x0000000000048947 */ /* 0x000fee0003800000 */
[----:B------:R-:W-:Y:S01]  /*49e0*/  BPT.TRAP 0x1 ;  /* 0x000000040000795c */ /* 0x000fe20000300000 */
.L_x_929:
[----:B------:R-:W-:Y:S01]  /*49f0*/  ULEA UR59, UR4, UR57, 0x3 ;  /* 0x00000039043b7291 */ /* 0x000fe2000f8e183f */
[----:B------:R-:W-:-:S08]  /*4a00*/  SHF.L.U32 R13, R3, 0x1f, RZ ;  /* 0x0000001f030d7819 */ /* 0x000fd000000006ff */
[----:B------:R0:W1:Y:S01]  /*4a10*/  SYNCS.PHASECHK.TRANS64.TRYWAIT P2, [UR59+0x2a830], R13 ;  /* 0x02a8300dff0075a7 */ /* 0x000062000804017b */
[----:B------:R-:W-:Y:S05]  /*4a20*/  @!P0 BRA `(.L_x_930) ;  /* 0x0000000000048947 */ /* 0x000fea0003800000 */
[----:B------:R-:W-:Y:S01]  /*4a30*/  BPT.TRAP 0x1 ;  /* 0x000000040000795c */ /* 0x000fe20000300000 */
.L_x_930:
[----:B-1----:R-:W-:Y:S05]  /*4a40*/  @P2 BRA `(.L_x_931) ;  /* 0x0000000000082947 */ /* 0x002fea0003800000 */
[----:B------:R-:W1:Y:S02]  /*4a50*/  SYNCS.PHASECHK.TRANS64.TRYWAIT P2, [UR59+0x2a830], R13 ;  /* 0x02a8300dff0075a7 */ /* 0x000e64000804017b */
[----:B-1----:R-:W-:Y:S05]  /*4a60*/  @!P2 BRA `(.L_x_932) ;  /* 0x000000f000bca947 */ /* 0x002fea0003800000 */
.L_x_931:
[----:B------:R-:W-:Y:S01]  /*4a70*/  R2UR UR52, R4 ;  /* 0x00000000043472ca */ /* 0x000fe200000e0000 */
[----:B------:R-:W-:Y:S01]  /*4a80*/  UIMAD UR50, UR4, 0x900, UR58 ;  /* 0x00000900043278a4 */ /* 0x000fe2000f8e023a */
[----:B------:R-:W-:Y:S01]  /*4a90*/  R2UR UR53, R5 ;  /* 0x00000000053572ca */ /* 0x000fe200000e0000 */
[----:B------:R-:W-:Y:S01]  /*4aa0*/  WARPGROUP.ARRIVE ;  /* 0x00000000000079c5 */ /* 0x000fe20000000000 */
[----:B------:R-:W-:Y:S01]  /*4ab0*/  UMOV UR55, 0x40000040 ;  /* 0x4000004000377882 */ /* 0x000fe20000000000 */
[----:B------:R-:W-:Y:S01]  /*4ac0*/  UIADD3 UR10, UR50, 0x2, URZ ;  /* 0x00000002320a7890 */ /* 0x000fe2000fffe03f */
[-C--:B------:R-:W-:Y:S01]  /*4ad0*/  FMUL.FTZ R24, R24, R0.reuse ;  /* 0x0000000018187220 */ /* 0x080fe20000410000 */
[----:B------:R-:W-:Y:S01]  /*4ae0*/  UMOV UR11, 0x40000040 ;  /* 0x40000040000b7882 */ /* 0x000fe20000000000 */
[----:B------:R-:W-:Y:S01]  /*4af0*/  UMOV UR54, UR50 ;  /* 0x0000003200367c82 */ /* 0x000fe20008000000 */
[----:B------:R-:W-:Y:S01]  /*4b00*/  UIADD3 UR14, UR50, 0x4, URZ ;  /* 0x00000004320e7890 */ /* 0x000fe2000fffe03f */
[-C--:B------:R-:W-:Y:S01]  /*4b10*/  FMUL.FTZ R25, R25, R0.reuse ;  /* 0x0000000019197220 */ /* 0x080fe20000410000 */
[----:B------:R-:W-:Y:S01]  /*4b20*/  UMOV UR15, 0x40000040 ;  /* 0x40000040000f7882 */ /* 0x000fe20000000000 */
[----:B------:R-:W-:Y:S01]  /*4b30*/  UIADD3 UR18, UR50, 0x6, URZ ;  /* 0x0000000632127890 */ /* 0x000fe2000fffe03f */
[-C--:B------:R-:W-:Y:S01]  /*4b40*/  FMUL.FTZ R28, R28, R0.reuse ;  /* 0x000000001c1c7220 */ /* 0x080fe20000410000 */
[----:B------:R-:W-:Y:S01]  /*4b50*/  UMOV UR19, 0x40000040 ;  /* 0x4000004000137882 */ /* 0x000fe20000000000 */
[----:B------:R-:W-:Y:S01]  /*4b60*/  HGMMA.64x96x16.F32.BF16 R88, gdesc[UR52], RZ, !UPT, gsb0 ;  /* 0x01600000345879f0 */ /* 0x000fe2000c0018ff */
[----:B------:R-:W-:Y:S01]  /*4b70*/  UIADD3 UR22, UR50, 0x300, URZ ;  /* 0x0000030032167890 */ /* 0x000fe2000fffe03f */
[-C--:B------:R-:W-:Y:S01]  /*4b80*/  FMUL.FTZ R29, R29, R0.reuse ;  /* 0x000000001d1d7220 */ /* 0x080fe20000410000 */
[----:B------:R-:W-:Y:S01]  /*4b90*/  UMOV UR23, 0x40000040 ;  /* 0x4000004000177882 */ /* 0x000fe20000000000 */
        /* <DEDUP_REMOVED lines=108> */
[----:B------:R-:W-:Y:S05]  /*5260*/  @!P0 BRA `(.L_x_933) ;  /* 0x0000000000048947 */ /* 0x000fea0003800000 */
[----:B------:R-:W-:Y:S01]  /*5270*/  BPT.TRAP 0x1 ;  /* 0x000000040000795c */ /* 0x000fe20000300000 */
.L_x_933:
[----:B------:R-:W-:Y:S01]  /*5280*/  ULEA UR11, UR5, UR57, 0x3 ;  /* 0x00000039050b7291 */ /* 0x000fe2000f8e183f */
[----:B------:R-:W-:-:S08]  /*5290*/  SHF.L.U32 R0, R20, 0x1f, RZ ;  /* 0x0000001f14007819 */ /* 0x000fd000000006ff */
[----:B------:R2:W3:Y:S01]  /*52a0*/  SYNCS.PHASECHK.TRANS64.TRYWAIT P2, [UR11+0x2a850], R0 ;  /* 0x02a85000ff0075a7 */ /* 0x0004e2000804014b */
[----:B------:R-:W-:Y:S05]  /*52b0*/  @!P0 BRA `(.L_x_934) ;  /* 0x0000000000048947 */ /* 0x000fea0003800000 */
[----:B------:R-:W-:Y:S01]  /*52c0*/  BPT.TRAP 0x1 ;  /* 0x000000040000795c */ /* 0x000fe20000300000 */
.L_x_934:
[----:B---3--:R-:W-:Y:S05]  /*52d0*/  @P2 BRA `(.L_x_935) ;  /* 0x0000000000082947 */ /* 0x008fea0003800000 */
[----:B------:R-:W3:Y:S02]  /*52e0*/  SYNCS.PHASECHK.TRANS64.TRYWAIT P2, [UR11+0x2a850], R0 ;  /* 0x02a85000ff0075a7 */ /* 0x000ee4000804014b */
[----:B---3--:R-:W-:Y:S05]  /*52f0*/  @!P2 BRA `(.L_x_936) ;  /* 0x000000e800b0a947 */ /* 0x008fea0003800000 */
.L_x_935:
[----:B------:R-:W-:Y:S01]  /*5300*/  UIADD3 UR10, UR57, 0x400, URZ ;  /* 0x00000400390a7890 */ /* 0x000fe2000fffe03f */
[----:B------:R-:W-:Y:S01]  /*5310*/  WARPGROUP.ARRIVE ;  /* 0x00000000000079c5 */ /* 0x000fe20000000000 */
[----:B------:R-:W-:Y:S01]  /*5320*/  UMOV UR15, 0x40000040 ;  /* 0x40000040000f7882 */ /* 0x000fe20000000000 */
[----:B------:R-:W-:Y:S01]  /*5330*/  ISETP.NE.AND P3, PT, R14, 0x1, PT ;  /* 0x000000010e00780c */ /* 0x000fe20003f65270 */
[----:B------:R-:W-:Y:S01]  /*5340*/  USHF.R.U32.HI UR10, URZ, 0x4, UR10 ;  /* 0x000000043f0a7899 */ /* 0x000fe2000801160a */
[----:B0-2---:R-:W-:Y:S01]  /*5350*/  FMUL.FTZ R0, R90, UR56 ;  /* 0x000000385a007c20 */ /* 0x005fe20008410000 */
[----:B------:R-:W-:Y:S01]  /*5360*/  FMUL.FTZ R108, R108, UR56 ;  /* 0x000000386c6c7c20 */ /* 0x000fe20008410000 */
[----:B------:R-:W-:Y:S01]  /*5370*/  FMUL.FTZ R168, R100, UR56 ;  /* 0x0000003864a87c20 */ /* 0x000fe20008410000 */
[----:B------:R-:W-:Y:S01]  /*5380*/  ULOP3.LUT UR10, UR10, 0x3fff, URZ, 0xc0, !UPT ;  /* 0x00003fff0a0a7892 */ /* 0x000fe2000f8ec03f */
[----:B------:R-:W-:Y:S01]  /*5390*/  FMUL.FTZ R2, R91, UR56 ;  /* 0x000000385b027c20 */ /* 0x000fe20008410000 */
[----:B------:R0:W2:Y:S01]  /*53a0*/  MUFU.TANH R100, R108 ;  /* 0x0000006c00647308 */ /* 0x0000a20000002400 */
[----:B------:R-:W-:Y:S01]  /*53b0*/  FMUL.FTZ R23, R99, UR56 ;  /* 0x0000003863177c20 */ /* 0x000fe20008410000 */
[----:B------:R-:W-:Y:S01]  /*53c0*/  ULOP3.LUT UR10, UR10, 0x3000000, URZ, 0xfc, !UPT ;  /* 0x030000000a0a7892 */ /* 0x000fe2000f8efc3f */
[----:B------:R-:W-:Y:S01]  /*53d0*/  FMUL.FTZ R91, R103, UR56 ;  /* 0x00000038675b7c20 */ /* 0x000fe20008410000 */
[----:B------:R-:W-:Y:S01]  /*53e0*/  FMUL.FTZ R99, R111, UR56 ;  /* 0x000000386f637c20 */ /* 0x000fe20008410000 */
[----:B------:R-:W-:Y:S01]  /*53f0*/  FMUL.FTZ R103, R115, UR56 ;  /* 0x0000003873677c20 */ /* 0x000fe20008410000 */
[----:B------:R-:W-:Y:S01]  /*5400*/  UIMAD UR10, UR5, 0x600, UR10 ;  /* 0x00000600050a78a4 */ /* 0x000fe2000f8e020a */
[----:B------:R-:W3:Y:S01]  /*5410*/  @P3 LDC R90, c[0x0][0x450] ;  /* 0x00011400ff5a3b82 */ /* 0x000ee20000000800 */
[----:B------:R-:W-:-:S02]  /*5420*/  IMAD R115, R12, -0x60, RZ ;  /* 0xffffffa00c737824 */ /* 0x000fc400078e02ff */
[----:B------:R-:W-:Y:S01]  /*5430*/  FMUL.FTZ R109, R109, UR56 ;  /* 0x000000386d6d7c20 */ /* 0x000fe20008410000 */
[----:B0-----:R-:W-:Y:S02]  /*5440*/  IMAD.MOV.U32 R108, RZ, RZ, R8 ;  /* 0x000000ffff6c7224 */ /* 0x001fe400078e0008 */
[----:B------:R-:W-:Y:S01]  /*5450*/  FMUL.FTZ R20, R94, UR56 ;  /* 0x000000385e147c20 */ /* 0x000fe20008410000 */
[----:B-1----:R-:W-:Y:S01]  /*5460*/  FMUL.FTZ R13, R88, UR56 ;  /* 0x00000038580d7c20 */ /* 0x002fe20008410000 */
[----:B------:R-:W-:Y:S01]  /*5470*/  UMOV UR14, UR10 ;  /* 0x0000000a000e7c82 */ /* 0x000fe20008000000 */
[----:B------:R-:W-:Y:S01]  /*5480*/  FMUL.FTZ R94, R96, UR56 ;  /* 0x00000038605e7c20 */ /* 0x000fe20008410000 */
[----:B------:R-:W-:Y:S01]  /*5490*/  HGMMA.64x128x16.F32.BF16 R24, R156, gdesc[UR12].tnspB, R24, gsb0 ;  /* 0x41e0000c9c187df0 */ /* 0x000fe20008001818 */
[----:B------:R-:W-:Y:S01]  /*54a0*/  UIADD3 UR14, UR10, 0x80, URZ ;  /* 0x000000800a0e7890 */ /* 0x000fe2000fffe03f */
[----:B------:R-:W-:Y:S01]  /*54b0*/  FMUL.FTZ R105, R105, UR56 ;  /* 0x0000003869697c20 */ /* 0x000fe20008410000 */
[----:B------:R-:W-:Y:S01]  /*54c0*/  UMOV UR15, 0x40000040 ;  /* 0x40000040000f7882 */ /* 0x000fe20000000000 */
[----:B------:R-:W-:Y:S01]  /*54d0*/  FMUL.FTZ R21, R95, UR56 ;  /* 0x000000385f157c20 */ /* 0x000fe20008410000 */
[----:B------:R-:W-:Y:S01]  /*54e0*/  FMUL.FTZ R88, R102, UR56 ;  /* 0x0000003866587c20 */ /* 0x000fe20008410000 */
[----:B------:R-:W-:-:S02]  /*54f0*/  VIADD R96, R115, 0x1 ;  /* 0x0000000173607836 */ /* 0x000fc40000000000 */
[----:B------:R-:W-:Y:S01]  /*5500*/  FMUL.FTZ R162, R101, UR56 ;  /* 0x0000003865a27c20 */ /* 0x000fe20008410000 */
[----:B------:R-:W-:Y:S01]  /*5510*/  FMUL.FTZ R95, R107, UR56 ;  /* 0x000000386b5f7c20 */ /* 0x000fe20008410000 */
[----:B------:R0:W1:Y:S01]  /*5520*/  MUFU.TANH R102, R109 ;  /* 0x0000006d00667308 */ /* 0x0000620000002400 */
        /* <DEDUP_REMOVED lines=8> */
[----:B0-----:R-:W-:Y:S01]  /*55b0*/  FMUL.FTZ R109, R119, UR56 ;  /* 0x00000038776d7c20 */ /* 0x001fe20008410000 */
[----:B------:R-:W-:Y:S01]  /*55c0*/  FMUL.FTZ R124, R124, UR56 ;  /* 0x000000387c7c7c20 */ /* 0x000fe20008410000 */
[----:B------:R-:W-:Y:S01]  /*55d0*/  FMUL.FTZ R125, R125, UR56 ;  /* 0x000000387d7d7c20 */ /* 0x000fe20008410000 */
[----:B------:R-:W-:Y:S01]  /*55e0*/  FMUL.FTZ R128, R128, UR56 ;  /* 0x0000003880807c20 */ /* 0x000fe20008410000 */
[----:B------:R-:W-:Y:S01]  /*55f0*/  FMUL.FTZ R129, R129, UR56 ;  /* 0x0000003881817c20 */ /* 0x000fe20008410000 */
[----:B------:R-:W-:Y:S01]  /*5600*/  FMUL.FTZ R132, R132, UR56 ;  /* 0x0000003884847c20 */ /* 0x000fe20008410000 */
[----:B------:R-:W-:Y:S01]  /*5610*/  FMUL.FTZ R133, R133, UR56 ;  /* 0x0000003885857c20 */ /* 0x000fe20008410000 */
[----:B------:R0:W4:Y:S01]  /*5620*/  MUFU.TANH R164, R105 ;  /* 0x0000006900a47308 */ /* 0x0001220000002400 */
[----:B------:R-:W-:Y:S01]  /*5630*/  FMUL.FTZ R116, R116, UR56 ;  /* 0x0000003874747c20 */ /* 0x000fe20008410000 */
[----:B------:R-:W-:Y:S01]  /*5640*/  FMUL.FTZ R120, R120, UR56 ;  /* 0x0000003878787c20 */ /* 0x000fe20008410000 */
[----:B------:R-:W-:Y:S01]  /*5650*/  FMUL.FTZ R134, R134, UR56 ;  /* 0x0000003886867c20 */ /* 0x000fe20008410000 */
[----:B------:R-:W-:Y:S01]  /*5660*/  ISETP.NE.AND P2, PT, R161, RZ, PT ;  /* 0x000000ffa100720c */ /* 0x000fe20003f45270 */
[----:B------:R-:W-:Y:S01]  /*5670*/  FMUL.FTZ R117, R117, UR56 ;  /* 0x0000003875757c20 */ /* 0x000fe20008410000 */
[----:B------:R-:W-:-:S02]  /*5680*/  ULDC UR18, c[0x0][0x9e0] ;  /* 0x0002780000127ab9 */ /* 0x000fc40000000800 */
[----:B------:R-:W1:Y:S01]  /*5690*/  MUFU.TANH R13, R13 ;  /* 0x0000000d000d7308 */ /* 0x000e620000002400 */
[----:B0-----:R-:W-:-:S04]  /*56a0*/  IMAD R105, R9, -0x2, R96 ;  /* 0xfffffffe09697824 */ /* 0x001fc800078e0260 */
[----:B------:R-:W-:-:S03]  /*56b0*/  IMAD R96, R16, UR7, R105 ;  /* 0x0000000710607c24 */ /* 0x000fc6000f8e0269 */
[----:B------:R-:W0:Y:S01]  /*56c0*/  MUFU.TANH R0, R0 ;  /* 0x0000000000007308 */ /* 0x000e220000002400 */
[----:B------:R-:W-:-:S04]  /*56d0*/  VIADD R96, R96, -UR60 ;  /* 0x8000003c60607c36 */ /* 0x000fc80008000000 */
[----:B------:R-:W-:-:S03]  /*56e0*/  VIADD R118, R96, UR61 ;  /* 0x0000003d60767c36 */ /* 0x000fc60008000000 */
        /* <DEDUP_REMOVED lines=12> */
[----:B------:R-:W-:-:S02]  /*57b0*/  WARPGROUP.DEPBAR.LE gsb0, 0x0 ;  /* 0x00008000000079c5 */ /* 0x000fc40000010000 */
[----:B------:R-:W-:-:S05]  /*57c0*/  WARPGROUP.ARRIVE ;  /* 0x00000000000079c5 */ /* 0x000fca0000000000 */
[----:B------:R-:W0:Y:S01]  /*57d0*/  MUFU.TANH R95, R95 ;  /* 0x0000005f005f7308 */ /* 0x000e220000002400 */
[----:B------:R-:W-:Y:S01]  /*57e0*/  HGMMA.64x128x16.F32.BF16 R24, R152, gdesc[UR12].tnspB, R24, gsb0 ;  /* 0x41e0000c98187df0 */ /* 0x000fe20008001818 */
[----:B------:R-:W-:Y:S01]  /*57f0*/  UIADD3 UR14, UR10, 0x100, URZ ;  /* 0x000001000a0e7890 */ /* 0x000fe2000fffe03f */
[----:B------:R-:W-:-:S05]  /*5800*/  UMOV UR15, 0x40000040 ;  /* 0x40000040000f7882 */ /* 0x000fca0000000000 */
        /* <DEDUP_REMOVED lines=16> */
[----:B------:R-:W-:Y:S01]  /*5910*/  WARPGROUP.ARRIVE ;  /* 0x00000000000079c5 */ /* 0x000fe20000000000 */
[----:B------:R-:W-:Y:S01]  /*5920*/  FMUL.FTZ R154, R97, UR56 ;  /* 0x00000038619a7c20 */ /* 0x000fe20008410000 */
[----:B------:R-:W-:Y:S01]  /*5930*/  FMUL.FTZ R97, R110, UR56 ;  /* 0x000000386e617c20 */ /* 0x000fe20008410000 */
[----:B------:R-:W-:Y:S02]  /*5940*/  FMUL.FTZ R152, R131, UR56 ;  /* 0x0000003883987c20 */ /* 0x000fe40008410000 */
[----:B------:R5:W0:Y:S01]  /*5950*/  MUFU.TANH R110, R117 ;  /* 0x00000075006e7308 */ /* 0x000a220000002400 */
[----:B------:R-:W-:Y:S01]  /*5960*/  HGMMA.64x128x16.F32.BF16 R24, R148, gdesc[UR12].tnspB, R24, gsb0 ;  /* 0x41e0000c94187df0 */ /* 0x000fe20008001818 */
[----:B------:R-:W-:Y:S01]  /*5970*/  UIADD3 UR14, UR10, 0x180, URZ ;  /* 0x000001800a0e7890 */ /* 0x000fe2000fffe03f */
[----:B------:R-:W-:-:S05]  /*5980*/  UMOV UR15, 0x40000040 ;  /* 0x40000040000f7882 */ /* 0x000fca0000000000 */
[----:B------:R-:W0:Y:S01]  /*5990*/  MUFU.TANH R154, R154 ;  /* 0x0000009a009a7308 */ /* 0x000e220000002400 */
[----:B-----5:R-:W-:-:S07]  /*59a0*/  VIADD R117, R96, UR18 ;  /* 0x0000001260757c36 */ /* 0x020fce0008000000 */
[----:B------:R-:W0:Y:S08]  /*59b0*/  MUFU.TANH R97, R97 ;  /* 0x0000006100617308 */ /* 0x000e300000002400 */
[----:B------:R-:W0:Y:S01]  /*59c0*/  MUFU.TANH R152, R152 ;  /* 0x0000009800987308 */ /* 0x000e220000002400 */
[----:B------:R-:W-:Y:S02]  /*59d0*/  WARPGROUP.DEPBAR.LE gsb0, 0x0 ;  /* 0x00008000000079c5 */ /* 0x000fe40000010000 */
[----:B------:R-:W-:Y:S01]  /*59e0*/  WARPGROUP.ARRIVE ;  /* 0x00000000000079c5 */ /* 0x000fe20000000000 */
[----:B------:R-:W-:Y:S01]  /*59f0*/  FMUL.FTZ R148, R127, UR56 ;  /* 0x000000387f947c20 */ /* 0x000fe20008410000 */
[----:B------:R-:W-:-:S04]  /*5a00*/  FMUL.FTZ R150, R130, UR56 ;  /* 0x0000003882967c20 */ /* 0x000fc80008410000 */
[----:B------:R-:W-:Y:S01]  /*5a10*/  HGMMA.64x128x16.F32.BF16 R24, R144, gdesc[UR12].tnspB, R24, gsb0 ;  /* 0x41e0000c90187df0 */ /* 0x000fe20008001818 */
[----:B------:R-:W-:Y:S01]  /*5a20*/  UIADD3 UR14, UR10, 0x200, URZ ;  /* 0x000002000a0e7890 */ /* 0x000fe2000fffe03f */
[----:B------:R-:W0:Y:S01]  /*5a30*/  MUFU.TANH R148, R148 ;  /* 0x0000009400947308 */ /* 0x000e220000002400 */
[----:B------:R-:W-:Y:S01]  /*5a40*/  UMOV UR15, 0x40000040 ;  /* 0x40000040000f7882 */ /* 0x000fe20000000000 */
[----:B------:R-:W-:-:S06]  /*5a50*/  UIADD3 UR10, UR10, 0x280, URZ ;  /* 0x000002800a0a7890 */ /* 0x000fcc000fffe03f */
[----:B------:R-:W0:Y:S01]  /*5a60*/  MUFU.TANH R150, R150 ;  /* 0x0000009600967308 */ /* 0x000e220000002400 */
[----:B------:R-:W-:Y:S02]  /*5a70*/  WARPGROUP.DEPBAR.LE gsb0, 0x0 ;  /* 0x00008000000079c5 */ /* 0x000fe40000010000 */
[----:B------:R-:W-:Y:S01]  /*5a80*/  WARPGROUP.ARRIVE ;  /* 0x00000000000079c5 */ /* 0x000fe20000000000 */
[----:B------:R-:W-:Y:S01]  /*5a90*/  FMUL.FTZ R144, R89, UR56 ;  /* 0x0000003859907c20 */ /* 0x000fe20008410000 */
[----:B------:R-:W-:Y:S01]  /*5aa0*/  FMUL.FTZ R145, R93, UR56 ;  /* 0x000000385d917c20 */ /* 0x000fe20008410000 */
[----:B------:R-:W5:Y:S01]  /*5ab0*/  @P3 LDC R89, c[0x0][0x44c] ;  /* 0x00011300ff593b82 */ /* 0x000f620000000800 */
[----:B------:R-:W-:Y:S01]  /*5ac0*/  FMUL.FTZ R93, R106, UR56 ;  /* 0x000000386a5d7c20 */ /* 0x000fe20008410000 */
[----:B------:R-:W-:Y:S01]  /*5ad0*/  FMUL.FTZ R146, R126, UR56 ;  /* 0x000000387e927c20 */ /* 0x000fe20008410000 */
[----:B------:R-:W-:Y:S01]  /*5ae0*/  HGMMA.64x128x16.F32.BF16 R24, R140, gdesc[UR12].tnspB, R24, gsb0 ;  /* 0x41e0000c8c187df0 */ /* 0x000fe20008001818 */
[----:B------:R-:W-:Y:S01]  /*5af0*/  UMOV UR14, UR10 ;  /* 0x0000000a000e7c82 */ /* 0x000fe20008000000 */
[----:B------:R-:W-:Y:S01]  /*5b00*/  UMOV UR15, 0x40000040 ;  /* 0x40000040000f7882 */ /* 0x000fe20000000000 */
[----:B------:R-:W0:Y:S08]  /*5b10*/  MUFU.TANH R144, R144 ;  /* 0x0000009000907308 */ /* 0x000e300000002400 */
[----:B------:R-:W0:Y:S08]  /*5b20*/  MUFU.TANH R145, R145 ;  /* 0x0000009100917308 */ /* 0x000e300000002400 */
[----:B------:R-:W0:Y:S01]  /*5b30*/  MUFU.TANH R93, R93 ;  /* 0x0000005d005d7308 */ /* 0x000e220000002400 */
[----:B-----5:R-:W-:-:S05]  /*5b40*/  @P3 IMAD.HI.U32 R89, R8, R89, RZ ;  /* 0x0000005908593227 */ /* 0x020fca00078e00ff */
[----:B---3--:R-:W-:Y:S01]  /*5b50*/  @P3 SHF.R.U32.HI R108, RZ, R90, R89 ;  /* 0x0000005aff6c3219 */ /* 0x008fe20000011659 */
[----:B------:R-:W-:Y:S01]  /*5b60*/  IMAD.U32 R89, RZ, RZ, UR59 ;  /* 0x0000003bff597e24 */ /* 0x000fe2000f8e00ff */
[----:B------:R3:W0:Y:S03]  /*5b70*/  MUFU.TANH R106, R116 ;  /* 0x00000074006a7308 */ /* 0x0006260000002400 */
[----:B------:R-:W-:Y:S01]  /*5b80*/  @!P1 VIADD R89, R89, 0x2a840 ;  /* 0x0002a84059599836 */ /* 0x000fe20000000000 */
[----:B------:R-:W5:Y:S04]  /*5b90*/  SHFL.IDX PT, R111, R108, RZ, 0x1c1f ;  /* 0x001c1fff6c6f7589 */ /* 0x000f6800000e0000 */
[----:B------:R-:W-:Y:S01]  /*5ba0*/  @!P1 PRMT R90, RZ, 0x654, R89 ;  /* 0x00000654ff5a9816 */ /* 0x000fe20000000059 */
[----:B------:R-:W0:Y:S08]  /*5bb0*/  MUFU.TANH R146, R146 ;  /* 0x0000009200927308 */ /* 0x000e300000002400 */
[----:B------:R3:W0:Y:S01]  /*5bc0*/  MUFU.TANH R89, R134 ;  /* 0x0000008600597308 */ /* 0x0006220000002400 */
[----:B-----5:R-:W-:Y:S01]  /*5bd0*/  IMAD.IADD R96, R117, 0x1, R111 ;  /* 0x0000000175607824 */ /* 0x020fe200078e026f */
[----:B------:R-:W-:-:S02]  /*5be0*/  WARPGROUP.DEPBAR.LE gsb0, 0x0 ;  /* 0x00008000000079c5 */ /* 0x000fc40000010000 */
[----:B------:R-:W-:Y:S01]  /*5bf0*/  WARPGROUP.ARRIVE ;  /* 0x00000000000079c5 */ /* 0x000fe20000000000 */
[----:B------:R-:W-:Y:S01]  /*5c00*/  FMUL.FTZ R140, R122, UR56 ;  /* 0x000000387a8c7c20 */ /* 0x000fe20008410000 */
[----:B------:R-:W-:Y:S01]  /*5c10*/  FMUL.FTZ R142, R123, UR56 ;  /* 0x000000387b8e7c20 */ /* 0x000fe20008410000 */
[----:B------:R-:W-:Y:S02]  /*5c20*/  VIADD R122, R105, 0xffffffff ;  /* 0xffffffff697a7836 */ /* 0x000fe40000000000 */
[----:B------:R-:W-:Y:S01]  /*5c30*/  IMAD.IADD R105, R118, 0x1, R111 ;  /* 0x0000000176697824 */ /* 0x000fe200078e026f */
[----:B------:R-:W-:Y:S01]  /*5c40*/  HGMMA.64x128x16.F32.BF16 R24, R136, gdesc[UR12].tnspB, R24, gsb0 ;  /* 0x41e0000c88187df0 */ /* 0x000fe20008001818 */
[----:B------:R-:W0:Y:S08]  /*5c50*/  MUFU.TANH R140, R140 ;  /* 0x0000008c008c7308 */ /* 0x000e300000002400 */
[----:B------:R-:W0:Y:S01]  /*5c60*/  MUFU.TANH R142, R142 ;  /* 0x0000008e008e7308 */ /* 0x000e220000002400 */
[----:B------:R-:W-:-:S02]  /*5c70*/  WARPGROUP.DEPBAR.LE gsb0, 0x0 ;  /* 0x00008000000079c5 */ /* 0x000fc40000010000 */
[----:B------:R5:W-:Y:S02]  /*5c80*/  @!P1 SYNCS.ARRIVE.TRANS64.RED.A1T0 RZ, [R90+URZ], RZ ;  /* 0x000000ff5aff99a7 */ /* 0x000be4000810043f */
[----:B-----5:R-:W-:-:S06]  /*5c90*/  FMUL.FTZ R90, R135, UR56 ;  /* 0x00000038875a7c20 */ /* 0x020fcc0008410000 */
[----:B------:R-:W0:Y:S01]  /*5ca0*/  MUFU.TANH R90, R90 ;  /* 0x0000005a005a7308 */ /* 0x000e220000002400 */
[----:B-1234-:R-:W-:Y:S05]  /*5cb0*/  @!P2 BRA `(.L_x_937) ;  /* 0x000000000058a947 */ /* 0x01efea0003800000 */
[----:B------:R-:W-:Y:S01]  /*5cc0*/  IMAD R98, R16, UR7, R111 ;  /* 0x0000000710627c24 */ /* 0x000fe2000f8e026f */
[----:B------:R-:W-:Y:S03]  /*5cd0*/  BSSY B0, `(.L_x_938) ;  /* 0x0000011000007945 */ /* 0x000fe60003800000 */
[----:B------:R-:W-:-:S05]  /*5ce0*/  VIADD R111, R98, -UR60 ;  /* 0x8000003c626f7c36 */ /* 0x000fca0008000000 */
[----:B------:R-:W-:-:S13]  /*5cf0*/  ISETP.GT.AND P2, PT, R111, -0x1, PT ;  /* 0xffffffff6f00780c */ /* 0x000fda0003f44270 */
[----:B------:R-:W-:Y:S05]  /*5d00*/  @P2 BRA `(.L_x_939) ;  /* 0x0000000000202947 */ /* 0x000fea0003800000 */
[----:B------:R-:W-:Y:S01]  /*5d10*/  IMAD.U32 R116, RZ, RZ, UR6 ;  /* 0x00000006ff747e24 */ /* 0x000fe2000f8e00ff */
[----:B------:R-:W-:-:S04]  /*5d20*/  LOP3.LUT R111, RZ, R111, RZ, 0x33, !PT ;  /* 0x0000006fff6f7212 */ /* 0x000fc800078e33ff */
[----:B------:R-:W-:-:S13]  /*5d30*/  ISETP.NE.AND P2, PT, R116, 0x1, PT ;  /* 0x000000017400780c */ /* 0x000fda0003f45270 */
[----:B------:R-:W1:Y:S02]  /*5d40*/  @P2 LDC.64 R126, c[0x0][0x9e8] ;  /* 0x00027a00ff7e2b82 */ /* 0x000e640000000a00 */
[----:B-1----:R-:W-:-:S05]  /*5d50*/  @P2 IMAD.HI.U32 R98, R111, R126, RZ ;  /* 0x0000007e6f622227 */ /* 0x002fca00078e00ff */
[----:B------:R-:W-:-:S04]  /*5d60*/  @P2 SHF.R.U32.HI R111, RZ, R127, R98 ;  /* 0x0000007fff6f2219 */ /* 0x000fc80000011662 */
[----:B------:R-:W-:Y:S01]  /*5d70*/  LOP3.LUT R111, RZ, R111, RZ, 0x33, !PT ;  /* 0x0000006fff6f7212 */ /* 0x000fe200078e33ff */
[----:B------:R-:W-:Y:S06]  /*5d80*/  BRA `(.L_x_940) ;  /* 0x0000000000147947 */ /* 0x000fec0003800000 */
.L_x_939:
[----:B------:R-:W-:-:S05]  /*5d90*/  IMAD.U32 R116, RZ, RZ, UR6 ;  /* 0x00000006ff747e24 */ /* 0x000fca000f8e00ff */
[----:B------:R-:W-:-:S13]  /*5da0*/  ISETP.NE.AND P2, PT, R116, 0x1, PT ;  /* 0x000000017400780c */ /* 0x000fda0003f45270 */
[----:B------:R-:W1:Y:S02]  /*5db0*/  @P2 LDC.64 R126, c[0x0][0x9e8] ;  /* 0x00027a00ff7e2b82 */ /* 0x000e640000000a00 */
[----:B-1----:R-:W-:-:S05]  /*5dc0*/  @P2 IMAD.HI.U32 R98, R111, R126, RZ ;  /* 0x0000007e6f622227 */ /* 0x002fca00078e00ff */
[----:B------:R-:W-:-:S07]  /*5dd0*/  @P2 SHF.R.U32.HI R111, RZ, R127, R98 ;  /* 0x0000007fff6f2219 */ /* 0x000fce0000011662 */
.L_x_940:
[----:B------:R-:W-:Y:S05]  /*5de0*/  BSYNC B0 ;  /* 0x0000000000007941 */ /* 0x000fea0003800000 */
.L_x_938:
[----:B------:R-:W-:-:S05]  /*5df0*/  IMAD R111, R111, R116, R122 ;  /* 0x000000746f6f7224 */ /* 0x000fca00078e027a */
[----:B------:R-:W-:Y:S02]  /*5e00*/  VIADDMNMX R96, R111, R116, R96, PT ;  /* 0x000000746f607246 */ /* 0x000fe40003800160 */
[----:B------:R-:W-:-:S07]  /*5e10*/  VIMNMX R105, R105, R111, !PT ;  /* 0x0000006f69697248 */ /* 0x000fce0007fe0100 */
.L_x_937:
[C---:B------:R-:W-:Y:S02]  /*5e20*/  ISETP.GE.AND P2, PT, R115.reuse, 0x2, PT ;  /* 0x000000027300780c */ /* 0x040fe40003f46270 */
[----:B------:R-:W-:Y:S02]  /*5e30*/  ISETP.GE.AND P5, PT, R115, 0xa, PT ;  /* 0x0000000a7300780c */ /* 0x000fe40003fa6270 */
[----:B------:R-:W-:Y:S02]  /*5e40*/  ISETP.GT.AND P3, PT, R105, 0x1, !P2 ;  /* 0x000000016900780c */ /* 0x000fe40005764270 */
[----:B------:R-:W-:Y:S02]  /*5e50*/  P2R R123, PR, RZ, 0x20 ;  /* 0x00000020ff7b7803 */ /* 0x000fe40000000000 */
[----:B------:R-:W-:Y:S02]  /*5e60*/  ISETP.LT.OR P4, PT, R96, 0x2, P3 ;  /* 0x000000026000780c */ /* 0x000fe40001f81670 */
[----:B------:R-:W-:-:S02]  /*5e70*/  ISETP.GE.AND P3, PT, R115, 0x9, PT ;  /* 0x000000097300780c */ /* 0x000fc40003f66270 */
[----:B0-----:R-:W-:Y:S02]  /*5e80*/  FSEL R156, R144, -INF , !P4 ;  /* 0xff800000909c7808 */ /* 0x001fe40006000000 */
        /* <DEDUP_REMOVED lines=12> */
[----:B------:R-:W-:Y:S02]  /*5f50*/  FSEL R170, R94, -INF , !P4 ;  /* 0xff8000005eaa7808 */ /* 0x000fe40006000000 */
        /* <DEDUP_REMOVED lines=17> */
[----:B------:R-:W-:Y:S02]  /*6070*/  ISETP.LT.OR P4, PT, R96, 0x21, P4 ;  /* 0x000000216000780c */ /* 0x000fe40002781670 */
[----:B------:R-:W-:-:S02]  /*6080*/  P2R R135, PR, RZ, 0x20 ;  /* 0x00000020ff877803 */ /* 0x000fc40000000000 */
        /* <DEDUP_REMOVED lines=64> */
[----:B------:R-:W-:-:S04]  /*6490*/  ISETP.GT.AND P6, PT, R105, 0x58, !P5 ;  /* 0x000000586900780c */ /* 0x000fc80006fc4270 */
[----:B------:R-:W-:-:S04]  /*64a0*/  ISETP.LT.OR P6, PT, R96, 0x59, P6 ;  /* 0x000000596000780c */ /* 0x000fc800037c1670 */
[----:B------:R-:W-:Y:S02]  /*64b0*/  FSEL R92, R132, -INF , !P6 ;  /* 0xff800000845c7808 */ /* 0x000fe40007000000 */
[----:B------:R-:W-:-:S04]  /*64c0*/  ISETP.GE.AND P6, PT, R115, 0x1, PT ;  /* 0x000000017300780c */ /* 0x000fc80003fc6270 */
[----:B------:R-:W-:Y:S02]  /*64d0*/  P2R R119, PR, RZ, 0x40 ;  /* 0x00000040ff777803 */ /* 0x000fe40000000000 */
[----:B------:R-:W-:-:S04]  /*64e0*/  ISETP.GT.AND P6, PT, R105, RZ, !P6 ;  /* 0x000000ff6900720c */ /* 0x000fc800077c4270 */
[----:B------:R-:W-:-:S04]  /*64f0*/  ISETP.LT.OR P6, PT, R96, 0x1, P6 ;  /* 0x000000016000780c */ /* 0x000fc800037c1670 */
[----:B------:R-:W-:Y:S02]  /*6500*/  FSEL R174, R13, -INF , !P6 ;  /* 0xff8000000dae7808 */ /* 0x000fe40007000000 */
[----:B------:R-:W-:Y:S01]  /*6510*/  ISETP.GE.AND P6, PT, R115, 0x5a, PT ;  /* 0x0000005a7300780c */ /* 0x000fe20003fc6270 */
[----:B------:R-:W0:Y:S03]  /*6520*/  SHFL.IDX PT, R13, R108, 0x1, 0x1c1f ;  /* 0x003c1f006c0d7f89 */ /* 0x000e2600000e0000 */
[----:B------:R-:W-:Y:S02]  /*6530*/  P2R R129, PR, RZ, 0x40 ;  /* 0x00000040ff817803 */ /* 0x000fe40000000000 */
[----:B------:R-:W-:-:S04]  /*6540*/  ISETP.GT.AND P6, PT, R105, 0x59, !P6 ;  /* 0x000000596900780c */ /* 0x000fc800077c4270 */
[----:B------:R-:W-:-:S04]  /*6550*/  ISETP.LT.OR P6, PT, R96, 0x5a, P6 ;  /* 0x0000005a6000780c */ /* 0x000fc800037c1670 */
[----:B------:R-:W-:Y:S02]  /*6560*/  FSEL R96, R133, -INF , !P6 ;  /* 0xff80000085607808 */ /* 0x000fe40007000000 */
[----:B------:R-:W-:Y:S01]  /*6570*/  ISETP.NE.AND P6, PT, R161, RZ, PT ;  /* 0x000000ffa100720c */ /* 0x000fe20003fc5270 */
[--C-:B0-----:R-:W-:Y:S02]  /*6580*/  IMAD.IADD R105, R117, 0x1, R13.reuse ;  /* 0x0000000175697824 */ /* 0x101fe400078e020d */
[----:B------:R-:W-:-:S10]  /*6590*/  IMAD.IADD R111, R118, 0x1, R13 ;  /* 0x00000001766f7824 */ /* 0x000fd400078e020d */
[----:B------:R-:W-:Y:S05]  /*65a0*/  @!P6 BRA `(.L_x_941) ;  /* 0x000000000058e947 */ /* 0x000fea0003800000 */
        /* <DEDUP_REMOVED lines=8> */
[----:B------:R-:W0:Y:S02]  /*6630*/  @P6 LDC.64 R114, c[0x0][0x9e8] ;  /* 0x00027a00ff726b82 */ /* 0x000e240000000a00 */
[----:B0-----:R-:W-:-:S05]  /*6640*/  @P6 IMAD.HI.U32 R114, R13, R114, RZ ;  /* 0x000000720d726227 */ /* 0x001fca00078e00ff */
[----:B------:R-:W-:-:S04]  /*6650*/  @P6 SHF.R.U32.HI R13, RZ, R115, R114 ;  /* 0x00000073ff0d6219 */ /* 0x000fc80000011672 */
[----:B------:R-:W-:Y:S01]  /*6660*/  LOP3.LUT R13, RZ, R13, RZ, 0x33, !PT ;  /* 0x0000000dff0d7212 */ /* 0x000fe200078e33ff */
[----:B------:R-:W-:Y:S06]  /*6670*/  BRA `(.L_x_944) ;  /* 0x0000000000147947 */ /* 0x000fec0003800000 */
.L_x_943:
[----:B------:R-:W-:-:S05]  /*6680*/  IMAD.U32 R113, RZ, RZ, UR6 ;  /* 0x00000006ff717e24 */ /* 0x000fca000f8e00ff */
[----:B------:R-:W-:-:S13]  /*6690*/  ISETP.NE.AND P6, PT, R113, 0x1, PT ;  /* 0x000000017100780c */ /* 0x000fda0003fc5270 */
[----:B------:R-:W0:Y:S02]  /*66a0*/  @P6 LDC.64 R114, c[0x0][0x9e8] ;  /* 0x00027a00ff726b82 */ /* 0x000e240000000a00 */
[----:B0-----:R-:W-:-:S05]  /*66b0*/  @P6 IMAD.HI.U32 R114, R13, R114, RZ ;  /* 0x000000720d726227 */ /* 0x001fca00078e00ff */
[----:B------:R-:W-:-:S07]  /*66c0*/  @P6 SHF.R.U32.HI R13, RZ, R115, R114 ;  /* 0x00000073ff0d6219 */ /* 0x000fce0000011672 */
.L_x_944:
[----:B------:R-:W-:Y:S05]  /*66d0*/  BSYNC B0 ;  /* 0x0000000000007941 */ /* 0x000fea0003800000 */
.L_x_942:
[----:B------:R-:W-:-:S05]  /*66e0*/  IMAD R108, R13, R113, R122 ;  /* 0x000000710d6c7224 */ /* 0x000fca00078e027a */
[----:B------:R-:W-:Y:S02]  /*66f0*/  VIADDMNMX R105, R108, R113, R105, PT ;  /* 0x000000716c697246 */ /* 0x000fe40003800169 */
[----:B------:R-:W-:-:S07]  /*6700*/  VIMNMX R111, R111, R108, !PT ;  /* 0x0000006c6f6f7248 */ /* 0x000fce0007fe0100 */
.L_x_941:
[C---:B------:R-:W-:Y:S01]  /*6710*/  ISETP.GT.AND P2, PT, R111.reuse, 0x1, !P2 ;  /* 0x000000016f00780c */ /* 0x040fe20005744270 */
[----:B------:R-:W-:Y:S01]  /*6720*/  UMOV UR5, UR4 ;  /* 0x0000000400057c82 */ /* 0x000fe20008000000 */
        /* <DEDUP_REMOVED lines=39> */
[----:B------:R-:W-:Y:S02]  /*69a0*/  ISETP.GT.AND P2, PT, R111, 0x20, !P3 ;  /* 0x000000206f00780c */ /* 0x000fe40005f44270 */
[----:B------:R-:W-:-:S02]  /*69b0*/  ISETP.NE.AND P3, PT, R124, RZ, PT ;  /* 0x000000ff7c00720c */ /* 0x000fc40003f65270 */
        /* <DEDUP_REMOVED lines=24> */
[----:B------:R-:W-:Y:S02]  /*6b40*/  ISETP.GT.AND P2, PT, R111, 0x30, !P2 ;  /* 0x000000306f00780c */ /* 0x000fe40005744270 */
[----:B------:R-:W-:Y:S02]  /*6b50*/  FMNMX.FTZ R13, R92, R13, !PT ;  /* 0x0000000d5c0d7209 */ /* 0x000fe40007810000 */
[----:B------:R-:W-:Y:S02]  /*6b60*/  ISETP.LT.OR P2, PT, R105, 0x31, P2 ;  /* 0x000000316900780c */ /* 0x000fe40001741670 */
[----:B------:R-:W-:Y:S02]  /*6b70*/  FMNMX.FTZ R21, R96, R13, !PT ;  /* 0x0000000d60157209 */ /* 0x000fe40007810000 */
[----:B------:R-:W-:Y:S01]  /*6b80*/  FSEL R124, R101, -INF , !P2 ;  /* 0xff800000657c7808 */ /* 0x000fe20005000000 */
[----:B------:R-:W0:Y:S01]  /*6b90*/  LDC R13, c[0x0][0x988] ;  /* 0x00026200ff0d7b82 */ /* 0x000e220000000800 */
[----:B------:R-:W-:Y:S01]  /*6ba0*/  ISETP.NE.AND P2, PT, R141, RZ, PT ;  /* 0x000000ff8d00720c */ /* 0x000fe20003f45270 */
[----:B------:R-:W1:Y:S01]  /*6bb0*/  SHFL.BFLY PT, R160, R21, 0x2, 0x1f ;  /* 0x0c401f0015a07f89 */ /* 0x000e6200000e0000 */
[----:B------:R-:W-:-:S02]  /*6bc0*/  ISETP.NE.AND P6, PT, R125, RZ, PT ;  /* 0x000000ff7d00720c */ /* 0x000fc40003fc5270 */
[C---:B------:R-:W-:Y:S02]  /*6bd0*/  ISETP.GT.AND P2, PT, R111.reuse, 0x31, !P2 ;  /* 0x000000316f00780c */ /* 0x040fe40005744270 */
[----:B------:R-:W-:Y:S02]  /*6be0*/  ISETP.GT.AND P4, PT, R111, 0x51, !P4 ;  /* 0x000000516f00780c */ /* 0x000fe40006784270 */
[C---:B------:R-:W-:Y:S02]  /*6bf0*/  ISETP.LT.OR P2, PT, R105.reuse, 0x32, P2 ;  /* 0x000000326900780c */ /* 0x040fe40001741670 */
[----:B------:R-:W-:Y:S02]  /*6c00*/  ISETP.LT.OR P4, PT, R105, 0x52, P4 ;  /* 0x000000526900780c */ /* 0x000fe40002781670 */
[----:B------:R-:W-:Y:S02]  /*6c10*/  FSEL R126, R103, -INF , !P2 ;  /* 0xff800000677e7808 */ /* 0x000fe40005000000 */
[----:B------:R-:W-:-:S02]  /*6c20*/  ISETP.NE.AND P2, PT, R143, RZ, PT ;  /* 0x000000ff8f00720c */ /* 0x000fc40003f45270 */
[C---:B------:R-:W-:Y:S02]  /*6c30*/  ISETP.GT.AND P5, PT, R111.reuse, 0x58, !P5 ;  /* 0x000000586f00780c */ /* 0x040fe40006fa4270 */
[----:B------:R-:W-:Y:S02]  /*6c40*/  ISETP.GT.AND P2, PT, R111, 0x38, !P2 ;  /* 0x000000386f00780c */ /* 0x000fe40005744270 */
[----:B------:R-:W-:Y:S02]  /*6c50*/  FSEL R152, R152, -INF , !P4 ;  /* 0xff80000098987808 */ /* 0x000fe40006000000 */
[C---:B------:R-:W-:Y:S02]  /*6c60*/  ISETP.LT.OR P2, PT, R105.reuse, 0x39, P2 ;  /* 0x000000396900780c */ /* 0x040fe40001741670 */
[----:B------:R-:W-:Y:S02]  /*6c70*/  ISETP.LT.OR P5, PT, R105, 0x59, P5 ;  /* 0x000000596900780c */ /* 0x000fe40002fa1670 */
[----:B------:R-:W-:-:S02]  /*6c80*/  FSEL R132, R107, -INF , !P2 ;  /* 0xff8000006b847808 */ /* 0x000fc40005000000 */
[----:B------:R-:W-:Y:S02]  /*6c90*/  ISETP.NE.AND P2, PT, R145, RZ, PT ;  /* 0x000000ff9100720c */ /* 0x000fe40003f45270 */
[----:B-1----:R-:W-:Y:S02]  /*6ca0*/  FMNMX.FTZ R23, R21, R160, !PT ;  /* 0x000000a015177209 */ /* 0x002fe40007810000 */
[----:B------:R-:W-:-:S03]  /*6cb0*/  ISETP.GT.AND P2, PT, R111, 0x39, !P2 ;  /* 0x000000396f00780c */ /* 0x000fc60005744270 */
[----:B------:R-:W1:Y:S01]  /*6cc0*/  SHFL.BFLY PT, R160, R23, 0x1, 0x1f ;  /* 0x0c201f0017a07f89 */ /* 0x000e6200000e0000 */
[----:B------:R-:W-:-:S04]  /*6cd0*/  ISETP.LT.OR P2, PT, R105, 0x3a, P2 ;  /* 0x0000003a6900780c */ /* 0x000fc80001741670 */
[----:B------:R-:W-:Y:S02]  /*6ce0*/  FSEL R138, R109, -INF , !P2 ;  /* 0xff8000006d8a7808 */ /* 0x000fe40005000000 */
[----:B------:R-:W-:-:S04]  /*6cf0*/  ISETP.NE.AND P2, PT, R147, RZ, PT ;  /* 0x000000ff9300720c */ /* 0x000fc80003f45270 */
[----:B------:R-:W-:-:S04]  /*6d00*/  ISETP.GT.AND P2, PT, R111, 0x40, !P2 ;  /* 0x000000406f00780c */ /* 0x000fc80005744270 */
[----:B------:R-:W-:-:S04]  /*6d10*/  ISETP.LT.OR P2, PT, R105, 0x41, P2 ;  /* 0x000000416900780c */ /* 0x000fc80001741670 */
[----:B------:R-:W-:Y:S02]  /*6d20*/  FSEL R140, R140, -INF , !P2 ;  /* 0xff8000008c8c7808 */ /* 0x000fe40005000000 */
[----:B------:R-:W-:Y:S02]  /*6d30*/  ISETP.NE.AND P2, PT, R149, RZ, PT ;  /* 0x000000ff9500720c */ /* 0x000fe40003f45270 */
[----:B-1----:R-:W-:Y:S02]  /*6d40*/  FMNMX.FTZ R160, R23, R160, !PT ;  /* 0x000000a017a07209 */ /* 0x002fe40007810000 */
[----:B------:R-:W-:-:S04]  /*6d50*/  ISETP.GT.AND P2, PT, R111, 0x41, !P2 ;  /* 0x000000416f00780c */ /* 0x000fc80005744270 */
[----:B------:R-:W-:-:S04]  /*6d60*/  ISETP.LT.OR P2, PT, R105, 0x42, P2 ;  /* 0x000000426900780c */ /* 0x000fc80001741670 */
[----:B------:R-:W-:Y:S02]  /*6d70*/  FSEL R142, R142, -INF , !P2 ;  /* 0xff8000008e8e7808 */ /* 0x000fe40005000000 */
[----:B------:R-:W-:-:S04]  /*6d80*/  ISETP.NE.AND P2, PT, R121, RZ, PT ;  /* 0x000000ff7900720c */ /* 0x000fc80003f45270 */
[----:B------:R-:W-:-:S04]  /*6d90*/  ISETP.GT.AND P2, PT, R111, 0x48, !P2 ;  /* 0x000000486f00780c */ /* 0x000fc80005744270 */
[----:B------:R-:W-:-:S04]  /*6da0*/  ISETP.LT.OR P2, PT, R105, 0x49, P2 ;  /* 0x000000496900780c */ /* 0x000fc80001741670 */
[----:B------:R-:W-:Y:S02]  /*6db0*/  FSEL R146, R146, -INF , !P2 ;  /* 0xff80000092927808 */ /* 0x000fe40005000000 */
[----:B------:R-:W-:-:S04]  /*6dc0*/  ISETP.GT.AND P2, PT, R111, 0x49, !P3 ;  /* 0x000000496f00780c */ /* 0x000fc80005f44270 */
[----:B------:R-:W-:-:S04]  /*6dd0*/  ISETP.LT.OR P2, PT, R105, 0x4a, P2 ;  /* 0x0000004a6900780c */ /* 0x000fc80001741670 */
[----:B------:R-:W-:Y:S02]  /*6de0*/  FSEL R148, R148, -INF , !P2 ;  /* 0xff80000094947808 */ /* 0x000fe40005000000 */
[----:B------:R-:W-:Y:S02]  /*6df0*/  ISETP.GT.AND P2, PT, R111, 0x50, !P6 ;  /* 0x000000506f00780c */ /* 0x000fe40007744270 */
[----:B------:R-:W-:Y:S02]  /*6e00*/  ISETP.NE.AND P6, PT, R119, RZ, PT ;  /* 0x000000ff7700720c */ /* 0x000fe40003fc5270 */
[----:B------:R-:W-:-:S04]  /*6e10*/  ISETP.LT.OR P2, PT, R105, 0x51, P2 ;  /* 0x000000516900780c */ /* 0x000fc80001741670 */
[----:B------:R-:W-:Y:S02]  /*6e20*/  FSEL R150, R150, -INF , !P2 ;  /* 0xff80000096967808 */ /* 0x000fe40005000000 */
[----:B------:R-:W-:Y:S02]  /*6e30*/  ISETP.GT.AND P2, PT, R111, RZ, !P6 ;  /* 0x000000ff6f00720c */ /* 0x000fe40007744270 */
[----:B------:R-:W-:Y:S02]  /*6e40*/  ISETP.NE.AND P6, PT, R129, RZ, PT ;  /* 0x000000ff8100720c */ /* 0x000fe40003fc5270 */
[----:B------:R-:W-:Y:S02]  /*6e50*/  ISETP.LT.OR P2, PT, R105, 0x1, P2 ;  /* 0x000000016900780c */ /* 0x000fe40001741670 */
[----:B------:R-:W-:Y:S02]  /*6e60*/  ISETP.GT.AND P3, PT, R111, 0x59, !P6 ;  /* 0x000000596f00780c */ /* 0x000fe40007764270 */
[----:B------:R-:W-:Y:S01]  /*6e70*/  FSEL R107, R0, -INF , !P2 ;  /* 0xff800000006b7808 */ /* 0x000fe20005000000 */
[C---:B0-----:R-:W-:Y:S01]  /*6e80*/  FMUL.FTZ R0, R160.reuse, R13 ;  /* 0x0000000da0007220 */ /* 0x041fe20000410000 */
[----:B------:R-:W-:-:S02]  /*6e90*/  FSETP.NEU.FTZ.AND P2, PT, R160, -INF , PT ;  /* 0xff800000a000780b */ /* 0x000fc40003f5d000 */
[----:B------:R-:W-:Y:S02]  /*6ea0*/  FMNMX.FTZ R21, R107, R10, !PT ;  /* 0x0000000a6b157209 */ /* 0x000fe40007810000 */
[----:B------:R-:W-:Y:S02]  /*6eb0*/  FSEL R113, R0, RZ, P2 ;  /* 0x000000ff00717208 */ /* 0x000fe40001000000 */
[----:B------:R-:W-:Y:S02]  /*6ec0*/  FMNMX.FTZ R23, R2, R21, !PT ;  /* 0x0000001502177209 */ /* 0x000fe40007810000 */
[----:B------:R-:W-:Y:S01]  /*6ed0*/  ISETP.LT.OR P3, PT, R105, 0x5a, P3 ;  /* 0x0000005a6900780c */ /* 0x000fe20001f61670 */
[--C-:B------:R-:W-:Y:S01]  /*6ee0*/  FFMA.FTZ R0, R174, R13, -R113.reuse ;  /* 0x0000000dae007223 */ /* 0x100fe20000010871 */
[----:B------:R-:W-:Y:S01]  /*6ef0*/  FMNMX.FTZ R23, R20, R23, !PT ;  /* 0x0000001714177209 */ /* 0x000fe20007810000 */
[-CC-:B------:R-:W-:Y:S01]  /*6f00*/  FFMA.FTZ R168, R168, R13.reuse, -R113.reuse ;  /* 0x0000000da8a87223 */ /* 0x180fe20000010871 */
[--C-:B------:R-:W-:Y:S01]  /*6f10*/  FFMA.FTZ R105, R94, R13, -R113.reuse ;  /* 0x0000000d5e697223 */ /* 0x100fe20000010871 */
[----:B------:R0:W-:Y:S01]  /*6f20*/  MUFU.EX2 R21, R0 ;  /* 0x0000000000157308 */ /* 0x0001e20000000800 */
[----:B------:R-:W-:Y:S01]  /*6f30*/  FMNMX.FTZ R23, R108, R23, !PT ;  /* 0x000000176c177209 */ /* 0x000fe20007810000 */
[-CC-:B------:R-:W-:Y:S01]  /*6f40*/  FFMA.FTZ R156, R156, R13.reuse, -R113.reuse ;  /* 0x0000000d9c9c7223 */ /* 0x180fe20000010871 */
[-CC-:B------:R-:W-:Y:S01]  /*6f50*/  FFMA.FTZ R158, R158, R13.reuse, -R113.reuse ;  /* 0x0000000d9e9e7223 */ /* 0x180fe20000010871 */
[--C-:B------:R-:W-:Y:S01]  /*6f60*/  FFMA.FTZ R172, R172, R13, -R113.reuse ;  /* 0x0000000dacac7223 */ /* 0x100fe20000010871 */
[----:B------:R-:W-:Y:S01]  /*6f70*/  FMNMX.FTZ R23, R22, R23, !PT ;  /* 0x0000001716177209 */ /* 0x000fe20007810000 */
[-CC-:B------:R-:W-:Y:S01]  /*6f80*/  FFMA.FTZ R170, R170, R13.reuse, -R113.reuse ;  /* 0x0000000daaaa7223 */ /* 0x180fe20000010871 */
[--C-:B------:R-:W-:Y:S01]  /*6f90*/  FFMA.FTZ R154, R154, R13, -R113.reuse ;  /* 0x0000000d9a9a7223 */ /* 0x100fe20000010871 */
[----:B------:R-:W-:Y:S01]  /*6fa0*/  MUFU.EX2 R156, R156 ;  /* 0x0000009c009c7308 */ /* 0x000fe20000000800 */
[----:B------:R-:W-:Y:S01]  /*6fb0*/  FMNMX.FTZ R23, R114, R23, !PT ;  /* 0x0000001772177209 */ /* 0x000fe20007810000 */
[-CC-:B0-----:R-:W-:Y:S01]  /*6fc0*/  FFMA.FTZ R0, R166, R13.reuse, -R113.reuse ;  /* 0x0000000da6007223 */ /* 0x181fe20000010871 */
[----:B------:R-:W-:Y:S01]  /*6fd0*/  FSEL R166, R89, -INF , !P5 ;  /* 0xff80000059a67808 */ /* 0x000fe20006800000 */
[--C-:B------:R-:W-:Y:S01]  /*6fe0*/  FFMA.FTZ R162, R162, R13, -R113.reuse ;  /* 0x0000000da2a27223 */ /* 0x100fe20000010871 */
[----:B------:R-:W-:Y:S01]  /*6ff0*/  FMNMX.FTZ R23, R88, R23, !PT ;  /* 0x0000001758177209 */ /* 0x000fe20007810000 */
[-CC-:B------:R-:W-:Y:S01]  /*7000*/  FFMA.FTZ R164, R164, R13.reuse, -R113.reuse ;  /* 0x0000000da4a47223 */ /* 0x180fe20000010871 */
[--C-:B------:R-:W-:Y:S01]  /*7010*/  FFMA.FTZ R89, R144, R13, -R113.reuse ;  /* 0x0000000d90597223 */ /* 0x100fe20000010871 */
[----:B------:R-:W-:Y:S01]  /*7020*/  MUFU.EX2 R158, R158 ;  /* 0x0000009e009e7308 */ /* 0x000fe20000000800 */
        /* <DEDUP_REMOVED lines=13> */
[----:B------:R-:W-:-:S02]  /*7100*/  FFMA.FTZ R92, R92, R13, -R113 ;  /* 0x0000000d5c5c7223 */ /* 0x000fc40000010871 */
[----:B------:R-:W-:Y:S01]  /*7110*/  MUFU.EX2 R91, R170 ;  /* 0x000000aa005b7308 */ /* 0x000fe20000000800 */
[----:B------:R-:W-:-:S04]  /*7120*/  FMNMX.FTZ R93, R134, R93, !PT ;  /* 0x0000005d865d7209 */ /* 0x000fc80007810000 */
[----:B------:R-:W-:-:S03]  /*7130*/  FMNMX.FTZ R93, R124, R93, !PT ;  /* 0x0000005d7c5d7209 */ /* 0x000fc60007810000 */
[----:B------:R-:W-:Y:S01]  /*7140*/  MUFU.EX2 R154, R154 ;  /* 0x0000009a009a7308 */ /* 0x000fe20000000800 */
[----:B------:R-:W-:-:S04]  /*7150*/  FMNMX.FTZ R95, R126, R93, !PT ;  /* 0x0000005d7e5f7209 */ /* 0x000fc80007810000 */
[----:B------:R-:W-:-:S03]  /*7160*/  FMNMX.FTZ R95, R132, R95, !PT ;  /* 0x0000005f845f7209 */ /* 0x000fc60007810000 */
[----:B------:R0:W-:Y:S01]  /*7170*/  MUFU.EX2 R93, R168 ;  /* 0x000000a8005d7308 */ /* 0x0001e20000000800 */
[----:B------:R-:W-:-:S04]  /*7180*/  FMNMX.FTZ R95, R138, R95, !PT ;  /* 0x0000005f8a5f7209 */ /* 0x000fc80007810000 */
[----:B------:R-:W-:-:S03]  /*7190*/  FMNMX.FTZ R95, R140, R95, !PT ;  /* 0x0000005f8c5f7209 */ /* 0x000fc60007810000 */
[----:B------:R-:W-:Y:S01]  /*71a0*/  MUFU.EX2 R162, R162 ;  /* 0x000000a200a27308 */ /* 0x000fe20000000800 */
[----:B------:R-:W-:Y:S02]  /*71b0*/  FMNMX.FTZ R97, R142, R95, !PT ;  /* 0x0000005f8e617209 */ /* 0x000fe40007810000 */
[----:B0-----:R-:W-:Y:S02]  /*71c0*/  FSEL R168, R90, -INF , !P3 ;  /* 0xff8000005aa87808 */ /* 0x001fe40005800000 */
[----:B------:R-:W-:-:S03]  /*71d0*/  FMNMX.FTZ R97, R146, R97, !PT ;  /* 0x0000006192617209 */ /* 0x000fc60007810000 */
[----:B------:R0:W-:Y:S01]  /*71e0*/  MUFU.EX2 R95, R0 ;  /* 0x00000000005f7308 */ /* 0x0001e20000000800 */
[----:B------:R-:W-:-:S04]  /*71f0*/  FMNMX.FTZ R97, R148, R97, !PT ;  /* 0x0000006194617209 */ /* 0x000fc80007810000 */
[----:B------:R-:W-:-:S03]  /*7200*/  FMNMX.FTZ R97, R150, R97, !PT ;  /* 0x0000006196617209 */ /* 0x000fc60007810000 */
[----:B------:R-:W-:Y:S01]  /*7210*/  MUFU.EX2 R164, R164 ;  /* 0x000000a400a47308 */ /* 0x000fe20000000800 */
[----:B------:R-:W-:-:S04]  /*7220*/  FMNMX.FTZ R97, R152, R97, !PT ;  /* 0x0000006198617209 */ /* 0x000fc80007810000 */
[----:B------:R-:W-:-:S03]  /*7230*/  FMNMX.FTZ R97, R166, R97, !PT ;  /* 0x00000061a6617209 */ /* 0x000fc60007810000 */
[----:B------:R-:W-:Y:S01]  /*7240*/  MUFU.EX2 R89, R89 ;  /* 0x0000005900597308 */ /* 0x000fe20000000800 */
[----:B0-----:R-:W-:Y:S01]  /*7250*/  FMNMX.FTZ R0, R168, R97, !PT ;  /* 0x00000061a8007209 */ /* 0x001fe20007810000 */
[----:B------:R-:W-:-:S04]  /*7260*/  FFMA.FTZ R97, R116, R13, -R113 ;  /* 0x0000000d74617223 */ /* 0x000fc80000010871 */
[----:B------:R-:W0:Y:S02]  /*7270*/  SHFL.BFLY PT, R103, R0, 0x2, 0x1f ;  /* 0x0c401f0000677f89 */ /* 0x000e2400000e0000 */
[----:B------:R-:W-:Y:S08]  /*7280*/  MUFU.EX2 R136, R136 ;  /* 0x0000008800887308 */ /* 0x000ff00000000800 */
[----:B------:R-:W-:Y:S08]  /*7290*/  MUFU.EX2 R144, R144 ;  /* 0x0000009000907308 */ /* 0x000ff00000000800 */
[----:B------:R-:W-:Y:S01]  /*72a0*/  MUFU.EX2 R97, R97 ;  /* 0x0000006100617308 */ /* 0x000fe20000000800 */
[----:B0-----:R-:W-:Y:S01]  /*72b0*/  FMNMX.FTZ R90, R0, R103, !PT ;  /* 0x00000067005a7209 */ /* 0x001fe20007810000 */
[----:B------:R-:W-:Y:S01]  /*72c0*/  FFMA.FTZ R103, R100, R13, -R113 ;  /* 0x0000000d64677223 */ /* 0x000fe20000010871 */
[----:B------:R-:W-:-:S05]  /*72d0*/  FSEL R0, R160, RZ, P2 ;  /* 0x000000ffa0007208 */ /* 0x000fca0001000000 */
[----:B------:R-:W-:Y:S01]  /*72e0*/  MUFU.EX2 R99, R99 ;  /* 0x0000006300637308 */ /* 0x000fe20000000800 */
[----:B------:R-:W0:Y:S01]  /*72f0*/  SHFL.BFLY PT, R109, R90, 0x1, 0x1f ;  /* 0x0c201f005a6d7f89 */ /* 0x000e2200000e0000 */
[----:B------:R-:W-:Y:S01]  /*7300*/  FADD.FTZ R0, -R0, R11 ;  /* 0x0000000b00007221 */ /* 0x000fe20000010100 */
[----:B------:R-:W-:-:S03]  /*7310*/  FFMA.FTZ R11, R96, R13, -R113 ;  /* 0x0000000d600b7223 */ /* 0x000fc60000010871 */
[----:B------:R-:W-:Y:S02]  /*7320*/  FMUL.FTZ R0, R0, R13 ;  /* 0x0000000d00007220 */ /* 0x000fe40000410000 */
[----:B------:R-:W-:Y:S08]  /*7330*/  MUFU.EX2 R110, R110 ;  /* 0x0000006e006e7308 */ /* 0x000ff00000000800 */
[----:B------:R-:W1:Y:S08]  /*7340*/  MUFU.EX2 R0, R0 ;  /* 0x0000000000007308 */ /* 0x000e700000000800 */
[----:B------:R-:W-:Y:S01]  /*7350*/  MUFU.EX2 R101, R101 ;  /* 0x0000006500657308 */ /* 0x000fe20000000800 */
[----:B0-----:R-:W-:-:S04]  /*7360*/  FMNMX.FTZ R90, R90, R109, !PT ;  /* 0x0000006d5a5a7209 */ /* 0x001fc80007810000 */
[C---:B------:R-:W-:Y:S01]  /*7370*/  FSETP.NEU.FTZ.AND P2, PT, R90.reuse, -INF , PT ;  /* 0xff8000005a00780b */ /* 0x040fe20003f5d000 */
[----:B------:R-:W-:Y:S02]  /*7380*/  FMUL.FTZ R94, R90, R13 ;  /* 0x0000000d5a5e7220 */ /* 0x000fe40000410000 */
[----:B------:R-:W-:Y:S01]  /*7390*/  MUFU.EX2 R104, R104 ;  /* 0x0000006800687308 */ /* 0x000fe20000000800 */
[----:B-1----:R-:W-:Y:S02]  /*73a0*/  FFMA.FTZ R7, R0, R7, R21 ;  /* 0x0000000700077223 */ /* 0x002fe40000010015 */
[----:B------:R-:W-:Y:S02]  /*73b0*/  FSEL R109, R94, RZ, P2 ;  /* 0x000000ff5e6d7208 */ /* 0x000fe40001000000 */
[C---:B------:R-:W-:Y:S01]  /*73c0*/  FADD.FTZ R7, R156.reuse, R7 ;  /* 0x000000079c077221 */ /* 0x040fe20000010000 */
[----:B------:R-:W-:Y:S02]  /*73d0*/  F2FP.BF16.F32.PACK_AB R156, R156, R21 ;  /* 0x000000159c9c723e */ /* 0x000fe400000010ff */
[-CC-:B------:R-:W-:Y:S01]  /*73e0*/  FFMA.FTZ R157, R107, R13.reuse, -R109.reuse ;  /* 0x0000000d6b9d7223 */ /* 0x180fe2000001086d */
[-CC-:B------:R-:W-:Y:S01]  /*73f0*/  FFMA.FTZ R2, R2, R13.reuse, -R109.reuse ;  /* 0x0000000d02027223 */ /* 0x180fe2000001086d */
[----:B------:R-:W-:Y:S01]  /*7400*/  FSEL R107, R90, RZ, P2 ;  /* 0x000000ff5a6b7208 */ /* 0x000fe20001000000 */
        /* <DEDUP_REMOVED lines=10> */
[----:B------:R-:W-:Y:S01]  /*74b0*/  MUFU.EX2 R157, R157 ;  /* 0x0000009d009d7308 */ /* 0x000fe20000000800 */
[----:B0-----:R-:W-:Y:S01]  /*74c0*/  FADD.FTZ R2, -R107, R10 ;  /* 0x0000000a6b027221 */ /* 0x001fe20000010100 */
[----:B------:R-:W-:Y:S01]  /*74d0*/  FADD.FTZ R10, R158, R7 ;  /* 0x000000079e0a7221 */ /* 0x000fe20000010000 */
[----:B------:R-:W-:Y:S01]  /*74e0*/  FFMA.FTZ R134, R134, R13, -R109 ;  /* 0x0000000d86867223 */ /* 0x000fe2000001086d */
[----:B------:R-:W-:-:S02]  /*74f0*/  IMAD.U32 R20, RZ, RZ, UR11 ;  /* 0x0000000bff147e24 */ /* 0x000fc4000f8e00ff */
[-C--:B------:R-:W-:Y:S01]  /*7500*/  FMUL.FTZ R2, R2, R13.reuse ;  /* 0x0000000d02027220 */ /* 0x080fe20000410000 */
[----:B------:R-:W-:Y:S01]  /*7510*/  FADD.FTZ R10, R23, R10 ;  /* 0x0000000a170a7221 */ /* 0x000fe20000010000 */
[-CC-:B------:R-:W-:Y:S01]  /*7520*/  FFMA.FTZ R124, R124, R13.reuse, -R109.reuse ;  /* 0x0000000d7c7c7223 */ /* 0x180fe2000001086d */
[----:B------:R-:W-:Y:S01]  /*7530*/  MUFU.EX2 R159, R159 ;  /* 0x0000009f009f7308 */ /* 0x000fe20000000800 */
[----:B------:R-:W-:Y:S02]  /*7540*/  @!P1 VIADD R20, R20, 0x2a860 ;  /* 0x0002a86014149836 */ /* 0x000fe40000000000 */
[----:B------:R-:W-:Y:S01]  /*7550*/  FADD.FTZ R7, R91, R10 ;  /* 0x0000000a5b077221 */ /* 0x000fe20000010000 */
[-CC-:B------:R-:W-:Y:S01]  /*7560*/  FFMA.FTZ R126, R126, R13.reuse, -R109.reuse ;  /* 0x0000000d7e7e7223 */ /* 0x180fe2000001086d */
[-CC-:B------:R-:W-:Y:S01]  /*7570*/  FFMA.FTZ R132, R132, R13.reuse, -R109.reuse ;  /* 0x0000000d84847223 */ /* 0x180fe2000001086d */
[-C--:B------:R-:W-:Y:S01]  /*7580*/  FFMA.FTZ R138, R138, R13.reuse, -R109 ;  /* 0x0000000d8a8a7223 */ /* 0x080fe2000001086d */
[----:B------:R-:W-:Y:S01]  /*7590*/  FADD.FTZ R10, R154, R7 ;  /* 0x000000079a0a7221 */ /* 0x000fe20000010000 */
[----:B------:R-:W-:Y:S01]  /*75a0*/  @!P1 PRMT R20, RZ, 0x654, R20 ;  /* 0x00000654ff149816 */ /* 0x000fe20000000014 */
[----:B------:R-:W0:Y:S01]  /*75b0*/  MUFU.EX2 R2, R2 ;  /* 0x0000000200027308 */ /* 0x000e220000000800 */
[-CC-:B------:R-:W-:Y:S01]  /*75c0*/  FFMA.FTZ R140, R140, R13.reuse, -R109.reuse ;  /* 0x0000000d8c8c7223 */ /* 0x180fe2000001086d */
[----:B------:R-:W-:Y:S01]  /*75d0*/  FADD.FTZ R7, R93, R10 ;  /* 0x0000000a5d077221 */ /* 0x000fe20000010000 */
[----:B------:R1:W-:Y:S01]  /*75e0*/  @!P1 SYNCS.ARRIVE.TRANS64.RED.A1T0 RZ, [R20+URZ], RZ ;  /* 0x000000ff14ff99a7 */ /* 0x0003e2000810043f */
[-CC-:B------:R-:W-:Y:S01]  /*75f0*/  FFMA.FTZ R142, R142, R13.reuse, -R109.reuse ;  /* 0x0000000d8e8e7223 */ /* 0x180fe2000001086d */
[-C--:B------:R-:W-:Y:S01]  /*7600*/  FFMA.FTZ R146, R146, R13.reuse, -R109 ;  /* 0x0000000d92927223 */ /* 0x080fe2000001086d */
[----:B------:R-:W-:Y:S01]  /*7610*/  FADD.FTZ R10, R162, R7 ;  /* 0x00000007a20a7221 */ /* 0x000fe20000010000 */
[-CC-:B------:R-:W-:Y:S01]  /*7620*/  FFMA.FTZ R148, R148, R13.reuse, -R109.reuse ;  /* 0x0000000d94947223 */ /* 0x180fe2000001086d */
[----:B------:R-:W2:Y:S01]  /*7630*/  MUFU.EX2 R108, R108 ;  /* 0x0000006c006c7308 */ /* 0x000ea20000000800 */
[----:B------:R-:W-:Y:S01]  /*7640*/  F2FP.BF16.F32.PACK_AB R158, R23, R158 ;  /* 0x0000009e179e723e */ /* 0x000fe200000010ff */
[----:B------:R-:W-:Y:S01]  /*7650*/  FADD.FTZ R7, R95, R10 ;  /* 0x0000000a5f077221 */ /* 0x000fe20000010000 */
[----:B------:R-:W-:Y:S01]  /*7660*/  FFMA.FTZ R166, R166, R13, -R109 ;  /* 0x0000000da6a67223 */ /* 0x000fe2000001086d */
[C---:B------:R-:W-:Y:S01]  /*7670*/  ISETP.GT.AND P2, PT, R12.reuse, R15, PT ;  /* 0x0000000f0c00720c */ /* 0x040fe20003f44270 */
[----:B------:R-:W-:-:S02]  /*7680*/  VIADD R12, R12, 0xffffffff ;  /* 0xffffffff0c0c7836 */ /* 0x000fc40000000000 */
[----:B------:R-:W-:Y:S01]  /*7690*/  FADD.FTZ R10, R164, R7 ;  /* 0x00000007a40a7221 */ /* 0x000fe20000010000 */
[----:B------:R-:W3:Y:S01]  /*76a0*/  MUFU.EX2 R153, R22 ;  /* 0x0000001600997308 */ /* 0x000ee20000000800 */
[----:B0-----:R-:W-:Y:S02]  /*76b0*/  FFMA.FTZ R6, R2, R6, R157 ;  /* 0x0000000602067223 */ /* 0x001fe4000001009d */
[----:B------:R-:W-:Y:S01]  /*76c0*/  FADD.FTZ R7, R89, R10 ;  /* 0x0000000a59077221 */ /* 0x000fe20000010000 */
[C---:B------:R-:W-:Y:S01]  /*76d0*/  F2FP.BF16.F32.PACK_AB R157, R94.reuse, R157 ;  /* 0x0000009d5e9d723e */ /* 0x040fe200000010ff */
[----:B------:R-:W-:Y:S02]  /*76e0*/  FADD.FTZ R6, R94, R6 ;  /* 0x000000065e067221 */ /* 0x000fe40000010000 */
[----:B------:R-:W-:Y:S01]  /*76f0*/  FADD.FTZ R7, R136, R7 ;  /* 0x0000000788077221 */ /* 0x000fe20000010000 */
[----:B------:R-:W0:Y:S01]  /*7700*/  MUFU.EX2 R114, R114 ;  /* 0x0000007200727308 */ /* 0x000e220000000800 */
[----:B------:R-:W-:-:S02]  /*7710*/  FADD.FTZ R6, R159, R6 ;  /* 0x000000069f067221 */ /* 0x000fc40000010000 */
[----:B------:R-:W-:Y:S01]  /*7720*/  FADD.FTZ R10, R144, R7 ;  /* 0x00000007900a7221 */ /* 0x000fe20000010000 */
[C---:B------:R-:W-:Y:S01]  /*7730*/  F2FP.BF16.F32.PACK_AB R144, R97.reuse, R144 ;  /* 0x000000906190723e */ /* 0x040fe200000010ff */
[C---:B--2---:R-:W-:Y:S02]  /*7740*/  FADD.FTZ R6, R108.reuse, R6 ;  /* 0x000000066c067221 */ /* 0x044fe40000010000 */
[----:B-1----:R-:W-:Y:S01]  /*7750*/  FADD.FTZ R20, R97, R10 ;  /* 0x0000000a61147221 */ /* 0x002fe20000010000 */
[----:B------:R-:W-:Y:S01]  /*7760*/  F2FP.BF16.F32.PACK_AB R159, R108, R159 ;  /* 0x0000009f6c9f723e */ /* 0x000fe200000010ff */
[----:B------:R-:W1:Y:S01]  /*7770*/  MUFU.EX2 R155, R88 ;  /* 0x00000058009b7308 */ /* 0x000e620000000800 */
[----:B---3--:R-:W-:Y:S01]  /*7780*/  FADD.FTZ R6, R153, R6 ;  /* 0x0000000699067221 */ /* 0x008fe20000010000 */
[----:B------:R-:W-:-:S04]  /*7790*/  FADD.FTZ R107, R99, R20 ;  /* 0x00000014636b7221 */ /* 0x000fc80000010000 */
[----:B------:R-:W-:Y:S02]  /*77a0*/  FADD.FTZ R20, R110, R107 ;  /* 0x0000006b6e147221 */ /* 0x000fe40000010000 */
[----:B------:R-:W2:Y:S01]  /*77b0*/  MUFU.EX2 R118, R118 ;  /* 0x0000007600767308 */ /* 0x000ea20000000800 */
[C---:B0-----:R-:W-:Y:S01]  /*77c0*/  FADD.FTZ R6, R114.reuse, R6 ;  /* 0x0000000672067221 */ /* 0x041fe20000010000 */
[----:B------:R-:W-:Y:S01]  /*77d0*/  FADD.FTZ R107, R101, R20 ;  /* 0x00000014656b7221 */ /* 0x000fe20000010000 */
[----:B------:R-:W-:-:S03]  /*77e0*/  F2FP.BF16.F32.PACK_AB R153, R114, R153 ;  /* 0x000000997299723e */ /* 0x000fc600000010ff */
[----:B------:R-:W-:Y:S02]  /*77f0*/  FADD.FTZ R107, R104, R107 ;  /* 0x0000006b686b7221 */ /* 0x000fe40000010000 */
[----:B------:R-:W0:Y:S01]  /*7800*/  MUFU.EX2 R149, R122 ;  /* 0x0000007a00957308 */ /* 0x000e220000000800 */
[----:B-1----:R-:W-:-:S07]  /*7810*/  FADD.FTZ R6, R155, R6 ;  /* 0x000000069b067221 */ /* 0x002fce0000010000 */
[----:B------:R-:W1:Y:S01]  /*7820*/  MUFU.EX2 R128, R128 ;  /* 0x0000008000807308 */ /* 0x000e620000000800 */
[C---:B--2---:R-:W-:Y:S01]  /*7830*/  FADD.FTZ R6, R118.reuse, R6 ;  /* 0x0000000676067221 */ /* 0x044fe20000010000 */
[----:B------:R-:W-:-:S06]  /*7840*/  F2FP.BF16.F32.PACK_AB R155, R118, R155 ;  /* 0x0000009b769b723e */ /* 0x000fcc00000010ff */
[----:B------:R-:W2:Y:S01]  /*7850*/  MUFU.EX2 R151, R130 ;  /* 0x0000008200977308 */ /* 0x000ea20000000800 */
[----:B0-----:R-:W-:Y:S01]  /*7860*/  FADD.FTZ R7, R149, R6 ;  /* 0x0000000695077221 */ /* 0x001fe20000010000 */
[----:B------:R-:W-:Y:S01]  /*7870*/  FFMA.FTZ R6, R150, R13, -R109 ;  /* 0x0000000d96067223 */ /* 0x000fe2000001086d */
[----:B------:R-:W-:-:S05]  /*7880*/  F2FP.BF16.F32.PACK_AB R150, R136, R89 ;  /* 0x000000598896723e */ /* 0x000fca00000010ff */
[----:B------:R-:W0:Y:S01]  /*7890*/  MUFU.EX2 R134, R134 ;  /* 0x0000008600867308 */ /* 0x000e220000000800 */
[----:B-1----:R-:W-:Y:S01]  /*78a0*/  FADD.FTZ R10, R128, R7 ;  /* 0x00000007800a7221 */ /* 0x002fe20000010000 */
[-CC-:B------:R-:W-:Y:S01]  /*78b0*/  FFMA.FTZ R7, R152, R13.reuse, -R109.reuse ;  /* 0x0000000d98077223 */ /* 0x180fe2000001086d */
[----:B------:R-:W-:Y:S01]  /*78c0*/  FFMA.FTZ R109, R168, R13, -R109 ;  /* 0x0000000da86d7223 */ /* 0x000fe2000001086d */
[----:B------:R-:W-:Y:S02]  /*78d0*/  F2FP.BF16.F32.PACK_AB R152, R154, R91 ;  /* 0x0000005b9a98723e */ /* 0x000fe400000010ff */
[----:B------:R-:W-:Y:S02]  /*78e0*/  F2FP.BF16.F32.PACK_AB R154, R162, R93 ;  /* 0x0000005da29a723e */ /* 0x000fe400000010ff */
[----:B------:R-:W1:Y:S01]  /*78f0*/  MUFU.EX2 R145, R124 ;  /* 0x0000007c00917308 */ /* 0x000e620000000800 */
[----:B--2---:R-:W-:Y:S01]  /*7900*/  FADD.FTZ R10, R151, R10 ;  /* 0x0000000a970a7221 */ /* 0x004fe20000010000 */
[----:B------:R-:W-:-:S06]  /*7910*/  F2FP.BF16.F32.PACK_AB R149, R128, R149 ;  /* 0x000000958095723e */ /* 0x000fcc00000010ff */
        /* <DEDUP_REMOVED lines=11> */
[----:B-1----:R-:W-:Y:S01]  /*79d0*/  FADD.FTZ R10, R22, R10 ;  /* 0x0000000a160a7221 */ /* 0x002fe20000010000 */
[----:B--2---:R-:W-:Y:S02]  /*79e0*/  F2FP.BF16.F32.PACK_AB R140, R104, R101 ;  /* 0x00000065688c723e */ /* 0x004fe400000010ff */
[----:B------:R-:W-:-:S04]  /*79f0*/  F2FP.BF16.F32.PACK_AB R147, R22, R147 ;  /* 0x000000931693723e */ /* 0x000fc800000010ff */
[----:B------:R-:W1:Y:S01]  /*7a00*/  MUFU.EX2 R102, R102 ;  /* 0x0000006600667308 */ /* 0x000e620000000800 */
[----:B---3--:R-:W-:-:S07]  /*7a10*/  FADD.FTZ R10, R141, R10 ;  /* 0x0000000a8d0a7221 */ /* 0x008fce0000010000 */
[----:B------:R2:W3:Y:S01]  /*7a20*/  MUFU.EX2 R143, R146 ;  /* 0x00000092008f7308 */ /* 0x0004e20000000800 */
[C---:B0-----:R-:W-:Y:S01]  /*7a30*/  FADD.FTZ R10, R88.reuse, R10 ;  /* 0x0000000a580a7221 */ /* 0x041fe20000010000 */
[----:B------:R-:W-:-:S06]  /*7a40*/  F2FP.BF16.F32.PACK_AB R141, R88, R141 ;  /* 0x0000008d588d723e */ /* 0x000fcc00000010ff */
[----:B------:R-:W0:Y:S01]  /*7a50*/  MUFU.EX2 R103, R103 ;  /* 0x0000006700677308 */ /* 0x000e220000000800 */
[----:B-1----:R-:W-:Y:S01]  /*7a60*/  FADD.FTZ R20, R102, R107 ;  /* 0x0000006b66147221 */ /* 0x002fe20000010000 */
[----:B--2---:R-:W-:-:S06]  /*7a70*/  F2FP.BF16.F32.PACK_AB R146, R110, R99 ;  /* 0x000000636e92723e */ /* 0x004fcc00000010ff */
[----:B------:R1:W2:Y:S01]  /*7a80*/  MUFU.EX2 R96, R148 ;  /* 0x0000009400607308 */ /* 0x0002a20000000800 */
[----:B---3--:R-:W-:-:S07]  /*7a90*/  FADD.FTZ R10, R143, R10 ;  /* 0x0000000a8f0a7221 */ /* 0x008fce0000010000 */
[----:B------:R-:W3:Y:S01]  /*7aa0*/  MUFU.EX2 R98, R98 ;  /* 0x0000006200627308 */ /* 0x000ee20000000800 */
[C---:B0-----:R-:W-:Y:S01]  /*7ab0*/  FADD.FTZ R21, R103.reuse, R20 ;  /* 0x0000001467157221 */ /* 0x041fe20000010000 */
[----:B-1----:R-:W-:Y:S02]  /*7ac0*/  F2FP.BF16.F32.PACK_AB R148, R164, R95 ;  /* 0x0000005fa494723e */ /* 0x002fe400000010ff */
[----:B------:R-:W-:-:S04]  /*7ad0*/  F2FP.BF16.F32.PACK_AB R142, R103, R102 ;  /* 0x00000066678e723e */ /* 0x000fc800000010ff */
[----:B------:R-:W0:Y:S01]  /*7ae0*/  MUFU.EX2 R137, R6 ;  /* 0x0000000600897308 */ /* 0x000e220000000800 */
[C---:B--2---:R-:W-:Y:S01]  /*7af0*/  FADD.FTZ R10, R96.reuse, R10 ;  /* 0x0000000a600a7221 */ /* 0x044fe20000010000 */
[----:B------:R-:W-:-:S06]  /*7b00*/  F2FP.BF16.F32.PACK_AB R143, R96, R143 ;  /* 0x0000008f608f723e */ /* 0x000fcc00000010ff */
[----:B------:R-:W1:Y:S01]  /*7b10*/  MUFU.EX2 R105, R105 ;  /* 0x0000006900697308 */ /* 0x000e620000000800 */
[----:B---3--:R-:W-:-:S07]  /*7b20*/  FADD.FTZ R20, R98, R21 ;  /* 0x0000001562147221 */ /* 0x008fce0000010000 */
        /* <DEDUP_REMOVED lines=12> */
[----:B-1----:R-:W-:Y:S01]  /*7bf0*/  FADD.FTZ R10, R139, R10 ;  /* 0x0000000a8b0a7221 */ /* 0x002fe20000010000 */
[C---:B--2---:R-:W-:Y:S01]  /*7c00*/  FADD.FTZ R7, R11.reuse, R6 ;  /* 0x000000060b077221 */ /* 0x044fe20000010000 */
[----:B------:R-:W-:Y:S01]  /*7c10*/  F2FP.BF16.F32.PACK_AB R138, R11, R92 ;  /* 0x0000005c0b8a723e */ /* 0x000fe200000010ff */
[----:B------:R-:W-:Y:S02]  /*7c20*/  IMAD.MOV.U32 R11, RZ, RZ, R160 ;  /* 0x000000ffff0b7224 */ /* 0x000fe400078e00a0 */
[C---:B0-----:R-:W-:Y:S01]  /*7c30*/  FADD.FTZ R6, R109.reuse, R10 ;  /* 0x0000000a6d067221 */ /* 0x041fe20000010000 */
[----:B------:R-:W-:Y:S01]  /*7c40*/  F2FP.BF16.F32.PACK_AB R139, R109, R139 ;  /* 0x0000008b6d8b723e */ /* 0x000fe200000010ff */
[----:B------:R-:W-:Y:S01]  /*7c50*/  IMAD.MOV.U32 R10, RZ, RZ, R90 ;  /* 0x000000ffff0a7224 */ /* 0x000fe200078e005a */
[----:B------:R-:W-:Y:S06]  /*7c60*/  @P2 BRA `(.L_x_945) ;  /* 0xffffffcc00442947 */ /* 0x000fec000383ffff */
[----:B------:R-:W-:Y:S02]  /*7c70*/  IMAD.MOV.U32 R10, RZ, RZ, R90 ;  /* 0x000000ffff0a7224 */ /* 0x000fe400078e005a */
[----:B------:R-:W-:-:S07]  /*7c80*/  IMAD.MOV.U32 R11, RZ, RZ, R160 ;  /* 0x000000ffff0b7224 */ /* 0x000fce00078e00a0 */
.L_x_928:
[----:B------:R-:W0:Y:S01]  /*7c90*/  LDC R23, c[0x0][0x448] ;  /* 0x00011200ff177b82 */ /* 0x000e220000000800 */
[----:B------:R-:W-:-:S07]  /*7ca0*/  UIADD3 UR60, -UR60, 0x1, URZ ;  /* 0x000000013c3c7890 */ /* 0x000fce000fffe13f */
[----:B------:R-:W1:Y:S08]  /*7cb0*/  S2UR UR5, SR_CTAID.X ;  /* 0x00000000000579c3 */ /* 0x000e700000002500 */
[----:B------:R-:W2:Y:S01]  /*7cc0*/  LDC R14, c[0x0][0x9e4] ;  /* 0x00027900ff0e7b82 */ /* 0x000ea20000000800 */
[----:B0-----:R-:W-:-:S07]  /*7cd0*/  ISETP.NE.AND P2, PT, R23, 0x1, PT ;  /* 0x000000011700780c */ /* 0x001fce0003f45270 */
[----:B------:R-:W0:Y:S01]  /*7ce0*/  LDC R89, c[0x0][0x2f0] ;  /* 0x0000bc00ff597b82 */ /* 0x000e220000000800 */
[----:B-1----:R-:W-:-:S07]  /*7cf0*/  ULEA UR5, UR5, 0x7f, 0x7 ;  /* 0x0000007f05057891 */ /* 0x002fce000f8e383f */
[----:B------:R-:W1:Y:S01]  /*7d00*/  @P2 LDC R20, c[0x0][0x44c] ;  /* 0x00011300ff142b82 */ /* 0x000e620000000800 */
[----:B------:R-:W-:-:S07]  /*7d10*/  IMAD.U32 R15, RZ, RZ, UR5 ;  /* 0x00000005ff0f7e24 */ /* 0x000fce000f8e00ff */
[----:B------:R-:W3:Y:S01]  /*7d20*/  @P2 LDC R21, c[0x0][0x450] ;  /* 0x00011400ff152b82 */ /* 0x000ee20000000800 */
[----:B0-----:R-:W-:Y:S02]  /*7d30*/  IMAD R22, R16, R89, UR60 ;  /* 0x0000003c10167e24 */ /* 0x001fe4000f8e0259 */
[----:B-1----:R-:W-:Y:S01]  /*7d40*/  @P2 IMAD.HI.U32 R20, R20, UR5, RZ ;  /* 0x0000000514142c27 */ /* 0x002fe2000f8e00ff */
[----:B------:R-:W-:-:S04]  /*7d50*/  ULDC UR5, c[0x0][0x9dc] ;  /* 0x0002770000057ab9 */ /* 0x000fc80000000800 */
[----:B---3--:R-:W-:Y:S02]  /*7d60*/  @P2 SHF.R.U32.HI R15, RZ, R21, R20 ;  /* 0x00000015ff0f2219 */ /* 0x008fe40000011614 */
[----:B--2---:R-:W-:-:S03]  /*7d70*/  ISETP.GE.AND P2, PT, R14, 0x1, PT ;  /* 0x000000010e00780c */ /* 0x004fc60003f46270 */
[----:B------:R-:W-:-:S04]  /*7d80*/  IMAD.IADD R15, R22, 0x1, R15 ;  /* 0x00000001160f7824 */ /* 0x000fc800078e020f */
[----:B------:R-:W-:-:S06]  /*7d90*/  VIADD R20, R15, -UR5 ;  /* 0x800000050f147c36 */ /* 0x000fcc0008000000 */
[----:B------:R-:W-:Y:S05]  /*7da0*/  @!P2 BRA `(.L_x_946) ;  /* 0x00000000003ca947 */ /* 0x000fea0003800000 */
        /* <DEDUP_REMOVED lines=9> */
.L_x_947:
[----:B------:R-:W-:-:S13]  /*7e40*/  ISETP.NE.AND P2, PT, R14, 0x1, PT ;  /* 0x000000010e00780c */ /* 0x000fda0003f45270 */
[----:B------:R-:W0:Y:S02]  /*7e50*/  @P2 LDC.64 R88, c[0x0][0x9e8] ;  /* 0x00027a00ff582b82 */ /* 0x000e240000000a00 */
[----:B0-----:R-:W-:-:S05]  /*7e60*/  @P2 IMAD.HI.U32 R22, R15, R88, RZ ;  /* 0x000000580f162227 */ /* 0x001fca00078e00ff */
[----:B------:R-:W-:-:S07]  /*7e70*/  @P2 SHF.R.U32.HI R15, RZ, R89, R22 ;  /* 0x00000059ff0f2219 */ /* 0x000fce0000011616 */
.L_x_948:
[----:B------:R-:W-:-:S05]  /*7e80*/  IMAD R15, R15, R14, RZ ;  /* 0x0000000e0f0f7224 */ /* 0x000fca00078e02ff */
[----:B------:R-:W-:-:S07]  /*7e90*/  VIMNMX R20, R20, R15, !PT ;  /* 0x0000000f14147248 */ /* 0x000fce0007fe0100 */
.L_x_946:
[----:B------:R-:W-:-:S04]  /*7ea0*/  VIADD R20, R20, 0x5f ;  /* 0x0000005f14147836 */ /* 0x000fc80000000000 */
[----:B------:R-:W-:-:S05]  /*7eb0*/  IMAD.HI R20, R20, 0x2aaaaaab, RZ ;  /* 0x2aaaaaab14147827 */ /* 0x000fca00078e02ff */
[----:B------:R-:W-:-:S04]  /*7ec0*/  SHF.R.U32.HI R15, RZ, 0x1f, R20 ;  /* 0x0000001fff0f7819 */ /* 0x000fc80000011614 */
[----:B------:R-:W-:-:S04]  /*7ed0*/  LEA.HI.SX32 R20, R20, R15, 0x1c ;  /* 0x0000000f14147211 */ /* 0x000fc800078fe2ff */
[----:B------:R-:W-:-:S04]  /*7ee0*/  VIMNMX R15, R17, R20, !PT ;  /* 0x00000014110f7248 */ /* 0x000fc80007fe0100 */
[----:B------:R-:W-:-:S13]  /*7ef0*/  ISETP.GE.AND P2, PT, R12, R15, PT ;  /* 0x0000000f0c00720c */ /* 0x000fda0003f46270 */
[----:B------:R-:W-:Y:S05]  /*7f00*/  @!P2 BRA `(.L_x_949) ;  /* 0x00000020006ca947 */ /* 0x000fea0003800000 */
[----:B------:R-:W-:Y:S01]  /*7f10*/  IMAD.MOV.U32 R21, RZ, RZ, R10 ;  /* 0x000000ffff157224 */ /* 0x000fe200078e000a */
[----:B------:R-:W-:Y:S01]  /*7f20*/  UMOV UR7, UR4 ;  /* 0x0000000400077c82 */ /* 0x000fe20008000000 */
[----:B------:R-:W-:Y:S01]  /*7f30*/  IMAD.MOV.U32 R160, RZ, RZ, R11 ;  /* 0x000000ffffa07224 */ /* 0x000fe200078e000b */
[----:B------:R-:W-:Y:S01]  /*7f40*/  ULDC UR5, c[0x0][0x9d8] ;  /* 0x0002760000057ab9 */ /* 0x000fe20000000800 */
[----:B------:R-:W-:-:S07]  /*7f50*/  IMAD.MOV.U32 R20, RZ, RZ, R3 ;  /* 0x000000ffff147224 */ /* 0x000fce00078e0003 */
.L_x_958:
[----:B------:R-:W-:-:S04]  /*7f60*/  UIADD3 UR4, UR7, 0x1, URZ ;  /* 0x0000000107047890 */ /* 0x000fc8000fffe03f */
[----:B------:R-:W-:-:S04]  /*7f70*/  UISETP.NE.AND UP0, UPT, UR4, 0x2, UPT ;  /* 0x000000020400788c */ /* 0x000fc8000bf05270 */
[----:B------:R-:W-:Y:S02]  /*7f80*/  USEL UR6, URZ, 0x1, UP0 ;  /* 0x000000013f067887 */ /* 0x000fe40008000000 */
[----:B------:R-:W-:-:S04]  /*7f90*/  USEL UR4, UR4, URZ, UP0 ;  /* 0x0000003f04047287 */ /* 0x000fc80008000000 */
[----:B------:R-:W-:Y:S01]  /*7fa0*/  LOP3.LUT R3, R20, UR6, RZ, 0x3c, !PT ;  /* 0x0000000614037c12 */ /* 0x000fe2000f8e3cff */
[----:B------:R-:W-:Y:S07]  /*7fb0*/  @!P0 BRA `(.L_x_950) ;  /* 0x0000000000048947 */ /* 0x000fee0003800000 */
[----:B------:R-:W-:Y:S01]  /*7fc0*/  BPT.TRAP 0x1 ;  /* 0x000000040000795c */ /* 0x000fe20000300000 */
.L_x_950:
[----:B------:R-:W-:Y:S01]  /*7fd0*/  ULEA UR56, UR4, UR57, 0x3 ;  /* 0x0000003904387291 */ /* 0x000fe2000f8e183f */
[----:B------:R-:W-:-:S08]  /*7fe0*/  SHF.L.U32 R10, R3, 0x1f, RZ ;  /* 0x0000001f030a7819 */ /* 0x000fd000000006ff */
[----:B------:R0:W1:Y:S01]  /*7ff0*/  SYNCS.PHASECHK.TRANS64.TRYWAIT P2, [UR56+0x2a830], R10 ;  /* 0x02a8300aff0075a7 */ /* 0x0000620008040178 */
[----:B------:R-:W-:Y:S05]  /*8000*/  @!P0 BRA `(.L_x_951) ;  /* 0x0000000000048947 */ /* 0x000fea0003800000 */
[----:B------:R-:W-:Y:S01]  /*8010*/  BPT.TRAP 0x1 ;  /* 0x000000040000795c */ /* 0x000fe20000300000 */
.L_x_951:
[----:B-1----:R-:W-:Y:S05]  /*8020*/  @P2 BRA `(.L_x_952) ;  /* 0x0000000000082947 */ /* 0x002fea0003800000 */
[----:B------:R-:W1:Y:S02]  /*8030*/  SYNCS.PHASECHK.TRANS64.TRYWAIT P2, [UR56+0x2a830], R10 ;  /* 0x02a8300aff0075a7 */ /* 0x000e640008040178 */
[----:B-1----:R-:W-:Y:S05]  /*8040*/  @!P2 BRA `(.L_x_953) ;  /* 0x000000bc0074a947 */ /* 0x002fea0003800000 */
.L_x_952:
        /* <DEDUP_REMOVED lines=129> */
.L_x_954:
[----:B------:R-:W-:Y:S01]  /*8860*/  ULEA UR11, UR7, UR57, 0x3 ;  /* 0x00000039070b7291 */ /* 0x000fe2000f8e183f */
[----:B------:R-:W-:-:S08]  /*8870*/  SHF.L.U32 R0, R20, 0x1f, RZ ;  /* 0x0000001f14007819 */ /* 0x000fd000000006ff */
[----:B------:R2:W3:Y:S01]  /*8880*/  SYNCS.PHASECHK.TRANS64.TRYWAIT P2, [UR11+0x2a850], R0 ;  /* 0x02a85000ff0075a7 */ /* 0x0004e2000804014b */
[----:B------:R-:W-:Y:S05]  /*8890*/  @!P0 BRA `(.L_x_955) ;  /* 0x0000000000048947 */ /* 0x000fea0003800000 */
[----:B------:R-:W-:Y:S01]  /*88a0*/  BPT.TRAP 0x1 ;  /* 0x000000040000795c */ /* 0x000fe20000300000 */
.L_x_955:
[----:B---3--:R-:W-:Y:S05]  /*88b0*/  @P2 BRA `(.L_x_956) ;  /* 0x0000000000082947 */ /* 0x008fea0003800000 */
[----:B------:R-:W3:Y:S02]  /*88c0*/  SYNCS.PHASECHK.TRANS64.TRYWAIT P2, [UR11+0x2a850], R0 ;  /* 0x02a85000ff0075a7 */ /* 0x000ee4000804014b */
[----:B---3--:R-:W-:Y:S05]  /*88d0*/  @!P2 BRA `(.L_x_957) ;  /* 0x000000b40068a947 */ /* 0x008fea0003800000 */
.L_x_956:
[----:B------:R-:W-:Y:S01]  /*88e0*/  UIADD3 UR6, UR57, 0x400, URZ ;  /* 0x0000040039067890 */ /* 0x000fe2000fffe03f */
[----:B------:R-:W-:Y:S01]  /*88f0*/  WARPGROUP.ARRIVE ;  /* 0x00000000000079c5 */ /* 0x000fe20000000000 */
[----:B------:R-:W-:Y:S01]  /*8900*/  UMOV UR15, 0x40000040 ;  /* 0x40000040000f7882 */ /* 0x000fe20000000000 */
[----:B------:R-:W-:Y:S01]  /*8910*/  FMUL.FTZ R2, R88, UR5 ;  /* 0x0000000558027c20 */ /* 0x000fe20008410000 */
[----:B------:R-:W-:Y:S01]  /*8920*/  USHF.R.U32.HI UR6, URZ, 0x4, UR6 ;  /* 0x000000043f067899 */ /* 0x000fe20008011606 */
[----:B01----:R-:W-:Y:S01]  /*8930*/  FMUL.FTZ R10, R89, UR5 ;  /* 0x00000005590a7c20 */ /* 0x003fe20008410000 */
        /* <DEDUP_REMOVED lines=10> */
[----:B------:R-:W-:Y:S01]  /*89e0*/  UIMAD UR6, UR7, 0x600, UR6 ;  /* 0x00000600070678a4 */ /* 0x000fe2000f8e0206 */
[----:B------:R-:W1:Y:S01]  /*89f0*/  MUFU.TANH R10, R10 ;  /* 0x0000000a000a7308 */ /* 0x000e620000002400 */
[----:B------:R-:W-:Y:S01]  /*8a00*/  FMUL.FTZ R106, R108, UR5 ;  /* 0x000000056c6a7c20 */ /* 0x000fe20008410000 */
[----:B------:R-:W-:Y:S01]  /*8a10*/  UMOV UR7, 0x40000040 ;  /* 0x4000004000077882 */ /* 0x000fe20000000000 */
[----:B------:R-:W-:Y:S01]  /*8a20*/  UIADD3 UR10, UR6, 0x80, URZ ;  /* 0x00000080060a7890 */ /* 0x000fe2000fffe03f */
[----:B------:R-:W-:Y:S01]  /*8a30*/  FMUL.FTZ R108, R109, UR5 ;  /* 0x000000056d6c7c20 */ /* 0x000fe20008410000 */
[----:B------:R-:W-:Y:S01]  /*8a40*/  FMUL.FTZ R104, R110, UR5 ;  /* 0x000000056e687c20 */ /* 0x000fe20008410000 */
[----:B------:R-:W-:Y:S01]  /*8a50*/  FMUL.FTZ R110, R112, UR5 ;  /* 0x00000005706e7c20 */ /* 0x000fe20008410000 */
[----:B------:R-:W-:Y:S01]  /*8a60*/  FMUL.FTZ R112, R113, UR5 ;  /* 0x0000000571707c20 */ /* 0x000fe20008410000 */
[----:B------:R-:W-:Y:S01]  /*8a70*/  HGMMA.64x128x16.F32.BF16 R24, R156, gdesc[UR4].tnspB, R24, gsb0 ;  /* 0x41e000049c187df0 */ /* 0x000fe20008001818 */
[----:B------:R-:W3:Y:S01]  /*8a80*/  MUFU.TANH R162, R162 ;  /* 0x000000a200a27308 */ /* 0x000ee20000002400 */
[----:B------:R-:W-:Y:S01]  /*8a90*/  UMOV UR14, UR10 ;  /* 0x0000000a000e7c82 */ /* 0x000fe20008000000 */
[----:B------:R-:W-:Y:S01]  /*8aa0*/  UIADD3 UR10, UR6, 0x100, URZ ;  /* 0x00000100060a7890 */ /* 0x000fe2000fffe03f */
[----:B0-----:R-:W-:Y:S01]  /*8ab0*/  FMNMX.FTZ R11, R2, R160, !PT ;  /* 0x000000a0020b7209 */ /* 0x001fe20007810000 */
[----:B------:R-:W-:Y:S01]  /*8ac0*/  FMUL.FTZ R116, R116, UR5 ;  /* 0x0000000574747c20 */ /* 0x000fe20008410000 */
[----:B------:R-:W-:Y:S01]  /*8ad0*/  FMUL.FTZ R117, R117, UR5 ;  /* 0x0000000575757c20 */ /* 0x000fe20008410000 */
[----:B------:R-:W-:Y:S01]  /*8ae0*/  FMUL.FTZ R120, R120, UR5 ;  /* 0x0000000578787c20 */ /* 0x000fe20008410000 */
[----:B------:R-:W-:Y:S01]  /*8af0*/  FMUL.FTZ R124, R124, UR5 ;  /* 0x000000057c7c7c20 */ /* 0x000fe20008410000 */
[----:B------:R-:W0:Y:S01]  /*8b00*/  MUFU.TANH R164, R164 ;  /* 0x000000a400a47308 */ /* 0x000e220000002400 */
[----:B-1----:R-:W-:Y:S01]  /*8b10*/  FMNMX.FTZ R11, R10, R11, !PT ;  /* 0x0000000b0a0b7209 */ /* 0x002fe20007810000 */
[----:B------:R-:W-:Y:S01]  /*8b20*/  FMUL.FTZ R20, R90, UR5 ;  /* 0x000000055a147c20 */ /* 0x000fe20008410000 */
[----:B------:R-:W-:Y:S01]  /*8b30*/  FMUL.FTZ R174, R125, UR5 ;  /* 0x000000057dae7c20 */ /* 0x000fe20008410000 */
[----:B------:R-:W-:Y:S01]  /*8b40*/  FMUL.FTZ R22, R91, UR5 ;  /* 0x000000055b167c20 */ /* 0x000fe20008410000 */
[----:B------:R-:W-:Y:S01]  /*8b50*/  FMUL.FTZ R128, R128, UR5 ;  /* 0x0000000580807c20 */ /* 0x000fe20008410000 */
[----:B------:R-:W-:Y:S01]  /*8b60*/  FMUL.FTZ R88, R94, UR5 ;  /* 0x000000055e587c20 */ /* 0x000fe20008410000 */
[----:B------:R-:W-:Y:S01]  /*8b70*/  FMUL.FTZ R176, R129, UR5 ;  /* 0x0000000581b07c20 */ /* 0x000fe20008410000 */
[----:B------:R-:W-:Y:S01]  /*8b80*/  MUFU.TANH R166, R166 ;  /* 0x000000a600a67308 */ /* 0x000fe20000002400 */
[----:B---3--:R-:W-:Y:S01]  /*8b90*/  FMNMX.FTZ R11, R162, R11, !PT ;  /* 0x0000000ba20b7209 */ /* 0x008fe20007810000 */
[----:B------:R-:W-:Y:S01]  /*8ba0*/  FMUL.FTZ R90, R95, UR5 ;  /* 0x000000055f5a7c20 */ /* 0x000fe20008410000 */
[----:B------:R-:W-:Y:S01]  /*8bb0*/  FMUL.FTZ R132, R132, UR5 ;  /* 0x0000000584847c20 */ /* 0x000fe20008410000 */
[----:B------:R-:W-:Y:S01]  /*8bc0*/  FMUL.FTZ R92, R98, UR5 ;  /* 0x00000005625c7c20 */ /* 0x000fe20008410000 */
[----:B------:R-:W-:Y:S01]  /*8bd0*/  FMUL.FTZ R178, R133, UR5 ;  /* 0x0000000585b27c20 */ /* 0x000fe20008410000 */
[----:B------:R-:W-:Y:S01]  /*8be0*/  FMUL.FTZ R94, R99, UR5 ;  /* 0x00000005635e7c20 */ /* 0x000fe20008410000 */
[----:B------:R-:W-:Y:S01]  /*8bf0*/  FMUL.FTZ R98, R103, UR5 ;  /* 0x0000000567627c20 */ /* 0x000fe20008410000 */
[----:B------:R-:W-:Y:S01]  /*8c00*/  MUFU.TANH R168, R168 ;  /* 0x000000a800a87308 */ /* 0x000fe20000002400 */
[----:B0-----:R-:W-:Y:S01]  /*8c10*/  FMNMX.FTZ R11, R164, R11, !PT ;  /* 0x0000000ba40b7209 */ /* 0x001fe20007810000 */
        /* <DEDUP_REMOVED lines=9> */
[----:B------:R-:W0:Y:S01]  /*8cb0*/  LDC R13, c[0x0][0x988] ;  /* 0x00026200ff0d7b82 */ /* 0x000e220000000800 */
[----:B------:R-:W-:Y:S01]  /*8cc0*/  FMUL.FTZ R186, R131, UR5 ;  /* 0x0000000583ba7c20 */ /* 0x000fe20008410000 */
[----:B------:R-:W-:Y:S01]  /*8cd0*/  FMUL.FTZ R134, R134, UR5 ;  /* 0x0000000586867c20 */ /* 0x000fe20008410000 */
[----:B------:R-:W-:Y:S01]  /*8ce0*/  FMUL.FTZ R188, R135, UR5 ;  /* 0x0000000587bc7c20 */ /* 0x000fe20008410000 */
[----:B------:R-:W-:Y:S01]  /*8cf0*/  UMOV UR7, 0x40000040 ;  /* 0x4000004000077882 */ /* 0x000fe20000000000 */
[----:B------:R-:W-:Y:S01]  /*8d00*/  MUFU.TANH R172, R172 ;  /* 0x000000ac00ac7308 */ /* 0x000fe20000002400 */
[C---:B------:R-:W-:Y:S01]  /*8d10*/  ISETP.GT.AND P2, PT, R12.reuse, R15, PT ;  /* 0x0000000f0c00720c */ /* 0x040fe20003f44270 */
[----:B------:R-:W-:-:S06]  /*8d20*/  VIADD R12, R12, 0xffffffff ;  /* 0xffffffff0c0c7836 */ /* 0x000fcc0000000000 */
[----:B------:R-:W-:Y:S08]  /*8d30*/  MUFU.TANH R106, R106 ;  /* 0x0000006a006a7308 */ /* 0x000ff00000002400 */
[----:B------:R-:W-:Y:S08]  /*8d40*/  MUFU.TANH R108, R108 ;  /* 0x0000006c006c7308 */ /* 0x000ff00000002400 */
[----:B------:R-:W-:Y:S08]  /*8d50*/  MUFU.TANH R110, R110 ;  /* 0x0000006e006e7308 */ /* 0x000ff00000002400 */
[----:B------:R-:W-:Y:S08]  /*8d60*/  MUFU.TANH R112, R112 ;  /* 0x0000007000707308 */ /* 0x000ff00000002400 */
[----:B------:R-:W-:Y:S08]  /*8d70*/  MUFU.TANH R116, R116 ;  /* 0x0000007400747308 */ /* 0x000ff00000002400 */
[----:B------:R-:W-:Y:S08]  /*8d80*/  MUFU.TANH R120, R120 ;  /* 0x0000007800787308 */ /* 0x000ff00000002400 */
[----:B------:R-:W-:Y:S08]  /*8d90*/  MUFU.TANH R124, R124 ;  /* 0x0000007c007c7308 */ /* 0x000ff00000002400 */
[----:B------:R-:W1:Y:S08]  /*8da0*/  MUFU.TANH R20, R20 ;  /* 0x0000001400147308 */ /* 0x000e700000002400 */
[----:B------:R-:W-:Y:S08]  /*8db0*/  MUFU.TANH R174, R174 ;  /* 0x000000ae00ae7308 */ /* 0x000ff00000002400 */
[----:B------:R-:W3:Y:S01]  /*8dc0*/  MUFU.TANH R22, R22 ;  /* 0x0000001600167308 */ /* 0x000ee20000002400 */
[----:B-1----:R-:W-:-:S07]  /*8dd0*/  FMNMX.FTZ R91, R20, R21, !PT ;  /* 0x00000015145b7209 */ /* 0x002fce0007810000 */
[----:B------:R-:W-:Y:S08]  /*8de0*/  MUFU.TANH R128, R128 ;  /* 0x0000008000807308 */ /* 0x000ff00000002400 */
[----:B------:R-:W1:Y:S01]  /*8df0*/  MUFU.TANH R88, R88 ;  /* 0x0000005800587308 */ /* 0x000e620000002400 */
[----:B---3--:R-:W-:Y:S01]  /*8e00*/  FMNMX.FTZ R91, R22, R91, !PT ;  /* 0x0000005b165b7209 */ /* 0x008fe20007810000 */
        /* <DEDUP_REMOVED lines=8> */
[----:B------:R-:W-:Y:S01]  /*8e90*/  UMOV UR14, UR10 ;  /* 0x0000000a000e7c82 */ /* 0x000fe20008000000 */
[----:B------:R-:W-:Y:S01]  /*8ea0*/  UMOV UR15, 0x40000040 ;  /* 0x40000040000f7882 */ /* 0x000fe20000000000 */
[----:B------:R-:W-:Y:S01]  /*8eb0*/  UIADD3 UR10, UR6, 0x180, URZ ;  /* 0x00000180060a7890 */ /* 0x000fe2000fffe03f */
[----:B-1----:R-:W-:Y:S01]  /*8ec0*/  FMNMX.FTZ R91, R88, R91, !PT ;  /* 0x0000005b585b7209 */ /* 0x002fe20007810000 */
[----:B------:R-:W1:Y:S08]  /*8ed0*/  MUFU.TANH R156, R156 ;  /* 0x0000009c009c7308 */ /* 0x000e700000002400 */
[----:B------:R-:W3:Y:S08]  /*8ee0*/  MUFU.TANH R158, R158 ;  /* 0x0000009e009e7308 */ /* 0x000ef00000002400 */
[----:B------:R-:W4:Y:S01]  /*8ef0*/  MUFU.TANH R90, R90 ;  /* 0x0000005a005a7308 */ /* 0x000f220000002400 */
[----:B-1----:R-:W-:-:S07]  /*8f00*/  FMNMX.FTZ R11, R156, R11, !PT ;  /* 0x0000000b9c0b7209 */ /* 0x002fce0007810000 */
[----:B------:R-:W-:Y:S01]  /*8f10*/  MUFU.TANH R132, R132 ;  /* 0x0000008400847308 */ /* 0x000fe20000002400 */
[----:B---3--:R-:W-:-:S04]  /*8f20*/  FMNMX.FTZ R11, R158, R11, !PT ;  /* 0x0000000b9e0b7209 */ /* 0x008fc80007810000 */
[----:B------:R-:W-:-:S03]  /*8f30*/  FMNMX.FTZ R11, R166, R11, !PT ;  /* 0x0000000ba60b7209 */ /* 0x000fc60007810000 */
[----:B------:R-:W1:Y:S01]  /*8f40*/  MUFU.TANH R92, R92 ;  /* 0x0000005c005c7308 */ /* 0x000e620000002400 */
[----:B------:R-:W-:Y:S02]  /*8f50*/  FMNMX.FTZ R11, R168, R11, !PT ;  /* 0x0000000ba80b7209 */ /* 0x000fe40007810000 */
[----:B----4-:R-:W-:Y:S02]  /*8f60*/  FMNMX.FTZ R91, R90, R91, !PT ;  /* 0x0000005b5a5b7209 */ /* 0x010fe40007810000 */
[----:B------:R-:W-:-:S03]  /*8f70*/  FMNMX.FTZ R11, R170, R11, !PT ;  /* 0x0000000baa0b7209 */ /* 0x000fc60007810000 */
[----:B------:R-:W-:Y:S01]  /*8f80*/  MUFU.TANH R178, R178 ;  /* 0x000000b200b27308 */ /* 0x000fe20000002400 */
[----:B------:R-:W-:-:S04]  /*8f90*/  FMNMX.FTZ R11, R172, R11, !PT ;  /* 0x0000000bac0b7209 */ /* 0x000fc80007810000 */
[----:B------:R-:W-:-:S03]  /*8fa0*/  FMNMX.FTZ R11, R106, R11, !PT ;  /* 0x0000000b6a0b7209 */ /* 0x000fc60007810000 */
[----:B------:R-:W3:Y:S01]  /*8fb0*/  MUFU.TANH R94, R94 ;  /* 0x0000005e005e7308 */ /* 0x000ee20000002400 */
[----:B------:R-:W-:Y:S02]  /*8fc0*/  FMNMX.FTZ R11, R108, R11, !PT ;  /* 0x0000000b6c0b7209 */ /* 0x000fe40007810000 */
[----:B-1----:R-:W-:Y:S02]  /*8fd0*/  FMNMX.FTZ R93, R92, R91, !PT ;  /* 0x0000005b5c5d7209 */ /* 0x002fe40007810000 */
[----:B------:R-:W-:-:S03]  /*8fe0*/  FMNMX.FTZ R11, R110, R11, !PT ;  /* 0x0000000b6e0b7209 */ /* 0x000fc60007810000 */
[----:B------:R-:W1:Y:S01]  /*8ff0*/  MUFU.TANH R96, R96 ;  /* 0x0000006000607308 */ /* 0x000e620000002400 */
[----:B------:R-:W-:-:S04]  /*9000*/  FMNMX.FTZ R11, R112, R11, !PT ;  /* 0x0000000b700b7209 */ /* 0x000fc80007810000 */
[----:B------:R-:W-:-:S03]  /*9010*/  FMNMX.FTZ R11, R116, R11, !PT ;  /* 0x0000000b740b7209 */ /* 0x000fc60007810000 */
[----:B------:R-:W4:Y:S01]  /*9020*/  MUFU.TANH R98, R98 ;  /* 0x0000006200627308 */ /* 0x000f220000002400 */
[----:B---3--:R-:W-:-:S07]  /*9030*/  FMNMX.FTZ R93, R94, R93, !PT ;  /* 0x0000005d5e5d7209 */ /* 0x008fce0007810000 */
[----:B------:R-:W3:Y:S01]  /*9040*/  MUFU.TANH R100, R100 ;  /* 0x0000006400647308 */ /* 0x000ee20000002400 */
[----:B-1----:R-:W-:-:S07]  /*9050*/  FMNMX.FTZ R93, R96, R93, !PT ;  /* 0x0000005d605d7209 */ /* 0x002fce0007810000 */
[----:B------:R-:W1:Y:S01]  /*9060*/  MUFU.TANH R102, R102 ;  /* 0x0000006600667308 */ /* 0x000e620000002400 */
[----:B----4-:R-:W-:-:S07]  /*9070*/  FMNMX.FTZ R93, R98, R93, !PT ;  /* 0x0000005d625d7209 */ /* 0x010fce0007810000 */
        /* <DEDUP_REMOVED lines=10> */
[----:B------:R-:W-:Y:S01]  /*9120*/  MUFU.TANH R122, R122 ;  /* 0x0000007a007a7308 */ /* 0x000fe20000002400 */
[----:B----4-:R-:W-:-:S07]  /*9130*/  FMNMX.FTZ R97, R182, R97, !PT ;  /* 0x00000061b6617209 */ /* 0x010fce0007810000 */
[----:B------:R-:W-:Y:S01]  /*9140*/  MUFU.TANH R126, R126 ;  /* 0x0000007e007e7308 */ /* 0x000fe20000002400 */
[----:B------:R-:W-:Y:S02]  /*9150*/  WARPGROUP.DEPBAR.LE gsb0, 0x0 ;  /* 0x00008000000079c5 */ /* 0x000fe40000010000 */
[----:B------:R-:W-:Y:S01]  /*9160*/  WARPGROUP.ARRIVE ;  /* 0x00000000000079c5 */ /* 0x000fe20000000000 */
[----:B------:R-:W-:Y:S01]  /*9170*/  FMUL.FTZ R154, R121, UR5 ;  /* 0x00000005799a7c20 */ /* 0x000fe20008410000 */
[----:B---3--:R-:W-:-:S03]  /*9180*/  FMNMX.FTZ R97, R118, R97, !PT ;  /* 0x0000006176617209 */ /* 0x008fc60007810000 */
[----:B------:R-:W1:Y:S01]  /*9190*/  MUFU.TANH R152, R117 ;  /* 0x0000007500987308 */ /* 0x000e620000002400 */
[----:B------:R-:W-:Y:S01]  /*91a0*/  HGMMA.64x128x16.F32.BF16 R24, R148, gdesc[UR12].tnspB, R24, gsb0 ;  /* 0x41e0000c94187df0 */ /* 0x000fe20008001818 */
[----:B------:R-:W-:Y:S01]  /*91b0*/  UMOV UR14, UR10 ;  /* 0x0000000a000e7c82 */ /* 0x000fe20008000000 */
[----:B------:R-:W-:Y:S01]  /*91c0*/  UMOV UR15, 0x40000040 ;  /* 0x40000040000f7882 */ /* 0x000fe20000000000 */
[----:B------:R-:W-:Y:S02]  /*91d0*/  UIADD3 UR10, UR6, 0x200, URZ ;  /* 0x00000200060a7890 */ /* 0x000fe4000fffe03f */
[----:B------:R-:W-:Y:S02]  /*91e0*/  UIADD3 UR6, UR6, 0x280, URZ ;  /* 0x0000028006067890 */ /* 0x000fe4000fffe03f */
[----:B------:R-:W3:Y:S08]  /*91f0*/  MUFU.TANH R154, R154 ;  /* 0x0000009a009a7308 */ /* 0x000ef00000002400 */
[----:B------:R-:W-:Y:S01]  /*9200*/  MUFU.TANH R184, R184 ;  /* 0x000000b800b87308 */ /* 0x000fe20000002400 */
[----:B-1----:R-:W-:-:S04]  /*9210*/  FMNMX.FTZ R11, R152, R11, !PT ;  /* 0x0000000b980b7209 */ /* 0x002fc80007810000 */
[----:B------:R-:W-:-:S03]  /*9220*/  FMNMX.FTZ R11, R120, R11, !PT ;  /* 0x0000000b780b7209 */ /* 0x000fc60007810000 */
[----:B------:R-:W-:Y:S01]  /*9230*/  MUFU.TANH R130, R130 ;  /* 0x0000008200827308 */ /* 0x000fe20000002400 */
[----:B---3--:R-:W-:-:S04]  /*9240*/  FMNMX.FTZ R11, R154, R11, !PT ;  /* 0x0000000b9a0b7209 */ /* 0x008fc80007810000 */
        /* <DEDUP_REMOVED lines=8> */
[----:B------:R-:W-:-:S05]  /*92d0*/  FMNMX.FTZ R11, R178, R11, !PT ;  /* 0x0000000bb20b7209 */ /* 0x000fca0007810000 */
[----:B--2---:R-:W1:Y:S02]  /*92e0*/  SHFL.BFLY PT, R0, R11, 0x2, 0x1f ;  /* 0x0c401f000b007f89 */ /* 0x004e6400000e0000 */
[----:B-1----:R-:W-:-:S05]  /*92f0*/  FMNMX.FTZ R0, R11, R0, !PT ;  /* 0x000000000b007209 */ /* 0x002fca0007810000 */
[----:B------:R-:W1:Y:S02]  /*9300*/  SHFL.BFLY PT, R11, R0, 0x1, 0x1f ;  /* 0x0c201f00000b7f89 */ /* 0x000e6400000e0000 */
[----:B-1----:R-:W-:-:S05]  /*9310*/  FMNMX.FTZ R11, R0, R11, !PT ;  /* 0x0000000b000b7209 */ /* 0x002fca0007810000 */
[C---:B0-----:R-:W-:Y:S01]  /*9320*/  FMUL.FTZ R113, R11.reuse, R13 ;  /* 0x0000000d0b717220 */ /* 0x041fe20000410000 */
[----:B------:R-:W-:-:S03]  /*9330*/  FADD.FTZ R0, -R11, R160 ;  /* 0x000000a00b007221 */ /* 0x000fc60000010100 */
[-CC-:B------:R-:W-:Y:S01]  /*9340*/  FFMA.FTZ R89, R2, R13.reuse, -R113.reuse ;  /* 0x0000000d02597223 */ /* 0x180fe20000010871 */
[-CC-:B------:R-:W-:Y:S01]  /*9350*/  FFMA.FTZ R2, R162, R13.reuse, -R113.reuse ;  /* 0x0000000da2027223 */ /* 0x180fe20000010871 */
[-CC-:B------:R-:W-:Y:S01]  /*9360*/  FFMA.FTZ R160, R10, R13.reuse, -R113.reuse ;  /* 0x0000000d0aa07223 */ /* 0x180fe20000010871 */
[-CC-:B------:R-:W-:Y:S01]  /*9370*/  FFMA.FTZ R10, R106, R13.reuse, -R113.reuse ;  /* 0x0000000d6a0a7223 */ /* 0x180fe20000010871 */
[-C--:B------:R-:W-:Y:S01]  /*9380*/  FMUL.FTZ R0, R0, R13.reuse ;  /* 0x0000000d00007220 */ /* 0x080fe20000410000 */
[----:B------:R-:W-:Y:S01]  /*9390*/  MUFU.EX2 R91, R2 ;  /* 0x00000002005b7308 */ /* 0x000fe20000000800 */
[-CC-:B------:R-:W-:Y:S01]  /*93a0*/  FFMA.FTZ R106, R108, R13.reuse, -R113.reuse ;  /* 0x0000000d6c6a7223 */ /* 0x180fe20000010871 */
[-CC-:B------:R-:W-:Y:S01]  /*93b0*/  FFMA.FTZ R162, R164, R13.reuse, -R113.reuse ;  /* 0x0000000da4a27223 */ /* 0x180fe20000010871 */
[-CC-:B------:R-:W-:Y:S01]  /*93c0*/  FFMA.FTZ R108, R112, R13.reuse, -R113.reuse ;  /* 0x0000000d706c7223 */ /* 0x180fe20000010871 */
[-CC-:B------:R-:W-:Y:S01]  /*93d0*/  FFMA.FTZ R103, R116, R13.reuse, -R113.reuse ;  /* 0x0000000d74677223 */ /* 0x180fe20000010871 */
[-CC-:B------:R-:W-:Y:S01]  /*93e0*/  FFMA.FTZ R105, R120, R13.reuse, -R113.reuse ;  /* 0x0000000d78697223 */ /* 0x180fe20000010871 */
[-CC-:B------:R-:W-:Y:S01]  /*93f0*/  FFMA.FTZ R156, R156, R13.reuse, -R113.reuse ;  /* 0x0000000d9c9c7223 */ /* 0x180fe20000010871 */
[-CC-:B------:R-:W-:Y:S01]  /*9400*/  FFMA.FTZ R166, R166, R13.reuse, -R113.reuse ;  /* 0x0000000da6a67223 */ /* 0x180fe20000010871 */
[----:B------:R-:W-:Y:S01]  /*9410*/  MUFU.EX2 R0, R0 ;  /* 0x0000000000007308 */ /* 0x000fe20000000800 */
[-CC-:B------:R-:W-:Y:S01]  /*9420*/  FFMA.FTZ R170, R170, R13.reuse, -R113.reuse ;  /* 0x0000000daaaa7223 */ /* 0x180fe20000010871 */
[-CC-:B------:R-:W-:Y:S01]  /*9430*/  FFMA.FTZ R164, R172, R13.reuse, -R113.reuse ;  /* 0x0000000daca47223 */ /* 0x180fe20000010871 */
[-CC-:B------:R-:W-:Y:S01]  /*9440*/  FFMA.FTZ R112, R154, R13.reuse, -R113.reuse ;  /* 0x0000000d9a707223 */ /* 0x180fe20000010871 */
[-CC-:B------:R-:W-:Y:S01]  /*9450*/  FFMA.FTZ R116, R174, R13.reuse, -R113.reuse ;  /* 0x0000000dae747223 */ /* 0x180fe20000010871 */
[-CC-:B------:R-:W-:Y:S01]  /*9460*/  FFMA.FTZ R109, R128, R13.reuse, -R113.reuse ;  /* 0x0000000d806d7223 */ /* 0x180fe20000010871 */
[-CC-:B------:R-:W-:Y:S01]  /*9470*/  FFMA.FTZ R120, R176, R13.reuse, -R113.reuse ;  /* 0x0000000db0787223 */ /* 0x180fe20000010871 */
[----:B------:R-:W-:Y:S01]  /*9480*/  FFMA.FTZ R132, R132, R13, -R113 ;  /* 0x0000000d84847223 */ /* 0x000fe20000010871 */
[----:B------:R-:W0:Y:S01]  /*9490*/  MUFU.EX2 R89, R89 ;  /* 0x0000005900597308 */ /* 0x000e220000000800 */
[----:B------:R-:W-:-:S02]  /*94a0*/  WARPGROUP.DEPBAR.LE gsb0, 0x0 ;  /* 0x00008000000079c5 */ /* 0x000fc40000010000 */
[----:B------:R-:W-:Y:S01]  /*94b0*/  WARPGROUP.ARRIVE ;  /* 0x00000000000079c5 */ /* 0x000fe20000000000 */
[----:B------:R-:W-:Y:S01]  /*94c0*/  FMUL.FTZ R148, R119, UR5 ;  /* 0x0000000577947c20 */ /* 0x000fe20008410000 */
[----:B------:R-:W-:-:S03]  /*94d0*/  FMUL.FTZ R150, R123, UR5 ;  /* 0x000000057b967c20 */ /* 0x000fc60008410000 */
[----:B------:R-:W-:Y:S01]  /*94e0*/  MUFU.EX2 R160, R160 ;  /* 0x000000a000a07308 */ /* 0x000fe20000000800 */
[----:B------:R-:W-:Y:S01]  /*94f0*/  HGMMA.64x128x16.F32.BF16 R24, R144, gdesc[UR12].tnspB, R24, gsb0 ;  /* 0x41e0000c90187df0 */ /* 0x000fe20008001818 */
[----:B------:R-:W-:Y:S01]  /*9500*/  UMOV UR14, UR10 ;  /* 0x0000000a000e7c82 */ /* 0x000fe20008000000 */
[----:B------:R-:W-:Y:S01]  /*9510*/  UMOV UR15, 0x40000040 ;  /* 0x40000040000f7882 */ /* 0x000fe20000000000 */
[----:B0-----:R-:W-:-:S04]  /*9520*/  FFMA.FTZ R7, R0, R7, R89 ;  /* 0x0000000700077223 */ /* 0x001fc80000010059 */
[----:B------:R-:W0:Y:S08]  /*9530*/  MUFU.TANH R148, R148 ;  /* 0x0000009400947308 */ /* 0x000e300000002400 */
[----:B------:R-:W1:Y:S08]  /*9540*/  MUFU.TANH R150, R150 ;  /* 0x0000009600967308 */ /* 0x000e700000002400 */
[----:B------:R-:W-:Y:S01]  /*9550*/  MUFU.EX2 R162, R162 ;  /* 0x000000a200a27308 */ /* 0x000fe20000000800 */
[----:B0-----:R-:W-:-:S04]  /*9560*/  FMNMX.FTZ R97, R148, R97, !PT ;  /* 0x0000006194617209 */ /* 0x001fc80007810000 */
[----:B------:R-:W-:-:S03]  /*9570*/  FMNMX.FTZ R99, R122, R97, !PT ;  /* 0x000000617a637209 */ /* 0x000fc60007810000 */
[----:B------:R0:W-:Y:S01]  /*9580*/  MUFU.EX2 R93, R156 ;  /* 0x0000009c005d7308 */ /* 0x0001e20000000800 */
[----:B-1----:R-:W-:-:S04]  /*9590*/  FMNMX.FTZ R99, R150, R99, !PT ;  /* 0x0000006396637209 */ /* 0x002fc80007810000 */
[----:B------:R-:W-:-:S03]  /*95a0*/  FMNMX.FTZ R99, R126, R99, !PT ;  /* 0x000000637e637209 */ /* 0x000fc60007810000 */
[----:B------:R-:W-:Y:S01]  /*95b0*/  MUFU.EX2 R95, R166 ;  /* 0x000000a6005f7308 */ /* 0x000fe20000000800 */
[----:B------:R-:W-:Y:S02]  /*95c0*/  FMNMX.FTZ R99, R184, R99, !PT ;  /* 0x00000063b8637209 */ /* 0x000fe40007810000 */
[----:B0-----:R-:W-:Y:S02]  /*95d0*/  F2FP.BF16.F32.PACK_AB R156, R160, R89 ;  /* 0x00000059a09c723e */ /* 0x001fe400000010ff */
[----:B------:R-:W-:-:S03]  /*95e0*/  FMNMX.FTZ R101, R130, R99, !PT ;  /* 0x0000006382657209 */ /* 0x000fc60007810000 */
[----:B------:R0:W-:Y:S01]  /*95f0*/  MUFU.EX2 R99, R10 ;  /* 0x0000000a00637308 */ /* 0x0001e20000000800 */
[----:B------:R-:W-:-:S04]  /*9600*/  FMNMX.FTZ R101, R186, R101, !PT ;  /* 0x00000065ba657209 */ /* 0x000fc80007810000 */
[----:B------:R-:W-:-:S03]  /*9610*/  FMNMX.FTZ R101, R134, R101, !PT ;  /* 0x0000006586657209 */ /* 0x000fc60007810000 */
[----:B------:R-:W-:Y:S01]  /*9620*/  MUFU.EX2 R97, R170 ;  /* 0x000000aa00617308 */ /* 0x000fe20000000800 */
[----:B------:R-:W-:Y:S01]  /*9630*/  FMNMX.FTZ R2, R188, R101, !PT ;  /* 0x00000065bc027209 */ /* 0x000fe20007810000 */
[-CC-:B------:R-:W-:Y:S01]  /*9640*/  FFMA.FTZ R101, R110, R13.reuse, -R113.reuse ;  /* 0x0000000d6e657223 */ /* 0x180fe20000010871 */
[----:B------:R-:W-:-:S03]  /*9650*/  FFMA.FTZ R110, R152, R13, -R113 ;  /* 0x0000000d986e7223 */ /* 0x000fc60000010871 */
[----:B------:R-:W0:Y:S02]  /*9660*/  SHFL.BFLY PT, R107, R2, 0x2, 0x1f ;  /* 0x0c401f00026b7f89 */ /* 0x000e2400000e0000 */
[----:B------:R-:W-:Y:S08]  /*9670*/  MUFU.EX2 R164, R164 ;  /* 0x000000a400a47308 */ /* 0x000ff00000000800 */
[----:B------:R-:W-:Y:S08]  /*9680*/  MUFU.EX2 R106, R106 ;  /* 0x0000006a006a7308 */ /* 0x000ff00000000800 */
[----:B------:R-:W-:Y:S01]  /*9690*/  MUFU.EX2 R101, R101 ;  /* 0x0000006500657308 */ /* 0x000fe20000000800 */
[----:B0-----:R-:W-:Y:S01]  /*96a0*/  FMNMX.FTZ R10, R2, R107, !PT ;  /* 0x0000006b020a7209 */ /* 0x001fe20007810000 */
[-CC-:B------:R-:W-:Y:S01]  /*96b0*/  FFMA.FTZ R107, R124, R13.reuse, -R113.reuse ;  /* 0x0000000d7c6b7223 */ /* 0x180fe20000010871 */
[----:B------:R-:W-:-:S05]  /*96c0*/  FFMA.FTZ R124, R178, R13, -R113 ;  /* 0x0000000db27c7223 */ /* 0x000fca0000010871 */
[----:B------:R-:W-:Y:S01]  /*96d0*/  MUFU.EX2 R108, R108 ;  /* 0x0000006c006c7308 */ /* 0x000fe20000000800 */
[----:B------:R-:W0:Y:S07]  /*96e0*/  SHFL.BFLY PT, R111, R10, 0x1, 0x1f ;  /* 0x0c201f000a6f7f89 */ /* 0x000e2e00000e0000 */
[----:B------:R-:W-:Y:S08]  /*96f0*/  MUFU.EX2 R103, R103 ;  /* 0x0000006700677308 */ /* 0x000ff00000000800 */
[----:B------:R-:W-:Y:S08]  /*9700*/  MUFU.EX2 R110, R110 ;  /* 0x0000006e006e7308 */ /* 0x000ff00000000800 */
[----:B------:R-:W-:Y:S01]  /*9710*/  MUFU.EX2 R105, R105 ;  /* 0x0000006900697308 */ /* 0x000fe20000000800 */
[----:B0-----:R-:W-:-:S05]  /*9720*/  FMNMX.FTZ R10, R10, R111, !PT ;  /* 0x0000006f0a0a7209 */ /* 0x001fca0007810000 */
[C---:B------:R-:W-:Y:S01]  /*9730*/  FADD.FTZ R2, -R10.reuse, R21 ;  /* 0x000000150a027221 */ /* 0x040fe20000010100 */
[-C--:B------:R-:W-:Y:S01]  /*9740*/  FMUL.FTZ R21, R10, R13.reuse ;  /* 0x0000000d0a157220 */ /* 0x080fe20000410000 */
[----:B------:R-:W-:Y:S02]  /*9750*/  MUFU.EX2 R112, R112 ;  /* 0x0000007000707308 */ /* 0x000fe40000000800 */
[-C--:B------:R-:W-:Y:S01]  /*9760*/  FMUL.FTZ R2, R2, R13.reuse ;  /* 0x0000000d02027220 */ /* 0x080fe20000410000 */
        /* <DEDUP_REMOVED lines=19> */
[----:B------:R-:W-:Y:S01]  /*98a0*/  FFMA.FTZ R150, R150, R13, -R21 ;  /* 0x0000000d96967223 */ /* 0x000fe20000010815 */
[----:B------:R-:W-:-:S02]  /*98b0*/  WARPGROUP.DEPBAR.LE gsb0, 0x0 ;  /* 0x00008000000079c5 */ /* 0x000fc40000010000 */
[----:B------:R-:W-:Y:S01]  /*98c0*/  WARPGROUP.ARRIVE ;  /* 0x00000000000079c5 */ /* 0x000fe20000000000 */
[-CC-:B------:R-:W-:Y:S01]  /*98d0*/  FFMA.FTZ R144, R158, R13.reuse, -R113.reuse ;  /* 0x0000000d9e907223 */ /* 0x180fe20000010871 */
[-C--:B------:R-:W-:Y:S01]  /*98e0*/  FFMA.FTZ R146, R168, R13.reuse, -R113 ;  /* 0x0000000da8927223 */ /* 0x080fe20000010871 */
[----:B------:R-:W-:Y:S01]  /*98f0*/  MUFU.EX2 R159, R88 ;  /* 0x00000058009f7308 */ /* 0x000fe20000000800 */
[----:B0-----:R-:W-:Y:S02]  /*9900*/  IMAD.U32 R20, RZ, RZ, UR56 ;  /* 0x00000038ff147e24 */ /* 0x001fe4000f8e00ff */
[-CC-:B------:R-:W-:Y:S01]  /*9910*/  FFMA.FTZ R126, R126, R13.reuse, -R21.reuse ;  /* 0x0000000d7e7e7223 */ /* 0x180fe20000010815 */
[----:B------:R-:W-:Y:S01]  /*9920*/  HGMMA.64x128x16.F32.BF16 R24, R140, gdesc[UR12].tnspB, R24, gsb0 ;  /* 0x41e0000c8c187df0 */ /* 0x000fe20008001818 */
[-C--:B------:R-:W-:Y:S01]  /*9930*/  FFMA.FTZ R184, R184, R13.reuse, -R21 ;  /* 0x0000000db8b87223 */ /* 0x080fe20000010815 */
[----:B------:R-:W-:Y:S02]  /*9940*/  @!P1 VIADD R20, R20, 0x2a840 ;  /* 0x0002a84014149836 */ /* 0x000fe40000000000 */
[----:B-1----:R-:W-:Y:S01]  /*9950*/  FFMA.FTZ R6, R2, R6, R157 ;  /* 0x0000000602067223 */ /* 0x002fe2000001009d */
[-CC-:B------:R-:W-:Y:S01]  /*9960*/  FFMA.FTZ R130, R130, R13.reuse, -R21.reuse ;  /* 0x0000000d82827223 */ /* 0x180fe20000010815 */
[----:B------:R0:W1:Y:S01]  /*9970*/  MUFU.EX2 R113, R22 ;  /* 0x0000001600717308 */ /* 0x0000620000000800 */
[-CC-:B------:R-:W-:Y:S01]  /*9980*/  FFMA.FTZ R186, R186, R13.reuse, -R21.reuse ;  /* 0x0000000dbaba7223 */ /* 0x180fe20000010815 */
[----:B------:R-:W-:Y:S01]  /*9990*/  @!P1 PRMT R20, RZ, 0x654, R20 ;  /* 0x00000654ff149816 */ /* 0x000fe20000000014 */
[-CC-:B------:R-:W-:Y:S01]  /*99a0*/  FFMA.FTZ R134, R134, R13.reuse, -R21.reuse ;  /* 0x0000000d86867223 */ /* 0x180fe20000010815 */
[----:B------:R-:W-:Y:S01]  /*99b0*/  FFMA.FTZ R21, R188, R13, -R21 ;  /* 0x0000000dbc157223 */ /* 0x000fe20000010815 */
[----:B------:R-:W-:-:S03]  /*99c0*/  F2FP.BF16.F32.PACK_AB R158, R162, R91 ;  /* 0x0000005ba29e723e */ /* 0x000fc600000010ff */
[----:B------:R-:W2:Y:S01]  /*99d0*/  MUFU.EX2 R90, R90 ;  /* 0x0000005a005a7308 */ /* 0x000ea20000000800 */
[----:B0-----:R-:W-:-:S04]  /*99e0*/  IMAD.U32 R22, RZ, RZ, UR11 ;  /* 0x0000000bff167e24 */ /* 0x001fc8000f8e00ff */
[----:B------:R-:W-:-:S03]  /*99f0*/  @!P1 VIADD R22, R22, 0x2a860 ;  /* 0x0002a86016169836 */ /* 0x000fc60000000000 */
[----:B------:R-:W0:Y:S01]  /*9a00*/  MUFU.EX2 R153, R92 ;  /* 0x0000005c00997308 */ /* 0x000e220000000800 */
[C---:B-1----:R-:W-:Y:S01]  /*9a10*/  FADD.FTZ R6, R113.reuse, R6 ;  /* 0x0000000671067221 */ /* 0x042fe20000010000 */
[----:B------:R-:W-:Y:S02]  /*9a20*/  @!P1 PRMT R22, RZ, 0x654, R22 ;  /* 0x00000654ff169816 */ /* 0x000fe40000000016 */
[----:B------:R-:W-:Y:S01]  /*9a30*/  F2FP.BF16.F32.PACK_AB R157, R113, R157 ;  /* 0x0000009d719d723e */ /* 0x000fe200000010ff */
[----:B------:R-:W-:-:S03]  /*9a40*/  FADD.FTZ R6, R159, R6 ;  /* 0x000000069f067221 */ /* 0x000fc60000010000 */
        /* <DEDUP_REMOVED lines=9> */
[----:B--2---:R-:W-:-:S07]  /*9ae0*/  F2FP.BF16.F32.PACK_AB R152, R144, R93 ;  /* 0x0000005d9098723e */ /* 0x004fce00000010ff */
        /* <DEDUP_REMOVED lines=19> */
[----:B------:R1:W-:Y:S01]  /*9c20*/  MUFU.EX2 R88, R150 ;  /* 0x0000009600587308 */ /* 0x0003e20000000800 */
[C---:B--2---:R-:W-:Y:S01]  /*9c30*/  FADD.FTZ R6, R182.reuse, R6 ;  /* 0x00000006b6067221 */ /* 0x044fe20000010000 */
[----:B------:R-:W-:-:S06]  /*9c40*/  F2FP.BF16.F32.PACK_AB R145, R182, R145 ;  /* 0x00000091b691723e */ /* 0x000fcc00000010ff */
[----:B------:R-:W-:Y:S01]  /*9c50*/  MUFU.EX2 R107, R107 ;  /* 0x0000006b006b7308 */ /* 0x000fe20000000800 */
[----:B0-----:R-:W-:Y:S01]  /*9c60*/  FADD.FTZ R6, R147, R6 ;  /* 0x0000000693067221 */ /* 0x001fe20000010000 */
[----:B-1----:R-:W-:-:S06]  /*9c70*/  F2FP.BF16.F32.PACK_AB R150, R106, R99 ;  /* 0x000000636a96723e */ /* 0x002fcc00000010ff */
[----:B------:R-:W-:Y:S01]  /*9c80*/  MUFU.EX2 R184, R184 ;  /* 0x000000b800b87308 */ /* 0x000fe20000000800 */
[----:B------:R-:W-:Y:S02]  /*9c90*/  WARPGROUP.DEPBAR.LE gsb0, 0x0 ;  /* 0x00008000000079c5 */ /* 0x000fe40000010000 */
[----:B------:R-:W-:Y:S01]  /*9ca0*/  WARPGROUP.ARRIVE ;  /* 0x00000000000079c5 */ /* 0x000fe20000000000 */
[----:B------:R-:W-:-:S04]  /*9cb0*/  F2FP.BF16.F32.PACK_AB R140, R112, R105 ;  /* 0x00000069708c723e */ /* 0x000fc800000010ff */
[----:B------:R-:W-:Y:S01]  /*9cc0*/  MUFU.EX2 R141, R122 ;  /* 0x0000007a008d7308 */ /* 0x000fe20000000800 */
[----:B------:R-:W-:Y:S01]  /*9cd0*/  HGMMA.64x128x16.F32.BF16 R24, R136, gdesc[UR4].tnspB, R24, gsb0 ;  /* 0x41e0000488187df0 */ /* 0x000fe20008001818 */
[----:B------:R-:W-:-:S06]  /*9ce0*/  UMOV UR7, UR4 ;  /* 0x0000000400077c82 */ /* 0x000fcc0008000000 */
[----:B------:R-:W-:Y:S08]  /*9cf0*/  MUFU.EX2 R143, R126 ;  /* 0x0000007e008f7308 */ /* 0x000ff00000000800 */
[----:B------:R-:W0:Y:S08]  /*9d00*/  MUFU.EX2 R116, R116 ;  /* 0x0000007400747308 */ /* 0x000e300000000800 */
[----:B------:R-:W-:Y:S08]  /*9d10*/  MUFU.EX2 R109, R109 ;  /* 0x0000006d006d7308 */ /* 0x000ff00000000800 */
[----:B------:R-:W-:Y:S01]  /*9d20*/  MUFU.EX2 R186, R186 ;  /* 0x000000ba00ba7308 */ /* 0x000fe20000000800 */
[----:B0-----:R-:W-:-:S07]  /*9d30*/  F2FP.BF16.F32.PACK_AB R142, R116, R107 ;  /* 0x0000006b748e723e */ /* 0x001fce00000010ff */
[----:B------:R-:W0:Y:S08]  /*9d40*/  MUFU.EX2 R120, R120 ;  /* 0x0000007800787308 */ /* 0x000e300000000800 */
[----:B------:R-:W-:Y:S08]  /*9d50*/  MUFU.EX2 R111, R132 ;  /* 0x00000084006f7308 */ /* 0x000ff00000000800 */
[----:B------:R-:W-:Y:S08]  /*9d60*/  MUFU.EX2 R21, R21 ;  /* 0x0000001500157308 */ /* 0x000ff00000000800 */
[----:B------:R-:W1:Y:S01]  /*9d70*/  MUFU.EX2 R124, R124 ;  /* 0x0000007c007c7308 */ /* 0x000e620000000800 */
[----:B------:R-:W-:-:S02]  /*9d80*/  WARPGROUP.DEPBAR.LE gsb0, 0x0 ;  /* 0x00008000000079c5 */ /* 0x000fc40000010000 */
[----:B------:R2:W-:Y:S05]  /*9d90*/  @!P1 SYNCS.ARRIVE.TRANS64.RED.A1T0 RZ, [R20+URZ], RZ ;  /* 0x000000ff14ff99a7 */ /* 0x0005ea000810043f */
[----:B------:R-:W-:Y:S01]  /*9da0*/  MUFU.EX2 R137, R130 ;  /* 0x0000008200897308 */ /* 0x000fe20000000800 */
[----:B0-----:R-:W-:Y:S02]  /*9db0*/  F2FP.BF16.F32.PACK_AB R136, R120, R109 ;  /* 0x0000006d7888723e */ /* 0x001fe400000010ff */
[----:B-1----:R-:W-:Y:S01]  /*9dc0*/  F2FP.BF16.F32.PACK_AB R138, R124, R111 ;  /* 0x0000006f7c8a723e */ /* 0x002fe200000010ff */
[----:B--2---:R-:W-:Y:S01]  /*9dd0*/  FADD.FTZ R20, R160, R7 ;  /* 0x00000007a0147221 */ /* 0x004fe20000010000 */
[----:B------:R0:W-:Y:S03]  /*9de0*/  @!P1 SYNCS.ARRIVE.TRANS64.RED.A1T0 RZ, [R22+URZ], RZ ;  /* 0x000000ff16ff99a7 */ /* 0x0001e6000810043f */
[----:B------:R-:W-:Y:S01]  /*9df0*/  MUFU.EX2 R139, R134 ;  /* 0x00000086008b7308 */ /* 0x000fe20000000800 */
[----:B------:R-:W-:-:S02]  /*9e00*/  IMAD.MOV.U32 R160, RZ, RZ, R11 ;  /* 0x000000ffffa07224 */ /* 0x000fc400078e000b */
[----:B------:R-:W-:-:S04]  /*9e10*/  FADD.FTZ R7, R91, R20 ;  /* 0x000000145b077221 */ /* 0x000fc80000010000 */
[----:B------:R-:W-:Y:S01]  /*9e20*/  FADD.FTZ R20, R162, R7 ;  /* 0x00000007a2147221 */ /* 0x000fe20000010000 */
[----:B0-----:R0:W1:Y:S03]  /*9e30*/  MUFU.EX2 R22, R148 ;  /* 0x0000009400167308 */ /* 0x0010660000000800 */
[----:B------:R-:W-:-:S04]  /*9e40*/  FADD.FTZ R7, R93, R20 ;  /* 0x000000145d077221 */ /* 0x000fc80000010000 */
[----:B------:R-:W-:Y:S01]  /*9e50*/  FADD.FTZ R20, R144, R7 ;  /* 0x0000000790147221 */ /* 0x000fe20000010000 */
[----:B------:R-:W-:Y:S02]  /*9e60*/  F2FP.BF16.F32.PACK_AB R144, R108, R101 ;  /* 0x000000656c90723e */ /* 0x000fe400000010ff */
[----:B0-----:R-:W-:Y:S01]  /*9e70*/  F2FP.BF16.F32.PACK_AB R148, R164, R97 ;  /* 0x00000061a494723e */ /* 0x001fe200000010ff */
[----:B------:R-:W-:-:S04]  /*9e80*/  FADD.FTZ R7, R95, R20 ;  /* 0x000000145f077221 */ /* 0x000fc80000010000 */
[----:B------:R-:W-:Y:S01]  /*9e90*/  FADD.FTZ R20, R146, R7 ;  /* 0x0000000792147221 */ /* 0x000fe20000010000 */
[----:B------:R-:W-:Y:S01]  /*9ea0*/  F2FP.BF16.F32.PACK_AB R146, R110, R103 ;  /* 0x000000676e92723e */ /* 0x000fe200000010ff */
[C---:B-1----:R-:W-:Y:S02]  /*9eb0*/  FADD.FTZ R6, R22.reuse, R6 ;  /* 0x0000000616067221 */ /* 0x042fe40000010000 */
[----:B------:R-:W-:Y:S01]  /*9ec0*/  FADD.FTZ R7, R97, R20 ;  /* 0x0000001461077221 */ /* 0x000fe20000010000 */
[----:B------:R-:W-:Y:S01]  /*9ed0*/  F2FP.BF16.F32.PACK_AB R147, R22, R147 ;  /* 0x000000931693723e */ /* 0x000fe200000010ff */
[----:B------:R-:W-:Y:S02]  /*9ee0*/  FADD.FTZ R6, R141, R6 ;  /* 0x000000068d067221 */ /* 0x000fe40000010000 */
[----:B------:R-:W-:Y:S01]  /*9ef0*/  FADD.FTZ R20, R164, R7 ;  /* 0x00000007a4147221 */ /* 0x000fe20000010000 */
[C---:B------:R-:W-:Y:S01]  /*9f00*/  F2FP.BF16.F32.PACK_AB R141, R88.reuse, R141 ;  /* 0x0000008d588d723e */ /* 0x040fe200000010ff */
[----:B------:R-:W-:-:S02]  /*9f10*/  FADD.FTZ R6, R88, R6 ;  /* 0x0000000658067221 */ /* 0x000fc40000010000 */
[----:B------:R-:W-:Y:S02]  /*9f20*/  FADD.FTZ R7, R99, R20 ;  /* 0x0000001463077221 */ /* 0x000fe40000010000 */
[----:B------:R-:W-:Y:S02]  /*9f30*/  FADD.FTZ R6, R143, R6 ;  /* 0x000000068f067221 */ /* 0x000fe40000010000 */
[----:B------:R-:W-:Y:S01]  /*9f40*/  FADD.FTZ R20, R106, R7 ;  /* 0x000000076a147221 */ /* 0x000fe20000010000 */
[C---:B------:R-:W-:Y:S01]  /*9f50*/  F2FP.BF16.F32.PACK_AB R143, R184.reuse, R143 ;  /* 0x0000008fb88f723e */ /* 0x040fe200000010ff */
[----:B------:R-:W-:Y:S02]  /*9f60*/  FADD.FTZ R6, R184, R6 ;  /* 0x00000006b8067221 */ /* 0x000fe40000010000 */
[----:B------:R-:W-:Y:S02]  /*9f70*/  FADD.FTZ R7, R101, R20 ;  /* 0x0000001465077221 */ /* 0x000fe40000010000 */
[----:B------:R-:W-:-:S02]  /*9f80*/  FADD.FTZ R6, R137, R6 ;  /* 0x0000000689067221 */ /* 0x000fc40000010000 */
[----:B------:R-:W-:Y:S01]  /*9f90*/  FADD.FTZ R20, R108, R7 ;  /* 0x000000076c147221 */ /* 0x000fe20000010000 */
[C---:B------:R-:W-:Y:S01]  /*9fa0*/  F2FP.BF16.F32.PACK_AB R137, R186.reuse, R137 ;  /* 0x00000089ba89723e */ /* 0x040fe200000010ff */
[----:B------:R-:W-:Y:S02]  /*9fb0*/  FADD.FTZ R6, R186, R6 ;  /* 0x00000006ba067221 */ /* 0x000fe40000010000 */
[----:B------:R-:W-:Y:S02]  /*9fc0*/  FADD.FTZ R7, R103, R20 ;  /* 0x0000001467077221 */ /* 0x000fe40000010000 */
[----:B------:R-:W-:Y:S02]  /*9fd0*/  FADD.FTZ R6, R139, R6 ;  /* 0x000000068b067221 */ /* 0x000fe40000010000 */
[----:B------:R-:W-:Y:S01]  /*9fe0*/  FADD.FTZ R20, R110, R7 ;  /* 0x000000076e147221 */ /* 0x000fe20000010000 */
[C---:B------:R-:W-:Y:S01]  /*9ff0*/  F2FP.BF16.F32.PACK_AB R139, R21.reuse, R139 ;  /* 0x0000008b158b723e */ /* 0x040fe200000010ff */
[----:B------:R-:W-:-:S02]  /*a000*/  FADD.FTZ R6, R21, R6 ;  /* 0x0000000615067221 */ /* 0x000fc40000010000 */
[----:B------:R-:W-:Y:S01]  /*a010*/  FADD.FTZ R7, R105, R20 ;  /* 0x0000001469077221 */ /* 0x000fe20000010000 */
[----:B------:R-:W-:-:S03]  /*a020*/  IMAD.MOV.U32 R21, RZ, RZ, R10 ;  /* 0x000000ffff157224 */ /* 0x000fc600078e000a */
[----:B------:R-:W-:-:S04]  /*a030*/  FADD.FTZ R20, R112, R7 ;  /* 0x0000000770147221 */ /* 0x000fc80000010000 */
[----:B------:R-:W-:-:S04]  /*a040*/  FADD.FTZ R7, R107, R20 ;  /* 0x000000146b077221 */ /* 0x000fc80000010000 */
[----:B------:R-:W-:-:S04]  /*a050*/  FADD.FTZ R20, R116, R7 ;  /* 0x0000000774147221 */ /* 0x000fc80000010000 */
[----:B------:R-:W-:-:S04]  /*a060*/  FADD.FTZ R7, R109, R20 ;  /* 0x000000146d077221 */ /* 0x000fc80000010000 */
[----:B------:R-:W-:-:S04]  /*a070*/  FADD.FTZ R20, R120, R7 ;  /* 0x0000000778147221 */ /* 0x000fc80000010000 */
[----:B------:R-:W-:Y:S01]  /*a080*/  FADD.FTZ R7, R111, R20 ;  /* 0x000000146f077221 */ /* 0x000fe20000010000 */
[----:B------:R-:W-:-:S03]  /*a090*/  IMAD.MOV.U32 R20, RZ, RZ, R3 ;  /* 0x000000ffff147224 */ /* 0x000fc600078e0003 */
[----:B------:R-:W-:Y:S01]  /*a0a0*/  FADD.FTZ R7, R124, R7 ;  /* 0x000000077c077221 */ /* 0x000fe20000010000 */
[----:B------:R-:W-:Y:S06]  /*a0b0*/  @P2 BRA `(.L_x_958) ;  /* 0xffffffdc00a82947 */ /* 0x000fec000383ffff */
.L_x_949:
[----:B------:R-:W-:-:S13]  /*a0c0*/  ISETP.GE.AND P2, PT, R12, R17, PT ;  /* 0x000000110c00720c */ /* 0x000fda0003f46270 */
[----:B------:R-:W-:Y:S05]  /*a0d0*/  @!P2 BRA `(.L_x_959) ;  /* 0x0000003000e4a947 */ /* 0x000fea0003800000 */
[----:B------:R-:W-:Y:S01]  /*a0e0*/  IMAD.MOV.U32 R15, RZ, RZ, R10 ;  /* 0x000000ffff0f7224 */ /* 0x000fe200078e000a */
[----:B------:R-:W-:Y:S01]  /*a0f0*/  UMOV UR7, UR4 ;  /* 0x0000000400077c82 */ /* 0x000fe20008000000 */
[----:B------:R-:W-:Y:S01]  /*a100*/  IMAD.MOV.U32 R20, RZ, RZ, R11 ;  /* 0x000000ffff147224 */ /* 0x000fe200078e000b */
[----:B------:R-:W-:Y:S01]  /*a110*/  ULDC UR59, c[0x0][0x9e4] ;  /* 0x00027900003b7ab9 */ /* 0x000fe20000000800 */
[----:B------:R-:W-:Y:S01]  /*a120*/  IMAD.MOV.U32 R21, RZ, RZ, R3 ;  /* 0x000000ffff157224 */ /* 0x000fe200078e0003 */
[----:B------:R-:W-:Y:S01]  /*a130*/  ULDC UR60, c[0x0][0x288] ;  /* 0x0000a200003c7ab9 */ /* 0x000fe20000000800 */
[----:B------:R-:W-:-:S05]  /*a140*/  ULDC UR5, c[0x0][0x9d8] ;  /* 0x0002760000057ab9 */ /* 0x000fca0000000800 */
.L_x_976:
[----:B------:R-:W-:-:S04]  /*a150*/  UIADD3 UR4, UR7, 0x1, URZ ;  /* 0x0000000107047890 */ /* 0x000fc8000fffe03f */
[----:B------:R-:W-:-:S04]  /*a160*/  UISETP.NE.AND UP0, UPT, UR4, 0x2, UPT ;  /* 0x000000020400788c */ /* 0x000fc8000bf05270 */
[----:B------:R-:W-:Y:S02]  /*a170*/  USEL UR6, URZ, 0x1, UP0 ;  /* 0x000000013f067887 */ /* 0x000fe40008000000 */
[----:B------:R-:W-:-:S04]  /*a180*/  USEL UR4, UR4, URZ, UP0 ;  /* 0x0000003f04047287 */ /* 0x000fc80008000000 */
[----:B------:R-:W-:Y:S01]  /*a190*/  LOP3.LUT R3, R21, UR6, RZ, 0x3c, !PT ;  /* 0x0000000615037c12 */ /* 0x000fe2000f8e3cff */
[----:B------:R-:W-:Y:S07]  /*a1a0*/  @!P0 BRA `(.L_x_960) ;  /* 0x0000000000048947 */ /* 0x000fee0003800000 */
[----:B------:R-:W-:Y:S01]  /*a1b0*/  BPT.TRAP 0x1 ;  /* 0x000000040000795c */ /* 0x000fe20000300000 */
.L_x_960:
[----:B------:R-:W-:Y:S01]  /*a1c0*/  ULEA UR56, UR4, UR57, 0x3 ;  /* 0x0000003904387291 */ /* 0x000fe2000f8e183f */
[----:B------:R-:W-:-:S08]  /*a1d0*/  SHF.L.U32 R10, R3, 0x1f, RZ ;  /* 0x0000001f030a7819 */ /* 0x000fd000000006ff */
[----:B------:R0:W1:Y:S01]  /*a1e0*/  SYNCS.PHASECHK.TRANS64.TRYWAIT P2, [UR56+0x2a830], R10 ;  /* 0x02a8300aff0075a7 */ /* 0x0000620008040178 */
[----:B------:R-:W-:Y:S05]  /*a1f0*/  @!P0 BRA `(.L_x_961) ;  /* 0x0000000000048947 */ /* 0x000fea0003800000 */
[----:B------:R-:W-:Y:S01]  /*a200*/  BPT.TRAP 0x1 ;  /* 0x000000040000795c */ /* 0x000fe20000300000 */
.L_x_961:
[----:B-1----:R-:W-:Y:S05]  /*a210*/  @P2 BRA `(.L_x_962) ;  /* 0x0000000000082947 */ /* 0x002fea0003800000 */
[----:B------:R-:W1:Y:S02]  /*a220*/  SYNCS.PHASECHK.TRANS64.TRYWAIT P2, [UR56+0x2a830], R10 ;  /* 0x02a8300aff0075a7 */ /* 0x000e640008040178 */
[----:B-1----:R-:W-:Y:S05]  /*a230*/  @!P2 BRA `(.L_x_963) ;  /* 0x0000009c0028a947 */ /* 0x002fea0003800000 */
.L_x_962:
        /* <DEDUP_REMOVED lines=129> */
.L_x_964:
[----:B------:R-:W-:Y:S01]  /*aa50*/  ULEA UR11, UR7, UR57, 0x3 ;  /* 0x00000039070b7291 */ /* 0x000fe2000f8e183f */
[----:B------:R-:W-:-:S08]  /*aa60*/  SHF.L.U32 R0, R21, 0x1f, RZ ;  /* 0x0000001f15007819 */ /* 0x000fd000000006ff */
[----:B------:R2:W3:Y:S01]  /*aa70*/  SYNCS.PHASECHK.TRANS64.TRYWAIT P2, [UR11+0x2a850], R0 ;  /* 0x02a85000ff0075a7 */ /* 0x0004e2000804014b */
[----:B------:R-:W-:Y:S05]  /*aa80*/  @!P0 BRA `(.L_x_965) ;  /* 0x0000000000048947 */ /* 0x000fea0003800000 */
[----:B------:R-:W-:Y:S01]  /*aa90*/  BPT.TRAP 0x1 ;  /* 0x000000040000795c */ /* 0x000fe20000300000 */
.L_x_965:
[----:B---3--:R-:W-:Y:S05]  /*aaa0*/  @P2 BRA `(.L_x_966) ;  /* 0x0000000000082947 */ /* 0x008fea0003800000 */
[----:B------:R-:W3:Y:S02]  /*aab0*/  SYNCS.PHASECHK.TRANS64.TRYWAIT P2, [UR11+0x2a850], R0 ;  /* 0x02a85000ff0075a7 */ /* 0x000ee4000804014b */
[----:B---3--:R-:W-:Y:S05]  /*aac0*/  @!P2 BRA `(.L_x_967) ;  /* 0x00000094001ca947 */ /* 0x008fea0003800000 */
.L_x_966:
[----:B------:R-:W-:Y:S01]  /*aad0*/  UIADD3 UR6, UR57, 0x400, URZ ;  /* 0x0000040039067890 */ /* 0x000fe2000fffe03f */
[----:B------:R-:W-:Y:S01]  /*aae0*/  WARPGROUP.ARRIVE ;  /* 0x00000000000079c5 */ /* 0x000fe20000000000 */
[----:B------:R-:W-:Y:S01]  /*aaf0*/  UMOV UR15, 0x40000040 ;  /* 0x40000040000f7882 */ /* 0x000fe20000000000 */
[----:B------:R-:W-:Y:S01]  /*ab00*/  ISETP.NE.AND P2, PT, R23, 0x1, PT ;  /* 0x000000011700780c */ /* 0x000fe20003f45270 */
[----:B------:R-:W-:Y:S01]  /*ab10*/  USHF.R.U32.HI UR6, URZ, 0x4, UR6 ;  /* 0x000000043f067899 */ /* 0x000fe20008011606 */
[----:B-12---:R-:W-:Y:S01]  /*ab20*/  FMUL.FTZ R0, R90, UR5 ;  /* 0x000000055a007c20 */ /* 0x006fe20008410000 */
        /* <DEDUP_REMOVED lines=12> */
[----:B------:R-:W4:Y:S01]  /*abf0*/  MUFU.TANH R100, R109 ;  /* 0x0000006d00647308 */ /* 0x000f220000002400 */
[----:B------:R-:W-:Y:S01]  /*ac00*/  UMOV UR7, 0x40000040 ;  /* 0x4000004000077882 */ /* 0x000fe20000000000 */
[----:B------:R-:W-:Y:S01]  /*ac10*/  UIADD3 UR10, UR6, 0x80, URZ ;  /* 0x00000080060a7890 */ /* 0x000fe2000fffe03f */
[----:B-1----:R-:W-:-:S02]  /*ac20*/  IMAD.MOV.U32 R108, RZ, RZ, R8 ;  /* 0x000000ffff6c7224 */ /* 0x002fc400078e0008 */
[----:B------:R-:W-:Y:S01]  /*ac30*/  FMUL.FTZ R2, R91, UR5 ;  /* 0x000000055b027c20 */ /* 0x000fe20008410000 */
[----:B------:R-:W-:Y:S02]  /*ac40*/  IMAD R111, R12, -0x60, RZ ;  /* 0xffffffa00c6f7824 */ /* 0x000fe400078e02ff */
[----:B0-----:R-:W-:Y:S01]  /*ac50*/  FMUL.FTZ R10, R88, UR5 ;  /* 0x00000005580a7c20 */ /* 0x001fe20008410000 */
[----:B------:R-:W-:Y:S01]  /*ac60*/  HGMMA.64x128x16.F32.BF16 R24, R156, gdesc[UR4].tnspB, R24, gsb0 ;  /* 0x41e000049c187df0 */ /* 0x000fe20008001818 */
[----:B------:R-:W-:Y:S01]  /*ac70*/  UMOV UR7, 0x40000040 ;  /* 0x4000004000077882 */ /* 0x000fe20000000000 */
[----:B------:R-:W-:Y:S01]  /*ac80*/  UMOV UR14, UR10 ;  /* 0x0000000a000e7c82 */ /* 0x000fe20008000000 */
[----:B------:R-:W-:Y:S01]  /*ac90*/  UIADD3 UR10, UR6, 0x100, URZ ;  /* 0x00000100060a7890 */ /* 0x000fe2000fffe03f */
[----:B------:R-:W-:Y:S01]  /*aca0*/  FMUL.FTZ R11, R94, UR5 ;  /* 0x000000055e0b7c20 */ /* 0x000fe20008410000 */
[----:B------:R-:W-:Y:S01]  /*acb0*/  FMUL.FTZ R13, R95, UR5 ;  /* 0x000000055f0d7c20 */ /* 0x000fe20008410000 */
[----:B------:R-:W-:Y:S01]  /*acc0*/  FMUL.FTZ R160, R97, UR5 ;  /* 0x0000000561a07c20 */ /* 0x000fe20008410000 */
        /* <DEDUP_REMOVED lines=21> */
[----:B------:R-:W-:-:S02]  /*ae20*/  VIADD R94, R111, 0x1 ;  /* 0x000000016f5e7836 */ /* 0x000fc40000000000 */
[----:B------:R-:W-:Y:S01]  /*ae30*/  FMUL.FTZ R120, R120, UR5 ;  /* 0x0000000578787c20 */ /* 0x000fe20008410000 */
[----:B------:R-:W-:Y:S01]  /*ae40*/  FMUL.FTZ R124, R124, UR5 ;  /* 0x000000057c7c7c20 */ /* 0x000fe20008410000 */
[----:B------:R-:W-:Y:S01]  /*ae50*/  FMUL.FTZ R132, R132, UR5 ;  /* 0x0000000584847c20 */ /* 0x000fe20008410000 */
[----:B------:R-:W-:Y:S01]  /*ae60*/  FMUL.FTZ R134, R134, UR5 ;  /* 0x0000000586867c20 */ /* 0x000fe20008410000 */
[----:B------:R-:W-:Y:S01]  /*ae70*/  IMAD R94, R9, -0x2, R94 ;  /* 0xfffffffe095e7824 */ /* 0x000fe200078e025e */
[----:B------:R-:W0:Y:S01]  /*ae80*/  MUFU.TANH R10, R10 ;  /* 0x0000000a000a7308 */ /* 0x000e220000002400 */
[----:B------:R-:W-:-:S03]  /*ae90*/  ULDC UR18, c[0x0][0x9e0] ;  /* 0x0002780000127ab9 */ /* 0x000fc60000000800 */
[----:B------:R-:W-:-:S04]  /*aea0*/  IADD3 R96, R94, -UR60, R19 ;  /* 0x8000003c5e607c10 */ /* 0x000fc8000fffe013 */
[----:B------:R-:W0:Y:S01]  /*aeb0*/  MUFU.TANH R0, R0 ;  /* 0x0000000000007308 */ /* 0x000e220000002400 */
[C---:B------:R-:W-:Y:S02]  /*aec0*/  VIADD R114, R96.reuse, UR18 ;  /* 0x0000001260727c36 */ /* 0x040fe40008000000 */
[----:B------:R-:W-:-:S05]  /*aed0*/  VIADD R115, R96, UR61 ;  /* 0x0000003d60737c36 */ /* 0x000fca0008000000 */
        /* <DEDUP_REMOVED lines=16> */
[----:B------:R-:W-:Y:S01]  /*afe0*/  UMOV UR14, UR10 ;  /* 0x0000000a000e7c82 */ /* 0x000fe20008000000 */
[----:B------:R-:W-:Y:S01]  /*aff0*/  UMOV UR15, 0x40000040 ;  /* 0x40000040000f7882 */ /* 0x000fe20000000000 */
[----:B------:R-:W-:-:S04]  /*b000*/  UIADD3 UR10, UR6, 0x180, URZ ;  /* 0x00000180060a7890 */ /* 0x000fc8000fffe03f */
        /* <DEDUP_REMOVED lines=15> */
[----:B------:R0:W0:Y:S08]  /*b100*/  MUFU.TANH R110, R132 ;  /* 0x00000084006e7308 */ /* 0x0000300000002400 */
[----:B------:R-:W0:Y:S01]  /*b110*/  MUFU.TANH R133, R133 ;  /* 0x0000008500857308 */ /* 0x000e220000002400 */
[----:B------:R-:W-:-:S02]  /*b120*/  WARPGROUP.DEPBAR.LE gsb0, 0x0 ;  /* 0x00008000000079c5 */ /* 0x000fc40000010000 */
[----:B------:R-:W-:Y:S01]  /*b130*/  WARPGROUP.ARRIVE ;  /* 0x00000000000079c5 */ /* 0x000fe20000000000 */
[----:B------:R-:W-:Y:S01]  /*b140*/  FMUL.FTZ R152, R130, UR5 ;  /* 0x0000000582987c20 */ /* 0x000fe20008410000 */
[----:B------:R-:W-:-:S04]  /*b150*/  FMUL.FTZ R154, R131, UR5 ;  /* 0x00000005839a7c20 */ /* 0x000fc80008410000 */
[----:B------:R-:W-:Y:S01]  /*b160*/  HGMMA.64x128x16.F32.BF16 R24, R148, gdesc[UR12].tnspB, R24, gsb0 ;  /* 0x41e0000c94187df0 */ /* 0x000fe20008001818 */
[----:B------:R-:W-:Y:S01]  /*b170*/  UMOV UR14, UR10 ;  /* 0x0000000a000e7c82 */ /* 0x000fe20008000000 */
[----:B------:R-:W-:Y:S01]  /*b180*/  UMOV UR15, 0x40000040 ;  /* 0x40000040000f7882 */ /* 0x000fe20000000000 */
[----:B------:R-:W-:Y:S01]  /*b190*/  UIADD3 UR10, UR6, 0x200, URZ ;  /* 0x00000200060a7890 */ /* 0x000fe2000fffe03f */
[----:B------:R-:W0:Y:S01]  /*b1a0*/  MUFU.TANH R152, R152 ;  /* 0x0000009800987308 */ /* 0x000e220000002400 */
[----:B------:R-:W-:-:S07]  /*b1b0*/  UIADD3 UR6, UR6, 0x280, URZ ;  /* 0x0000028006067890 */ /* 0x000fce000fffe03f */
[----:B------:R-:W0:Y:S01]  /*b1c0*/  MUFU.TANH R154, R154 ;  /* 0x0000009a009a7308 */ /* 0x000e220000002400 */
[----:B------:R-:W-:Y:S02]  /*b1d0*/  WARPGROUP.DEPBAR.LE gsb0, 0x0 ;  /* 0x00008000000079c5 */ /* 0x000fe40000010000 */
[----:B------:R-:W-:Y:S01]  /*b1e0*/  WARPGROUP.ARRIVE ;  /* 0x00000000000079c5 */ /* 0x000fe20000000000 */
[----:B------:R-:W-:Y:S01]  /*b1f0*/  FMUL.FTZ R148, R126, UR5 ;  /* 0x000000057e947c20 */ /* 0x000fe20008410000 */
[----:B------:R-:W-:-:S04]  /*b200*/  FMUL.FTZ R150, R127, UR5 ;  /* 0x000000057f967c20 */ /* 0x000fc80008410000 */
[----:B------:R-:W-:Y:S01]  /*b210*/  HGMMA.64x128x16.F32.BF16 R24, R144, gdesc[UR12].tnspB, R24, gsb0 ;  /* 0x41e0000c90187df0 */ /* 0x000fe20008001818 */
[----:B------:R-:W-:Y:S01]  /*b220*/  UMOV UR14, UR10 ;  /* 0x0000000a000e7c82 */ /* 0x000fe20008000000 */
[----:B------:R-:W-:Y:S01]  /*b230*/  UMOV UR15, 0x40000040 ;  /* 0x40000040000f7882 */ /* 0x000fe20000000000 */
[----:B------:R-:W0:Y:S08]  /*b240*/  MUFU.TANH R148, R148 ;  /* 0x0000009400947308 */ /* 0x000e300000002400 */
[----:B------:R-:W0:Y:S01]  /*b250*/  MUFU.TANH R150, R150 ;  /* 0x0000009600967308 */ /* 0x000e220000002400 */
[----:B------:R-:W-:-:S02]  /*b260*/  WARPGROUP.DEPBAR.LE gsb0, 0x0 ;  /* 0x00008000000079c5 */ /* 0x000fc40000010000 */
[----:B------:R-:W-:Y:S01]  /*b270*/  WARPGROUP.ARRIVE ;  /* 0x00000000000079c5 */ /* 0x000fe20000000000 */
[----:B------:R-:W-:Y:S01]  /*b280*/  FMUL.FTZ R144, R89, UR5 ;  /* 0x0000000559907c20 */ /* 0x000fe20008410000 */
[----:B------:R-:W-:Y:S01]  /*b290*/  FMUL.FTZ R145, R93, UR5 ;  /* 0x000000055d917c20 */ /* 0x000fe20008410000 */
[----:B------:R-:W5:Y:S01]  /*b2a0*/  @P2 LDC R89, c[0x0][0x44c] ;  /* 0x00011300ff592b82 */ /* 0x000f620000000800 */
[----:B------:R-:W-:Y:S01]  /*b2b0*/  FMUL.FTZ R93, R106, UR5 ;  /* 0x000000056a5d7c20 */ /* 0x000fe20008410000 */
[----:B------:R-:W-:Y:S01]  /*b2c0*/  FMUL.FTZ R146, R123, UR5 ;  /* 0x000000057b927c20 */ /* 0x000fe20008410000 */
[----:B------:R-:W-:Y:S01]  /*b2d0*/  HGMMA.64x128x16.F32.BF16 R24, R140, gdesc[UR12].tnspB, R24, gsb0 ;  /* 0x41e0000c8c187df0 */ /* 0x000fe20008001818 */
[----:B------:R-:W0:Y:S08]  /*b2e0*/  MUFU.TANH R144, R144 ;  /* 0x0000009000907308 */ /* 0x000e300000002400 */
[----:B------:R-:W0:Y:S08]  /*b2f0*/  MUFU.TANH R145, R145 ;  /* 0x0000009100917308 */ /* 0x000e300000002400 */
[----:B------:R-:W0:Y:S01]  /*b300*/  MUFU.TANH R93, R93 ;  /* 0x0000005d005d7308 */ /* 0x000e220000002400 */
[----:B-----5:R-:W-:-:S07]  /*b310*/  @P2 IMAD.HI.U32 R89, R8, R89, RZ ;  /* 0x0000005908592227 */ /* 0x020fce00078e00ff */
[----:B------:R0:W0:Y:S01]  /*b320*/  MUFU.TANH R106, R120 ;  /* 0x00000078006a7308 */ /* 0x0000220000002400 */
[----:B---3--:R-:W-:Y:S01]  /*b330*/  @P2 SHF.R.U32.HI R108, RZ, R90, R89 ;  /* 0x0000005aff6c2219 */ /* 0x008fe20000011659 */
[----:B------:R-:W-:Y:S01]  /*b340*/  IMAD.U32 R89, RZ, RZ, UR56 ;  /* 0x00000038ff597e24 */ /* 0x000fe2000f8e00ff */
[----:B------:R-:W-:-:S03]  /*b350*/  ISETP.GE.AND P2, PT, R14, 0x1, PT ;  /* 0x000000010e00780c */ /* 0x000fc60003f46270 */
[----:B------:R-:W-:Y:S01]  /*b360*/  @!P1 VIADD R89, R89, 0x2a840 ;  /* 0x0002a84059599836 */ /* 0x000fe20000000000 */
[----:B------:R-:W3:Y:S01]  /*b370*/  SHFL.IDX PT, R109, R108, RZ, 0x1c1f ;  /* 0x001c1fff6c6d7589 */ /* 0x000ee200000e0000 */
[----:B------:R-:W0:Y:S03]  /*b380*/  MUFU.TANH R146, R146 ;  /* 0x0000009200927308 */ /* 0x000e260000002400 */
[----:B------:R-:W-:-:S05]  /*b390*/  @!P1 PRMT R90, RZ, 0x654, R89 ;  /* 0x00000654ff5a9816 */ /* 0x000fca0000000059 */
[----:B------:R0:W0:Y:S01]  /*b3a0*/  MUFU.TANH R89, R134 ;  /* 0x0000008600597308 */ /* 0x0000220000002400 */
[--C-:B---3--:R-:W-:Y:S02]  /*b3b0*/  IMAD.IADD R96, R114, 0x1, R109.reuse ;  /* 0x0000000172607824 */ /* 0x108fe400078e026d */
[----:B------:R-:W-:Y:S01]  /*b3c0*/  IMAD.IADD R107, R115, 0x1, R109 ;  /* 0x00000001736b7824 */ /* 0x000fe200078e026d */
[----:B------:R-:W-:Y:S02]  /*b3d0*/  WARPGROUP.DEPBAR.LE gsb0, 0x0 ;  /* 0x00008000000079c5 */ /* 0x000fe40000010000 */
[----:B------:R-:W-:Y:S01]  /*b3e0*/  WARPGROUP.ARRIVE ;  /* 0x00000000000079c5 */ /* 0x000fe20000000000 */
[----:B------:R-:W-:Y:S01]  /*b3f0*/  FMUL.FTZ R140, R119, UR5 ;  /* 0x00000005778c7c20 */ /* 0x000fe20008410000 */
[----:B------:R-:W-:Y:S01]  /*b400*/  FMUL.FTZ R142, R122, UR5 ;  /* 0x000000057a8e7c20 */ /* 0x000fe20008410000 */
[----:B------:R-:W-:-:S03]  /*b410*/  VIADD R122, R94, 0xffffffff ;  /* 0xffffffff5e7a7836 */ /* 0x000fc60000000000 */
[----:B------:R-:W-:Y:S01]  /*b420*/  HGMMA.64x128x16.F32.BF16 R24, R136, gdesc[UR4].tnspB, R24, gsb0 ;  /* 0x41e0000488187df0 */ /* 0x000fe20008001818 */
[----:B------:R-:W3:Y:S08]  /*b430*/  MUFU.TANH R140, R140 ;  /* 0x0000008c008c7308 */ /* 0x000ef00000002400 */
[----:B------:R-:W0:Y:S01]  /*b440*/  MUFU.TANH R142, R142 ;  /* 0x0000008e008e7308 */ /* 0x000e220000002400 */
[----:B------:R-:W-:-:S02]  /*b450*/  WARPGROUP.DEPBAR.LE gsb0, 0x0 ;  /* 0x00008000000079c5 */ /* 0x000fc40000010000 */
[----:B------:R5:W-:Y:S02]  /*b460*/  @!P1 SYNCS.ARRIVE.TRANS64.RED.A1T0 RZ, [R90+URZ], RZ ;  /* 0x000000ff5aff99a7 */ /* 0x000be4000810043f */
[----:B-----5:R-:W-:-:S06]  /*b470*/  FMUL.FTZ R90, R135, UR5 ;  /* 0x00000005875a7c20 */ /* 0x020fcc0008410000 */
[----:B------:R-:W0:Y:S01]  /*b480*/  MUFU.TANH R90, R90 ;  /* 0x0000005a005a7308 */ /* 0x000e220000002400 */
[----:B-1234-:R-:W-:Y:S05]  /*b490*/  @!P2 BRA `(.L_x_968) ;  /* 0x00000000005ca947 */ /* 0x01efea0003800000 */
[----:B------:R-:W-:Y:S01]  /*b4a0*/  ULDC UR6, c[0x0][0x2f0] ;  /* 0x0000bc0000067ab9 */ /* 0x000fe20000000800 */
[----:B------:R-:W-:Y:S01]  /*b4b0*/  BSSY B0, `(.L_x_969) ;  /* 0x0000012000007945 */ /* 0x000fe20003800000 */
[----:B------:R-:W-:-:S04]  /*b4c0*/  IMAD R94, R16, UR6, R109 ;  /* 0x00000006105e7c24 */ /* 0x000fc8000f8e026d */
        /* <DEDUP_REMOVED lines=11> */
.L_x_970:
[----:B------:R-:W-:-:S05]  /*b580*/  IMAD.U32 R118, RZ, RZ, UR59 ;  /* 0x0000003bff767e24 */ /* 0x000fca000f8e00ff */
[----:B------:R-:W-:-:S13]  /*b590*/  ISETP.NE.AND P2, PT, R118, 0x1, PT ;  /* 0x000000017600780c */ /* 0x000fda0003f45270 */
[----:B------:R-:W1:Y:S02]  /*b5a0*/  @P2 LDC.64 R126, c[0x0][0x9e8] ;  /* 0x00027a00ff7e2b82 */ /* 0x000e640000000a00 */
[----:B-1----:R-:W-:-:S05]  /*b5b0*/  @P2 IMAD.HI.U32 R94, R109, R126, RZ ;  /* 0x0000007e6d5e2227 */ /* 0x002fca00078e00ff */
[----:B------:R-:W-:-:S07]  /*b5c0*/  @P2 SHF.R.U32.HI R109, RZ, R127, R94 ;  /* 0x0000007fff6d2219 */ /* 0x000fce000001165e */
.L_x_971:
[----:B------:R-:W-:Y:S05]  /*b5d0*/  BSYNC B0 ;  /* 0x0000000000007941 */ /* 0x000fea0003800000 */
.L_x_969:
[----:B------:R-:W-:-:S05]  /*b5e0*/  IMAD R109, R109, R118, R122 ;  /* 0x000000766d6d7224 */ /* 0x000fca00078e027a */
[----:B------:R-:W-:Y:S02]  /*b5f0*/  VIADDMNMX R96, R109, R118, R96, PT ;  /* 0x000000766d607246 */ /* 0x000fe40003800160 */
[----:B------:R-:W-:-:S07]  /*b600*/  VIMNMX R107, R107, R109, !PT ;  /* 0x0000006d6b6b7248 */ /* 0x000fce0007fe0100 */
.L_x_968:
[C---:B------:R-:W-:Y:S01]  /*b610*/  ISETP.GE.AND P2, PT, R111.reuse, 0x2, PT ;  /* 0x000000026f00780c */ /* 0x040fe20003f46270 */
[----:B------:R-:W1:Y:S01]  /*b620*/  SHFL.IDX PT, R109, R108, 0x1, 0x1c1f ;  /* 0x003c1f006c6d7f89 */ /* 0x000e6200000e0000 */
        /* <DEDUP_REMOVED lines=90> */
[C---:B------:R-:W-:Y:S02]  /*bbd0*/  ISETP.LT.OR P4, PT, R96.reuse, 0x4a, P4 ;  /* 0x0000004a6000780c */ /* 0x040fe40002781670 */
[----:B------:R-:W-:Y:S02]  /*bbe0*/  ISETP.GE.AND P5, PT, R111, 0x51, PT ;  /* 0x000000516f00780c */ /* 0x000fe40003fa6270 */
        /* <DEDUP_REMOVED lines=17> */
[----:B------:R-:W-:Y:S01]  /*bd00*/  FSEL R176, R10, -INF , !P6 ;  /* 0xff8000000ab07808 */ /* 0x000fe20007000000 */
[----:B-1----:R-:W-:Y:S01]  /*bd10*/  IMAD.IADD R10, R114, 0x1, R109 ;  /* 0x00000001720a7824 */ /* 0x002fe200078e026d */
[----:B------:R-:W-:-:S04]  /*bd20*/  ISETP.GE.AND P6, PT, R111, 0x5a, PT ;  /* 0x0000005a6f00780c */ /* 0x000fc80003fc6270 */
[----:B------:R-:W-:Y:S02]  /*bd30*/  P2R R129, PR, RZ, 0x40 ;  /* 0x00000040ff817803 */ /* 0x000fe40000000000 */
[----:B------:R-:W-:Y:S01]  /*bd40*/  ISETP.GT.AND P6, PT, R107, 0x59, !P6 ;  /* 0x000000596b00780c */ /* 0x000fe200077c4270 */
[----:B------:R-:W-:-:S03]  /*bd50*/  IMAD.IADD R107, R115, 0x1, R109 ;  /* 0x00000001736b7824 */ /* 0x000fc600078e026d */
[----:B------:R-:W-:-:S04]  /*bd60*/  ISETP.LT.OR P6, PT, R96, 0x5a, P6 ;  /* 0x0000005a6000780c */ /* 0x000fc800037c1670 */
[----:B------:R-:W-:Y:S02]  /*bd70*/  FSEL R96, R133, -INF , !P6 ;  /* 0xff80000085607808 */ /* 0x000fe40007000000 */
[----:B------:R-:W-:-:S13]  /*bd80*/  ISETP.GE.AND P6, PT, R14, 0x1, PT ;  /* 0x000000010e00780c */ /* 0x000fda0003fc6270 */
[----:B------:R-:W-:Y:S05]  /*bd90*/  @!P6 BRA `(.L_x_972) ;  /* 0x00000000005ce947 */ /* 0x000fea0003800000 */
        /* <DEDUP_REMOVED lines=14> */
.L_x_974:
[----:B------:R-:W-:-:S05]  /*be80*/  IMAD.U32 R110, RZ, RZ, UR59 ;  /* 0x0000003bff6e7e24 */ /* 0x000fca000f8e00ff */
[----:B------:R-:W-:-:S13]  /*be90*/  ISETP.NE.AND P6, PT, R110, 0x1, PT ;  /* 0x000000016e00780c */ /* 0x000fda0003fc5270 */
[----:B------:R-:W0:Y:S02]  /*bea0*/  @P6 LDC.64 R108, c[0x0][0x9e8] ;  /* 0x00027a00ff6c6b82 */ /* 0x000e240000000a00 */
[----:B0-----:R-:W-:-:S05]  /*beb0*/  @P6 IMAD.HI.U32 R108, R111, R108, RZ ;  /* 0x0000006c6f6c6227 */ /* 0x001fca00078e00ff */
[----:B------:R-:W-:-:S07]  /*bec0*/  @P6 SHF.R.U32.HI R111, RZ, R109, R108 ;  /* 0x0000006dff6f6219 */ /* 0x000fce000001166c */
.L_x_975:
[----:B------:R-:W-:Y:S05]  /*bed0*/  BSYNC B0 ;  /* 0x0000000000007941 */ /* 0x000fea0003800000 */
.L_x_973:
[----:B------:R-:W-:-:S05]  /*bee0*/  IMAD R111, R111, R110, R122 ;  /* 0x0000006e6f6f7224 */ /* 0x000fca00078e027a */
[----:B------:R-:W-:Y:S02]  /*bef0*/  VIADDMNMX R10, R111, R110, R10, PT ;  /* 0x0000006e6f0a7246 */ /* 0x000fe4000380010a */
[----:B------:R-:W-:-:S07]  /*bf00*/  VIMNMX R107, R107, R111, !PT ;  /* 0x0000006f6b6b7248 */ /* 0x000fce0007fe0100 */
.L_x_972:
        /* <DEDUP_REMOVED lines=13> */
[----:B------:R-:W-:Y:S01]  /*bfe0*/  ISETP.NE.AND P2, PT, R123, RZ, PT ;  /* 0x000000ff7b00720c */ /* 0x000fe20003f45270 */
[----:B------:R-:W0:Y:S01]  /*bff0*/  LDC R13, c[0x0][0x988] ;  /* 0x00026200ff0d7b82 */ /* 0x000e220000000800 */
        /* <DEDUP_REMOVED lines=57> */
[----:B------:R-:W-:Y:S02]  /*c390*/  FSEL R126, R101, -INF , !P2 ;  /* 0xff800000657e7808 */ /* 0x000fe40005000000 */
        /* <DEDUP_REMOVED lines=54> */
[--C-:B------:R-:W-:Y:S01]  /*c700*/  FFMA.FTZ R168, R168, R13, -R113.reuse ;  /* 0x0000000da8a87223 */ /* 0x100fe20000010871 */
[----:B------:R-:W-:Y:S01]  /*c710*/  FSEL R111, R11, RZ, P2 ;  /* 0x000000ff0b6f7208 */ /* 0x000fe20001000000 */
        /* <DEDUP_REMOVED lines=42> */
[----:B0-----:R-:W-:Y:S01]  /*c9c0*/  FSEL R168, R90, -INF , !P3 ;  /* 0xff8000005aa87808 */ /* 0x001fe20005800000 */
[----:B------:R-:W-:Y:S01]  /*c9d0*/  FFMA.FTZ R90, R132, R13, -R113 ;  /* 0x0000000d845a7223 */ /* 0x000fe20000010871 */
        /* <DEDUP_REMOVED lines=15> */
[----:B------:R-:W-:-:S06]  /*cad0*/  FADD.FTZ R0, -R111, R20 ;  /* 0x000000146f007221 */ /* 0x000fcc0000010100 */
[----:B------:R-:W-:Y:S01]  /*cae0*/  MUFU.EX2 R101, R101 ;  /* 0x0000006500657308 */ /* 0x000fe20000000800 */
[-C--:B------:R-:W-:Y:S01]  /*caf0*/  FFMA.FTZ R105, R100, R13.reuse, -R113 ;  /* 0x0000000d64697223 */ /* 0x080fe20000010871 */
[----:B------:R-:W0:Y:S01]  /*cb00*/  SHFL.BFLY PT, R109, R10, 0x1, 0x1f ;  /* 0x0c201f000a6d7f89 */ /* 0x000e2200000e0000 */
[----:B------:R-:W-:-:S05]  /*cb10*/  FMUL.FTZ R0, R0, R13 ;  /* 0x0000000d00007220 */ /* 0x000fca0000410000 */
[----:B------:R-:W-:Y:S08]  /*cb20*/  MUFU.EX2 R112, R112 ;  /* 0x0000007000707308 */ /* 0x000ff00000000800 */
[----:B------:R-:W1:Y:S08]  /*cb30*/  MUFU.EX2 R0, R0 ;  /* 0x0000000000007308 */ /* 0x000e700000000800 */
[----:B------:R-:W-:Y:S01]  /*cb40*/  MUFU.EX2 R103, R103 ;  /* 0x0000006700677308 */ /* 0x000fe20000000800 */
[----:B0-----:R-:W-:Y:S01]  /*cb50*/  FMNMX.FTZ R10, R10, R109, !PT ;  /* 0x0000006d0a0a7209 */ /* 0x001fe20007810000 */
[----:B------:R-:W-:-:S03]  /*cb60*/  FFMA.FTZ R109, R96, R13, -R113 ;  /* 0x0000000d606d7223 */ /* 0x000fc60000010871 */
[C---:B------:R-:W-:Y:S01]  /*cb70*/  FSETP.NEU.FTZ.AND P2, PT, R10.reuse, -INF , PT ;  /* 0xff8000000a00780b */ /* 0x040fe20003f5d000 */
[----:B------:R-:W-:Y:S01]  /*cb80*/  FMUL.FTZ R20, R10, R13 ;  /* 0x0000000d0a147220 */ /* 0x000fe20000410000 */
[----:B-1----:R-:W-:Y:S01]  /*cb90*/  FFMA.FTZ R7, R0, R7, R21 ;  /* 0x0000000700077223 */ /* 0x002fe20000010015 */
[----:B------:R-:W-:Y:S03]  /*cba0*/  MUFU.EX2 R104, R104 ;  /* 0x0000006800687308 */ /* 0x000fe60000000800 */
[----:B------:R-:W-:Y:S01]  /*cbb0*/  FSEL R111, R20, RZ, P2 ;  /* 0x000000ff146f7208 */ /* 0x000fe20001000000 */
[C---:B------:R-:W-:Y:S01]  /*cbc0*/  FADD.FTZ R7, R156.reuse, R7 ;  /* 0x000000079c077221 */ /* 0x040fe20000010000 */
[----:B------:R-:W-:-:S03]  /*cbd0*/  F2FP.BF16.F32.PACK_AB R156, R156, R21 ;  /* 0x000000159c9c723e */ /* 0x000fc600000010ff */
[-CC-:B------:R-:W-:Y:S01]  /*cbe0*/  FFMA.FTZ R2, R2, R13.reuse, -R111.reuse ;  /* 0x0000000d02027223 */ /* 0x180fe2000001086f */
[-CC-:B------:R-:W-:Y:S01]  /*cbf0*/  FFMA.FTZ R157, R174, R13.reuse, -R111.reuse ;  /* 0x0000000dae9d7223 */ /* 0x180fe2000001086f */
[-CC-:B------:R-:W-:Y:S01]  /*cc00*/  FFMA.FTZ R108, R108, R13.reuse, -R111.reuse ;  /* 0x0000000d6c6c7223 */ /* 0x180fe2000001086f */
[-C--:B------:R-:W-:Y:S01]  /*cc10*/  FFMA.FTZ R110, R110, R13.reuse, -R111 ;  /* 0x0000000d6e6e7223 */ /* 0x080fe2000001086f */
[----:B------:R0:W-:Y:S01]  /*cc20*/  MUFU.EX2 R94, R2 ;  /* 0x00000002005e7308 */ /* 0x0001e20000000800 */
[----:B------:R-:W-:Y:S01]  /*cc30*/  FADD.FTZ R20, R158, R7 ;  /* 0x000000079e147221 */ /* 0x000fe20000010000 */
[-CC-:B------:R-:W-:Y:S01]  /*cc40*/  FFMA.FTZ R114, R114, R13.reuse, -R111.reuse ;  /* 0x0000000d72727223 */ /* 0x180fe2000001086f */
[-CC-:B------:R-:W-:Y:S01]  /*cc50*/  FFMA.FTZ R22, R22, R13.reuse, -R111.reuse ;  /* 0x0000000d16167223 */ /* 0x180fe2000001086f */
[-CC-:B------:R-:W-:Y:S01]  /*cc60*/  FFMA.FTZ R88, R88, R13.reuse, -R111.reuse ;  /* 0x0000000d58587223 */ /* 0x180fe2000001086f */
[----:B------:R-:W-:Y:S01]  /*cc70*/  FADD.FTZ R20, R91, R20 ;  /* 0x000000145b147221 */ /* 0x000fe20000010000 */
[-CC-:B------:R-:W-:Y:S01]  /*cc80*/  FFMA.FTZ R122, R122, R13.reuse, -R111.reuse ;  /* 0x0000000d7a7a7223 */ /* 0x180fe2000001086f */
[-CC-:B------:R-:W-:Y:S01]  /*cc90*/  FFMA.FTZ R124, R124, R13.reuse, -R111.reuse ;  /* 0x0000000d7c7c7223 */ /* 0x180fe2000001086f */
[----:B------:R-:W-:Y:S01]  /*cca0*/  MUFU.EX2 R157, R157 ;  /* 0x0000009d009d7308 */ /* 0x000fe20000000800 */
[----:B0-----:R-:W-:Y:S01]  /*ccb0*/  FSEL R2, R10, RZ, P2 ;  /* 0x000000ff0a027208 */ /* 0x001fe20001000000 */
[----:B------:R-:W-:Y:S01]  /*ccc0*/  FADD.FTZ R7, R93, R20 ;  /* 0x000000145d077221 */ /* 0x000fe20000010000 */
[-CC-:B------:R-:W-:Y:S01]  /*ccd0*/  FFMA.FTZ R130, R130, R13.reuse, -R111.reuse ;  /* 0x0000000d82827223 */ /* 0x180fe2000001086f */
[-CC-:B------:R-:W-:Y:S01]  /*cce0*/  FFMA.FTZ R134, R134, R13.reuse, -R111.reuse ;  /* 0x0000000d86867223 */ /* 0x180fe2000001086f */
[----:B------:R-:W-:Y:S01]  /*ccf0*/  FFMA.FTZ R138, R138, R13, -R111 ;  /* 0x0000000d8a8a7223 */ /* 0x000fe2000001086f */
[----:B------:R-:W-:Y:S01]  /*cd00*/  FADD.FTZ R2, -R2, R15 ;  /* 0x0000000f02027221 */ /* 0x000fe20000010100 */
[----:B------:R-:W-:Y:S01]  /*cd10*/  FADD.FTZ R20, R160, R7 ;  /* 0x00000007a0147221 */ /* 0x000fe20000010000 */
[----:B------:R-:W-:Y:S01]  /*cd20*/  MUFU.EX2 R159, R108 ;  /* 0x0000006c009f7308 */ /* 0x000fe20000000800 */
[----:B------:R-:W-:-:S02]  /*cd30*/  IMAD.U32 R15, RZ, RZ, UR11 ;  /* 0x0000000bff0f7e24 */ /* 0x000fc4000f8e00ff */
[-C--:B------:R-:W-:Y:S01]  /*cd40*/  FMUL.FTZ R2, R2, R13.reuse ;  /* 0x0000000d02027220 */ /* 0x080fe20000410000 */
[----:B------:R-:W-:Y:S01]  /*cd50*/  FADD.FTZ R7, R95, R20 ;  /* 0x000000145f077221 */ /* 0x000fe20000010000 */
[-CC-:B------:R-:W-:Y:S01]  /*cd60*/  FFMA.FTZ R126, R126, R13.reuse, -R111.reuse ;  /* 0x0000000d7e7e7223 */ /* 0x180fe2000001086f */
[----:B------:R-:W-:Y:S02]  /*cd70*/  @!P1 VIADD R15, R15, 0x2a860 ;  /* 0x0002a8600f0f9836 */ /* 0x000fe40000000000 */
[-C--:B------:R-:W-:Y:S01]  /*cd80*/  FFMA.FTZ R128, R128, R13.reuse, -R111 ;  /* 0x0000000d80807223 */ /* 0x080fe2000001086f */
[----:B------:R-:W-:Y:S01]  /*cd90*/  FADD.FTZ R20, R162, R7 ;  /* 0x00000007a2147221 */ /* 0x000fe20000010000 */
[----:B------:R-:W0:Y:S01]  /*cda0*/  MUFU.EX2 R2, R2 ;  /* 0x0000000200027308 */ /* 0x000e220000000800 */
[-C--:B------:R-:W-:Y:S01]  /*cdb0*/  FFMA.FTZ R136, R136, R13.reuse, -R111 ;  /* 0x0000000d88887223 */ /* 0x080fe2000001086f */
[----:B------:R-:W-:Y:S01]  /*cdc0*/  @!P1 PRMT R15, RZ, 0x654, R15 ;  /* 0x00000654ff0f9816 */ /* 0x000fe2000000000f */
[----:B------:R-:W-:Y:S01]  /*cdd0*/  FADD.FTZ R7, R97, R20 ;  /* 0x0000001461077221 */ /* 0x000fe20000010000 */
[-CC-:B------:R-:W-:Y:S01]  /*cde0*/  FFMA.FTZ R140, R140, R13.reuse, -R111.reuse ;  /* 0x0000000d8c8c7223 */ /* 0x180fe2000001086f */
[-C--:B------:R-:W-:Y:S01]  /*cdf0*/  FFMA.FTZ R142, R142, R13.reuse, -R111 ;  /* 0x0000000d8e8e7223 */ /* 0x080fe2000001086f */
[----:B------:R1:W-:Y:S01]  /*ce00*/  @!P1 SYNCS.ARRIVE.TRANS64.RED.A1T0 RZ, [R15+URZ], RZ ;  /* 0x000000ff0fff99a7 */ /* 0x0003e2000810043f */
[----:B------:R-:W-:Y:S01]  /*ce10*/  FADD.FTZ R20, R164, R7 ;  /* 0x00000007a4147221 */ /* 0x000fe20000010000 */
[----:B------:R-:W2:Y:S01]  /*ce20*/  MUFU.EX2 R110, R110 ;  /* 0x0000006e006e7308 */ /* 0x000ea20000000800 */
[-CC-:B------:R-:W-:Y:S01]  /*ce30*/  FFMA.FTZ R146, R146, R13.reuse, -R111.reuse ;  /* 0x0000000d92927223 */ /* 0x180fe2000001086f */
[-CC-:B------:R-:W-:Y:S01]  /*ce40*/  FFMA.FTZ R148, R148, R13.reuse, -R111.reuse ;  /* 0x0000000d94947223 */ /* 0x180fe2000001086f */
[----:B------:R-:W-:Y:S01]  /*ce50*/  FADD.FTZ R7, R89, R20 ;  /* 0x0000001459077221 */ /* 0x000fe20000010000 */
[-CC-:B------:R-:W-:Y:S01]  /*ce60*/  FFMA.FTZ R150, R150, R13.reuse, -R111.reuse ;  /* 0x0000000d96967223 */ /* 0x180fe2000001086f */
[----:B------:R-:W-:Y:S01]  /*ce70*/  FFMA.FTZ R166, R166, R13, -R111 ;  /* 0x0000000da6a67223 */ /* 0x000fe2000001086f */
[----:B------:R-:W-:Y:S01]  /*ce80*/  ISETP.GT.AND P2, PT, R12, R17, PT ;  /* 0x000000110c00720c */ /* 0x000fe20003f44270 */
[----:B------:R-:W-:Y:S01]  /*ce90*/  FADD.FTZ R7, R90, R7 ;  /* 0x000000075a077221 */ /* 0x000fe20000010000 */
[----:B------:R-:W3:Y:S01]  /*cea0*/  MUFU.EX2 R153, R114 ;  /* 0x0000007200997308 */ /* 0x000ee20000000800 */
[----:B0-----:R-:W-:Y:S01]  /*ceb0*/  FFMA.FTZ R6, R2, R6, R157 ;  /* 0x0000000602067223 */ /* 0x001fe2000001009d */
[----:B------:R-:W-:Y:S01]  /*cec0*/  F2FP.BF16.F32.PACK_AB R158, R91, R158 ;  /* 0x0000009e5b9e723e */ /* 0x000fe200000010ff */
[----:B------:R-:W-:Y:S01]  /*ced0*/  FADD.FTZ R20, R144, R7 ;  /* 0x0000000790147221 */ /* 0x000fe20000010000 */
[C---:B------:R-:W-:Y:S01]  /*cee0*/  F2FP.BF16.F32.PACK_AB R144, R99.reuse, R144 ;  /* 0x000000906390723e */ /* 0x040fe200000010ff */
[C---:B------:R-:W-:Y:S01]  /*cef0*/  FADD.FTZ R6, R94.reuse, R6 ;  /* 0x000000065e067221 */ /* 0x040fe20000010000 */
[----:B------:R-:W-:Y:S01]  /*cf00*/  F2FP.BF16.F32.PACK_AB R157, R94, R157 ;  /* 0x0000009d5e9d723e */ /* 0x000fe200000010ff */
[----:B------:R-:W-:Y:S01]  /*cf10*/  FADD.FTZ R20, R99, R20 ;  /* 0x0000001463147221 */ /* 0x000fe20000010000 */
[----:B------:R-:W0:Y:S01]  /*cf20*/  MUFU.EX2 R22, R22 ;  /* 0x0000001600167308 */ /* 0x000e220000000800 */
[----:B------:R-:W-:Y:S01]  /*cf30*/  FADD.FTZ R6, R159, R6 ;  /* 0x000000069f067221 */ /* 0x000fe20000010000 */
[----:B--2---:R-:W-:Y:S01]  /*cf40*/  F2FP.BF16.F32.PACK_AB R159, R110, R159 ;  /* 0x0000009f6e9f723e */ /* 0x004fe200000010ff */
[----:B------:R-:W-:Y:S01]  /*cf50*/  FADD.FTZ R113, R101, R20 ;  /* 0x0000001465717221 */ /* 0x000fe20000010000 */
[----:B------:R-:W-:-:S02]  /*cf60*/  VIADD R12, R12, 0xffffffff ;  /* 0xffffffff0c0c7836 */ /* 0x000fc40000000000 */
[----:B------:R-:W-:Y:S01]  /*cf70*/  FADD.FTZ R6, R110, R6 ;  /* 0x000000066e067221 */ /* 0x000fe20000010000 */
[----:B------:R-:W-:Y:S01]  /*cf80*/  FADD.FTZ R20, R112, R113 ;  /* 0x0000007170147221 */ /* 0x000fe20000010000 */
[----:B------:R-:W2:Y:S02]  /*cf90*/  MUFU.EX2 R155, R88 ;  /* 0x00000058009b7308 */ /* 0x000ea40000000800 */
[----:B---3--:R-:W-:Y:S01]  /*cfa0*/  FADD.FTZ R6, R153, R6 ;  /* 0x0000000699067221 */ /* 0x008fe20000010000 */
[----:B------:R-:W-:-:S04]  /*cfb0*/  FADD.FTZ R113, R103, R20 ;  /* 0x0000001467717221 */ /* 0x000fc80000010000 */
[----:B------:R-:W-:Y:S01]  /*cfc0*/  FADD.FTZ R113, R104, R113 ;  /* 0x0000007168717221 */ /* 0x000fe20000010000 */
[----:B------:R-:W3:Y:S01]  /*cfd0*/  MUFU.EX2 R122, R122 ;  /* 0x0000007a007a7308 */ /* 0x000ee20000000800 */
[C---:B0-----:R-:W-:Y:S01]  /*cfe0*/  FADD.FTZ R6, R22.reuse, R6 ;  /* 0x0000000616067221 */ /* 0x041fe20000010000 */
[----:B------:R-:W-:-:S06]  /*cff0*/  F2FP.BF16.F32.PACK_AB R153, R22, R153 ;  /* 0x000000991699723e */ /* 0x000fcc00000010ff */
[----:B------:R-:W0:Y:S01]  /*d000*/  MUFU.EX2 R149, R124 ;  /* 0x0000007c00957308 */ /* 0x000e220000000800 */
[----:B--2---:R-:W-:-:S07]  /*d010*/  FADD.FTZ R6, R155, R6 ;  /* 0x000000069b067221 */ /* 0x004fce0000010000 */
[----:B------:R-:W1:Y:S01]  /*d020*/  MUFU.EX2 R130, R130 ;  /* 0x0000008200827308 */ /* 0x000e620000000800 */
[C---:B---3--:R-:W-:Y:S01]  /*d030*/  FADD.FTZ R6, R122.reuse, R6 ;  /* 0x000000067a067221 */ /* 0x048fe20000010000 */
        /* <DEDUP_REMOVED lines=23> */
[----:B-1----:R-:W-:-:S06]  /*d1b0*/  F2FP.BF16.F32.PACK_AB R140, R104, R103 ;  /* 0x00000067688c723e */ /* 0x002fcc00000010ff */
[----:B------:R0:W1:Y:S01]  /*d1c0*/  MUFU.EX2 R141, R146 ;  /* 0x00000092008d7308 */ /* 0x0000620000000800 */
[C---:B---3--:R-:W-:Y:S01]  /*d1d0*/  FADD.FTZ R15, R147.reuse, R15 ;  /* 0x0000000f930f7221 */ /* 0x048fe20000010000 */
[----:B------:R-:W-:-:S06]  /*d1e0*/  F2FP.BF16.F32.PACK_AB R147, R147, R88 ;  /* 0x000000589393723e */ /* 0x000fcc00000010ff */
[----:B------:R-:W3:Y:S01]  /*d1f0*/  MUFU.EX2 R102, R102 ;  /* 0x0000006600667308 */ /* 0x000ee20000000800 */
[----:B--2---:R-:W-:Y:S01]  /*d200*/  FADD.FTZ R15, R96, R15 ;  /* 0x0000000f600f7221 */ /* 0x004fe20000010000 */
[----:B0-----:R-:W-:-:S06]  /*d210*/  F2FP.BF16.F32.PACK_AB R146, R112, R101 ;  /* 0x000000657092723e */ /* 0x001fcc00000010ff */
[----:B------:R0:W2:Y:S01]  /*d220*/  MUFU.EX2 R100, R148 ;  /* 0x0000009400647308 */ /* 0x0000a20000000800 */
[C---:B-1----:R-:W-:Y:S01]  /*d230*/  FADD.FTZ R15, R141.reuse, R15 ;  /* 0x0000000f8d0f7221 */ /* 0x042fe20000010000 */
[----:B------:R-:W-:-:S06]  /*d240*/  F2FP.BF16.F32.PACK_AB R141, R141, R96 ;  /* 0x000000608d8d723e */ /* 0x000fcc00000010ff */
[----:B------:R-:W1:Y:S01]  /*d250*/  MUFU.EX2 R105, R105 ;  /* 0x0000006900697308 */ /* 0x000e620000000800 */
[----:B---3--:R-:W-:Y:S01]  /*d260*/  FADD.FTZ R20, R102, R113 ;  /* 0x0000007166147221 */ /* 0x008fe20000010000 */
[----:B0-----:R-:W-:-:S06]  /*d270*/  F2FP.BF16.F32.PACK_AB R148, R164, R97 ;  /* 0x00000061a494723e */ /* 0x001fcc00000010ff */
[----:B------:R0:W3:Y:S01]  /*d280*/  MUFU.EX2 R143, R150 ;  /* 0x00000096008f7308 */ /* 0x0000e20000000800 */
[----:B--2---:R-:W-:-:S07]  /*d290*/  FADD.FTZ R15, R100, R15 ;  /* 0x0000000f640f7221 */ /* 0x004fce0000010000 */
[----:B------:R-:W2:Y:S01]  /*d2a0*/  MUFU.EX2 R98, R98 ;  /* 0x0000006200627308 */ /* 0x000ea20000000800 */
[C---:B-1----:R-:W-:Y:S01]  /*d2b0*/  FADD.FTZ R21, R105.reuse, R20 ;  /* 0x0000001469157221 */ /* 0x042fe20000010000 */
[----:B0-----:R-:W-:Y:S02]  /*d2c0*/  F2FP.BF16.F32.PACK_AB R150, R90, R89 ;  /* 0x000000595a96723e */ /* 0x001fe400000010ff */
[----:B------:R-:W-:-:S04]  /*d2d0*/  F2FP.BF16.F32.PACK_AB R142, R105, R102 ;  /* 0x00000066698e723e */ /* 0x000fc800000010ff */
[----:B------:R-:W0:Y:S01]  /*d2e0*/  MUFU.EX2 R106, R6 ;  /* 0x00000006006a7308 */ /* 0x000e220000000800 */
[C---:B---3--:R-:W-:Y:S01]  /*d2f0*/  FADD.FTZ R15, R143.reuse, R15 ;  /* 0x0000000f8f0f7221 */ /* 0x048fe20000010000 */
        /* <DEDUP_REMOVED lines=13> */
[----:B0-----:R-:W-:Y:S01]  /*d3d0*/  FADD.FTZ R6, R92, R21 ;  /* 0x000000155c067221 */ /* 0x001fe20000010000 */
[----:B------:R-:W-:-:S06]  /*d3e0*/  IMAD.MOV.U32 R21, RZ, RZ, R3 ;  /* 0x000000ffff157224 */ /* 0x000fcc00078e0003 */
[----:B------:R-:W0:Y:S01]  /*d3f0*/  MUFU.EX2 R111, R111 ;  /* 0x0000006f006f7308 */ /* 0x000e220000000800 */
[----:B-1----:R-:W-:Y:S01]  /*d400*/  FADD.FTZ R15, R166, R15 ;  /* 0x0000000fa60f7221 */ /* 0x002fe20000010000 */
[C---:B--2---:R-:W-:Y:S01]  /*d410*/  FADD.FTZ R7, R109.reuse, R6 ;  /* 0x000000066d077221 */ /* 0x044fe20000010000 */
[----:B------:R-:W-:Y:S02]  /*d420*/  F2FP.BF16.F32.PACK_AB R138, R109, R92 ;  /* 0x0000005c6d8a723e */ /* 0x000fe400000010ff */
[C---:B0-----:R-:W-:Y:S01]  /*d430*/  FADD.FTZ R6, R111.reuse, R15 ;  /* 0x0000000f6f067221 */ /* 0x041fe20000010000 */
[----:B------:R-:W-:Y:S01]  /*d440*/  F2FP.BF16.F32.PACK_AB R139, R111, R166 ;  /* 0x000000a66f8b723e */ /* 0x000fe200000010ff */
[----:B------:R-:W-:Y:S01]  /*d450*/  IMAD.MOV.U32 R15, RZ, RZ, R10 ;  /* 0x000000ffff0f7224 */ /* 0x000fe200078e000a */
[----:B------:R-:W-:Y:S06]  /*d460*/  @P2 BRA `(.L_x_976) ;  /* 0xffffffcc00382947 */ /* 0x000fec000383ffff */
.L_x_959:
        /* <DEDUP_REMOVED lines=67> */
.L_x_977:
[----:B------:R-:W-:Y:S01]  /*d8a0*/  ULEA UR5, UR4, UR57, 0x3 ;  /* 0x0000003904057291 */ /* 0x000fe2000f8e183f */
[----:B------:R-:W-:-:S08]  /*d8b0*/  SHF.L.U32 R3, R3, 0x1f, RZ ;  /* 0x0000001f03037819 */ /* 0x000fd000000006ff */
[----:B------:R0:W1:Y:S01]  /*d8c0*/  SYNCS.PHASECHK.TRANS64.TRYWAIT P2, [UR5+0x2a850], R3 ;  /* 0x02a85003ff0075a7 */ /* 0x0000620008040145 */
[----:B------:R-:W-:Y:S05]  /*d8d0*/  @!P0 BRA `(.L_x_978) ;  /* 0x0000000000048947 */ /* 0x000fea0003800000 */
[----:B------:R-:W-:Y:S01]  /*d8e0*/  BPT.TRAP 0x1 ;  /* 0x000000040000795c */ /* 0x000fe20000300000 */
.L_x_978:
[----:B-1----:R-:W-:Y:S05]  /*d8f0*/  @P2 BRA `(.L_x_979) ;  /* 0x0000000000082947 */ /* 0x002fea0003800000 */
[----:B------:R-:W1:Y:S02]  /*d900*/  SYNCS.PHASECHK.TRANS64.TRYWAIT P0, [UR5+0x2a850], R3 ;  /* 0x02a85003ff0075a7 */ /* 0x000e640008000145 */
[----:B-1----:R-:W-:Y:S05]  /*d910*/  @!P0 BRA `(.L_x_980) ;  /* 0x0000006400a08947 */ /* 0x002fea0003800000 */
.L_x_979:
[----:B------:R-:W-:Y:S01]  /*d920*/  UIADD3 UR57, UR57, 0x400, URZ ;  /* 0x0000040039397890 */ /* 0x000fe2000fffe03f */
[----:B------:R-:W-:Y:S01]  /*d930*/  WARPGROUP.ARRIVE ;  /* 0x00000000000079c5 */ /* 0x000fe20000000000 */
[----:B------:R-:W-:Y:S01]  /*d940*/  UMOV UR7, 0x40000040 ;  /* 0x4000004000077882 */ /* 0x000fe20000000000 */
[----:B-1----:R-:W1:Y:S01]  /*d950*/  SHFL.BFLY PT, R0, R7, 0x2, 0x1f ;  /* 0x0c401f0007007f89 */ /* 0x002e6200000e0000 */
[----:B------:R-:W-:Y:S01]  /*d960*/  USHF.R.U32.HI UR57, URZ, 0x4, UR57 ;  /* 0x000000043f397899 */ /* 0x000fe20008011639 */
[----:B------:R-:W-:Y:S02]  /*d970*/  IMAD.U32 R8, RZ, RZ, UR5 ;  /* 0x00000005ff087e24 */ /* 0x000fe4000f8e00ff */
[----:B0-----:R-:W0:Y:S01]  /*d980*/  SHFL.BFLY PT, R3, R6, 0x2, 0x1f ;  /* 0x0c401f0006037f89 */ /* 0x001e2200000e0000 */
[----:B------:R-:W-:Y:S01]  /*d990*/  ULOP3.LUT UR57, UR57, 0x3fff, URZ, 0xc0, !UPT ;  /* 0x00003fff39397892 */ /* 0x000fe2000f8ec03f */
[----:B------:R-:W-:Y:S02]  /*d9a0*/  @!P1 VIADD R8, R8, 0x2a860 ;  /* 0x0002a86008089836 */ /* 0x000fe40000000000 */
[----:B------:R-:W-:Y:S01]  /*d9b0*/  IMAD.MOV.U32 R4, RZ, RZ, RZ ;  /* 0x000000ffff047224 */ /* 0x000fe200078e00ff */
[----:B------:R-:W-:-:S02]  /*d9c0*/  ULOP3.LUT UR57, UR57, 0x3000000, URZ, 0xfc, !UPT ;  /* 0x0300000039397892 */ /* 0x000fc4000f8efc3f */
[----:B------:R-:W-:Y:S02]  /*d9d0*/  @!P1 PRMT R8, RZ, 0x654, R8 ;  /* 0x00000654ff089816 */ /* 0x000fe40000000008 */
[----:B------:R-:W-:-:S07]  /*d9e0*/  UIMAD UR4, UR4, 0x600, UR57 ;  /* 0x00000600040478a4 */ /* 0x000fce000f8e0239 */
[----:B------:R-:W-:Y:S02]  /*d9f0*/  UMOV UR6, UR4 ;  /* 0x0000000400067c82 */ /* 0x000fe40008000000 */
[----:B------:R-:W-:Y:S01]  /*da00*/  HGMMA.64x128x16.F32.BF16 R24, R156, gdesc[UR4].tnspB, R24, gsb0 ;  /* 0x41e000049c187df0 */ /* 0x000fe20008001818 */
[----:B------:R-:W-:Y:S01]  /*da10*/  UIADD3 UR6, UR4, 0x80, URZ ;  /* 0x0000008004067890 */ /* 0x000fe2000fffe03f */
[----:B-1----:R-:W-:Y:S01]  /*da20*/  FADD.FTZ R0, R0, R7 ;  /* 0x0000000700007221 */ /* 0x002fe20000010000 */
[----:B------:R-:W-:Y:S01]  /*da30*/  UMOV UR7, 0x40000040 ;  /* 0x4000004000077882 */ /* 0x000fe20000000000 */
[----:B------:R-:W-:Y:S02]  /*da40*/  IMAD.MOV.U32 R7, RZ, RZ, RZ ;  /* 0x000000ffff077224 */ /* 0x000fe400078e00ff */
[----:B0-----:R-:W-:Y:S01]  /*da50*/  FADD.FTZ R2, R3, R6 ;  /* 0x0000000603027221 */ /* 0x001fe20000010000 */
[----:B------:R-:W-:Y:S01]  /*da60*/  IMAD.MOV.U32 R6, RZ, RZ, -0x800000 ;  /* 0xff800000ff067424 */ /* 0x000fe200078e00ff */
[----:B------:R-:W0:Y:S04]  /*da70*/  SHFL.BFLY PT, R3, R0, 0x1, 0x1f ;  /* 0x0c201f0000037f89 */ /* 0x000e2800000e0000 */
[----:B------:R-:W1:Y:S01]  /*da80*/  SHFL.BFLY PT, R5, R2, 0x1, 0x1f ;  /* 0x0c201f0002057f89 */ /* 0x000e6200000e0000 */
[----:B0-----:R-:W-:Y:S01]  /*da90*/  FADD.FTZ R9, R0, R3 ;  /* 0x0000000300097221 */ /* 0x001fe20000010000 */
[----:B------:R-:W-:-:S02]  /*daa0*/  IMAD.MOV.U32 R0, RZ, RZ, -0x800000 ;  /* 0xff800000ff007424 */ /* 0x000fc400078e00ff */
[----:B-1----:R-:W-:Y:S02]  /*dab0*/  FADD.FTZ R12, R2, R5 ;  /* 0x00000005020c7221 */ /* 0x002fe40000010000 */
[----:B------:R-:W-:-:S03]  /*dac0*/  FSETP.NE.FTZ.AND P0, PT, R9, RZ, PT ;  /* 0x000000ff0900720b */ /* 0x000fc60003f15000 */
        /* <DEDUP_REMOVED lines=102> */
.L_x_910:
[----:B------:R-:W-:Y:S05]  /*e130*/  @P0 BRA `(.L_x_981) ;  /* 0x0000001400440947 */ /* 0x000fea0003800000 */
[----:B------:R-:W0:Y:S01]  /*e140*/  S2R R7, SR_TID.X ;  /* 0x0000000000077919 */ /* 0x000e220000002100 */
[----:B------:R-:W1:Y:S01]  /*e150*/  LDC R21, c[0x0][0xbe8] ;  /* 0x0002fa00ff157b82 */ /* 0x000e620000000800 */
[----:B------:R-:W-:Y:S01]  /*e160*/  SHF.R.S32.HI R15, RZ, 0x1f, R18 ;  /* 0x0000001fff0f7819 */ /* 0x000fe20000011412 */
[----:B------:R-:W-:Y:S01]  /*e170*/  ULDC.64 UR4, c[0x0][0xbd0] ;  /* 0x0002f40000047ab9 */ /* 0x000fe20000000a00 */
[----:B------:R-:W2:Y:S01]  /*e180*/  S2R R20, SR_CTAID.X ;  /* 0x0000000000147919 */ /* 0x000ea20000002500 */
[----:B------:R-:W-:Y:S01]  /*e190*/  ULDC.64 UR6, c[0x0][0xb38] ;  /* 0x0002ce0000067ab9 */ /* 0x000fe20000000a00 */
[----:B------:R-:W-:Y:S01]  /*e1a0*/  ULDC.64 UR10, c[0x0][0x208] ;  /* 0x00008200000a7ab9 */ /* 0x000fe20000000a00 */
[----:B------:R-:W-:Y:S02]  /*e1b0*/  BSSY B0, `(.L_x_982) ;  /* 0x00000e3000007945 */ /* 0x000fe40003800000 */
        /* <DEDUP_REMOVED lines=9> */
[----:B------:R-:W0:Y:S01]  /*e250*/  LDC.64 R72, c[0x0][0xb40] ;  /* 0x0002d000ff487b82 */ /* 0x000e220000000a00 */
[----:B------:R-:W-:Y:S02]  /*e260*/  LEA.HI R8, R8, R7, RZ, 0x2 ;  /* 0x0000000708087211 */ /* 0x000fe400078f10ff */
[----:B------:R-:W-:Y:S02]  /*e270*/  LOP3.LUT R10, R9, 0xffffff80, RZ, 0xc0, !PT ;  /* 0xffffff80090a7812 */ /* 0x000fe400078ec0ff */
[----:B------:R-:W-:-:S03]  /*e280*/  LOP3.LUT R8, R8, 0xfffffffc, RZ, 0xc0, !PT ;  /* 0xfffffffc08087812 */ /* 0x000fc600078ec0ff */
[C---:B------:R-:W-:Y:S01]  /*e290*/  IMAD.IADD R74, R7.reuse, 0x1, -R10 ;  /* 0x00000001074a7824 */ /* 0x040fe200078e0a0a */
[----:B------:R-:W-:Y:S01]  /*e2a0*/  SHF.R.S32.HI R10, RZ, 0x7, R9 ;  /* 0x00000007ff0a7819 */ /* 0x000fe20000011409 */
[----:B------:R-:W-:Y:S01]  /*e2b0*/  IMAD.IADD R14, R7, 0x1, -R8 ;  /* 0x00000001070e7824 */ /* 0x000fe200078e0a08 */
[----:B------:R-:W5:Y:S02]  /*e2c0*/  @P0 LDC R17, c[0x0][0xbec] ;  /* 0x0002fb00ff110b82 */ /* 0x000f640000000800 */
[----:B------:R-:W-:Y:S02]  /*e2d0*/  SHF.R.S32.HI R11, RZ, 0x1f, R74 ;  /* 0x0000001fff0b7819 */ /* 0x000fe4000001144a */
[----:B------:R-:W-:Y:S02]  /*e2e0*/  LEA.HI R7, R9, R10, RZ, 0x1 ;  /* 0x0000000a09077211 */ /* 0x000fe400078f08ff */
[CC--:B------:R-:W-:Y:S02]  /*e2f0*/  LEA.HI R88, R11.reuse, R74.reuse, RZ, 0x2 ;  /* 0x0000004a0b587211 */ /* 0x0c0fe400078f10ff */
[----:B------:R-:W-:Y:S01]  /*e300*/  LEA.HI R11, R11, R74, RZ, 0x5 ;  /* 0x0000004a0b0b7211 */ /* 0x000fe200078f28ff */
[----:B------:R-:W5:Y:S01]  /*e310*/  @P0 LDC R89, c[0x0][0xbec] ;  /* 0x0002fb00ff590b82 */ /* 0x000f620000000800 */
[----:B------:R-:W-:-:S02]  /*e320*/  SHF.R.S32.HI R12, RZ, 0x2, R88 ;  /* 0x00000002ff0c7819 */ /* 0x000fc40000011458 */
[----:B------:R-:W-:Y:S02]  /*e330*/  SHF.R.S32.HI R13, RZ, 0x1f, R88 ;  /* 0x0000001fff0d7819 */ /* 0x000fe40000011458 */
[----:B------:R-:W-:Y:S02]  /*e340*/  LOP3.LUT R7, R7, 0x3fffffe, RZ, 0xc0, !PT ;  /* 0x03fffffe07077812 */ /* 0x000fe400078ec0ff */
[----:B------:R-:W-:Y:S01]  /*e350*/  LEA.HI R13, R13, R12, RZ, 0x3 ;  /* 0x0000000c0d0d7211 */ /* 0x000fe200078f18ff */
[----:B------:R-:W5:Y:S01]  /*e360*/  @P0 LDC R19, c[0x0][0xbf0] ;  /* 0x0002fc00ff130b82 */ /* 0x000f620000000800 */
[----:B------:R-:W-:Y:S01]  /*e370*/  LEA.HI R9, R14, R14, RZ, 0x1 ;  /* 0x0000000e0e097211 */ /* 0x000fe200078f08ff */
[----:B------:R-:W-:Y:S01]  /*e380*/  IMAD.IADD R7, R10, 0x1, -R7 ;  /* 0x000000010a077824 */ /* 0x000fe200078e0a07 */
[----:B------:R-:W-:Y:S02]  /*e390*/  LOP3.LUT R13, R13, 0xfffffff8, RZ, 0xc0, !PT ;  /* 0xfffffff80d0d7812 */ /* 0x000fe400078ec0ff */
[----:B------:R-:W-:-:S02]  /*e3a0*/  SHF.R.S32.HI R11, RZ, 0x5, R11 ;  /* 0x00000005ff0b7819 */ /* 0x000fc4000001140b */
[----:B------:R-:W-:Y:S01]  /*e3b0*/  LOP3.LUT R9, R9, 0x1ffffffe, RZ, 0xc0, !PT ;  /* 0x1ffffffe09097812 */ /* 0x000fe200078ec0ff */
[----:B------:R-:W-:Y:S01]  /*e3c0*/  IMAD.IADD R8, R12, 0x1, -R13 ;  /* 0x000000010c087824 */ /* 0x000fe200078e0a0d */
[----:B------:R-:W5:Y:S03]  /*e3d0*/  @P0 LDC R90, c[0x0][0xbf0] ;  /* 0x0002fc00ff5a0b82 */ /* 0x000f660000000800 */
[----:B------:R-:W-:Y:S02]  /*e3e0*/  IMAD R8, R11, 0x10, R8 ;  /* 0x000000100b087824 */ /* 0x000fe400078e0208 */
[----:B------:R-:W-:Y:S02]  /*e3f0*/  IMAD R11, R15, UR4, RZ ;  /* 0x000000040f0b7c24 */ /* 0x000fe4000f8e02ff */
[----:B------:R-:W-:Y:S02]  /*e400*/  IMAD.IADD R12, R14, 0x1, -R9 ;  /* 0x000000010e0c7824 */ /* 0x000fe400078e0a09 */
[----:B------:R-:W-:-:S02]  /*e410*/  IMAD R7, R7, 0x40, R8 ;  /* 0x0000004007077824 */ /* 0x000fc400078e0208 */
[----:B------:R-:W-:Y:S01]  /*e420*/  IMAD.WIDE.U32 R8, R18, UR4, RZ ;  /* 0x0000000412087c25 */ /* 0x000fe2000f8e00ff */
[----:B---3--:R-:W-:-:S03]  /*e430*/  USHF.R.S32.HI UR4, URZ, 0x1f, UR9 ;  /* 0x0000001f3f047899 */ /* 0x008fc60008011409 */
[C---:B------:R-:W-:Y:S02]  /*e440*/  IMAD R13, R18.reuse, UR5, R11 ;  /* 0x00000005120d7c24 */ /* 0x040fe4000f8e020b */
[----:B------:R-:W-:Y:S02]  /*e450*/  IMAD R15, R15, UR6, RZ ;  /* 0x000000060f0f7c24 */ /* 0x000fe4000f8e02ff */
[----:B------:R-:W-:Y:S02]  /*e460*/  IMAD.IADD R9, R9, 0x1, R13 ;  /* 0x0000000109097824 */ /* 0x000fe400078e020d */
[----:B------:R-:W-:-:S04]  /*e470*/  IMAD.WIDE.U32 R10, R18, UR6, RZ ;  /* 0x00000006120a7c25 */ /* 0x000fc8000f8e00ff */
[----:B------:R-:W-:Y:S01]  /*e480*/  IMAD R13, R18, UR7, R15 ;  /* 0x00000007120d7c24 */ /* 0x000fe2000f8e020f */
[----:B------:R-:W-:Y:S01]  /*e490*/  ULDC.64 UR6, c[0x0][0xb48] ;  /* 0x0002d20000067ab9 */ /* 0x000fe20000000a00 */
[----:B------:R-:W-:Y:S02]  /*e4a0*/  IMAD R12, R12, 0x8, R7 ;  /* 0x000000080c0c7824 */ /* 0x000fe400078e0207 */
[----:B------:R-:W-:Y:S02]  /*e4b0*/  IMAD.MOV R18, RZ, RZ, -R18 ;  /* 0x000000ffff127224 */ /* 0x000fe400078e0a12 */
[----:B----4-:R-:W-:Y:S02]  /*e4c0*/  IMAD R14, R22, UR4, RZ ;  /* 0x00000004160e7c24 */ /* 0x010fe4000f8e02ff */
[----:B--2---:R-:W-:Y:S02]  /*e4d0*/  IMAD R12, R20, 0x80, R12 ;  /* 0x00000080140c7824 */ /* 0x004fe400078e020c */
[----:B0-----:R-:W-:Y:S01]  /*e4e0*/  IMAD R16, R72, UR4, RZ ;  /* 0x0000000448107c24 */ /* 0x001fe2000f8e02ff */
[----:B------:R-:W-:Y:S01]  /*e4f0*/  ULDC.64 UR4, c[0x0][0xbe0] ;  /* 0x0002f80000047ab9 */ /* 0x000fe20000000a00 */
[----:B-1----:R-:W-:-:S02]  /*e500*/  IMAD R75, R75, R18, UR8 ;  /* 0x000000084b4b7e24 */ /* 0x002fc4000f8e0212 */
[----:B------:R-:W-:Y:S02]  /*e510*/  IMAD.IADD R11, R11, 0x1, R13 ;  /* 0x000000010b0b7824 */ /* 0x000fe400078e020d */
[----:B------:R-:W-:Y:S02]  /*e520*/  IMAD R15, R23, UR9, R14 ;  /* 0x00000009170f7c24 */ /* 0x000fe4000f8e020e */
[----:B------:R-:W-:-:S04]  /*e530*/  IMAD.WIDE.U32 R8, R22, UR9, R8 ;  /* 0x0000000916087c25 */ /* 0x000fc8000f8e0008 */
[----:B-----5:R-:W-:-:S04]  /*e540*/  @P0 IMAD.HI.U32 R14, R12, R17, RZ ;  /* 0x000000110c0e0227 */ /* 0x020fc800078e00ff */
[----:B------:R-:W-:Y:S01]  /*e550*/  IMAD R17, R73, UR9, R16 ;  /* 0x0000000949117c24 */ /* 0x000fe2000f8e0210 */
[----:B------:R-:W-:Y:S01]  /*e560*/  SHF.R.S32.HI R16, RZ, 0x1f, R75 ;  /* 0x0000001fff107819 */ /* 0x000fe2000001144b */
[----:B------:R-:W-:Y:S01]  /*e570*/  IMAD.WIDE.U32 R10, R72, UR9, R10 ;  /* 0x00000009480a7c25 */ /* 0x000fe2000f8e000a */
[----:B------:R-:W-:-:S03]  /*e580*/  ULDC.64 UR8, c[0x0][0xb28] ;  /* 0x0002ca0000087ab9 */ /* 0x000fc60000000a00 */
[----:B------:R-:W-:Y:S02]  /*e590*/  IMAD.IADD R9, R9, 0x1, R15 ;  /* 0x0000000109097824 */ /* 0x000fe400078e020f */
[----:B------:R-:W-:-:S04]  /*e5a0*/  @P0 IMAD.HI.U32 R89, R12, R89, RZ ;  /* 0x000000590c590227 */ /* 0x000fc800078e00ff */
[----:B------:R-:W-:Y:S02]  /*e5b0*/  IMAD.IADD R11, R11, 0x1, R17 ;  /* 0x000000010b0b7824 */ /* 0x000fe400078e0211 */
[----:B------:R-:W-:Y:S01]  /*e5c0*/  IMAD.MOV.U32 R13, RZ, RZ, R12 ;  /* 0x000000ffff0d7224 */ /* 0x000fe200078e000c */
[----:B------:R-:W-:Y:S01]  /*e5d0*/  @P0 SHF.R.U32.HI R13, RZ, R19, R14 ;  /* 0x00000013ff0d0219 */ /* 0x000fe2000001160e */
[----:B------:R-:W-:Y:S02]  /*e5e0*/  IMAD R17, R16, UR6, RZ ;  /* 0x0000000610117c24 */ /* 0x000fe4000f8e02ff */
[----:B------:R-:W-:-:S04]  /*e5f0*/  IMAD.WIDE.U32 R8, R75, UR4, R8 ;  /* 0x000000044b087c25 */ /* 0x000fc8000f8e0008 */
[----:B------:R-:W-:Y:S01]  /*e600*/  IMAD.MOV.U32 R15, RZ, RZ, R12 ;  /* 0x000000ffff0f7224 */ /* 0x000fe200078e000c */
[----:B------:R-:W-:Y:S01]  /*e610*/  @P0 SHF.R.U32.HI R15, RZ, R90, R89 ;  /* 0x0000005aff0f0219 */ /* 0x000fe20000011659 */
[----:B------:R-:W-:Y:S01]  /*e620*/  IMAD R14, R16, UR4, RZ ;  /* 0x00000004100e7c24 */ /* 0x000fe2000f8e02ff */
[----:B------:R-:W-:Y:S01]  /*e630*/  IADD3 R8, P0, R13, R8, RZ ;  /* 0x000000080d087210 */ /* 0x000fe20007f1e0ff */
[C---:B------:R-:W-:Y:S01]  /*e640*/  IMAD R19, R75.reuse, UR7, R17 ;  /* 0x000000074b137c24 */ /* 0x040fe2000f8e0211 */
[--C-:B------:R-:W-:Y:S01]  /*e650*/  SHF.R.S32.HI R17, RZ, 0x1f, R13.reuse ;  /* 0x0000001fff117819 */ /* 0x100fe2000001140d */
[----:B------:R-:W-:Y:S02]  /*e660*/  IMAD.MOV R13, RZ, RZ, -R13 ;  /* 0x000000ffff0d7224 */ /* 0x000fe400078e0a0d */
[----:B------:R-:W-:Y:S01]  /*e670*/  IMAD R16, R75, UR5, R14 ;  /* 0x000000054b107c24 */ /* 0x000fe2000f8e020e */
[--C-:B------:R-:W-:Y:S01]  /*e680*/  SHF.R.S32.HI R14, RZ, 0x1f, R15.reuse ;  /* 0x0000001fff0e7819 */ /* 0x100fe2000001140f */
[----:B------:R-:W-:Y:S01]  /*e690*/  IMAD.MOV R18, RZ, RZ, -R15 ;  /* 0x000000ffff127224 */ /* 0x000fe200078e0a0f */
[----:B------:R-:W-:Y:S01]  /*e6a0*/  ULDC.64 UR4, c[0x0][0xb30] ;  /* 0x0002cc0000047ab9 */ /* 0x000fe20000000a00 */
[----:B------:R-:W-:Y:S01]  /*e6b0*/  IMAD R13, R21, R13, R12 ;  /* 0x0000000d150d7224 */ /* 0x000fe200078e020c */
[----:B------:R-:W-:Y:S01]  /*e6c0*/  IADD3.X R9, R17, R9, R16, P0, !PT ;  /* 0x0000000911097210 */ /* 0x000fe200007fe410 */
[----:B------:R-:W-:Y:S01]  /*e6d0*/  IMAD.WIDE.U32 R10, R75, UR6, R10 ;  /* 0x000000064b0a7c25 */ /* 0x000fe2000f8e000a */
[----:B------:R-:W-:-:S03]  /*e6e0*/  ULDC.64 UR6, c[0x0][0xbc8] ;  /* 0x0002f20000067ab9 */ /* 0x000fc60000000a00 */
[----:B------:R-:W-:Y:S02]  /*e6f0*/  IMAD R14, R14, UR4, RZ ;  /* 0x000000040e0e7c24 */ /* 0x000fe4000f8e02ff */
[----:B------:R-:W-:Y:S01]  /*e700*/  IMAD R17, R21, R18, R12 ;  /* 0x0000001215117224 */ /* 0x000fe200078e020c */
[----:B------:R-:W-:Y:S01]  /*e710*/  SHF.R.S32.HI R12, RZ, 0x1f, R13 ;  /* 0x0000001fff0c7819 */ /* 0x000fe2000001140d */
[----:B------:R-:W-:Y:S02]  /*e720*/  IMAD.IADD R11, R11, 0x1, R19 ;  /* 0x000000010b0b7824 */ /* 0x000fe400078e0213 */
[C---:B------:R-:W-:Y:S01]  /*e730*/  IMAD R19, R15.reuse, UR5, R14 ;  /* 0x000000050f137c24 */ /* 0x040fe2000f8e020e */
[----:B------:R-:W-:Y:S01]  /*e740*/  SHF.R.S32.HI R14, RZ, 0x1f, R17 ;  /* 0x0000001fff0e7819 */ /* 0x000fe20000011411 */
[----:B------:R-:W-:Y:S01]  /*e750*/  IMAD.WIDE.U32 R10, R15, UR4, R10 ;  /* 0x000000040f0a7c25 */ /* 0x000fe2000f8e000a */
[----:B------:R-:W0:Y:S01]  /*e760*/  S2UR UR5, SR_CgaCtaId ;  /* 0x00000000000579c3 */ /* 0x000e220000008800 */
[----:B------:R-:W-:-:S02]  /*e770*/  UMOV UR4, 0x400 ;  /* 0x0000040000047882 */ /* 0x000fc40000000000 */
[----:B------:R-:W-:Y:S02]  /*e780*/  IMAD R12, R12, UR6, RZ ;  /* 0x000000060c0c7c24 */ /* 0x000fe4000f8e02ff */
[----:B------:R-:W-:Y:S02]  /*e790*/  IMAD.IADD R11, R11, 0x1, R19 ;  /* 0x000000010b0b7824 */ /* 0x000fe400078e0213 */
[----:B------:R-:W-:Y:S02]  /*e7a0*/  IMAD R14, R14, UR8, RZ ;  /* 0x000000080e0e7c24 */ /* 0x000fe4000f8e02ff */
        /* <DEDUP_REMOVED lines=10> */
[----:B------:R-:W-:Y:S01]  /*e850*/  IMAD.IADD R9, R11, 0x1, R19 ;  /* 0x000000010b097824 */ /* 0x000fe200078e0213 */
[----:B0-----:R-:W-:Y:S01]  /*e860*/  ULEA UR4, UR5, UR4, 0x18 ;  /* 0x0000000405047291 */ /* 0x001fe2000f8ec03f */
[----:B------:R-:W-:Y:S01]  /*e870*/  IMAD R7, R20, 0x80, R7 ;  /* 0x0000008014077824 */ /* 0x000fe200078e0207 */
[----:B------:R-:W-:Y:S01]  /*e880*/  LEA.HI.X R13, R8, UR7, R13, 0x2, P0 ;  /* 0x00000007080d7c11 */ /* 0x000fe200080f140d */
[----:B------:R-:W-:Y:S01]  /*e890*/  IMAD R20, R21, UR6, RZ ;  /* 0x0000000615147c24 */ /* 0x000fe2000f8e02ff */
[----:B------:R-:W-:Y:S01]  /*e8a0*/  LEA.HI.X R73, R10, UR9, R9, 0x2, P1 ;  /* 0x000000090a497c11 */ /* 0x000fe200088f1409 */
[----:B------:R-:W-:Y:S01]  /*e8b0*/  SHFL.IDX PT, R8, R12, RZ, 0x1c1f ;  /* 0x001c1fff0c087589 */ /* 0x000fe200000e0000 */
[----:B------:R-:W-:Y:S01]  /*e8c0*/  LOP3.LUT P0, RZ, R74, 0x3, RZ, 0xc0, !PT ;  /* 0x000000034aff7812 */ /* 0x000fe2000780c0ff */
[C---:B------:R-:W-:Y:S01]  /*e8d0*/  VIADD R21, R7.reuse, 0x8 ;  /* 0x0000000807157836 */ /* 0x040fe20000000000 */
[----:B------:R-:W-:Y:S01]  /*e8e0*/  UIADD3 UR4, UR4, 0x2a820, URZ ;  /* 0x0002a82004047890 */ /* 0x000fe2000fffe03f */
[----:B------:R-:W0:Y:S01]  /*e8f0*/  SHFL.IDX PT, R9, R13, RZ, 0x1c1f ;  /* 0x001c1fff0d097589 */ /* 0x000e2200000e0000 */
[----:B------:R-:W-:-:S02]  /*e900*/  ISETP.GE.OR P1, PT, R7, R20, P0 ;  /* 0x000000140700720c */ /* 0x000fc40000726670 */
[-C--:B------:R-:W-:Y:S01]  /*e910*/  ISETP.GE.OR P0, PT, R21, R20.reuse, P0 ;  /* 0x000000141500720c */ /* 0x080fe20000706670 */
[----:B------:R-:W-:Y:S01]  /*e920*/  SHFL.IDX PT, R10, R12, 0x1, 0x1c1f ;  /* 0x003c1f000c0a7f89 */ /* 0x000fe200000e0000 */
[----:B------:R-:W-:Y:S01]  /*e930*/  ISETP.GE.AND P2, PT, R7, R20, PT ;  /* 0x000000140700720c */ /* 0x000fe20003f46270 */
[----:B------:R-:W-:Y:S02]  /*e940*/  UPRMT UR4, URZ, 0x654, UR4 ;  /* 0x000006543f047896 */ /* 0x000fe40008000004 */
[----:B------:R1:W2:Y:S04]  /*e950*/  SHFL.IDX PT, R11, R13, 0x1, 0x1c1f ;  /* 0x003c1f000d0b7f89 */ /* 0x0002a800000e0000 */
[----:B------:R3:W4:Y:S03]  /*e960*/  SHFL.IDX PT, R18, R72, RZ, 0x1c1f ;  /* 0x001c1fff48127589 */ /* 0x00072600000e0000 */
[----:B------:R-:W-:Y:S01]  /*e970*/  SYNCS.ARRIVE.TRANS64.RED.A1T0 RZ, [UR4], RZ ;  /* 0x000000ffffff79a7 */ /* 0x000fe20008100404 */
[----:B-1----:R-:W-:Y:S01]  /*e980*/  LOP3.LUT R13, R88, 0x7ffffffc, RZ, 0xc0, !PT ;  /* 0x7ffffffc580d7812 */ /* 0x002fe200078ec0ff */
[----:B------:R3:W1:Y:S04]  /*e990*/  SHFL.IDX PT, R19, R73, RZ, 0x1c1f ;  /* 0x001c1fff49137589 */ /* 0x00066800000e0000 */
[----:B------:R-:W-:Y:S01]  /*e9a0*/  IMAD.IADD R13, R74, 0x1, -R13 ;  /* 0x000000014a0d7824 */ /* 0x000fe200078e0a0d */
[----:B0-----:R3:W-:Y:S03]  /*e9b0*/  @!P1 ST.E desc[UR10][R8.64], R6 ;  /* 0x0000000608009985 */ /* 0x0017e6000c10190a */
[----:B------:R-:W-:Y:S01]  /*e9c0*/  IMAD.SHL.U32 R23, R13, 0x2, RZ ;  /* 0x000000020d177824 */ /* 0x000fe200078e00ff */
[----:B--2---:R3:W-:Y:S01]  /*e9d0*/  @!P0 ST.E desc[UR10][R10.64], R0 ;  /* 0x000000000a008985 */ /* 0x0047e2000c10190a */
[----:B------:R-:W-:Y:S05]  /*e9e0*/  @P2 BRA `(.L_x_983) ;  /* 0x00000004007c2947 */ /* 0x000fea0003800000 */
[C---:B---3--:R-:W-:Y:S01]  /*e9f0*/  VIADD R0, R23.reuse, 0x8 ;  /* 0x0000000817007836 */ /* 0x048fe20000000000 */
[----:B------:R-:W-:Y:S01]  /*ea00*/  ULDC UR4, c[0x0][0xac8] ;  /* 0x0002b20000047ab9 */ /* 0x000fe20000000800 */
[C---:B------:R-:W-:Y:S01]  /*ea10*/  VIADD R10, R23.reuse, 0x10 ;  /* 0x00000010170a7836 */ /* 0x040fe20000000000 */
[C---:B------:R-:W-:Y:S01]  /*ea20*/  ISETP.GE.AND P2, PT, R23.reuse, UR4, PT ;  /* 0x0000000417007c0c */ /* 0x040fe2000bf46270 */
[C---:B------:R-:W-:Y:S01]  /*ea30*/  VIADD R11, R23.reuse, 0x18 ;  /* 0x00000018170b7836 */ /* 0x040fe20000000000 */
[----:B------:R-:W-:Y:S01]  /*ea40*/  ISETP.GE.AND P3, PT, R0, UR4, PT ;  /* 0x0000000400007c0c */ /* 0x000fe2000bf66270 */
[----:B------:R-:W-:Y:S01]  /*ea50*/  VIADD R12, R23, 0x28 ;  /* 0x00000028170c7836 */ /* 0x000fe20000000000 */
[----:B------:R-:W-:Y:S01]  /*ea60*/  ISETP.GE.AND P0, PT, R10, UR4, PT ;  /* 0x000000040a007c0c */ /* 0x000fe2000bf06270 */
[----:B------:R-:W-:Y:S01]  /*ea70*/  ULDC.64 UR6, c[0x0][0x208] ;  /* 0x0000820000067ab9 */ /* 0x000fe20000000a00 */
[----:B------:R-:W-:Y:S01]  /*ea80*/  ISETP.GE.AND P1, PT, R11, UR4, PT ;  /* 0x000000040b007c0c */ /* 0x000fe2000bf26270 */
[----:B------:R-:W-:-:S02]  /*ea90*/  VIADD R13, R23, 0x30 ;  /* 0x00000030170d7836 */ /* 0x000fc40000000000 */
[C---:B------:R-:W-:Y:S02]  /*eaa0*/  VIADD R14, R23.reuse, 0x38 ;  /* 0x00000038170e7836 */ /* 0x040fe40000000000 */
[----:B------:R-:W-:Y:S01]  /*eab0*/  VIADD R15, R23, 0x40 ;  /* 0x00000040170f7836 */ /* 0x000fe20000000000 */
[----:B------:R-:W-:Y:S01]  /*eac0*/  ISETP.GE.AND P4, PT, R13, UR4, PT ;  /* 0x000000040d007c0c */ /* 0x000fe2000bf86270 */
[C---:B-1--4-:R-:W-:Y:S01]  /*ead0*/  @!P2 IMAD.WIDE R6, R23.reuse, 0x4, R18 ;  /* 0x000000041706a825 */ /* 0x052fe200078e0212 */
[----:B------:R-:W-:Y:S02]  /*eae0*/  ISETP.GE.AND P5, PT, R14, UR4, PT ;  /* 0x000000040e007c0c */ /* 0x000fe4000bfa6270 */
[----:B------:R-:W-:Y:S01]  /*eaf0*/  @!P3 LEA.HI R0, R0, R0, RZ, 0x1 ;  /* 0x000000000000b211 */ /* 0x000fe200078f08ff */
[----:B------:R-:W-:Y:S01]  /*eb00*/  VIADD R16, R23, 0x50 ;  /* 0x0000005017107836 */ /* 0x000fe20000000000 */
[----:B------:R0:W-:Y:S01]  /*eb10*/  @!P2 ST.E.64 desc[UR6][R6.64], R24 ;  /* 0x000000180600a985 */ /* 0x0001e2000c101b06 */
[----:B------:R-:W-:Y:S01]  /*eb20*/  ISETP.GE.AND P6, PT, R15, UR4, PT ;  /* 0x000000040f007c0c */ /* 0x000fe2000bfc6270 */
[C---:B------:R-:W-:Y:S01]  /*eb30*/  VIADD R22, R23.reuse, 0x60 ;  /* 0x0000006017167836 */ /* 0x040fe20000000000 */
        /* <DEDUP_REMOVED lines=12> */
[----:B------:R-:W-:Y:S01]  /*ec00*/  @!P0 IMAD.WIDE R6, R7, 0x4, R18 ;  /* 0x0000000407068825 */ /* 0x000fe200078e0212 */
[----:B------:R-:W-:-:S04]  /*ec10*/  @!P2 LEA.HI R0, R0, R0, RZ, 0x1 ;  /* 0x000000000000a211 */ /* 0x000fc800078f08ff */
[----:B------:R0:W-:Y:S01]  /*ec20*/  @!P0 ST.E.64 desc[UR6][R6.64], R32 ;  /* 0x0000002006008985 */ /* 0x0001e2000c101b06 */
[----:B------:R-:W-:Y:S02]  /*ec30*/  @!P3 LEA.HI R12, R12, R12, RZ, 0x1 ;  /* 0x0000000c0c0cb211 */ /* 0x000fe400078f08ff */
[----:B-1----:R-:W-:Y:S02]  /*ec40*/  @!P1 LOP3.LUT R9, R11, 0xfffffffe, RZ, 0xc0, !PT ;  /* 0xfffffffe0b099812 */ /* 0x002fe400078ec0ff */
[----:B------:R-:W-:Y:S02]  /*ec50*/  @!P2 LOP3.LUT R11, R0, 0xfffffffe, RZ, 0xc0, !PT ;  /* 0xfffffffe000ba812 */ /* 0x000fe400078ec0ff */
[----:B------:R-:W-:Y:S01]  /*ec60*/  @!P3 LOP3.LUT R13, R12, 0xfffffffe, RZ, 0xc0, !PT ;  /* 0xfffffffe0c0db812 */ /* 0x000fe200078ec0ff */
[--C-:B------:R-:W-:Y:S01]  /*ec70*/  @!P1 IMAD.WIDE R8, R9, 0x4, R18.reuse ;  /* 0x0000000409089825 */ /* 0x100fe200078e0212 */
[----:B------:R-:W-:Y:S02]  /*ec80*/  @!P6 LEA.HI R0, R15, R15, RZ, 0x1 ;  /* 0x0000000f0f00e211 */ /* 0x000fe400078f08ff */
[----:B------:R-:W-:Y:S01]  /*ec90*/  @!P4 LOP3.LUT R15, R10, 0xfffffffe, RZ, 0xc0, !PT ;  /* 0xfffffffe0a0fc812 */ /* 0x000fe200078ec0ff */
[--C-:B------:R-:W-:Y:S01]  /*eca0*/  @!P2 IMAD.WIDE R10, R11, 0x4, R18.reuse ;  /* 0x000000040b0aa825 */ /* 0x100fe200078e0212 */
[----:B------:R-:W-:Y:S01]  /*ecb0*/  @!P6 LOP3.LUT R25, R0, 0xfffffffe, RZ, 0xc0, !PT ;  /* 0xfffffffe0019e812 */ /* 0x000fe200078ec0ff */
[----:B------:R1:W-:Y:S01]  /*ecc0*/  @!P1 ST.E.64 desc[UR6][R8.64], R36 ;  /* 0x0000002408009985 */ /* 0x0003e2000c101b06 */
[----:B------:R-:W-:Y:S01]  /*ecd0*/  ISETP.GE.AND P1, PT, R16, UR4, PT ;  /* 0x0000000410007c0c */ /* 0x000fe2000bf26270 */
[----:B0-----:R-:W-:-:S02]  /*ece0*/  @!P3 IMAD.WIDE R6, R13, 0x4, R18 ;  /* 0x000000040d06b825 */ /* 0x001fc400078e0212 */
[----:B------:R0:W-:Y:S02]  /*ecf0*/  @!P2 ST.E.64 desc[UR6][R10.64], R40 ;  /* 0x000000280a00a985 */ /* 0x0001e4000c101b06 */
[----:B------:R-:W-:Y:S02]  /*ed00*/  VIADD R0, R23, 0x48 ;  /* 0x0000004817007836 */ /* 0x000fe40000000000 */
[--C-:B------:R-:W-:Y:S01]  /*ed10*/  @!P5 IMAD.WIDE R12, R17, 0x4, R18.reuse ;  /* 0x00000004110cd825 */ /* 0x100fe200078e0212 */
[----:B------:R2:W-:Y:S01]  /*ed20*/  @!P3 ST.E.64 desc[UR6][R6.64], R44 ;  /* 0x0000002c0600b985 */ /* 0x0005e2000c101b06 */
[----:B------:R-:W-:Y:S02]  /*ed30*/  ISETP.GE.AND P3, PT, R22, UR4, PT ;  /* 0x0000000416007c0c */ /* 0x000fe4000bf66270 */
[----:B------:R-:W-:Y:S01]  /*ed40*/  VIADD R17, R23, 0x58 ;  /* 0x0000005817117836 */ /* 0x000fe20000000000 */
[----:B------:R-:W-:Y:S01]  /*ed50*/  ISETP.GE.AND P0, PT, R0, UR4, PT ;  /* 0x0000000400007c0c */ /* 0x000fe2000bf06270 */
[----:B-1----:R-:W-:Y:S01]  /*ed60*/  @!P4 IMAD.WIDE R8, R15, 0x4, R18 ;  /* 0x000000040f08c825 */ /* 0x002fe200078e0212 */
[----:B------:R-:W-:-:S02]  /*ed70*/  @!P1 LEA.HI R16, R16, R16, RZ, 0x1 ;  /* 0x0000001010109211 */ /* 0x000fc400078f08ff */
[----:B------:R-:W-:Y:S01]  /*ed80*/  ISETP.GE.AND P2, PT, R17, UR4, PT ;  /* 0x0000000411007c0c */ /* 0x000fe2000bf46270 */
[----:B------:R-:W-:Y:S01]  /*ed90*/  @!P6 IMAD.WIDE R14, R25, 0x4, R18 ;  /* 0x00000004190ee825 */ /* 0x000fe200078e0212 */
[----:B------:R1:W-:Y:S03]  /*eda0*/  @!P4 ST.E.64 desc[UR6][R8.64], R48 ;  /* 0x000000300800c985 */ /* 0x0003e6000c101b06 */
[C---:B0-----:R-:W-:Y:S01]  /*edb0*/  VIADD R10, R23.reuse, 0x68 ;  /* 0x00000068170a7836 */ /* 0x041fe20000000000 */
[----:B------:R0:W-:Y:S01]  /*edc0*/  @!P5 ST.E.64 desc[UR6][R12.64], R52 ;  /* 0x000000340c00d985 */ /* 0x0001e2000c101b06 */
[C---:B--2---:R-:W-:Y:S01]  /*edd0*/  VIADD R7, R23.reuse, 0x78 ;  /* 0x0000007817077836 */ /* 0x044fe20000000000 */
[----:B------:R-:W-:Y:S01]  /*ede0*/  @!P3 LEA.HI R22, R22, R22, RZ, 0x1 ;  /* 0x000000161616b211 */ /* 0x000fe200078f08ff */
[----:B------:R-:W-:Y:S01]  /*edf0*/  VIADD R11, R23, 0x70 ;  /* 0x00000070170b7836 */ /* 0x000fe20000000000 */
[----:B------:R2:W-:Y:S01]  /*ee00*/  @!P6 ST.E.64 desc[UR6][R14.64], R56 ;  /* 0x000000380e00e985 */ /* 0x0005e2000c101b06 */
[----:B------:R-:W-:-:S02]  /*ee10*/  ISETP.GE.AND P4, PT, R10, UR4, PT ;  /* 0x000000040a007c0c */ /* 0x000fc4000bf86270 */
[----:B------:R-:W-:Y:S02]  /*ee20*/  ISETP.GE.AND P6, PT, R7, UR4, PT ;  /* 0x0000000407007c0c */ /* 0x000fe4000bfc6270 */
[----:B------:R-:W-:Y:S02]  /*ee30*/  ISETP.GE.AND P5, PT, R11, UR4, PT ;  /* 0x000000040b007c0c */ /* 0x000fe4000bfa6270 */
[----:B------:R-:W-:Y:S02]  /*ee40*/  @!P0 LEA.HI R0, R0, R0, RZ, 0x1 ;  /* 0x0000000000008211 */ /* 0x000fe400078f08ff */
[----:B------:R-:W-:Y:S02]  /*ee50*/  @!P2 LEA.HI R17, R17, R17, RZ, 0x1 ;  /* 0x000000111111a211 */ /* 0x000fe400078f08ff */
[----:B-1----:R-:W-:Y:S02]  /*ee60*/  @!P1 LOP3.LUT R9, R16, 0xfffffffe, RZ, 0xc0, !PT ;  /* 0xfffffffe10099812 */ /* 0x002fe400078ec0ff */
[----:B0-----:R-:W-:-:S02]  /*ee70*/  @!P3 LOP3.LUT R13, R22, 0xfffffffe, RZ, 0xc0, !PT ;  /* 0xfffffffe160db812 */ /* 0x001fc400078ec0ff */
        /* <DEDUP_REMOVED lines=22> */
.L_x_983:
[----:B------:R-:W-:Y:S05]  /*efe0*/  BSYNC B0 ;  /* 0x0000000000007941 */ /* 0x000fea0003800000 */
.L_x_982:
[----:B------:R-:W-:Y:S01]  /*eff0*/  ISETP.GE.AND P0, PT, R21, R20, PT ;  /* 0x000000141500720c */ /* 0x000fe20003f06270 */
[----:B0-----:R2:W0:Y:S04]  /*f000*/  SHFL.IDX PT, R15, R73, 0x1, 0x1c1f ;  /* 0x003c1f00490f7f89 */ /* 0x00142800000e0000 */
[----:B------:R2:W0:Y:S08]  /*f010*/  SHFL.IDX PT, R14, R72, 0x1, 0x1c1f ;  /* 0x003c1f00480e7f89 */ /* 0x00043000000e0000 */
[----:B--2---:R-:W-:Y:S05]  /*f020*/  @P0 BRA `(.L_x_902) ;  /* 0x0000004c00140947 */ /* 0x004fea0003800000 */
[----:B------:R-:W-:Y:S01]  /*f030*/  ULDC UR4, c[0x0][0xac8] ;  /* 0x0002b20000047ab9 */ /* 0x000fe20000000800 */
[C---:B---3--:R-:W-:Y:S01]  /*f040*/  VIADD R0, R23.reuse, 0x8 ;  /* 0x0000000817007836 */ /* 0x048fe20000000000 */
[C---:B------:R-:W-:Y:S01]  /*f050*/  ISETP.GE.AND P0, PT, R23.reuse, UR4, PT ;  /* 0x0000000417007c0c */ /* 0x040fe2000bf06270 */
[C---:B------:R-:W-:Y:S01]  /*f060*/  VIADD R6, R23.reuse, 0x10 ;  /* 0x0000001017067836 */ /* 0x040fe20000000000 */
[----:B------:R-:W-:Y:S01]  /*f070*/  ULDC.64 UR6, c[0x0][0x208] ;  /* 0x0000820000067ab9 */ /* 0x000fe20000000a00 */
[C---:B------:R-:W-:Y:S01]  /*f080*/  VIADD R8, R23.reuse, 0x18 ;  /* 0x0000001817087836 */ /* 0x040fe20000000000 */
[----:B------:R-:W-:Y:S01]  /*f090*/  ISETP.GE.AND P5, PT, R0, UR4, PT ;  /* 0x0000000400007c0c */ /* 0x000fe2000bfa6270 */
[C---:B------:R-:W-:Y:S01]  /*f0a0*/  VIADD R11, R23.reuse, 0x28 ;  /* 0x00000028170b7836 */ /* 0x040fe20000000000 */
[----:B------:R-:W-:Y:S01]  /*f0b0*/  ISETP.GE.AND P6, PT, R6, UR4, PT ;  /* 0x0000000406007c0c */ /* 0x000fe2000bfc6270 */
[C---:B------:R-:W-:Y:S02]  /*f0c0*/  VIADD R10, R23.reuse, 0x20 ;  /* 0x00000020170a7836 */ /* 0x040fe40000000000 */
[----:B------:R-:W-:Y:S01]  /*f0d0*/  VIADD R13, R23, 0x38 ;  /* 0x00000038170d7836 */ /* 0x000fe20000000000 */
[----:B------:R-:W-:Y:S01]  /*f0e0*/  ISETP.GE.AND P3, PT, R11, UR4, PT ;  /* 0x000000040b007c0c */ /* 0x000fe2000bf66270 */
[C---:B------:R-:W-:Y:S01]  /*f0f0*/  VIADD R12, R23.reuse, 0x30 ;  /* 0x00000030170c7836 */ /* 0x040fe20000000000 */
[----:B------:R-:W-:Y:S01]  /*f100*/  ISETP.GE.AND P4, PT, R10, UR4, PT ;  /* 0x000000040a007c0c */ /* 0x000fe2000bf86270 */
[----:B0-----:R-:W-:Y:S01]  /*f110*/  @!P0 IMAD.WIDE R2, R23, 0x4, R14 ;  /* 0x0000000417028825 */ /* 0x001fe200078e020e */
[----:B------:R-:W-:-:S02]  /*f120*/  ISETP.GE.AND P1, PT, R13, UR4, PT ;  /* 0x000000040d007c0c */ /* 0x000fc4000bf26270 */
[----:B------:R-:W-:Y:S01]  /*f130*/  ISETP.GE.AND P2, PT, R12, UR4, PT ;  /* 0x000000040c007c0c */ /* 0x000fe2000bf46270 */
[C---:B----4-:R-:W-:Y:S01]  /*f140*/  VIADD R18, R23.reuse, 0x40 ;  /* 0x0000004017127836 */ /* 0x050fe20000000000 */
[----:B------:R0:W-:Y:S01]  /*f150*/  @!P0 ST.E.64 desc[UR6][R2.64], R26 ;  /* 0x0000001a02008985 */ /* 0x0001e2000c101b06 */
[----:B------:R-:W-:Y:S01]  /*f160*/  ISETP.GE.AND P0, PT, R8, UR4, PT ;  /* 0x0000000408007c0c */ /* 0x000fe2000bf06270 */
[C---:B------:R-:W-:Y:S01]  /*f170*/  VIADD R20, R23.reuse, 0x48 ;  /* 0x0000004817147836 */ /* 0x040fe20000000000 */
[----:B------:R-:W-:Y:S01]  /*f180*/  @!P5 LEA.HI R0, R0, R0, RZ, 0x1 ;  /* 0x000000000000d211 */ /* 0x000fe200078f08ff */
[----:B------:R-:W-:Y:S01]  /*f190*/  VIADD R21, R23, 0x70 ;  /* 0x0000007017157836 */ /* 0x000fe20000000000 */
        /* <DEDUP_REMOVED lines=9> */
[----:B------:R-:W-:Y:S01]  /*f230*/  @!P0 LOP3.LUT R9, R8, 0xfffffffe, RZ, 0xc0, !PT ;  /* 0xfffffffe08098812 */ /* 0x000fe200078ec0ff */
[----:B------:R0:W-:Y:S01]  /*f240*/  @!P5 ST.E.64 desc[UR6][R2.64], R30 ;  /* 0x0000001e0200d985 */ /* 0x0001e2000c101b06 */
[----:B------:R-:W-:-:S02]  /*f250*/  ISETP.GE.AND P5, PT, R18, UR4, PT ;  /* 0x0000000412007c0c */ /* 0x000fc4000bfa6270 */
[----:B------:R-:W-:Y:S01]  /*f260*/  @!P2 LEA.HI R12, R12, R12, RZ, 0x1 ;  /* 0x0000000c0c0ca211 */ /* 0x000fe200078f08ff */
[----:B------:R2:W-:Y:S01]  /*f270*/  @!P6 ST.E.64 desc[UR6][R6.64], R34 ;  /* 0x000000220600e985 */ /* 0x0005e2000c101b06 */
[----:B------:R-:W-:Y:S01]  /*f280*/  @!P3 LOP3.LUT R13, R0, 0xfffffffe, RZ, 0xc0, !PT ;  /* 0xfffffffe000db812 */ /* 0x000fe200078ec0ff */
[----:B------:R-:W-:Y:S01]  /*f290*/  VIADD R0, R23, 0x50 ;  /* 0x0000005017007836 */ /* 0x000fe20000000000 */
[----:B------:R-:W-:Y:S02]  /*f2a0*/  @!P4 LOP3.LUT R11, R10, 0xfffffffe, RZ, 0xc0, !PT ;  /* 0xfffffffe0a0bc812 */ /* 0x000fe400078ec0ff */
[----:B------:R-:W-:Y:S02]  /*f2b0*/  @!P2 LOP3.LUT R17, R12, 0xfffffffe, RZ, 0xc0, !PT ;  /* 0xfffffffe0c11a812 */ /* 0x000fe400078ec0ff */
[----:B------:R-:W-:Y:S02]  /*f2c0*/  ISETP.GE.AND P6, PT, R20, UR4, PT ;  /* 0x0000000414007c0c */ /* 0x000fe4000bfc6270 */
[----:B-1----:R-:W-:Y:S01]  /*f2d0*/  @!P1 LOP3.LUT R19, R16, 0xfffffffe, RZ, 0xc0, !PT ;  /* 0xfffffffe10139812 */ /* 0x002fe200078ec0ff */
[----:B0-----:R-:W-:Y:S01]  /*f2e0*/  @!P0 IMAD.WIDE R2, R9, 0x4, R14 ;  /* 0x0000000409028825 */ /* 0x001fe200078e020e */
[----:B------:R-:W-:-:S03]  /*f2f0*/  @!P5 LEA.HI R18, R18, R18, RZ, 0x1 ;  /* 0x000000121212d211 */ /* 0x000fc600078f08ff */
[--C-:B--2---:R-:W-:Y:S01]  /*f300*/  @!P4 IMAD.WIDE R6, R11, 0x4, R14.reuse ;  /* 0x000000040b06c825 */ /* 0x104fe200078e020e */
[----:B------:R0:W-:Y:S01]  /*f310*/  @!P0 ST.E.64 desc[UR6][R2.64], R38 ;  /* 0x0000002602008985 */ /* 0x0001e2000c101b06 */
[----:B------:R-:W-:Y:S02]  /*f320*/  ISETP.GE.AND P0, PT, R0, UR4, PT ;  /* 0x0000000400007c0c */ /* 0x000fe4000bf06270 */
[--C-:B------:R-:W-:Y:S01]  /*f330*/  @!P3 IMAD.WIDE R8, R13, 0x4, R14.reuse ;  /* 0x000000040d08b825 */ /* 0x100fe200078e020e */
[----:B------:R1:W-:Y:S01]  /*f340*/  @!P4 ST.E.64 desc[UR6][R6.64], R42 ;  /* 0x0000002a0600c985 */ /* 0x0003e2000c101b06 */
[----:B------:R-:W-:Y:S02]  /*f350*/  @!P6 LEA.HI R20, R20, R20, RZ, 0x1 ;  /* 0x000000141414e211 */ /* 0x000fe400078f08ff */
[----:B------:R-:W-:Y:S01]  /*f360*/  @!P2 IMAD.WIDE R10, R17, 0x4, R14 ;  /* 0x00000004110aa825 */ /* 0x000fe200078e020e */
[----:B------:R2:W-:Y:S01]  /*f370*/  @!P3 ST.E.64 desc[UR6][R8.64], R46 ;  /* 0x0000002e0800b985 */ /* 0x0005e2000c101b06 */
[----:B------:R-:W-:-:S02]  /*f380*/  ISETP.GE.AND P4, PT, R21, UR4, PT ;  /* 0x0000000415007c0c */ /* 0x000fc4000bf86270 */
[--C-:B------:R-:W-:Y:S01]  /*f390*/  @!P1 IMAD.WIDE R12, R19, 0x4, R14.reuse ;  /* 0x00000004130c9825 */ /* 0x100fe200078e020e */
[----:B------:R3:W-:Y:S01]  /*f3a0*/  @!P2 ST.E.64 desc[UR6][R10.64], R50 ;  /* 0x000000320a00a985 */ /* 0x0007e2000c101b06 */
[----:B0-----:R-:W-:Y:S02]  /*f3b0*/  @!P5 LOP3.LUT R3, R18, 0xfffffffe, RZ, 0xc0, !PT ;  /* 0xfffffffe1203d812 */ /* 0x001fe400078ec0ff */
[C---:B------:R-:W-:Y:S01]  /*f3c0*/  VIADD R16, R23.reuse, 0x58 ;  /* 0x0000005817107836 */ /* 0x040fe20000000000 */
[----:B------:R-:W-:Y:S01]  /*f3d0*/  @!P1 ST.E.64 desc[UR6][R12.64], R54 ;  /* 0x000000360c009985 */ /* 0x000fe2000c101b06 */
[C---:B------:R-:W-:Y:S01]  /*f3e0*/  VIADD R17, R23.reuse, 0x60 ;  /* 0x0000006017117836 */ /* 0x040fe20000000000 */
[----:B------:R-:W-:Y:S01]  /*f3f0*/  @!P0 LEA.HI R0, R0, R0, RZ, 0x1 ;  /* 0x0000000000008211 */ /* 0x000fe200078f08ff */
[----:B------:R-:W-:Y:S01]  /*f400*/  VIADD R19, R23, 0x68 ;  /* 0x0000006817137836 */ /* 0x000fe20000000000 */
[----:B------:R-:W-:Y:S01]  /*f410*/  ISETP.GE.AND P1, PT, R16, UR4, PT ;  /* 0x0000000410007c0c */ /* 0x000fe2000bf26270 */
[----:B------:R-:W-:Y:S01]  /*f420*/  @!P5 IMAD.WIDE R2, R3, 0x4, R14 ;  /* 0x000000040302d825 */ /* 0x000fe200078e020e */
[----:B------:R-:W-:-:S02]  /*f430*/  ISETP.GE.AND P2, PT, R17, UR4, PT ;  /* 0x0000000411007c0c */ /* 0x000fc4000bf46270 */
[----:B------:R-:W-:Y:S01]  /*f440*/  ISETP.GE.AND P3, PT, R19, UR4, PT ;  /* 0x0000000413007c0c */ /* 0x000fe2000bf66270 */
[----:B------:R-:W-:Y:S01]  /*f450*/  VIADD R23, R23, 0x78 ;  /* 0x0000007817177836 */ /* 0x000fe20000000000 */
[----:B-1----:R-:W-:Y:S01]  /*f460*/  @!P6 LOP3.LUT R7, R20, 0xfffffffe, RZ, 0xc0, !PT ;  /* 0xfffffffe1407e812 */ /* 0x002fe200078ec0ff */
[----:B------:R0:W-:Y:S01]  /*f470*/  @!P5 ST.E.64 desc[UR6][R2.64], R58 ;  /* 0x0000003a0200d985 */ /* 0x0001e2000c101b06 */
[----:B--2---:R-:W-:Y:S02]  /*f480*/  @!P0 LOP3.LUT R9, R0, 0xfffffffe, RZ, 0xc0, !PT ;  /* 0xfffffffe00098812 */ /* 0x004fe400078ec0ff */
[----:B------:R-:W-:Y:S01]  /*f490*/  @!P4 LEA.HI R21, R21, R21, RZ, 0x1 ;  /* 0x000000151515c211 */ /* 0x000fe200078f08ff */
[----:B------:R-:W-:Y:S02]  /*f4a0*/  @!P6 IMAD.WIDE R6, R7, 0x4, R14 ;  /* 0x000000040706e825 */ /* 0x000fe400078e020e */
[----:B------:R-:W-:Y:S02]  /*f4b0*/  @!P1 LEA.HI R16, R16, R16, RZ, 0x1 ;  /* 0x0000001010109211 */ /* 0x000fe400078f08ff */
[----:B------:R-:W-:Y:S01]  /*f4c0*/  @!P2 LEA.HI R17, R17, R17, RZ, 0x1 ;  /* 0x000000111111a211 */ /* 0x000fe200078f08ff */
[----:B------:R1:W-:Y:S01]  /*f4d0*/  @!P6 ST.E.64 desc[UR6][R6.64], R62 ;  /* 0x0000003e0600e985 */ /* 0x0003e2000c101b06 */
[----:B------:R-:W-:-:S02]  /*f4e0*/  @!P3 LEA.HI R19, R19, R19, RZ, 0x1 ;  /* 0x000000131313b211 */ /* 0x000fc400078f08ff */
[----:B---3--:R-:W-:Y:S01]  /*f4f0*/  @!P1 LOP3.LUT R11, R16, 0xfffffffe, RZ, 0xc0, !PT ;  /* 0xfffffffe100b9812 */ /* 0x008fe200078ec0ff */
[--C-:B0-----:R-:W-:Y:S01]  /*f500*/  @!P0 IMAD.WIDE R2, R9, 0x4, R14.reuse ;  /* 0x0000000409028825 */ /* 0x101fe200078e020e */
[----:B------:R-:W-:Y:S02]  /*f510*/  @!P2 LOP3.LUT R17, R17, 0xfffffffe, RZ, 0xc0, !PT ;  /* 0xfffffffe1111a812 */ /* 0x000fe400078ec0ff */
[----:B------:R-:W-:Y:S02]  /*f520*/  @!P3 LOP3.LUT R19, R19, 0xfffffffe, RZ, 0xc0, !PT ;  /* 0xfffffffe1313b812 */ /* 0x000fe400078ec0ff */
[----:B------:R2:W-:Y:S01]  /*f530*/  @!P0 ST.E.64 desc[UR6][R2.64], R66 ;  /* 0x0000004202008985 */ /* 0x0005e2000c101b06 */
[----:B------:R-:W-:Y:S01]  /*f540*/  ISETP.GE.AND P0, PT, R23, UR4, PT ;  /* 0x0000000417007c0c */ /* 0x000fe2000bf06270 */
[----:B------:R-:W-:Y:S01]  /*f550*/  @!P2 IMAD.WIDE R8, R17, 0x4, R14 ;  /* 0x000000041108a825 */ /* 0x000fe200078e020e */
[----:B------:R-:W-:-:S03]  /*f560*/  @!P4 LOP3.LUT R13, R21, 0xfffffffe, RZ, 0xc0, !PT ;  /* 0xfffffffe150dc812 */ /* 0x000fc600078ec0ff */
[----:B-1----:R-:W-:-:S04]  /*f570*/  @!P1 IMAD.WIDE R6, R11, 0x4, R14 ;  /* 0x000000040b069825 */ /* 0x002fc800078e020e */
[--C-:B------:R-:W-:Y:S01]  /*f580*/  @!P3 IMAD.WIDE R10, R19, 0x4, R14.reuse ;  /* 0x00000004130ab825 */ /* 0x100fe200078e020e */
[----:B------:R2:W-:Y:S03]  /*f590*/  @!P1 ST.E.64 desc[UR6][R6.64], R70 ;  /* 0x0000004606009985 */ /* 0x0005e6000c101b06 */
[----:B------:R-:W-:Y:S01]  /*f5a0*/  @!P4 IMAD.WIDE R12, R13, 0x4, R14 ;  /* 0x000000040d0cc825 */ /* 0x000fe200078e020e */
[----:B------:R2:W-:Y:S04]  /*f5b0*/  @!P2 ST.E.64 desc[UR6][R8.64], R4 ;  /* 0x000000040800a985 */ /* 0x0005e8000c101b06 */
[----:B------:R2:W-:Y:S04]  /*f5c0*/  @!P3 ST.E.64 desc[UR6][R10.64], R78 ;  /* 0x0000004e0a00b985 */ /* 0x0005e8000c101b06 */
[----:B------:R2:W-:Y:S01]  /*f5d0*/  @!P4 ST.E.64 desc[UR6][R12.64], R82 ;  /* 0x000000520c00c985 */ /* 0x0005e2000c101b06 */
[----:B------:R-:W-:Y:S05]  /*f5e0*/  @P0 BRA `(.L_x_902) ;  /* 0x0000004400a40947 */ /* 0x000fea0003800000 */
[----:B------:R-:W-:Y:S01]  /*f5f0*/  LEA.HI R23, R23, R23, RZ, 0x1 ;  /* 0x0000001717177211 */ /* 0x000fe200078f08ff */
[----:B------:R-:W-:-:S03]  /*f600*/  ULDC.64 UR4, c[0x0][0x208] ;  /* 0x0000820000047ab9 */ /* 0x000fc60000000a00 */
[----:B--2---:R-:W-:-:S05]  /*f610*/  LOP3.LUT R3, R23, 0xfffffffe, RZ, 0xc0, !PT ;  /* 0xfffffffe17037812 */ /* 0x004fca00078ec0ff */
[----:B------:R-:W-:-:S05]  /*f620*/  IMAD.WIDE R2, R3, 0x4, R14 ;  /* 0x0000000403027825 */ /* 0x000fca00078e020e */
[----:B------:R0:W-:Y:S01]  /*f630*/  ST.E.64 desc[UR4][R2.64], R86 ;  /* 0x0000005602007985 */ /* 0x0001e2000c101b04 */
[----:B------:R-:W-:Y:S05]  /*f640*/  BRA `(.L_x_902) ;  /* 0x00000044008c7947 */ /* 0x000fea0003800000 */
.L_x_981:
        /* <DEDUP_REMOVED lines=8> */
[----:B-1----:R-:W-:Y:S02]  /*f6d0*/  IMAD R3, R6, UR4, RZ ;  /* 0x0000000406037c24 */ /* 0x002fe4000f8e02ff */
[----:B------:R-:W-:-:S05]  /*f6e0*/  VIADD R0, R0, 0xffffff80 ;  /* 0xffffff8000007836 */ /* 0x000fca0000000000 */
[----:B------:R-:W-:-:S13]  /*f6f0*/  ISETP.GE.AND P0, PT, R0, R3, PT ;  /* 0x000000030000720c */ /* 0x000fda0003f06270 */
[----:B------:R-:W-:Y:S05]  /*f700*/  @P0 BRA `(.L_x_902) ;  /* 0x00000044005c0947 */ /* 0x000fea0003800000 */
[----:B------:R-:W-:Y:S01]  /*f710*/  ISETP.NE.AND P0, PT, R6, 0x1, PT ;  /* 0x000000010600780c */ /* 0x000fe20003f05270 */
[----:B------:R-:W0:Y:S01]  /*f720*/  S2UR UR4, SR_CTAID.Z ;  /* 0x00000000000479c3 */ /* 0x000e220000002700 */
[----:B------:R-:W-:Y:S01]  /*f730*/  SHF.R.S32.HI R5, RZ, 0x1f, R18 ;  /* 0x0000001fff057819 */ /* 0x000fe20000011412 */
[----:B------:R-:W-:Y:S01]  /*f740*/  ULDC.64 UR6, c[0x0][0xbd0] ;  /* 0x0002f40000067ab9 */ /* 0x000fe20000000a00 */
[----:B------:R-:W-:Y:S01]  /*f750*/  ULDC.64 UR10, c[0x0][0x208] ;  /* 0x00008200000a7ab9 */ /* 0x000fe20000000a00 */
[----:B------:R-:W-:-:S04]  /*f760*/  IMAD.WIDE.U32 R2, R18, UR6, RZ ;  /* 0x0000000612027c25 */ /* 0x000fc8000f8e00ff */
[----:B------:R-:W1:Y:S01]  /*f770*/  LDC.64 R12, c[0x0][0xbd8] ;  /* 0x0002f600ff0c7b82 */ /* 0x000e620000000a00 */
[----:B------:R-:W-:-:S04]  /*f780*/  IMAD R5, R5, UR6, RZ ;  /* 0x0000000605057c24 */ /* 0x000fc8000f8e02ff */
[----:B------:R-:W-:Y:S02]  /*f790*/  IMAD R5, R18, UR7, R5 ;  /* 0x0000000712057c24 */ /* 0x000fe4000f8e0205 */
[----:B------:R-:W-:Y:S01]  /*f7a0*/  IMAD.MOV R18, RZ, RZ, -R18 ;  /* 0x000000ffff127224 */ /* 0x000fe200078e0a12 */
[----:B------:R-:W2:Y:S01]  /*f7b0*/  @P0 LDC R9, c[0x0][0xbec] ;  /* 0x0002fb00ff090b82 */ /* 0x000ea20000000800 */
[----:B------:R-:W-:Y:S02]  /*f7c0*/  IMAD.IADD R3, R3, 0x1, R5 ;  /* 0x0000000103037824 */ /* 0x000fe400078e0205 */
[----:B------:R-:W-:-:S05]  /*f7d0*/  IMAD.MOV.U32 R5, RZ, RZ, R0 ;  /* 0x000000ffff057224 */ /* 0x000fca00078e0000 */
        /* <DEDUP_REMOVED lines=27> */
[----:B------:R-:W-:Y:S01]  /*f990*/  LEA R4, P0, R2, UR4, 0x2 ;  /* 0x0000000402047c11 */ /* 0x000fe2000f8010ff */
[----:B------:R-:W-:-:S05]  /*f9a0*/  IMAD.IADD R3, R3, 0x1, R5 ;  /* 0x0000000103037824 */ /* 0x000fca00078e0205 */
[----:B------:R-:W-:Y:S01]  /*f9b0*/  LEA.HI.X R5, R2, UR5, R3, 0x2, P0 ;  /* 0x0000000502057c11 */ /* 0x000fe200080f1403 */
[----:B------:R-:W-:-:S05]  /*f9c0*/  IMAD.MOV.U32 R3, RZ, RZ, -0x800000 ;  /* 0xff800000ff037424 */ /* 0x000fca00078e00ff */
[----:B------:R0:W-:Y:S01]  /*f9d0*/  STG.E desc[UR10][R4.64], R3 ;  /* 0x0000000304007986 */ /* 0x0001e2000c10190a */
[----:B------:R-:W-:Y:S05]  /*f9e0*/  BRA `(.L_x_902) ;  /* 0x0000004000a47947 */ /* 0x000fea0003800000 */
.L_x_900:
        /* <DEDUP_REMOVED lines=18> */
.L_x_984:
[----:B------:R-:W-:Y:S01]  /*fb10*/  ULDC UR7, c[0x0][0xc50] ;  /* 0x0003140000077ab9 */ /* 0x000fe20000000800 */
[----:B------:R-:W-:Y:S01]  /*fb20*/  UMOV UR36, UR6 ;  /* 0x0000000600247c82 */ /* 0x000fe20008000000 */
[----:B------:R-:W-:-:S11]  /*fb30*/  UISETP.NE.AND UP0, UPT, UR7, 0x1, UPT ;  /* 0x000000010700788c */ /* 0x000fd6000bf05270 */
[----:B------:R-:W-:Y:S01]  /*fb40*/  @UP0 ULDC UR4, c[0x0][0xc54] ;  /* 0x0003150000040ab9 */ /* 0x000fe20000000800 */
[----:B------:R-:W-:Y:S01]  /*fb50*/  @UP0 ULDC UR8, c[0x0][0xc58] ;  /* 0x0003160000080ab9 */ /* 0x000fe20000000800 */
[----:B------:R-:W-:-:S04]  /*fb60*/  UIMAD.WIDE.U32 UR4, UR6, UR4, URZ ;  /* 0x00000004060472a5 */ /* 0x000fc8000f8e003f */
[----:B------:R-:W-:-:S12]  /*fb70*/  @UP0 USHF.R.U32.HI UR36, URZ, UR8, UR5 ;  /* 0x000000083f240299 */ /* 0x000fd80008011605 */
.L_x_985:
[----:B------:R-:W-:Y:S01]  /*fb80*/  ISETP.GE.AND P0, PT, R19, RZ, PT ;  /* 0x000000ff1300720c */ /* 0x000fe20003f06270 */
[----:B------:R-:W-:Y:S01]  /*fb90*/  UIADD3 UR41, -UR36, URZ, URZ ;  /* 0x0000003f24297290 */ /* 0x000fe2000fffe13f */
[----:B------:R-:W-:Y:S02]  /*fba0*/  IMAD.MOV.U32 R9, RZ, RZ, 0x1 ;  /* 0x00000001ff097424 */ /* 0x000fe400078e00ff */
[----:B------:R-:W-:Y:S01]  /*fbb0*/  IMAD.MOV.U32 R0, RZ, RZ, RZ ;  /* 0x000000ffff007224 */ /* 0x000fe200078e00ff */
[----:B------:R-:W-:Y:S01]  /*fbc0*/  UIMAD UR41, UR7, UR41, UR6 ;  /* 0x00000029072972a4 */ /* 0x000fe2000f8e0206 */
[----:B------:R-:W-:-:S07]  /*fbd0*/  IMAD.MOV.U32 R3, RZ, RZ, 0x1 ;  /* 0x00000001ff037424 */ /* 0x000fce00078e00ff */
[----:B------:R-:W-:Y:S05]  /*fbe0*/  @!P0 BRA `(.L_x_986) ;  /* 0x0000003c00648947 */ /* 0x000fea0003800000 */
[----:B------:R-:W0:Y:S01]  /*fbf0*/  S2UR UR42, SR_CTAID.X ;  /* 0x00000000002a79c3 */ /* 0x000e220000002500 */
[----:B------:R-:W-:Y:S01]  /*fc00*/  ULDC UR6, c[0x0][0x448] ;  /* 0x0001120000067ab9 */ /* 0x000fe20000000800 */
[----:B------:R-:W-:Y:S01]  /*fc10*/  ULDC.64 UR4, c[0x0][0x418] ;  /* 0x0001060000047ab9 */ /* 0x000fe20000000a00 */
[----:B------:R-:W-:Y:S02]  /*fc20*/  UISETP.NE.AND UP1, UPT, UR6, 0x1, UPT ;  /* 0x000000010600788c */ /* 0x000fe4000bf25270 */
[----:B------:R-:W-:Y:S01]  /*fc30*/  UISETP.NE.U32.AND UP0, UPT, UR4, URZ, UPT ;  /* 0x0000003f0400728c */ /* 0x000fe2000bf05070 */
[----:B------:R-:W-:Y:S02]  /*fc40*/  ULDC UR11, c[0x0][0x288] ;  /* 0x0000a200000b7ab9 */ /* 0x000fe40000000800 */
[----:B------:R-:W-:Y:S01]  /*fc50*/  ULDC UR4, c[0x0][0x424] ;  /* 0x0001090000047ab9 */ /* 0x000fe20000000800 */
[----:B------:R-:W-:Y:S01]  /*fc60*/  UISETP.NE.AND.EX UP0, UPT, UR5, URZ, UPT, UP0 ;  /* 0x0000003f0500728c */ /* 0x000fe2000bf05300 */
[----:B------:R-:W-:Y:S01]  /*fc70*/  ULDC UR12, c[0x0][0x2f0] ;  /* 0x0000bc00000c7ab9 */ /* 0x000fe20000000800 */
[----:B------:R-:W-:-:S02]  /*fc80*/  UIADD3 UR6, -UR11, 0x1, URZ ;  /* 0x000000010b067890 */ /* 0x000fc4000fffe13f */
[----:B------:R-:W-:Y:S01]  /*fc90*/  USEL UR10, UR4, 0x1, UP0 ;  /* 0x00000001040a7887 */ /* 0x000fe20008000000 */
[----:B------:R-:W-:Y:S02]  /*fca0*/  @UP1 ULDC UR13, c[0x0][0x450] ;  /* 0x00011400000d1ab9 */ /* 0x000fe40000000800 */
[----:B------:R-:W-:Y:S01]  /*fcb0*/  @UP1 ULDC UR4, c[0x0][0x44c] ;  /* 0x0001130000041ab9 */ /* 0x000fe20000000800 */
[----:B------:R-:W-:Y:S02]  /*fcc0*/  UIMAD UR7, UR10, UR12, 0x5f ;  /* 0x0000005f0a0774a4 */ /* 0x000fe4000f8e020c */
[----:B------:R-:W-:Y:S02]  /*fcd0*/  UIMAD UR9, UR10, UR12, UR6 ;  /* 0x0000000c0a0972a4 */ /* 0x000fe4000f8e0206 */
[----:B------:R-:W-:Y:S02]  /*fce0*/  UIMAD.WIDE UR6, UR7, 0x2aaaaaab, URZ ;  /* 0x2aaaaaab070678a5 */ /* 0x000fe4000f8e023f */
[----:B0-----:R-:W-:-:S02]  /*fcf0*/  USHF.L.U32 UR42, UR42, 0x7, URZ ;  /* 0x000000072a2a7899 */ /* 0x001fc4000800063f */
[----:B------:R-:W-:Y:S02]  /*fd00*/  USHF.R.U32.HI UR40, URZ, 0x1f, UR7 ;  /* 0x0000001f3f287899 */ /* 0x000fe40008011607 */
[----:B------:R-:W-:Y:S02]  /*fd10*/  UIADD3 UR8, UR42, 0x7f, URZ ;  /* 0x0000007f2a087890 */ /* 0x000fe4000fffe03f */
[----:B------:R-:W-:Y:S02]  /*fd20*/  ULEA.HI.SX32 UR40, UR7, UR40, 0x1c ;  /* 0x0000002807287291 */ /* 0x000fe4000f8fe23f */
[----:B------:R-:W-:-:S04]  /*fd30*/  UIMAD.WIDE.U32 UR4, UR8, UR4, URZ ;  /* 0x00000004080472a5 */ /* 0x000fc8000f8e003f */
[----:B------:R-:W-:-:S03]  /*fd40*/  @UP1 USHF.R.U32.HI UR8, URZ, UR13, UR5 ;  /* 0x0000000d3f081299 */ /* 0x000fc60008011605 */
[----:B------:R-:W-:Y:S01]  /*fd50*/  ULDC.64 UR4, c[0x0][0x9e0] ;  /* 0x0002780000047ab9 */ /* 0x000fe20000000a00 */
[----:B------:R-:W-:Y:S02]  /*fd60*/  UIADD3 UR9, UR9, UR8, URZ ;  /* 0x0000000809097290 */ /* 0x000fe4000fffe03f */
[----:B------:R-:W-:Y:S02]  /*fd70*/  UISETP.GE.AND UP0, UPT, UR5, 0x1, UPT ;  /* 0x000000010500788c */ /* 0x000fe4000bf06270 */
[----:B------:R-:W-:-:S04]  /*fd80*/  UIADD3 UR4, UR9, UR4, URZ ;  /* 0x0000000409047290 */ /* 0x000fc8000fffe03f */
[----:B------:R-:W-:-:S13]  /*fd90*/  PLOP3.LUT P1, PT, PT, PT, UP0, 0x80, 0x0 ;  /* 0x000000000000781c */ /* 0x000fda0003f2f008 */
[----:B------:R-:W-:Y:S05]  /*fda0*/  @!P1 BRA `(.L_x_987) ;  /* 0x0000000000449947 */ /* 0x000fea0003800000 */
[----:B------:R-:W-:Y:S01]  /*fdb0*/  ISETP.LT.AND P0, PT, RZ, UR9, PT ;  /* 0x00000009ff007c0c */ /* 0x000fe2000bf01270 */
[----:B------:R-:W-:-:S12]  /*fdc0*/  UIADD3 UR8, UR9, -0x1, URZ ;  /* 0xffffffff09087890 */ /* 0x000fd8000fffe03f */
[----:B------:R-:W-:Y:S05]  /*fdd0*/  @P0 BRA `(.L_x_988) ;  /* 0x00000000001c0947 */ /* 0x000fea0003800000 */
[----:B------:R-:W-:Y:S02]  /*fde0*/  UISETP.NE.AND UP0, UPT, UR5, 0x1, UPT ;  /* 0x000000010500788c */ /* 0x000fe4000bf05270 */
[----:B------:R-:W-:-:S09]  /*fdf0*/  UIADD3 UR8, -UR9, URZ, URZ ;  /* 0x0000003f09087290 */ /* 0x000fd2000fffe13f */
[----:B------:R-:W-:Y:S02]  /*fe00*/  @UP0 ULDC.64 UR14, c[0x0][0x9e8] ;  /* 0x00027a00000e0ab9 */ /* 0x000fe40000000a00 */
[----:B------:R-:W-:-:S04]  /*fe10*/  UIMAD.WIDE.U32 UR6, UR8, UR14, URZ ;  /* 0x0000000e080672a5 */ /* 0x000fc8000f8e003f */
[----:B------:R-:W-:-:S04]  /*fe20*/  @UP0 USHF.R.U32.HI UR8, URZ, UR15, UR7 ;  /* 0x0000000f3f080299 */ /* 0x000fc80008011607 */
[----:B------:R-:W-:Y:S01]  /*fe30*/  ULOP3.LUT UR8, URZ, UR8, URZ, 0x33, !UPT ;  /* 0x000000083f087292 */ /* 0x000fe2000f8e333f */
[----:B------:R-:W-:Y:S11]  /*fe40*/  BRA `(.L_x_989) ;  /* 0x0000000000107947 */ /* 0x000ff60003800000 */
.L_x_988:
[----:B------:R-:W-:-:S11]  /*fe50*/  UISETP.NE.AND UP0, UPT, UR5, 0x1, UPT ;  /* 0x000000010500788c */ /* 0x000fd6000bf05270 */
[----:B------:R-:W-:Y:S02]  /*fe60*/  @UP0 ULDC.64 UR14, c[0x0][0x9e8] ;  /* 0x00027a00000e0ab9 */ /* 0x000fe40000000a00 */
[----:B------:R-:W-:-:S04]  /*fe70*/  UIMAD.WIDE.U32 UR6, UR8, UR14, URZ ;  /* 0x0000000e080672a5 */ /* 0x000fc8000f8e003f */
[----:B------:R-:W-:-:S12]  /*fe80*/  @UP0 USHF.R.U32.HI UR8, URZ, UR15, UR7 ;  /* 0x0000000f3f080299 */ /* 0x000fd80008011607 */
.L_x_989:
[----:B------:R-:W-:-:S04]  /*fe90*/  UIMAD UR8, UR8, UR5, UR5 ;  /* 0x00000005080872a4 */ /* 0x000fc8000f8e0205 */
[----:B------:R-:W-:-:S04]  /*fea0*/  UISETP.LT.AND UP0, UPT, UR4, UR8, UPT ;  /* 0x000000080400728c */ /* 0x000fc8000bf01270 */
[----:B------:R-:W-:-:S12]  /*feb0*/  USEL UR4, UR4, UR8, UP0 ;  /* 0x0000000804047287 */ /* 0x000fd80008000000 */
.L_x_987:
[----:B------:R-:W-:Y:S01]  /*fec0*/  UIADD3 UR6, UR4, 0x5f, URZ ;  /* 0x0000005f04067890 */ /* 0x000fe2000fffe03f */
[----:B------:R-:W-:Y:S01]  /*fed0*/  @UP1 ULDC UR8, c[0x0][0x44c] ;  /* 0x0001130000081ab9 */ /* 0x000fe20000000800 */
[----:B------:R-:W-:Y:S02]  /*fee0*/  @UP1 ULDC UR13, c[0x0][0x450] ;  /* 0x00011400000d1ab9 */ /* 0x000fe40000000800 */
[----:B------:R-:W-:Y:S02]  /*fef0*/  UIMAD.WIDE UR6, UR6, 0x2aaaaaab, URZ ;  /* 0x2aaaaaab060678a5 */ /* 0x000fe4000f8e023f */
[----:B------:R-:W-:Y:S02]  /*ff00*/  UIMAD.WIDE.U32 UR8, UR42, UR8, URZ ;  /* 0x000000082a0872a5 */ /* 0x000fe4000f8e003f */
[----:B------:R-:W-:Y:S01]  /*ff10*/  USHF.R.U32.HI UR39, URZ, 0x1f, UR7 ;  /* 0x0000001f3f277899 */ /* 0x000fe20008011607 */
[----:B------:R-:W-:Y:S01]  /*ff20*/  UMOV UR4, UR42 ;  /* 0x0000002a00047c82 */ /* 0x000fe20008000000 */
[----:B------:R-:W-:-:S02]  /*ff30*/  UIMAD UR10, UR10, UR12, -UR11 ;  /* 0x0000000c0a0a72a4 */ /* 0x000fc4000f8e0a0b */
[----:B------:R-:W-:Y:S02]  /*ff40*/  @UP1 USHF.R.U32.HI UR4, URZ, UR13, UR9 ;  /* 0x0000000d3f041299 */ /* 0x000fe40008011609 */
[----:B------:R-:W-:Y:S02]  /*ff50*/  ULEA.HI.SX32 UR39, UR7, UR39, 0x1c ;  /* 0x0000002707277291 */ /* 0x000fe4000f8fe23f */
[----:B------:R-:W-:Y:S02]  /*ff60*/  UIADD3 UR4, UR10, UR4, URZ ;  /* 0x000000040a047290 */ /* 0x000fe4000fffe03f */
[----:B------:R-:W-:Y:S01]  /*ff70*/  UISETP.LT.AND UP0, UPT, UR40, UR39, UPT ;  /* 0x000000272800728c */ /* 0x000fe2000bf01270 */
[----:B------:R-:W-:Y:S02]  /*ff80*/  ULDC UR8, c[0x0][0x9dc] ;  /* 0x0002770000087ab9 */ /* 0x000fe40000000800 */
[----:B------:R-:W-:Y:S02]  /*ff90*/  UIADD3 UR8, UR4, -UR8, URZ ;  /* 0x8000000804087290 */ /* 0x000fe4000fffe03f */
[----:B------:R-:W-:Y:S01]  /*ffa0*/  USEL UR9, UR40, UR39, UP0 ;  /* 0x0000002728097287 */ /* 0x000fe20008000000 */
[----:B------:R-:W-:Y:S11]  /*ffb0*/  @!P1 BRA `(.L_x_990) ;  /* 0x0000000000449947 */ /* 0x000ff60003800000 */
[----:B------:R-:W-:-:S06]  /*ffc0*/  UISETP.GT.AND UP0, UPT, UR4, -0x1, UPT ;  /* 0xffffffff0400788c */ /* 0x000fcc000bf04270 */
[----:B------:R-:W-:-:S13]  /*ffd0*/  PLOP3.LUT P0, PT, PT, PT, UP0, 0x80, 0x0 ;  /* 0x000000000000781c */ /* 0x000fda0003f0f008 */
[----:B------:R-:W-:Y:S05]  /*ffe0*/  @P0 BRA `(.L_x_991) ;  /* 0x00000000001c0947 */ /* 0x000fea0003800000 */
[----:B------:R-:W-:Y:S02]  /*fff0*/  UISETP.NE.AND UP0, UPT, UR5, 0x1, UPT ;  /* 0x000000010500788c */ /* 0x000fe4000bf05270 */
[----:B------:R-:W-:-:S09]  /*10000*/  ULOP3.LUT UR4, URZ, UR4, URZ, 0x33, !UPT ;  /* 0x000000043f047292 */ /* 0x000fd2000f8e333f */
[----:B------:R-:W-:Y:S02]  /*10010*/  @UP0 ULDC.64 UR10, c[0x0][0x9e8] ;  /* 0x00027a00000a0ab9 */ /* 0x000fe40000000a00 */
[----:B------:R-:W-:-:S04]  /*10020*/  UIMAD.WIDE.U32 UR6, UR4, UR10, URZ ;  /* 0x0000000a040672a5 */ /* 0x000fc8000f8e003f */
[----:B------:R-:W-:-:S04]  /*10030*/  @UP0 USHF.R.U32.HI UR4, URZ, UR11, UR7 ;  /* 0x0000000b3f040299 */ /* 0x000fc80008011607 */
[----:B------:R-:W-:Y:S01]  /*10040*/  ULOP3.LUT UR4, URZ, UR4, URZ, 0x33, !UPT ;  /* 0x000000043f047292 */ /* 0x000fe2000f8e333f */
[----:B------:R-:W-:Y:S11]  /*10050*/  BRA `(.L_x_992) ;  /* 0x0000000000107947 */ /* 0x000ff60003800000 */
.L_x_991:
[----:B------:R-:W-:-:S11]  /*10060*/  UISETP.NE.AND UP0, UPT, UR5, 0x1, UPT ;  /* 0x000000010500788c */ /* 0x000fd6000bf05270 */
[----:B------:R-:W-:Y:S02]  /*10070*/  @UP0 ULDC.64 UR10, c[0x0][0x9e8] ;  /* 0x00027a00000a0ab9 */ /* 0x000fe40000000a00 */
[----:B------:R-:W-:-:S04]  /*10080*/  UIMAD.WIDE.U32 UR6, UR4, UR10, URZ ;  /* 0x0000000a040672a5 */ /* 0x000fc8000f8e003f */
[----:B------:R-:W-:-:S12]  /*10090*/  @UP0 USHF.R.U32.HI UR4, URZ, UR11, UR7 ;  /* 0x0000000b3f040299 */ /* 0x000fd80008011607 */
.L_x_992:
[----:B------:R-:W-:-:S04]  /*100a0*/  UIMAD UR4, UR4, UR5, URZ ;  /* 0x00000005040472a4 */ /* 0x000fc8000f8e023f */
[----:B------:R-:W-:-:S04]  /*100b0*/  UISETP.LT.AND UP0, UPT, UR8, UR4, UPT ;  /* 0x000000040800728c */ /* 0x000fc8000bf01270 */
[----:B------:R-:W-:-:S12]  /*100c0*/  USEL UR8, UR8, UR4, !UP0 ;  /* 0x0000000408087287 */ /* 0x000fd8000c000000 */
.L_x_990:
[----:B------:R-:W-:-:S04]  /*100d0*/  UIMAD.WIDE UR4, UR8, 0x2aaaaaab, URZ ;  /* 0x2aaaaaab080478a5 */ /* 0x000fc8000f8e023f */
[----:B------:R-:W-:-:S04]  /*100e0*/  USHF.R.U32.HI UR4, URZ, 0x1f, UR5 ;  /* 0x0000001f3f047899 */ /* 0x000fc80008011605 */
[----:B------:R-:W-:Y:S02]  /*100f0*/  ULEA.HI.SX32 UR4, UR5, UR4, 0x1c ;  /* 0x0000000405047291 */ /* 0x000fe4000f8fe23f */
[----:B------:R-:W-:Y:S02]  /*10100*/  USHF.R.U32.HI UR5, URZ, 0x10, UR41 ;  /* 0x000000103f057899 */ /* 0x000fe40008011629 */
[----:B------:R-:W-:Y:S02]  /*10110*/  ULOP3.LUT UR41, UR41, 0xffff, URZ, 0xc0, !UPT ;  /* 0x0000ffff29297892 */ /* 0x000fe4000f8ec03f */
[----:B------:R-:W-:Y:S01]  /*10120*/  VIMNMX R7, RZ, UR4, !PT ;  /* 0x00000004ff077c48 */ /* 0x000fe2000ffe0100 */
[----:B------:R-:W-:-:S03]  /*10130*/  UISETP.NE.AND UP0, UPT, UR5, URZ, UPT ;  /* 0x0000003f0500728c */ /* 0x000fc6000bf05270 */
[----:B------:R-:W-:Y:S01]  /*10140*/  ISETP.LT.AND P0, PT, R7, UR9, PT ;  /* 0x0000000907007c0c */ /* 0x000fe2000bf01270 */
[----:B------:R0:W-:Y:S04]  /*10150*/  STL [R1+0x8], R7 ;  /* 0x0000080701007387 */ /* 0x0001e80000100800 */
[----:B------:R0:W-:Y:S03]  /*10160*/  STL [R1+0xc], RZ ;  /* 0x00000cff01007387 */ /* 0x0001e60000100800 */
[----:B------:R-:W-:-:S05]  /*10170*/  @!UP0 ULDC UR5, c[0x0][0x9f0] ;  /* 0x00027c0000058ab9 */ /* 0x000fca0000000800 */
[----:B0-----:R-:W-:Y:S05]  /*10180*/  @!P0 BRA `(.L_x_993) ;  /* 0x0000000000708947 */ /* 0x001fea0003800000 */
[----:B------:R-:W-:Y:S01]  /*10190*/  IMAD.U32 R6, RZ, RZ, UR5 ;  /* 0x00000005ff067e24 */ /* 0x000fe2000f8e00ff */
[----:B------:R-:W-:Y:S01]  /*101a0*/  UIADD3 UR4, UR5, -0x1, UR9 ;  /* 0xffffffff05047890 */ /* 0x000fe2000fffe009 */
[----:B------:R-:W-:-:S03]  /*101b0*/  IMAD.MOV.U32 R2, RZ, RZ, RZ ;  /* 0x000000ffff027224 */ /* 0x000fc600078e00ff */
[-C--:B------:R-:W-:Y:S02]  /*101c0*/  IABS R0, R6.reuse ;  /* 0x0000000600007213 */ /* 0x080fe40000000000 */
[----:B------:R-:W-:Y:S02]  /*101d0*/  IABS R6, R6 ;  /* 0x0000000600067213 */ /* 0x000fe40000000000 */
[----:B------:R-:W0:Y:S08]  /*101e0*/  I2F.RP R4, R0 ;  /* 0x0000000000047306 */ /* 0x000e300000209400 */
[----:B0-----:R-:W0:Y:S02]  /*101f0*/  MUFU.RCP R4, R4 ;  /* 0x0000000400047308 */ /* 0x001e240000001000 */
[----:B0-----:R-:W-:-:S06]  /*10200*/  VIADD R3, R4, 0xffffffe ;  /* 0x0ffffffe04037836 */ /* 0x001fcc0000000000 */
[----:B------:R-:W0:Y:S02]  /*10210*/  F2I.FTZ.U32.TRUNC.NTZ R3, R3 ;  /* 0x0000000300037305 */ /* 0x000e24000021f000 */
[----:B0-----:R-:W-:-:S04]  /*10220*/  IMAD.MOV R5, RZ, RZ, -R3 ;  /* 0x000000ffff057224 */ /* 0x001fc800078e0a03 */
[----:B------:R-:W-:-:S04]  /*10230*/  IMAD R5, R5, R0, RZ ;  /* 0x0000000005057224 */ /* 0x000fc800078e02ff */
[----:B------:R-:W-:Y:S01]  /*10240*/  IMAD.HI.U32 R5, R3, R5, R2 ;  /* 0x0000000503057227 */ /* 0x000fe200078e0002 */
[----:B------:R-:W-:-:S03]  /*10250*/  IADD3 R2, -R7, UR4, RZ ;  /* 0x0000000407027c10 */ /* 0x000fc6000fffe1ff */
[----:B------:R-:W-:Y:S01]  /*10260*/  IMAD.MOV R3, RZ, RZ, -R6 ;  /* 0x000000ffff037224 */ /* 0x000fe200078e0a06 */
[----:B------:R-:W-:Y:S02]  /*10270*/  IABS R4, R2 ;  /* 0x0000000200047213 */ /* 0x000fe40000000000 */
[----:B------:R-:W-:-:S03]  /*10280*/  LOP3.LUT R2, R2, UR5, RZ, 0x3c, !PT ;  /* 0x0000000502027c12 */ /* 0x000fc6000f8e3cff */
[----:B------:R-:W-:Y:S01]  /*10290*/  IMAD.HI.U32 R5, R5, R4, RZ ;  /* 0x0000000405057227 */ /* 0x000fe200078e00ff */
[----:B------:R-:W-:-:S03]  /*102a0*/  ISETP.GE.AND P2, PT, R2, RZ, PT ;  /* 0x000000ff0200720c */ /* 0x000fc60003f46270 */
[----:B------:R-:W-:-:S05]  /*102b0*/  IMAD R3, R5, R3, R4 ;  /* 0x0000000305037224 */ /* 0x000fca00078e0204 */
[----:B------:R-:W-:-:S13]  /*102c0*/  ISETP.GT.U32.AND P1, PT, R0, R3, PT ;  /* 0x000000030000720c */ /* 0x000fda0003f24070 */
[----:B------:R-:W-:Y:S02]  /*102d0*/  @!P1 IMAD.IADD R3, R3, 0x1, -R0 ;  /* 0x0000000103039824 */ /* 0x000fe400078e0a00 */
[----:B------:R-:W-:Y:S01]  /*102e0*/  @!P1 VIADD R5, R5, 0x1 ;  /* 0x0000000105059836 */ /* 0x000fe20000000000 */
[----:B------:R-:W-:Y:S02]  /*102f0*/  ISETP.NE.AND P1, PT, RZ, UR5, PT ;  /* 0x00000005ff007c0c */ /* 0x000fe4000bf25270 */
[----:B------:R-:W-:-:S13]  /*10300*/  ISETP.GE.U32.AND P0, PT, R3, R0, PT ;  /* 0x000000000300720c */ /* 0x000fda0003f06070 */
[----:B------:R-:W-:-:S04]  /*10310*/  @P0 VIADD R5, R5, 0x1 ;  /* 0x0000000105050836 */ /* 0x000fc80000000000 */
[----:B------:R-:W-:Y:S01]  /*10320*/  @!P2 IMAD.MOV R5, RZ, RZ, -R5 ;  /* 0x000000ffff05a224 */ /* 0x000fe200078e0a05 */
[----:B------:R-:W-:-:S05]  /*10330*/  @!P1 LOP3.LUT R5, RZ, UR5, RZ, 0x33, !PT ;  /* 0x00000005ff059c12 */ /* 0x000fca000f8e33ff */
[----:B------:R0:W-:Y:S02]  /*10340*/  STL [R1+0xc], R5 ;  /* 0x00000c0501007387 */ /* 0x0001e40000100800 */
.L_x_993:
[----:B------:R-:W2:Y:S01]  /*10350*/  LDL R2, [R1+0xc] ;  /* 0x00000c0001027983 */ /* 0x000ea20000100800 */
[----:B------:R-:W-:Y:S02]  /*10360*/  IMAD.MOV.U32 R9, RZ, RZ, 0x1 ;  /* 0x00000001ff097424 */ /* 0x000fe400078e00ff */
[----:B------:R-:W-:Y:S02]  /*10370*/  IMAD.MOV.U32 R3, RZ, RZ, 0x1 ;  /* 0x00000001ff037424 */ /* 0x000fe400078e00ff */
[----:B--2---:R-:W-:-:S05]  /*10380*/  IMAD R0, R2, UR41, R7 ;  /* 0x0000002902007c24 */ /* 0x004fca000f8e0207 */
[----:B------:R-:W-:Y:S01]  /*10390*/  VIADDMNMX R18, R0, R2, UR9, PT ;  /* 0x0000000900127e46 */ /* 0x000fe2000b800102 */
[----:B------:R1:W-:Y:S03]  /*103a0*/  STL [R1+0x4], R0 ;  /* 0x0000040001007387 */ /* 0x0003e60000100800 */
[----:B------:R-:W-:Y:S01]  /*103b0*/  ISETP.GT.AND P0, PT, R18, R0, PT ;  /* 0x000000001200720c */ /* 0x000fe20003f04270 */
[----:B------:R2:W-:Y:S01]  /*103c0*/  STL [R1+0x10], R18 ;  /* 0x0000101201007387 */ /* 0x0005e20000100800 */
[----:B-1----:R-:W-:-:S11]  /*103d0*/  IMAD.MOV.U32 R0, RZ, RZ, RZ ;  /* 0x000000ffff007224 */ /* 0x002fd600078e00ff */
[----:B--2---:R-:W-:Y:S05]  /*103e0*/  @!P0 BRA `(.L_x_986) ;  /* 0x0000003400648947 */ /* 0x004fea0003800000 */
[----:B------:R-:W1:Y:S01]  /*103f0*/  S2UR UR4, SR_CgaCtaId ;  /* 0x00000000000479c3 */ /* 0x000e620000008800 */
[----:B------:R-:W-:Y:S02]  /*10400*/  UMOV UR38, 0x400 ;  /* 0x0000040000267882 */ /* 0x000fe40000000000 */
[----:B-1----:R-:W-:-:S04]  /*10410*/  ULEA UR38, UR4, UR38, 0x18 ;  /* 0x0000002604267291 */ /* 0x002fc8000f8ec03f */
        /* <DEDUP_REMOVED lines=8> */
[----:B------:R-:W-:Y:S02]  /*104a0*/  IMAD.U32 R4, RZ, RZ, UR6 ;  /* 0x00000006ff047e24 */ /* 0x000fe4000f8e00ff */
[----:B------:R-:W1:Y:S01]  /*104b0*/  LDC.64 R2, c[0x4][R2] ;  /* 0x0100000002027b82 */ /* 0x000e620000000a00 */
[----:B0-----:R-:W-:Y:S02]  /*104c0*/  IMAD.U32 R5, RZ, RZ, UR7 ;  /* 0x00000007ff057e24 */ /* 0x001fe4000f8e00ff */
        /* <DEDUP_REMOVED lines=8> */
[----:B-1----:R-:W-:Y:S05]  /*10550*/  CALL.ABS.NOINC R2 ;  /* 0x0000000002007343 */ /* 0x002fea0003c00000 */
.L_x_994:
        /* <DEDUP_REMOVED lines=8> */
[----:B------:R1:W2:Y:S01]  /*105e0*/  LDC.64 R2, c[0x4][R16] ;  /* 0x0100000010027b82 */ /* 0x0002a20000000a00 */
[----:B------:R-:W-:Y:S02]  /*105f0*/  IMAD.U32 R4, RZ, RZ, UR6 ;  /* 0x00000006ff047e24 */ /* 0x000fe4000f8e00ff */
[----:B0-----:R-:W-:Y:S02]  /*10600*/  IMAD.U32 R5, RZ, RZ, UR7 ;  /* 0x00000007ff057e24 */ /* 0x001fe4000f8e00ff */
[----:B------:R-:W-:Y:S02]  /*10610*/  IMAD.U32 R6, RZ, RZ, UR8 ;  /* 0x00000008ff067e24 */ /* 0x000fe4000f8e00ff */
[----:B------:R-:W-:-:S02]  /*10620*/  IMAD.U32 R7, RZ, RZ, UR9 ;  /* 0x00000009ff077e24 */ /* 0x000fc4000f8e00ff */
[----:B------:R-:W-:Y:S02]  /*10630*/  IMAD.U32 R10, RZ, RZ, UR4 ;  /* 0x00000004ff0a7e24 */ /* 0x000fe4000f8e00ff */
[----:B------:R-:W-:Y:S02]  /*10640*/  IMAD.U32 R11, RZ, RZ, UR5 ;  /* 0x00000005ff0b7e24 */ /* 0x000fe4000f8e00ff */
[----:B------:R-:W-:Y:S02]  /*10650*/  IMAD.MOV.U32 R8, RZ, RZ, 0x70 ;  /* 0x00000070ff087424 */ /* 0x000fe400078e00ff */
[----:B------:R-:W-:Y:S02]  /*10660*/  IMAD.MOV.U32 R12, RZ, RZ, 0x1 ;  /* 0x00000001ff0c7424 */ /* 0x000fe400078e00ff */
[----:B-1----:R-:W-:-:S07]  /*10670*/  IMAD.MOV.U32 R13, RZ, RZ, RZ ;  /* 0x000000ffff0d7224 */ /* 0x002fce00078e00ff */
[----:B------:R-:W-:-:S07]  /*10680*/  LEPC R20, `(.L_x_996) ;  /* 0x000000001014794e */ /* 0x000fce0000000000 */
[----:B--2---:R-:W-:Y:S05]  /*10690*/  CALL.ABS.NOINC R2 ;  /* 0x0000000002007343 */ /* 0x004fea0003c00000 */
.L_x_996:
        /* <DEDUP_REMOVED lines=15> */
.L_x_995:
[----:B------:R-:W1:Y:S01]  /*10790*/  LDC.64 R2, c[0x0][0x9f8] ;  /* 0x00027e00ff027b82 */ /* 0x000e620000000a00 */
[----:B------:R-:W-:Y:S01]  /*107a0*/  ULDC.64 UR4, c[0x0][0x208] ;  /* 0x0000820000047ab9 */ /* 0x000fe20000000a00 */
[----:B-1----:R-:W-:-:S04]  /*107b0*/  ISETP.NE.U32.AND P0, PT, R2, RZ, PT ;  /* 0x000000ff0200720c */ /* 0x002fc80003f05070 */
[----:B------:R-:W-:-:S13]  /*107c0*/  ISETP.NE.AND.EX P0, PT, R3, RZ, PT, P0 ;  /* 0x000000ff0300720c */ /* 0x000fda0003f05300 */
[----:B------:R-:W1:Y:S02]  /*107d0*/  @P0 LDC.64 R2, c[0x0][0x9f8] ;  /* 0x00027e00ff020b82 */ /* 0x000e640000000a00 */
[----:B-1----:R-:W-:-:S05]  /*107e0*/  @P0 IMAD.WIDE R2, R19, 0x4, R2 ;  /* 0x0000000413020825 */ /* 0x002fca00078e0202 */
[----:B------:R1:W2:Y:S01]  /*107f0*/  @P0 LDG.E R19, desc[UR4][R2.64] ;  /* 0x0000000402130981 */ /* 0x0002a2000c1e1900 */
[----:B------:R-:W-:Y:S01]  /*10800*/  UMOV UR4, 0xffffffff ;  /* 0xffffffff00047882 */ /* 0x000fe20000000000 */
[----:B------:R-:W-:Y:S01]  /*10810*/  LOP3.LUT R17, R17, 0xfffffffe, RZ, 0xc0, !PT ;  /* 0xfffffffe11117812 */ /* 0x000fe200078ec0ff */
[----:B------:R-:W-:Y:S01]  /*10820*/  VIADD R18, R18, 0xffffffff ;  /* 0xffffffff12127836 */ /* 0x000fe20000000000 */
[----:B------:R-:W3:Y:S01]  /*10830*/  S2R R0, SR_TID.X ;  /* 0x0000000000007919 */ /* 0x000ee20000002100 */
[----:B-1----:R-:W1:Y:S02]  /*10840*/  LDC.64 R2, c[0x0][0x418] ;  /* 0x00010600ff027b82 */ /* 0x002e640000000a00 */
[----:B-1----:R-:W-:Y:S02]  /*10850*/  ISETP.NE.U32.AND P0, PT, R2, RZ, PT ;  /* 0x000000ff0200720c */ /* 0x002fe40003f05070 */
[----:B---3--:R-:W-:Y:S02]  /*10860*/  SHF.R.U32.HI R0, RZ, 0x5, R0 ;  /* 0x00000005ff007819 */ /* 0x008fe40000011600 */
[----:B------:R-:W-:-:S02]  /*10870*/  ISETP.NE.AND.EX P1, PT, R3, RZ, PT, P0 ;  /* 0x000000ff0300720c */ /* 0x000fc40003f25300 */
[----:B------:R-:W-:-:S11]  /*10880*/  LOP3.LUT R0, R0, 0x3, RZ, 0xc0, !PT ;  /* 0x0000000300007812 */ /* 0x000fd600078ec0ff */
[----:B------:R-:W-:Y:S02]  /*10890*/  @P1 LOP3.LUT R17, R17, 0x1, RZ, 0xfc, !PT ;  /* 0x0000000111111812 */ /* 0x000fe400078efcff */
[----:B--2---:R-:W-:Y:S02]  /*108a0*/  SHF.R.S32.HI R6, RZ, 0x1f, R19 ;  /* 0x0000001fff067819 */ /* 0x004fe40000011413 */
[----:B------:R-:W-:-:S03]  /*108b0*/  SEL R16, R19, RZ, !P1 ;  /* 0x000000ff13107207 */ /* 0x000fc60004800000 */
[----:B------:R1:W-:Y:S01]  /*108c0*/  STL [R1], R6 ;  /* 0x0000000601007387 */ /* 0x0003e20000100800 */
[----:B------:R-:W-:Y:S05]  /*108d0*/  BRA.DIV UR4, `(.L_x_997) ;  /* 0x0000003604c87947 */ /* 0x000fea000b800000 */
[----:B------:R2:W3:Y:S02]  /*108e0*/  SHFL.IDX PT, R14, R0, RZ, 0x1f ;  /* 0x00001fff000e7589 */ /* 0x0004e400000e0000 */
.L_x_1077:
[----:B---3--:R-:W-:Y:S02]  /*108f0*/  ISETP.NE.AND P0, PT, R14, RZ, PT ;  /* 0x000000ff0e00720c */ /* 0x008fe40003f05270 */
[----:B------:R-:W-:Y:S02]  /*10900*/  PLOP3.LUT P2, PT, PT, PT, PT, 0x8, 0x0 ;  /* 0x000000000000781c */ /* 0x000fe40003f4e170 */
[----:B------:R-:W-:-:S11]  /*10910*/  LOP3.LUT R17, R17, 0xfffffffd, RZ, 0xc0, !PT ;  /* 0xfffffffd11117812 */ /* 0x000fd600078ec0ff */
[----:B------:R-:W-:Y:S01]  /*10920*/  @P2 LOP3.LUT R17, R17, 0x2, RZ, 0xfc, !PT ;  /* 0x0000000211112812 */ /* 0x000fe200078efcff */
[----:B------:R-:W-:Y:S06]  /*10930*/  @P0 BRA `(.L_x_998) ;  /* 0x0000000400140947 */ /* 0x000fec0003800000 */
[----:B------:R-:W-:-:S03]  /*10940*/  UMOV UR4, 0xffffffff ;  /* 0xffffffff00047882 */ /* 0x000fc60000000000 */
[----:B------:R-:W-:Y:S05]  /*10950*/  BRA.DIV UR4, `(.L_x_999) ;  /* 0x0000003604c87947 */ /* 0x000fea000b800000 */
[----:B------:R-:W-:-:S13]  /*10960*/  ELECT P6, URZ, PT ;  /* 0x00000000003f782f */ /* 0x000fda00038c0000 */
.L_x_1080:
[----:B------:R-:W-:Y:S05]  /*10970*/  @!P6 BRA `(.L_x_998) ;  /* 0x000000040004e947 */ /* 0x000fea0003800000 */
[----:B------:R-:W-:Y:S01]  /*10980*/  IMAD.MOV.U32 R16, RZ, RZ, R19 ;  /* 0x000000ffff107224 */ /* 0x000fe200078e0013 */
[----:B------:R-:W-:Y:S06]  /*10990*/  @!P1 BRA `(.L_x_1000) ;  /* 0x0000000000489947 */ /* 0x000fec0003800000 */
[----:B------:R-:W3:Y:S01]  /*109a0*/  LDC R7, c[0x0][0x43c] ;  /* 0x00010f00ff077b82 */ /* 0x000ee20000000800 */
[----:B------:R-:W-:Y:S01]  /*109b0*/  ULDC.64 UR4, c[0x0][0x428] ;  /* 0x00010a0000047ab9 */ /* 0x000fe20000000a00 */
[----:B------:R-:W-:Y:S01]  /*109c0*/  ULDC.64 UR6, c[0x0][0x208] ;  /* 0x0000820000067ab9 */ /* 0x000fe20000000a00 */
[----:B---3--:R-:W-:-:S13]  /*109d0*/  ISETP.NE.AND P0, PT, R7, 0x1, PT ;  /* 0x000000010700780c */ /* 0x008fda0003f05270 */
[----:B0-----:R-:W2:Y:S02]  /*109e0*/  @P0 LDC.64 R4, c[0x0][0x440] ;  /* 0x00011000ff040b82 */ /* 0x001ea40000000a00 */
[----:B--2---:R-:W-:-:S04]  /*109f0*/  @P0 IMAD.HI.U32 R0, R18, R4, RZ ;  /* 0x0000000412000227 */ /* 0x004fc800078e00ff */
[----:B------:R-:W-:Y:S01]  /*10a00*/  IMAD.MOV.U32 R4, RZ, RZ, R18 ;  /* 0x000000ffff047224 */ /* 0x000fe200078e0012 */
[----:B------:R-:W-:-:S04]  /*10a10*/  @P0 SHF.R.U32.HI R4, RZ, R5, R0 ;  /* 0x00000005ff040219 */ /* 0x000fc80000011600 */
[--C-:B------:R-:W-:Y:S01]  /*10a20*/  SHF.R.S32.HI R5, RZ, 0x1f, R4.reuse ;  /* 0x0000001fff057819 */ /* 0x100fe20000011404 */
[----:B------:R-:W-:-:S04]  /*10a30*/  IMAD.MOV R0, RZ, RZ, -R4 ;  /* 0x000000ffff007224 */ /* 0x000fc800078e0a04 */
[----:B------:R-:W-:Y:S02]  /*10a40*/  IMAD R18, R7, R0, R18 ;  /* 0x0000000007127224 */ /* 0x000fe400078e0212 */
[----:B------:R-:W-:Y:S02]  /*10a50*/  IMAD R0, R6, UR4, RZ ;  /* 0x0000000406007c24 */ /* 0x000fe4000f8e02ff */
[----:B------:R-:W-:-:S04]  /*10a60*/  IMAD.WIDE.U32 R4, R19, UR4, R4 ;  /* 0x0000000413047c25 */ /* 0x000fc8000f8e0004 */
[----:B------:R-:W-:Y:S01]  /*10a70*/  IMAD R7, R19, UR5, R0 ;  /* 0x0000000513077c24 */ /* 0x000fe2000f8e0200 */
[----:B------:R-:W-:-:S03]  /*10a80*/  LEA R2, P0, R4, R2, 0x2 ;  /* 0x0000000204027211 */ /* 0x000fc600078010ff */
[----:B------:R-:W-:-:S05]  /*10a90*/  IMAD.IADD R0, R5, 0x1, R7 ;  /* 0x0000000105007824 */ /* 0x000fca00078e0207 */
[----:B------:R-:W-:-:S05]  /*10aa0*/  LEA.HI.X R3, R4, R3, R0, 0x2, P0 ;  /* 0x0000000304037211 */ /* 0x000fca00000f1400 */
[----:B------:R3:W5:Y:S02]  /*10ab0*/  LDG.E R16, desc[UR6][R2.64] ;  /* 0x0000000602107981 */ /* 0x000764000c1e1900 */
.L_x_1000:
[----:B--2---:R-:W-:Y:S01]  /*10ac0*/  IMAD.MOV.U32 R0, RZ, RZ, 0x1 ;  /* 0x00000001ff007424 */ /* 0x004fe200078e00ff */
[----:B-1----:R-:W3:Y:S04]  /*10ad0*/  S2R R6, SR_TID.X ;  /* 0x0000000000067919 */ /* 0x002ee80000002100 */
[----:B------:R-:W-:-:S04]  /*10ae0*/  SHF.L.U32 R0, R0, 0x1f, RZ ;  /* 0x0000001f00007819 */ /* 0x000fc800000006ff */
[----:B------:R-:W1:Y:S01]  /*10af0*/  SYNCS.PHASECHK.TRANS64.TRYWAIT P0, [UR38+0x2a840], R0 ;  /* 0x02a84000ff0075a7 */ /* 0x000e620008000166 */
[----:B---3--:R-:W-:-:S04]  /*10b00*/  LOP3.LUT R2, R6, 0x7f, RZ, 0xc0, !PT ;  /* 0x0000007f06027812 */ /* 0x008fc800078ec0ff */
[----:B------:R-:W-:Y:S01]  /*10b10*/  ISETP.NE.AND P1, PT, R2, RZ, PT ;  /* 0x000000ff0200720c */ /* 0x000fe20003f25270 */
[----:B-1----:R-:W-:-:S12]  /*10b20*/  @!P0 BRA `(.L_x_1001) ;  /* 0x0000003400748947 */ /* 0x002fd80003800000 */
.L_x_1081:
[----:B------:R-:W-:Y:S05]  /*10b30*/  @P1 BRA `(.L_x_1002) ;  /* 0x0000000000181947 */ /* 0x000fea0003800000 */
[----:B------:R-:W2:Y:S01]  /*10b40*/  S2R R2, SR_TID.X ;  /* 0x0000000000027919 */ /* 0x000ea20000002100 */
[----:B-1----:R-:W-:-:S04]  /*10b50*/  IMAD.MOV.U32 R0, RZ, RZ, 0x9000 ;  /* 0x00009000ff007424 */ /* 0x002fc800078e00ff */
[----:B------:R3:W-:Y:S01]  /*10b60*/  SYNCS.ARRIVE.TRANS64 RZ, [UR38+0x2a830], R0 ;  /* 0x02a83000ffff79a7 */ /* 0x0007e20008000026 */
[----:B--2---:R-:W-:-:S13]  /*10b70*/  LOP3.LUT P0, RZ, R2, 0x1f, RZ, 0xc0, !PT ;  /* 0x0000001f02ff7812 */ /* 0x004fda000780c0ff */
[----:B---3--:R-:W-:Y:S05]  /*10b80*/  @!P0 BRA `(.L_x_1002) ;  /* 0x0000000000048947 */ /* 0x008fea0003800000 */
[----:B------:R-:W-:Y:S01]  /*10b90*/  BPT.TRAP 0x1 ;  /* 0x000000040000795c */ /* 0x000fe20000300000 */
.L_x_1002:
[----:B------:R-:W-:Y:S01]  /*10ba0*/  R2UR UR11, R18 ;  /* 0x00000000120b72ca */ /* 0x000fe200000e0000 */
[----:B------:R-:W-:Y:S01]  /*10bb0*/  ULDC.64 UR4, c[0x0][0x198] ;  /* 0x0000660000047ab9 */ /* 0x000fe20000000a00 */
[----:B-----5:R-:W-:Y:S01]  /*10bc0*/  R2UR UR13, R16 ;  /* 0x00000000100d72ca */ /* 0x020fe200000e0000 */
[----:B------:R-:W-:Y:S01]  /*10bd0*/  UIADD3 UR4, UP0, UR4, 0x370, URZ ;  /* 0x0000037004047890 */ /* 0x000fe2000ff1e03f */
[----:B------:R-:W-:Y:S01]  /*10be0*/  PLOP3.LUT P0, PT, PT, PT, PT, 0x80, 0x0 ;  /* 0x000000000000781c */ /* 0x000fe20003f0f070 */
[----:B------:R-:W-:Y:S01]  /*10bf0*/  UIADD3 UR8, UR38, 0x18400, URZ ;  /* 0x0001840026087890 */ /* 0x000fe2000fffe03f */
[----:B------:R-:W-:Y:S01]  /*10c00*/  LOP3.LUT R17, R17, 0xfffffffd, RZ, 0xc0, !PT ;  /* 0xfffffffd11117812 */ /* 0x000fe200078ec0ff */
[----:B------:R-:W-:Y:S02]  /*10c10*/  UIADD3 UR9, UR38, 0x2a830, URZ ;  /* 0x0002a83026097890 */ /* 0x000fe4000fffe03f */
[----:B------:R-:W-:Y:S02]  /*10c20*/  UIADD3.X UR5, URZ, UR5, URZ, UP0, !UPT ;  /* 0x000000053f057290 */ /* 0x000fe400087fe43f */
[----:B------:R-:W-:-:S02]  /*10c30*/  UIADD3 UR24, UR38, 0x1b400, URZ ;  /* 0x0001b40026187890 */ /* 0x000fc4000fffe03f */
[----:B------:R-:W-:Y:S02]  /*10c40*/  UIMAD UR11, UR11, 0x60, URZ ;  /* 0x000000600b0b78a4 */ /* 0x000fe4000f8e023f */
        /* <DEDUP_REMOVED lines=13> */
[----:B------:R-:W-:Y:S01]  /*10d20*/  UMOV UR21, UR13 ;  /* 0x0000000d00157c82 */ /* 0x000fe20008000000 */
[----:B------:R3:W-:Y:S01]  /*10d30*/  UTMALDG.4D [UR8], [UR4], desc[UR6] ;  /* 0x00000608040075b4 */ /* 0x0007e20008019000 */
[----:B------:R-:W-:Y:S01]  /*10d40*/  UMOV UR19, UR11 ;  /* 0x0000000b00137c82 */ /* 0x000fe20008000000 */
[----:B------:R-:W-:Y:S01]  /*10d50*/  @P0 LOP3.LUT R17, R17, 0x2, RZ, 0xfc, !PT ;  /* 0x0000000211110812 */ /* 0x000fe200078efcff */
[----:B------:R3:W-:Y:S01]  /*10d60*/  UTMALDG.4D [UR24], [UR4], desc[UR6] ;  /* 0x00000618040075b4 */ /* 0x0007e20008019000 */
[----:B------:R3:W-:Y:S02]  /*10d70*/  UTMALDG.4D [UR16], [UR4], desc[UR6] ;  /* 0x00000610040075b4 */ /* 0x0007e40008019000 */
[----:B---3--:R-:W-:-:S03]  /*10d80*/  NOP ;  /* 0x0000000000007918 */ /* 0x008fc60000000000 */
.L_x_998:
        /* <DEDUP_REMOVED lines=11> */
[----:B-1----:R-:W1:Y:S01]  /*10e40*/  LDC.64 R2, c[0x4][R2] ;  /* 0x0100000002027b82 */ /* 0x002e620000000a00 */
        /* <DEDUP_REMOVED lines=9> */
[----:B-12---:R-:W-:Y:S05]  /*10ee0*/  CALL.ABS.NOINC R2 ;  /* 0x0000000002007343 */ /* 0x006fea0003c00000 */
.L_x_1003:
[----:B------:R-:W0:Y:S01]  /*10ef0*/  S2R R4, SR_CTAID.Z ;  /* 0x0000000000047919 */ /* 0x000e220000002700 */
[----:B------:R-:W3:Y:S01]  /*10f00*/  LDC R8, c[0x0][0x448] ;  /* 0x00011200ff087b82 */ /* 0x000ee20000000800 */
[----:B------:R-:W-:Y:S01]  /*10f10*/  USHF.R.S32.HI UR4, URZ, 0x1f, UR36 ;  /* 0x0000001f3f047899 */ /* 0x000fe20008011424 */
[----:B------:R-:W4:Y:S01]  /*10f20*/  S2R R11, SR_TID.X ;  /* 0x00000000000b7919 */ /* 0x000f220000002100 */
[----:B------:R-:W-:Y:S02]  /*10f30*/  ULDC.64 UR8, c[0x0][0x2d8] ;  /* 0x0000b60000087ab9 */ /* 0x000fe40000000a00 */
[----:B------:R-:W-:-:S03]  /*10f40*/  UIMAD UR6, UR4, UR8, URZ ;  /* 0x00000008040672a4 */ /* 0x000fc6000f8e023f */
[----:B-1----:R-:W2:Y:S01]  /*10f50*/  LDC.64 R2, c[0x0][0x2e0] ;  /* 0x0000b800ff027b82 */ /* 0x002ea20000000a00 */
[----:B------:R-:W-:Y:S02]  /*10f60*/  UIMAD.WIDE.U32 UR4, UR36, UR8, URZ ;  /* 0x00000008240472a5 */ /* 0x000fe4000f8e003f */
[----:B------:R-:W-:-:S04]  /*10f70*/  UIMAD UR6, UR36, UR9, UR6 ;  /* 0x00000009240672a4 */ /* 0x000fc8000f8e0206 */
[----:B------:R-:W-:Y:S01]  /*10f80*/  UIADD3 UR5, UR5, UR6, URZ ;  /* 0x0000000605057290 */ /* 0x000fe2000fffe03f */
[----:B---3--:R-:W-:Y:S02]  /*10f90*/  ISETP.NE.AND P0, PT, R8, 0x1, PT ;  /* 0x000000010800780c */ /* 0x008fe40003f05270 */
[----:B0-----:R-:W-:Y:S02]  /*10fa0*/  SHF.R.S32.HI R5, RZ, 0x1f, R4 ;  /* 0x0000001fff057819 */ /* 0x001fe40000011404 */
[----:B----4-:R-:W-:-:S03]  /*10fb0*/  LOP3.LUT R9, R11, 0x7f, RZ, 0xc0, !PT ;  /* 0x0000007f0b097812 */ /* 0x010fc600078ec0ff */
[-C--:B--2---:R-:W-:Y:S02]  /*10fc0*/  IMAD R0, R5, R2.reuse, RZ ;  /* 0x0000000205007224 */ /* 0x084fe400078e02ff */
[----:B------:R-:W-:Y:S02]  /*10fd0*/  IMAD.SHL.U32 R7, R11, 0x10, RZ ;  /* 0x000000100b077824 */ /* 0x000fe400078e00ff */
[C---:B------:R-:W-:Y:S02]  /*10fe0*/  IMAD R5, R4.reuse, R3, R0 ;  /* 0x0000000304057224 */ /* 0x040fe400078e0200 */
[----:B------:R-:W-:Y:S01]  /*10ff0*/  IMAD.WIDE.U32 R2, R4, R2, UR4 ;  /* 0x0000000404027e25 */ /* 0x000fe2000f8e0002 */
[----:B------:R-:W0:Y:S01]  /*11000*/  @P0 LDC R0, c[0x0][0x450] ;  /* 0x00011400ff000b82 */ /* 0x000e220000000800 */
[----:B------:R-:W-:Y:S01]  /*11010*/  SHF.R.U32.HI R4, RZ, 0x3, R9 ;  /* 0x00000003ff047819 */ /* 0x000fe20000011609 */
[----:B------:R-:W-:Y:S01]  /*11020*/  ULDC.64 UR4, c[0x0][0x2d0] ;  /* 0x0000b40000047ab9 */ /* 0x000fe20000000a00 */
[----:B------:R-:W-:-:S02]  /*11030*/  IMAD.IADD R3, R3, 0x1, R5 ;  /* 0x0000000103037824 */ /* 0x000fc400078e0205 */
[----:B------:R-:W-:-:S03]  /*11040*/  LOP3.LUT R6, R4, 0x70, R7, 0xf8, !PT ;  /* 0x0000007004067812 */ /* 0x000fc600078ef807 */
[----:B------:R-:W1:Y:S02]  /*11050*/  @P0 LDC R5, c[0x0][0x44c] ;  /* 0x00011300ff050b82 */ /* 0x000e640000000800 */
[----:B------:R-:W-:-:S04]  /*11060*/  VIADD R6, R6, UR42 ;  /* 0x0000002a06067c36 */ /* 0x000fc80008000000 */
[----:B-1----:R-:W-:-:S04]  /*11070*/  @P0 IMAD.HI.U32 R7, R6, R5, RZ ;  /* 0x0000000506070227 */ /* 0x002fc800078e00ff */
[----:B------:R-:W-:Y:S01]  /*11080*/  IMAD.MOV.U32 R5, RZ, RZ, R6 ;  /* 0x000000ffff057224 */ /* 0x000fe200078e0006 */
[----:B0-----:R-:W-:-:S05]  /*11090*/  @P0 SHF.R.U32.HI R5, RZ, R0, R7 ;  /* 0x00000000ff050219 */ /* 0x001fca0000011607 */
[----:B------:R-:W-:Y:S02]  /*110a0*/  IMAD.MOV R7, RZ, RZ, -R5 ;  /* 0x000000ffff077224 */ /* 0x000fe400078e0a05 */
[----:B------:R-:W-:-:S04]  /*110b0*/  IMAD.WIDE.U32 R2, R5, UR4, R2 ;  /* 0x0000000405027c25 */ /* 0x000fc8000f8e0002 */
[----:B------:R-:W-:Y:S01]  /*110c0*/  IMAD R0, R8, R7, R6 ;  /* 0x0000000708007224 */ /* 0x000fe200078e0206 */
[----:B------:R-:W-:Y:S01]  /*110d0*/  SHF.R.S32.HI R6, RZ, 0x1f, R5 ;  /* 0x0000001fff067819 */ /* 0x000fe20000011405 */
[----:B------:R-:W-:-:S04]  /*110e0*/  IMAD.SHL.U32 R7, R9, 0x8, RZ ;  /* 0x0000000809077824 */ /* 0x000fc800078e00ff */
[----:B------:R-:W-:-:S04]  /*110f0*/  IMAD R6, R6, UR4, RZ ;  /* 0x0000000406067c24 */ /* 0x000fc8000f8e02ff */
[----:B------:R-:W-:Y:S01]  /*11100*/  IMAD R5, R5, UR5, R6 ;  /* 0x0000000505057c24 */ /* 0x000fe2000f8e0206 */
[----:B------:R-:W-:-:S03]  /*11110*/  ULDC.64 UR4, c[0x0][0x2c8] ;  /* 0x0000b20000047ab9 */ /* 0x000fc60000000a00 */
[----:B------:R-:W-:Y:S01]  /*11120*/  IMAD.IADD R3, R3, 0x1, R5 ;  /* 0x0000000103037824 */ /* 0x000fe200078e0205 */
[----:B------:R-:W-:Y:S01]  /*11130*/  SHF.R.S32.HI R5, RZ, 0x1f, R0 ;  /* 0x0000001fff057819 */ /* 0x000fe20000011400 */
[----:B------:R-:W-:-:S04]  /*11140*/  IMAD.WIDE.U32 R2, R0, UR4, R2 ;  /* 0x0000000400027c25 */ /* 0x000fc8000f8e0002 */
[----:B------:R-:W-:-:S04]  /*11150*/  IMAD R5, R5, UR4, RZ ;  /* 0x0000000405057c24 */ /* 0x000fc8000f8e02ff */
[----:B------:R-:W-:Y:S01]  /*11160*/  IMAD R5, R0, UR5, R5 ;  /* 0x0000000500057c24 */ /* 0x000fe2000f8e0205 */
[----:B------:R-:W-:Y:S02]  /*11170*/  ULDC.64 UR4, c[0x0][0x280] ;  /* 0x0000a00000047ab9 */ /* 0x000fe40000000a00 */
[----:B------:R-:W-:Y:S01]  /*11180*/  LEA R0, P0, R2, UR4, 0x1 ;  /* 0x0000000402007c11 */ /* 0x000fe2000f8008ff */
[----:B------:R-:W-:Y:S01]  /*11190*/  IMAD.IADD R3, R3, 0x1, R5 ;  /* 0x0000000103037824 */ /* 0x000fe200078e0205 */
[----:B------:R-:W-:-:S04]  /*111a0*/  ULDC UR4, c[0x0][0x2b8] ;  /* 0x0000ae0000047ab9 */ /* 0x000fc80000000800 */
        /* <DEDUP_REMOVED lines=14> */
[----:B------:R-:W-:Y:S01]  /*11290*/  SHFL.IDX PT, R2, R6, RZ, 0x181f ;  /* 0x00181fff06027589 */ /* 0x000fe200000e0000 */
[----:B------:R-:W-:Y:S01]  /*112a0*/  ULDC UR4, c[0x0][0x288] ;  /* 0x0000a20000047ab9 */ /* 0x000fe20000000800 */
[----:B------:R-:W-:Y:S01]  /*112b0*/  VIADD R4, R4, UR42 ;  /* 0x0000002a04047c36 */ /* 0x000fe20008000000 */
[----:B------:R-:W-:Y:S01]  /*112c0*/  ULDC.64 UR6, c[0x0][0x208] ;  /* 0x0000820000067ab9 */ /* 0x000fe20000000a00 */
[----:B------:R-:W0:Y:S01]  /*112d0*/  SHFL.IDX PT, R3, R0, RZ, 0x181f ;  /* 0x00181fff00037589 */ /* 0x000e2200000e0000 */
[----:B------:R-:W-:Y:S02]  /*112e0*/  IMAD R5, R8, UR4, RZ ;  /* 0x0000000408057c24 */ /* 0x000fe4000f8e02ff */
[C---:B------:R-:W-:Y:S01]  /*112f0*/  VIADD R8, R4.reuse, 0x10 ;  /* 0x0000001004087836 */ /* 0x040fe20000000000 */
[----:B------:R-:W-:Y:S02]  /*11300*/  SHFL.IDX PT, R14, R0, 0x1, 0x181f ;  /* 0x00381f00000e7f89 */ /* 0x000fe400000e0000 */
[----:B------:R-:W-:-:S13]  /*11310*/  ISETP.GE.AND P3, PT, R4, R5, PT ;  /* 0x000000050400720c */ /* 0x000fda0003f66270 */
        /* <DEDUP_REMOVED lines=8> */
[----:B------:R-:W-:-:S03]  /*113a0*/  ISETP.GE.AND P3, PT, R8, R5, PT ;  /* 0x000000050800720c */ /* 0x000fc60003f66270 */
[----:B------:R-:W1:Y:S01]  /*113b0*/  SHFL.IDX PT, R8, R6, 0x1, 0x181f ;  /* 0x00381f0006087f89 */ /* 0x000e6200000e0000 */
[----:B0-----:R-:W-:-:S09]  /*113c0*/  VIADD R2, R4, 0x20 ;  /* 0x0000002004027836 */ /* 0x001fd20000000000 */
[----:B------:R-:W-:Y:S01]  /*113d0*/  @!P3 LEA R20, R7, UR38, 0x1 ;  /* 0x000000260714bc11 */ /* 0x000fe2000f8e08ff */
[----:B-1----:R-:W-:Y:S02]  /*113e0*/  IMAD.MOV.U32 R9, RZ, RZ, R8 ;  /* 0x000000ffff097224 */ /* 0x002fe400078e0008 */
[----:B------:R-:W-:Y:S02]  /*113f0*/  IMAD.MOV.U32 R8, RZ, RZ, R14 ;  /* 0x000000ffff087224 */ /* 0x000fe400078e000e */
[----:B------:R-:W-:Y:S02]  /*11400*/  SHFL.IDX PT, R14, R0, 0x2, 0x181f ;  /* 0x00581f00000e7f89 */ /* 0x000fe400000e0000 */
        /* <DEDUP_REMOVED lines=49> */
[----:B------:R-:W1:Y:S04]  /*11720*/  SHFL.IDX PT, R2, R6, 0x6, 0x181f ;  /* 0x00d81f0006027f89 */ /* 0x000e6800000e0000 */
[----:B0-----:R0:W2:Y:S06]  /*11730*/  SHFL.IDX PT, R8, R6, 0x7, 0x181f ;  /* 0x00f81f0006087f89 */ /* 0x0010ac00000e0000 */
[----:B------:R-:W-:Y:S01]  /*11740*/  @!P3 LEA R21, R7, UR38, 0x1 ;  /* 0x000000260715bc11 */ /* 0x000fe2000f8e08ff */
[----:B-1----:R-:W-:-:S02]  /*11750*/  IMAD.MOV.U32 R3, RZ, RZ, R2 ;  /* 0x000000ffff037224 */ /* 0x002fc400078e0002 */
[----:B------:R-:W-:Y:S02]  /*11760*/  IMAD.MOV.U32 R2, RZ, RZ, R14 ;  /* 0x000000ffff027224 */ /* 0x000fe400078e000e */
[----:B------:R0:W1:Y:S02]  /*11770*/  SHFL.IDX PT, R14, R0, 0x7, 0x181f ;  /* 0x00f81f00000e7f89 */ /* 0x00006400000e0000 */
[----:B------:R-:W-:-:S05]  /*11780*/  @!P3 IMAD.WIDE.U32 R2, R10, 0x2, R2 ;  /* 0x000000020a02b825 */ /* 0x000fca00078e0002 */
[----:B------:R0:W-:Y:S04]  /*11790*/  @!P3 LDGSTS.E.BYPASS.LTC128B.128 [R21+0xf400], desc[UR6][R2.64], !P2 ;  /* 0x0f4000000215bfae */ /* 0x0001e8000d101d46 */
[----:B------:R0:W-:Y:S04]  /*117a0*/  @!P3 LDGSTS.E.BYPASS.LTC128B.128 [R21+0x13400], desc[UR6][R2.64+0x80], !P0 ;  /* 0x134000800215bfae */ /* 0x0001e8000c101d46 */
[----:B--2---:R0:W-:Y:S02]  /*117b0*/  @!P3 LDGSTS.E.BYPASS.LTC128B.128 [R21+0x17400], desc[UR6][R2.64+0x100], !P1 ;  /* 0x174001000215bfae */ /* 0x0041e4000c901d46 */
.L_x_1098:
[----:B------:R-:W-:Y:S01]  /*117c0*/  VIADD R4, R4, 0x70 ;  /* 0x0000007004047836 */ /* 0x000fe20000000000 */
[----:B------:R-:W-:Y:S01]  /*117d0*/  BSSY B0, `(.L_x_1005) ;  /* 0x000000e000007945 */ /* 0x000fe20003800000 */
[----:B01----:R-:W-:Y:S02]  /*117e0*/  IMAD.MOV.U32 R2, RZ, RZ, R14 ;  /* 0x000000ffff027224 */ /* 0x003fe400078e000e */
[----:B------:R-:W-:Y:S01]  /*117f0*/  IMAD.MOV.U32 R3, RZ, RZ, R8 ;  /* 0x000000ffff037224 */ /* 0x000fe200078e0008 */
[----:B------:R-:W-:-:S13]  /*11800*/  ISETP.GE.AND P3, PT, R4, R5, PT ;  /* 0x000000050400720c */ /* 0x000fda0003f66270 */
[----:B------:R-:W-:Y:S05]  /*11810*/  @P3 BRA `(.L_x_1006) ;  /* 0x0000000000243947 */ /* 0x000fea0003800000 */
[----:B------:R-:W-:Y:S01]  /*11820*/  IMAD.WIDE.U32 R10, R10, 0x2, R2 ;  /* 0x000000020a0a7825 */ /* 0x000fe200078e0002 */
[----:B------:R-:W-:Y:S01]  /*11830*/  LEA R7, R7, UR38, 0x1 ;  /* 0x0000002607077c11 */ /* 0x000fe2000f8e08ff */
[----:B------:R-:W-:-:S04]  /*11840*/  ULDC.64 UR4, c[0x0][0x208] ;  /* 0x0000820000047ab9 */ /* 0x000fc80000000a00 */
[----:B------:R-:W-:Y:S01]  /*11850*/  @!PT LDS RZ, [RZ] ;  /* 0x00000000fffff984 */ /* 0x000fe20000000800 */
[----:B------:R-:W-:Y:S01]  /*11860*/  @!PT LDS RZ, [RZ] ;  /* 0x00000000fffff984 */ /* 0x000fe20000000800 */
[----:B------:R-:W-:Y:S01]  /*11870*/  @!PT LDS RZ, [RZ] ;  /* 0x00000000fffff984 */ /* 0x000fe20000000800 */
[----:B------:R0:W-:Y:S04]  /*11880*/  LDGSTS.E.BYPASS.LTC128B.128 [R7+0xfc00], desc[UR4][R10.64], !P2 ;  /* 0x0fc000000a077fae */ /* 0x0001e8000d101d44 */
[----:B------:R0:W-:Y:S04]  /*11890*/  LDGSTS.E.BYPASS.LTC128B.128 [R7+0x13c00], desc[UR4][R10.64+0x80], !P0 ;  /* 0x13c000800a077fae */ /* 0x0001e8000c101d44 */
[----:B------:R0:W-:Y:S02]  /*118a0*/  LDGSTS.E.BYPASS.LTC128B.128 [R7+0x17c00], desc[UR4][R10.64+0x100], !P1 ;  /* 0x17c001000a077fae */ /* 0x0001e4000c901d44 */
.L_x_1006:
[----:B------:R-:W-:Y:S05]  /*118b0*/  BSYNC B0 ;  /* 0x0000000000007941 */ /* 0x000fea0003800000 */
.L_x_1005:
        /* <DEDUP_REMOVED lines=13> */
.L_x_1099:
[----:B------:R-:W-:Y:S02]  /*11990*/  IMAD.MOV.U32 R9, RZ, RZ, 0x1 ;  /* 0x00000001ff097424 */ /* 0x000fe400078e00ff */
[----:B-1----:R-:W-:Y:S01]  /*119a0*/  IMAD.MOV.U32 R0, RZ, RZ, RZ ;  /* 0x000000ffff007224 */ /* 0x002fe200078e00ff */
[----:B------:R-:W-:Y:S06]  /*119b0*/  @!P1 BRA `(.L_x_1008) ;  /* 0x0000001800f89947 */ /* 0x000fec0003800000 */
[----:B------:R-:W2:Y:S04]  /*119c0*/  LDL.LU R2, [R1+0xc] ;  /* 0x00000c0001027983 */ /* 0x000ea80000300800 */
[----:B------:R-:W3:Y:S04]  /*119d0*/  LDL.LU R4, [R1+0x8] ;  /* 0x0000080001047983 */ /* 0x000ee80000300800 */
[----:B------:R-:W4:Y:S01]  /*119e0*/  LDL.LU R3, [R1+0x4] ;  /* 0x0000040001037983 */ /* 0x000f220000300800 */
[----:B------:R-:W-:Y:S01]  /*119f0*/  UIADD3 UR4, UR41, 0x1, URZ ;  /* 0x0000000129047890 */ /* 0x000fe2000fffe03f */
[----:B------:R-:W-:-:S05]  /*11a00*/  IMAD.MOV.U32 R9, RZ, RZ, 0x1 ;  /* 0x00000001ff097424 */ /* 0x000fca00078e00ff */
[----:B--2---:R-:W-:Y:S01]  /*11a10*/  IMAD R2, R2, UR4, RZ ;  /* 0x0000000402027c24 */ /* 0x004fe2000f8e02ff */
[----:B------:R-:W-:-:S04]  /*11a20*/  ULOP3.LUT UR4, URZ, UR39, URZ, 0x33, !UPT ;  /* 0x000000273f047292 */ /* 0x000fc8000f8e333f */
[----:B------:R-:W-:Y:S02]  /*11a30*/  LOP3.LUT R2, RZ, R2, RZ, 0x33, !PT ;  /* 0x00000002ff027212 */ /* 0x000fe400078e33ff */
[----:B----4-:R-:W-:Y:S02]  /*11a40*/  LOP3.LUT R3, RZ, R3, RZ, 0x33, !PT ;  /* 0x00000003ff037212 */ /* 0x010fe400078e33ff */
[----:B---3--:R-:W-:Y:S01]  /*11a50*/  VIADDMNMX R2, R2, -R4, UR4, !PT ;  /* 0x0000000402027e46 */ /* 0x008fe2000f800904 */
[----:B------:R-:W-:Y:S01]  /*11a60*/  ULOP3.LUT UR4, URZ, UR40, URZ, 0x33, !UPT ;  /* 0x000000283f047292 */ /* 0x000fe2000f8e333f */
[----:B------:R-:W1:Y:S05]  /*11a70*/  S2R R4, SR_TID.X ;  /* 0x0000000000047919 */ /* 0x000e6a0000002100 */
[----:B------:R-:W-:-:S04]  /*11a80*/  VIMNMX R2, R2, UR4, !PT ;  /* 0x0000000402027c48 */ /* 0x000fc8000ffe0100 */
[----:B------:R-:W-:-:S05]  /*11a90*/  VIADDMNMX R3, R2, 0x2, R3, !PT ;  /* 0x0000000202037846 */ /* 0x000fca0007800103 */
[----:B------:R-:W-:-:S05]  /*11aa0*/  VIADD R5, R3, 0xfffffffe ;  /* 0xfffffffe03057836 */ /* 0x000fca0000000000 */
[-C--:B------:R-:W-:Y:S02]  /*11ab0*/  ISETP.NE.AND P0, PT, R5, R2.reuse, PT ;  /* 0x000000020500720c */ /* 0x080fe40003f05270 */
[----:B------:R-:W-:-:S05]  /*11ac0*/  LOP3.LUT R2, RZ, R2, RZ, 0x33, !PT ;  /* 0x00000002ff027212 */ /* 0x000fca00078e33ff */
[----:B------:R-:W-:-:S05]  /*11ad0*/  IMAD.IADD R2, R3, 0x1, R2 ;  /* 0x0000000103027824 */ /* 0x000fca00078e0202 */
[----:B0-----:R-:W-:Y:S02]  /*11ae0*/  LOP3.LUT R11, R2, 0x1, RZ, 0xc0, !PT ;  /* 0x00000001020b7812 */ /* 0x001fe400078ec0ff */
[----:B-1----:R-:W-:Y:S01]  /*11af0*/  LOP3.LUT R10, R4, 0x1f, RZ, 0xc0, !PT ;  /* 0x0000001f040a7812 */ /* 0x002fe200078ec0ff */
[----:B------:R-:W-:Y:S01]  /*11b00*/  IMAD.MOV.U32 R4, RZ, RZ, R16 ;  /* 0x000000ffff047224 */ /* 0x000fe200078e0010 */
[----:B------:R-:W-:Y:S06]  /*11b10*/  @!P0 BRA `(.L_x_1009) ;  /* 0x0000001000748947 */ /* 0x000fec0003800000 */
[----:B------:R-:W-:Y:S01]  /*11b20*/  BSSY B0, `(.L_x_1009) ;  /* 0x000011c000007945 */ /* 0x000fe20003800000 */
[----:B------:R-:W-:Y:S02]  /*11b30*/  IMAD.IADD R7, R2, 0x1, -R11 ;  /* 0x0000000102077824 */ /* 0x000fe400078e0a0b */
[----:B------:R-:W-:Y:S02]  /*11b40*/  IMAD.MOV.U32 R8, RZ, RZ, 0x1 ;  /* 0x00000001ff087424 */ /* 0x000fe400078e00ff */
[----:B------:R-:W-:-:S07]  /*11b50*/  IMAD.MOV.U32 R4, RZ, RZ, R16 ;  /* 0x000000ffff047224 */ /* 0x000fce00078e0010 */
.L_x_1042:
[----:B------:R-:W-:Y:S01]  /*11b60*/  LOP3.LUT P0, RZ, R17, 0x2, RZ, 0xc0, !PT ;  /* 0x0000000211ff7812 */ /* 0x000fe2000780c0ff */
[----:B------:R-:W-:Y:S01]  /*11b70*/  VIADD R7, R7, 0xfffffffe ;  /* 0xfffffffe07077836 */ /* 0x000fe20000000000 */
[----:B------:R-:W-:Y:S04]  /*11b80*/  BSSY B1, `(.L_x_1010) ;  /* 0x0000088000017945 */ /* 0x000fe80003800000 */
[----:B------:R-:W-:-:S07]  /*11b90*/  ISETP.NE.AND P1, PT, R7, RZ, PT ;  /* 0x000000ff0700720c */ /* 0x000fce0003f25270 */
[----:B------:R-:W-:Y:S06]  /*11ba0*/  @!P0 BRA `(.L_x_1011) ;  /* 0x0000000800148947 */ /* 0x000fec0003800000 */
[----:B------:R-:W-:Y:S01]  /*11bb0*/  LOP3.LUT P0, RZ, R17, 0x1, RZ, 0xc0, !PT ;  /* 0x0000000111ff7812 */ /* 0x000fe2000780c0ff */
[----:B------:R-:W-:-:S12]  /*11bc0*/  IMAD.MOV.U32 R9, RZ, RZ, R6 ;  /* 0x000000ffff097224 */ /* 0x000fd800078e0006 */
[----:B------:R-:W-:Y:S05]  /*11bd0*/  @!P0 BRA `(.L_x_1012) ;  /* 0x0000000000508947 */ /* 0x000fea0003800000 */
[----:B------:R-:W2:Y:S01]  /*11be0*/  LDL R12, [R1] ;  /* 0x00000000010c7983 */ /* 0x000ea20000100800 */
[----:B------:R-:W0:Y:S01]  /*11bf0*/  LDC R5, c[0x0][0x43c] ;  /* 0x00010f00ff057b82 */ /* 0x000e220000000800 */
[----:B------:R-:W-:Y:S01]  /*11c00*/  ULDC.64 UR4, c[0x0][0x428] ;  /* 0x00010a0000047ab9 */ /* 0x000fe20000000a00 */
[----:B------:R-:W-:Y:S01]  /*11c10*/  ULDC.64 UR6, c[0x0][0x208] ;  /* 0x0000820000067ab9 */ /* 0x000fe20000000a00 */
        /* <DEDUP_REMOVED lines=8> */
[----:B------:R-:W-:-:S04]  /*11ca0*/  IMAD.WIDE.U32 R2, R19, UR4, R2 ;  /* 0x0000000413027c25 */ /* 0x000fc8000f8e0002 */
[----:B--2---:R-:W-:-:S04]  /*11cb0*/  IMAD R4, R12, UR4, RZ ;  /* 0x000000040c047c24 */ /* 0x004fc8000f8e02ff */
[----:B------:R-:W-:Y:S01]  /*11cc0*/  IMAD R5, R19, UR5, R4 ;  /* 0x0000000513057c24 */ /* 0x000fe2000f8e0204 */
[----:B------:R-:W-:Y:S02]  /*11cd0*/  ULDC.64 UR4, c[0x0][0x418] ;  /* 0x0001060000047ab9 */ /* 0x000fe40000000a00 */
[----:B------:R-:W-:Y:S01]  /*11ce0*/  LEA R4, P0, R2, UR4, 0x2 ;  /* 0x0000000402047c11 */ /* 0x000fe2000f8010ff */
[----:B------:R-:W-:-:S05]  /*11cf0*/  IMAD.IADD R5, R5, 0x1, R3 ;  /* 0x0000000105057824 */ /* 0x000fca00078e0203 */
[----:B------:R-:W-:-:S05]  /*11d00*/  LEA.HI.X R5, R2, UR5, R5, 0x2, P0 ;  /* 0x0000000502057c11 */ /* 0x000fca00080f1405 */
[----:B------:R0:W5:Y:S02]  /*11d10*/  LDG.E R4, desc[UR6][R4.64] ;  /* 0x0000000604047981 */ /* 0x000164000c1e1900 */
.L_x_1012:
[----:B------:R-:W1:Y:S01]  /*11d20*/  S2R R2, SR_TID.X ;  /* 0x0000000000027919 */ /* 0x000e620000002100 */
[----:B------:R-:W-:Y:S01]  /*11d30*/  BSSY B2, `(.L_x_1013) ;  /* 0x0000006000027945 */ /* 0x000fe20003800000 */
[----:B-1----:R-:W-:Y:S02]  /*11d40*/  LOP3.LUT R3, R2, 0x7f, RZ, 0xc0, !PT ;  /* 0x0000007f02037812 */ /* 0x002fe400078ec0ff */
[----:B------:R-:W-:Y:S02]  /*11d50*/  SHF.L.U32 R2, R8, 0x1f, RZ ;  /* 0x0000001f08027819 */ /* 0x000fe400000006ff */
[----:B------:R-:W-:Y:S02]  /*11d60*/  ISETP.NE.AND P2, PT, R3, RZ, PT ;  /* 0x000000ff0300720c */ /* 0x000fe40003f45270 */
[----:B------:R-:W1:Y:S02]  /*11d70*/  SYNCS.PHASECHK.TRANS64.TRYWAIT P0, [UR38+0x2a848], R2 ;  /* 0x02a84802ff0075a7 */ /* 0x000e640008000166 */
[----:B-1----:R-:W-:Y:S09]  /*11d80*/  @!P0 BRA `(.L_x_1014) ;  /* 0x0000002c00d48947 */ /* 0x002ff20003800000 */
.L_x_1100:
[----:B------:R-:W-:Y:S05]  /*11d90*/  BSYNC B2 ;  /* 0x0000000000027941 */ /* 0x000fea0003800000 */
.L_x_1013:
[----:B------:R-:W-:Y:S04]  /*11da0*/  BSSY B2, `(.L_x_1015) ;  /* 0x0000007000027945 */ /* 0x000fe80003800000 */
[----:B------:R-:W-:Y:S05]  /*11db0*/  @P2 BRA `(.L_x_1016) ;  /* 0x0000000000142947 */ /* 0x000fea0003800000 */
[----:B------:R-:W-:Y:S01]  /*11dc0*/  ISETP.NE.AND P0, PT, R10, RZ, PT ;  /* 0x000000ff0a00720c */ /* 0x000fe20003f05270 */
[----:B-1----:R-:W-:-:S04]  /*11dd0*/  IMAD.MOV.U32 R3, RZ, RZ, 0x9000 ;  /* 0x00009000ff037424 */ /* 0x002fc800078e00ff */
[----:B------:R2:W-:Y:S08]  /*11de0*/  SYNCS.ARRIVE.TRANS64 RZ, [UR38+0x2a838], R3 ;  /* 0x02a83803ffff79a7 */ /* 0x0005f00008000026 */
[----:B--2---:R-:W-:Y:S05]  /*11df0*/  @!P0 BRA `(.L_x_1016) ;  /* 0x0000000000048947 */ /* 0x004fea0003800000 */
[----:B------:R-:W-:Y:S01]  /*11e00*/  BPT.TRAP 0x1 ;  /* 0x000000040000795c */ /* 0x000fe20000300000 */
.L_x_1016:
[----:B------:R-:W-:Y:S05]  /*11e10*/  BSYNC B2 ;  /* 0x0000000000027941 */ /* 0x000fea0003800000 */
.L_x_1015:
[----:B0-----:R-:W-:Y:S01]  /*11e20*/  IMAD.MOV.U32 R5, RZ, RZ, RZ ;  /* 0x000000ffff057224 */ /* 0x001fe200078e00ff */
[----:B------:R-:W-:Y:S01]  /*11e30*/  ULDC.64 UR4, c[0x0][0x198] ;  /* 0x0000660000047ab9 */ /* 0x000fe20000000a00 */
[----:B------:R-:W-:Y:S01]  /*11e40*/  PLOP3.LUT P0, PT, PT, PT, PT, 0x80, 0x0 ;  /* 0x000000000000781c */ /* 0x000fe20003f0f070 */
[----:B------:R-:W-:Y:S01]  /*11e50*/  UIADD3 UR4, UP0, UR4, 0x370, URZ ;  /* 0x0000037004047890 */ /* 0x000fe2000ff1e03f */
[----:B-1----:R-:W-:Y:S01]  /*11e60*/  IMAD R3, R9, 0x60, RZ ;  /* 0x0000006009037824 */ /* 0x002fe200078e02ff */
[----:B------:R-:W-:Y:S01]  /*11e70*/  R2UR UR34, R5 ;  /* 0x00000000052272ca */ /* 0x000fe200000e0000 */
[----:B------:R-:W-:Y:S02]  /*11e80*/  UIADD3 UR32, UR38, 0x21400, URZ ;  /* 0x0002140026207890 */ /* 0x000fe4000fffe03f */
[----:B------:R-:W-:Y:S02]  /*11e90*/  UIADD3 UR33, UR38, 0x2a838, URZ ;  /* 0x0002a83826217890 */ /* 0x000fe4000fffe03f */
[----:B------:R-:W-:Y:S01]  /*11ea0*/  UIADD3.X UR5, URZ, UR5, URZ, UP0, !UPT ;  /* 0x000000053f057290 */ /* 0x000fe200087fe43f */
[----:B------:R-:W-:Y:S01]  /*11eb0*/  UMOV UR6, 0x0 ;  /* 0x0000000000067882 */ /* 0x000fe20000000000 */
[----:B------:R-:W-:-:S10]  /*11ec0*/  UMOV UR7, 0x14f00000 ;  /* 0x14f0000000077882 */ /* 0x000fd40000000000 */
.L_x_1017:
[----:B------:R-:W-:-:S13]  /*11ed0*/  @P0 ELECT P3, URZ, PT ;  /* 0x00000000003f082f */ /* 0x000fda0003860000 */
[----:B-----5:R-:W-:Y:S02]  /*11ee0*/  @P3 R2UR UR37, R4 ;  /* 0x00000000042532ca */ /* 0x020fe400000e0000 */
[----:B------:R-:W-:Y:S02]  /*11ef0*/  @P3 R2UR UR35, R3 ;  /* 0x00000000032332ca */ /* 0x000fe400000e0000 */
[----:B------:R-:W-:Y:S02]  /*11f00*/  @P3 PLOP3.LUT P0, PT, P3, PT, PT, 0x8, 0x0 ;  /* 0x000000000000381c */ /* 0x000fe40001f0e170 */
[----:B------:R-:W-:-:S09]  /*11f10*/  PLOP3.LUT P3, PT, PT, PT, PT, 0x8, 0x0 ;  /* 0x000000000000781c */ /* 0x000fd20003f6e170 */
[----:B------:R0:W-:Y:S02]  /*11f20*/  UTMALDG.4D [UR32], [UR4], desc[UR6] ;  /* 0x00000620040075b4 */ /* 0x0001e40008019000 */
[----:B0-----:R-:W-:Y:S05]  /*11f30*/  @P0 BRA.U.ANY `(.L_x_1017) ;  /* 0xfffffffd00e40947 */ /* 0x001fea000393ffff */
[----:B------:R-:W-:Y:S01]  /*11f40*/  IMAD.MOV.U32 R12, RZ, RZ, 0x40 ;  /* 0x00000040ff0c7424 */ /* 0x000fe200078e00ff */
[----:B------:R-:W-:Y:S01]  /*11f50*/  PLOP3.LUT P0, PT, PT, PT, PT, 0x80, 0x0 ;  /* 0x000000000000781c */ /* 0x000fe20003f0f070 */
[----:B------:R-:W-:Y:S01]  /*11f60*/  UIADD3 UR8, UR38, 0x24400, URZ ;  /* 0x0002440026087890 */ /* 0x000fe2000fffe03f */
[----:B------:R-:W-:Y:S02]  /*11f70*/  UMOV UR6, 0x0 ;  /* 0x0000000000067882 */ /* 0x000fe40000000000 */
[----:B------:R-:W-:Y:S01]  /*11f80*/  R2UR UR10, R12 ;  /* 0x000000000c0a72ca */ /* 0x000fe200000e0000 */
[----:B------:R-:W-:-:S14]  /*11f90*/  UMOV UR7, 0x14f00000 ;  /* 0x14f0000000077882 */ /* 0x000fdc0000000000 */
.L_x_1018:
        /* <DEDUP_REMOVED lines=14> */
.L_x_1019:
        /* <DEDUP_REMOVED lines=12> */
.L_x_1101:
[----:B------:R-:W-:Y:S05]  /*12140*/  BSYNC B2 ;  /* 0x0000000000027941 */ /* 0x000fea0003800000 */
.L_x_1020:
[----:B------:R-:W-:Y:S01]  /*12150*/  BSSY B2, `(.L_x_1022) ;  /* 0x0000009000027945 */ /* 0x000fe20003800000 */
[----:B0-----:R-:W-:Y:S02]  /*12160*/  IMAD.MOV.U32 R2, RZ, RZ, 0x0 ;  /* 0x00000000ff027424 */ /* 0x001fe400078e00ff */
[----:B------:R-:W-:Y:S01]  /*12170*/  IMAD.MOV.U32 R3, RZ, RZ, 0x14f00000 ;  /* 0x14f00000ff037424 */ /* 0x000fe200078e00ff */
[----:B------:R-:W-:Y:S06]  /*12180*/  @P2 BRA `(.L_x_1023) ;  /* 0x0000000000142947 */ /* 0x000fec0003800000 */
[----:B------:R-:W-:Y:S01]  /*12190*/  ISETP.NE.AND P0, PT, R10, RZ, PT ;  /* 0x000000ff0a00720c */ /* 0x000fe20003f05270 */
[----:B------:R-:W-:-:S04]  /*121a0*/  IMAD.MOV.U32 R13, RZ, RZ, 0x6000 ;  /* 0x00006000ff0d7424 */ /* 0x000fc800078e00ff */
[----:B------:R0:W-:Y:S08]  /*121b0*/  SYNCS.ARRIVE.TRANS64 RZ, [UR38+0x2a850], R13 ;  /* 0x02a8500dffff79a7 */ /* 0x0001f00008000026 */
[----:B0-----:R-:W-:Y:S05]  /*121c0*/  @!P0 BRA `(.L_x_1023) ;  /* 0x0000000000048947 */ /* 0x001fea0003800000 */
[----:B------:R-:W-:Y:S01]  /*121d0*/  BPT.TRAP 0x1 ;  /* 0x000000040000795c */ /* 0x000fe20000300000 */
.L_x_1023:
[----:B------:R-:W-:Y:S05]  /*121e0*/  BSYNC B2 ;  /* 0x0000000000027941 */ /* 0x000fea0003800000 */
.L_x_1022:
[----:B------:R-:W-:Y:S01]  /*121f0*/  R2UR UR6, R2 ;  /* 0x00000000020672ca */ /* 0x000fe200000e0000 */
[----:B------:R-:W-:Y:S01]  /*12200*/  ULDC.64 UR4, c[0x0][0x198] ;  /* 0x0000660000047ab9 */ /* 0x000fe20000000a00 */
[----:B------:R-:W-:Y:S01]  /*12210*/  R2UR UR7, R3 ;  /* 0x00000000030772ca */ /* 0x000fe200000e0000 */
[----:B------:R-:W-:Y:S01]  /*12220*/  UIADD3 UR4, UP0, UR4, 0x470, URZ ;  /* 0x0000047004047890 */ /* 0x000fe2000ff1e03f */
[----:B------:R-:W-:Y:S01]  /*12230*/  R2UR UR10, R5 ;  /* 0x00000000050a72ca */ /* 0x000fe200000e0000 */
[----:B------:R-:W-:Y:S01]  /*12240*/  IMAD R5, R18, 0x60, RZ ;  /* 0x0000006012057824 */ /* 0x000fe200078e02ff */
[----:B------:R-:W-:Y:S01]  /*12250*/  PLOP3.LUT P0, PT, PT, PT, PT, 0x80, 0x0 ;  /* 0x000000000000781c */ /* 0x000fe20003f0f070 */
[----:B------:R-:W-:Y:S02]  /*12260*/  UIADD3 UR8, UR38, 0x400, URZ ;  /* 0x0000040026087890 */ /* 0x000fe4000fffe03f */
[----:B------:R-:W-:Y:S02]  /*12270*/  UIADD3 UR9, UR38, 0x2a850, URZ ;  /* 0x0002a85026097890 */ /* 0x000fe4000fffe03f */
[----:B------:R-:W-:-:S12]  /*12280*/  UIADD3.X UR5, URZ, UR5, URZ, UP0, !UPT ;  /* 0x000000053f057290 */ /* 0x000fd800087fe43f */
.L_x_1024:
        /* <DEDUP_REMOVED lines=13> */
.L_x_1025:
        /* <DEDUP_REMOVED lines=10> */
.L_x_1011:
[----:B------:R-:W-:Y:S05]  /*12400*/  BSYNC B1 ;  /* 0x0000000000017941 */ /* 0x000fea0003800000 */
.L_x_1010:
[----:B------:R-:W-:Y:S01]  /*12410*/  LOP3.LUT P0, RZ, R17, 0x2, RZ, 0xc0, !PT ;  /* 0x0000000211ff7812 */ /* 0x000fe2000780c0ff */
[----:B------:R-:W-:Y:S01]  /*12420*/  BSSY B1, `(.L_x_1026) ;  /* 0x0000088000017945 */ /* 0x000fe20003800000 */
[----:B------:R-:W-:-:S11]  /*12430*/  LOP3.LUT R9, R8, 0x1, RZ, 0x3c, !PT ;  /* 0x0000000108097812 */ /* 0x000fd600078e3cff */
[----:B------:R-:W-:Y:S05]  /*12440*/  @!P0 BRA `(.L_x_1027) ;  /* 0x0000000800148947 */ /* 0x000fea0003800000 */
[----:B------:R-:W-:Y:S01]  /*12450*/  LOP3.LUT P0, RZ, R17, 0x1, RZ, 0xc0, !PT ;  /* 0x0000000111ff7812 */ /* 0x000fe2000780c0ff */
[----:B------:R-:W-:-:S12]  /*12460*/  VIADD R12, R6, 0xffffffff ;  /* 0xffffffff060c7836 */ /* 0x000fd80000000000 */
        /* <DEDUP_REMOVED lines=9> */
[----:B------:R-:W-:-:S05]  /*12500*/  @P0 SHF.R.U32.HI R2, RZ, R3, R4 ;  /* 0x00000003ff020219 */ /* 0x000fca0000011604 */
[----:B------:R-:W-:-:S04]  /*12510*/  IMAD.MOV R3, RZ, RZ, -R2 ;  /* 0x000000ffff037224 */ /* 0x000fc800078e0a02 */
[----:B------:R-:W-:Y:S01]  /*12520*/  IMAD R12, R5, R3, R12 ;  /* 0x00000003050c7224 */ /* 0x000fe200078e020c */
[----:B------:R-:W-:-:S03]  /*12530*/  SHF.R.S32.HI R3, RZ, 0x1f, R2 ;  /* 0x0000001fff037819 */ /* 0x000fc60000011402 */
[----:B------:R-:W-:-:S04]  /*12540*/  IMAD.WIDE.U32 R2, R19, UR4, R2 ;  /* 0x0000000413027c25 */ /* 0x000fc8000f8e0002 */
[----:B--2---:R-:W-:-:S04]  /*12550*/  IMAD R4, R13, UR4, RZ ;  /* 0x000000040d047c24 */ /* 0x004fc8000f8e02ff */
[----:B------:R-:W-:Y:S01]  /*12560*/  IMAD R4, R19, UR5, R4 ;  /* 0x0000000513047c24 */ /* 0x000fe2000f8e0204 */
[----:B------:R-:W-:-:S03]  /*12570*/  ULDC.64 UR4, c[0x0][0x418] ;  /* 0x0001060000047ab9 */ /* 0x000fc60000000a00 */
[----:B------:R-:W-:Y:S01]  /*12580*/  IMAD.IADD R3, R4, 0x1, R3 ;  /* 0x0000000104037824 */ /* 0x000fe200078e0203 */
[----:B------:R-:W-:-:S04]  /*12590*/  LEA R4, P0, R2, UR4, 0x2 ;  /* 0x0000000402047c11 */ /* 0x000fc8000f8010ff */
[----:B------:R-:W-:-:S05]  /*125a0*/  LEA.HI.X R5, R2, UR5, R3, 0x2, P0 ;  /* 0x0000000502057c11 */ /* 0x000fca00080f1403 */
[----:B------:R0:W5:Y:S04]  /*125b0*/  LDG.E R4, desc[UR6][R4.64] ;  /* 0x0000000604047981 */ /* 0x000168000c1e1900 */
.L_x_1028:
[----:B------:R-:W1:Y:S01]  /*125c0*/  S2R R2, SR_TID.X ;  /* 0x0000000000027919 */ /* 0x000e620000002100 */
[----:B------:R-:W-:Y:S01]  /*125d0*/  BSSY B2, `(.L_x_1029) ;  /* 0x0000006000027945 */ /* 0x000fe20003800000 */
[----:B-1----:R-:W-:Y:S02]  /*125e0*/  LOP3.LUT R3, R2, 0x7f, RZ, 0xc0, !PT ;  /* 0x0000007f02037812 */ /* 0x002fe400078ec0ff */
[----:B------:R-:W-:Y:S02]  /*125f0*/  SHF.L.U32 R2, R9, 0x1f, RZ ;  /* 0x0000001f09027819 */ /* 0x000fe400000006ff */
[----:B------:R-:W-:Y:S02]  /*12600*/  ISETP.NE.AND P2, PT, R3, RZ, PT ;  /* 0x000000ff0300720c */ /* 0x000fe40003f45270 */
[----:B------:R-:W1:Y:S02]  /*12610*/  SYNCS.PHASECHK.TRANS64.TRYWAIT P0, [UR38+0x2a840], R2 ;  /* 0x02a84002ff0075a7 */ /* 0x000e640008000166 */
[----:B-1----:R-:W-:Y:S09]  /*12620*/  @!P0 BRA `(.L_x_1030) ;  /* 0x0000002400dc8947 */ /* 0x002ff20003800000 */
.L_x_1102:
[----:B------:R-:W-:Y:S05]  /*12630*/  BSYNC B2 ;  /* 0x0000000000027941 */ /* 0x000fea0003800000 */
.L_x_1029:
[----:B------:R-:W-:Y:S04]  /*12640*/  BSSY B2, `(.L_x_1031) ;  /* 0x0000007000027945 */ /* 0x000fe80003800000 */
[----:B------:R-:W-:Y:S05]  /*12650*/  @P2 BRA `(.L_x_1032) ;  /* 0x0000000000142947 */ /* 0x000fea0003800000 */
[----:B------:R-:W-:Y:S01]  /*12660*/  ISETP.NE.AND P0, PT, R10, RZ, PT ;  /* 0x000000ff0a00720c */ /* 0x000fe20003f05270 */
[----:B-1----:R-:W-:-:S04]  /*12670*/  IMAD.MOV.U32 R2, RZ, RZ, 0x9000 ;  /* 0x00009000ff027424 */ /* 0x002fc800078e00ff */
[----:B------:R2:W-:Y:S08]  /*12680*/  SYNCS.ARRIVE.TRANS64 RZ, [UR38+0x2a830], R2 ;  /* 0x02a83002ffff79a7 */ /* 0x0005f00008000026 */
[----:B--2---:R-:W-:Y:S05]  /*12690*/  @!P0 BRA `(.L_x_1032) ;  /* 0x0000000000048947 */ /* 0x004fea0003800000 */
[----:B------:R-:W-:Y:S01]  /*126a0*/  BPT.TRAP 0x1 ;  /* 0x000000040000795c */ /* 0x000fe20000300000 */
.L_x_1032:
[----:B------:R-:W-:Y:S05]  /*126b0*/  BSYNC B2 ;  /* 0x0000000000027941 */ /* 0x000fea0003800000 */
.L_x_1031:
        /* <DEDUP_REMOVED lines=11> */
.L_x_1033:
[----:B------:R-:W-:-:S13]  /*12770*/  @P0 ELECT P3, URZ, PT ;  /* 0x00000000003f082f */ /* 0x000fda0003860000 */
[----:B-----5:R-:W-:Y:S01]  /*12780*/  @P3 R2UR UR13, R4 ;  /* 0x00000000040d32ca */ /* 0x020fe200000e0000 */
[----:B------:R-:W-:Y:S01]  /*12790*/  UMOV UR12, UR36 ;  /* 0x00000024000c7c82 */ /* 0x000fe20008000000 */
        /* <DEDUP_REMOVED lines=11> */
.L_x_1034:
        /* <DEDUP_REMOVED lines=13> */
.L_x_1035:
        /* <DEDUP_REMOVED lines=12> */
.L_x_1103:
[----:B------:R-:W-:Y:S05]  /*129e0*/  BSYNC B2 ;  /* 0x0000000000027941 */ /* 0x000fea0003800000 */
.L_x_1036:
        /* <DEDUP_REMOVED lines=9> */
.L_x_1039:
[----:B------:R-:W-:Y:S05]  /*12a80*/  BSYNC B2 ;  /* 0x0000000000027941 */ /* 0x000fea0003800000 */
.L_x_1038:
        /* <DEDUP_REMOVED lines=10> */
.L_x_1040:
        /* <DEDUP_REMOVED lines=13> */
.L_x_1041:
        /* <DEDUP_REMOVED lines=10> */
.L_x_1027:
[----:B------:R-:W-:Y:S05]  /*12ca0*/  BSYNC B1 ;  /* 0x0000000000017941 */ /* 0x000fea0003800000 */
.L_x_1026:
[----:B------:R-:W-:Y:S02]  /*12cb0*/  VIADD R6, R6, 0xfffffffe ;  /* 0xfffffffe06067836 */ /* 0x000fe40000000000 */
[----:B------:R-:W-:Y:S01]  /*12cc0*/  IMAD.MOV.U32 R8, RZ, RZ, R9 ;  /* 0x000000ffff087224 */ /* 0x000fe200078e0009 */
[----:B------:R-:W-:Y:S06]  /*12cd0*/  @P1 BRA `(.L_x_1042) ;  /* 0xffffffec00a01947 */ /* 0x000fec000383ffff */
[----:B------:R-:W-:Y:S05]  /*12ce0*/  BSYNC B0 ;  /* 0x0000000000007941 */ /* 0x000fea0003800000 */
.L_x_1009:
[----:B------:R-:W-:Y:S01]  /*12cf0*/  ISETP.NE.AND P0, PT, R11, RZ, PT ;  /* 0x000000ff0b00720c */ /* 0x000fe20003f05270 */
[----:B------:R-:W-:-:S12]  /*12d00*/  BSSY B0, `(.L_x_1008) ;  /* 0x0000089000007945 */ /* 0x000fd80003800000 */
[----:B------:R-:W-:Y:S05]  /*12d10*/  @!P0 BRA `(.L_x_1043) ;  /* 0x00000008001c8947 */ /* 0x000fea0003800000 */
[----:B------:R-:W-:Y:S01]  /*12d20*/  LOP3.LUT P1, RZ, R17, 0x2, RZ, 0xc0, !PT ;  /* 0x0000000211ff7812 */ /* 0x000fe2000782c0ff */
[----:B------:R-:W-:-:S12]  /*12d30*/  IMAD.MOV.U32 R0, RZ, RZ, 0x1 ;  /* 0x00000001ff007424 */ /* 0x000fd800078e00ff */
[----:B------:R-:W-:Y:S05]  /*12d40*/  @!P1 BRA `(.L_x_1043) ;  /* 0x0000000800109947 */ /* 0x000fea0003800000 */
[----:B------:R-:W-:-:S13]  /*12d50*/  LOP3.LUT P1, RZ, R17, 0x1, RZ, 0xc0, !PT ;  /* 0x0000000111ff7812 */ /* 0x000fda000782c0ff */
[----:B------:R-:W-:Y:S05]  /*12d60*/  @!P1 BRA `(.L_x_1044) ;  /* 0x0000000000549947 */ /* 0x000fea0003800000 */
[----:B------:R-:W2:Y:S01]  /*12d70*/  LDL.LU R5, [R1] ;  /* 0x0000000001057983 */ /* 0x000ea20000300800 */
[----:B------:R-:W0:Y:S01]  /*12d80*/  LDC R8, c[0x0][0x43c] ;  /* 0x00010f00ff087b82 */ /* 0x000e220000000800 */
[----:B------:R-:W-:Y:S01]  /*12d90*/  IMAD.MOV.U32 R7, RZ, RZ, R6 ;  /* 0x000000ffff077224 */ /* 0x000fe200078e0006 */
[----:B------:R-:W-:Y:S01]  /*12da0*/  ULDC.64 UR4, c[0x0][0x428] ;  /* 0x00010a0000047ab9 */ /* 0x000fe20000000a00 */
[----:B------:R-:W-:Y:S01]  /*12db0*/  ULDC.64 UR6, c[0x0][0x208] ;  /* 0x0000820000067ab9 */ /* 0x000fe20000000a00 */
[----:B0-----:R-:W-:-:S13]  /*12dc0*/  ISETP.NE.AND P0, PT, R8, 0x1, PT ;  /* 0x000000010800780c */ /* 0x001fda0003f05270 */
[----:B------:R-:W0:Y:S02]  /*12dd0*/  @P0 LDC.64 R2, c[0x0][0x440] ;  /* 0x00011000ff020b82 */ /* 0x000e240000000a00 */
[----:B0-----:R-:W-:-:S05]  /*12de0*/  @P0 IMAD.HI.U32 R2, R6, R2, RZ ;  /* 0x0000000206020227 */ /* 0x001fca00078e00ff */
[----:B------:R-:W-:-:S04]  /*12df0*/  @P0 SHF.R.U32.HI R7, RZ, R3, R2 ;  /* 0x00000003ff070219 */ /* 0x000fc80000011602 */
[----:B------:R-:W-:Y:S01]  /*12e00*/  SHF.R.S32.HI R3, RZ, 0x1f, R7 ;  /* 0x0000001fff037819 */ /* 0x000fe20000011407 */
[----:B--2---:R-:W-:-:S04]  /*12e10*/  IMAD R2, R5, UR4, RZ ;  /* 0x0000000405027c24 */ /* 0x004fc8000f8e02ff */
[----:B------:R-:W-:Y:S02]  /*12e20*/  IMAD R5, R19, UR5, R2 ;  /* 0x0000000513057c24 */ /* 0x000fe4000f8e0202 */
[----:B------:R-:W-:-:S04]  /*12e30*/  IMAD.MOV.U32 R2, RZ, RZ, R7 ;  /* 0x000000ffff027224 */ /* 0x000fc800078e0007 */
[----:B------:R-:W-:Y:S01]  /*12e40*/  IMAD.WIDE.U32 R2, R19, UR4, R2 ;  /* 0x0000000413027c25 */ /* 0x000fe2000f8e0002 */
[----:B------:R-:W-:-:S03]  /*12e50*/  ULDC.64 UR4, c[0x0][0x418] ;  /* 0x0001060000047ab9 */ /* 0x000fc60000000a00 */
[----:B------:R-:W-:Y:S01]  /*12e60*/  IMAD.IADD R3, R5, 0x1, R3 ;  /* 0x0000000105037824 */ /* 0x000fe200078e0203 */
[----:B------:R-:W-:-:S04]  /*12e70*/  LEA R4, P0, R2, UR4, 0x2 ;  /* 0x0000000402047c11 */ /* 0x000fc8000f8010ff */
[----:B------:R-:W-:-:S05]  /*12e80*/  LEA.HI.X R5, R2, UR5, R3, 0x2, P0 ;  /* 0x0000000502057c11 */ /* 0x000fca00080f1403 */
[----:B------:R0:W5:Y:S01]  /*12e90*/  LDG.E R4, desc[UR6][R4.64] ;  /* 0x0000000604047981 */ /* 0x000162000c1e1900 */
[----:B------:R-:W-:-:S04]  /*12ea0*/  IMAD.MOV R3, RZ, RZ, -R7 ;  /* 0x000000ffff037224 */ /* 0x000fc800078e0a07 */
[----:B------:R-:W-:-:S07]  /*12eb0*/  IMAD R6, R8, R3, R6 ;  /* 0x0000000308067224 */ /* 0x000fce00078e0206 */
.L_x_1044:
[----:B------:R-:W1:Y:S01]  /*12ec0*/  S2R R2, SR_TID.X ;  /* 0x0000000000027919 */ /* 0x000e620000002100 */
[----:B------:R-:W-:Y:S01]  /*12ed0*/  BSSY B1, `(.L_x_1045) ;  /* 0x0000006000017945 */ /* 0x000fe20003800000 */
[----:B-1----:R-:W-:Y:S02]  /*12ee0*/  LOP3.LUT R3, R2, 0x7f, RZ, 0xc0, !PT ;  /* 0x0000007f02037812 */ /* 0x002fe400078ec0ff */
[----:B------:R-:W-:Y:S02]  /*12ef0*/  SHF.L.U32 R2, R9, 0x1f, RZ ;  /* 0x0000001f09027819 */ /* 0x000fe400000006ff */
[----:B------:R-:W-:Y:S02]  /*12f00*/  ISETP.NE.AND P1, PT, R3, RZ, PT ;  /* 0x000000ff0300720c */ /* 0x000fe40003f25270 */
[----:B------:R-:W1:Y:S02]  /*12f10*/  SYNCS.PHASECHK.TRANS64.TRYWAIT P0, [UR38+0x2a848], R2 ;  /* 0x02a84802ff0075a7 */ /* 0x000e640008000166 */
[----:B-1----:R-:W-:Y:S09]  /*12f20*/  @!P0 BRA `(.L_x_1046) ;  /* 0x0000001c00cc8947 */ /* 0x002ff20003800000 */
.L_x_1104:
[----:B------:R-:W-:Y:S05]  /*12f30*/  BSYNC B1 ;  /* 0x0000000000017941 */ /* 0x000fea0003800000 */
.L_x_1045:
[----:B------:R-:W-:Y:S04]  /*12f40*/  BSSY B1, `(.L_x_1047) ;  /* 0x0000007000017945 */ /* 0x000fe80003800000 */
[----:B------:R-:W-:Y:S05]  /*12f50*/  @P1 BRA `(.L_x_1048) ;  /* 0x0000000000141947 */ /* 0x000fea0003800000 */
[----:B------:R-:W-:Y:S01]  /*12f60*/  ISETP.NE.AND P0, PT, R10, RZ, PT ;  /* 0x000000ff0a00720c */ /* 0x000fe20003f05270 */
[----:B-1----:R-:W-:-:S04]  /*12f70*/  IMAD.MOV.U32 R3, RZ, RZ, 0x9000 ;  /* 0x00009000ff037424 */ /* 0x002fc800078e00ff */
[----:B------:R2:W-:Y:S08]  /*12f80*/  SYNCS.ARRIVE.TRANS64 RZ, [UR38+0x2a838], R3 ;  /* 0x02a83803ffff79a7 */ /* 0x0005f00008000026 */
[----:B--2---:R-:W-:Y:S05]  /*12f90*/  @!P0 BRA `(.L_x_1048) ;  /* 0x0000000000048947 */ /* 0x004fea0003800000 */
[----:B------:R-:W-:Y:S01]  /*12fa0*/  BPT.TRAP 0x1 ;  /* 0x000000040000795c */ /* 0x000fe20000300000 */
.L_x_1048:
[----:B------:R-:W-:Y:S05]  /*12fb0*/  BSYNC B1 ;  /* 0x0000000000017941 */ /* 0x000fea0003800000 */
.L_x_1047:
        /* <DEDUP_REMOVED lines=11> */
.L_x_1049:
        /* <DEDUP_REMOVED lines=14> */
.L_x_1050:
        /* <DEDUP_REMOVED lines=13> */
.L_x_1051:
        /* <DEDUP_REMOVED lines=8> */
[----:B------:R-:W0:Y:S01]  /*132a0*/  SYNCS.PHASECHK.TRANS64.TRYWAIT P0, [UR38+0x2a860], R2 ;  /* 0x02a86002ff0075a7 */ /* 0x000e220008000166 */
[----:B------:R-:W-:Y:S04]  /*132b0*/  BSSY B1, `(.L_x_1052) ;  /* 0x0000002000017945 */ /* 0x000fe80003800000 */
[----:B0-----:R-:W-:Y:S05]  /*132c0*/  @!P0 BRA `(.L_x_1053) ;  /* 0x0000001800fc8947 */ /* 0x001fea0003800000 */
.L_x_1105:
[----:B------:R-:W-:Y:S05]  /*132d0*/  BSYNC B1 ;  /* 0x0000000000017941 */ /* 0x000fea0003800000 */
.L_x_1052:
        /* <DEDUP_REMOVED lines=9> */
.L_x_1055:
[----:B------:R-:W-:Y:S05]  /*13370*/  BSYNC B1 ;  /* 0x0000000000017941 */ /* 0x000fea0003800000 */
.L_x_1054:
        /* <DEDUP_REMOVED lines=10> */
.L_x_1056:
        /* <DEDUP_REMOVED lines=13> */
.L_x_1057:
        /* <DEDUP_REMOVED lines=10> */
.L_x_1043:
[----:B------:R-:W-:Y:S05]  /*13590*/  BSYNC B0 ;  /* 0x0000000000007941 */ /* 0x000fea0003800000 */
.L_x_1008:
[----:B------:R-:W-:Y:S01]  /*135a0*/  LOP3.LUT P0, RZ, R17, 0x2, RZ, 0xc0, !PT ;  /* 0x0000000211ff7812 */ /* 0x000fe2000780c0ff */
[----:B------:R-:W-:-:S12]  /*135b0*/  BSSY B0, `(.L_x_1058) ;  /* 0x0000036000007945 */ /* 0x000fd80003800000 */
[----:B------:R-:W-:Y:S05]  /*135c0*/  @!P0 BRA `(.L_x_1059) ;  /* 0x0000000000d08947 */ /* 0x000fea0003800000 */
[----:B------:R-:W1:Y:S01]  /*135d0*/  S2R R2, SR_TID.X ;  /* 0x0000000000027919 */ /* 0x000e620000002100 */
[----:B------:R-:W-:Y:S01]  /*135e0*/  LEA R3, R0, UR38, 0x3 ;  /* 0x0000002600037c11 */ /* 0x000fe2000f8e18ff */
[----:B------:R-:W-:Y:S01]  /*135f0*/  BSSY B1, `(.L_x_1060) ;  /* 0x0000006000017945 */ /* 0x000fe20003800000 */
[----:B-1----:R-:W-:Y:S02]  /*13600*/  LOP3.LUT R4, R2, 0x7f, RZ, 0xc0, !PT ;  /* 0x0000007f02047812 */ /* 0x002fe400078ec0ff */
[----:B------:R-:W-:Y:S02]  /*13610*/  SHF.L.U32 R2, R9, 0x1f, RZ ;  /* 0x0000001f09027819 */ /* 0x000fe400000006ff */
[----:B------:R-:W-:Y:S02]  /*13620*/  ISETP.NE.AND P1, PT, R4, RZ, PT ;  /* 0x000000ff0400720c */ /* 0x000fe40003f25270 */
[----:B------:R-:W1:Y:S02]  /*13630*/  SYNCS.PHASECHK.TRANS64.TRYWAIT P0, [R3+URZ+0x2a860], R2 ;  /* 0x02a86002030075a7 */ /* 0x000e64000800017f */
[----:B-1----:R-:W-:Y:S09]  /*13640*/  @!P0 BRA `(.L_x_1061) ;  /* 0x0000001800348947 */ /* 0x002ff20003800000 */
.L_x_1106:
[----:B------:R-:W-:Y:S05]  /*13650*/  BSYNC B1 ;  /* 0x0000000000017941 */ /* 0x000fea0003800000 */
.L_x_1060:
        /* <DEDUP_REMOVED lines=8> */
.L_x_1063:
[----:B------:R-:W-:Y:S05]  /*136e0*/  BSYNC B1 ;  /* 0x0000000000017941 */ /* 0x000fea0003800000 */
.L_x_1062:
[----:B------:R-:W-:Y:S01]  /*136f0*/  R2UR UR4, R0 ;  /* 0x00000000000472ca */ /* 0x000fe200000e0000 */
[----:B------:R-:W-:Y:S01]  /*13700*/  ULDC.64 UR6, c[0x0][0x198] ;  /* 0x0000660000067ab9 */ /* 0x000fe20000000a00 */
[----:B------:R-:W-:Y:S01]  /*13710*/  R2UR UR9, R3 ;  /* 0x00000000030972ca */ /* 0x000fe200000e0000 */
[----:B------:R-:W-:Y:S01]  /*13720*/  UIADD3 UR6, UP0, UR6, 0x470, URZ ;  /* 0x0000047006067890 */ /* 0x000fe2000ff1e03f */
[----:B------:R-:W-:Y:S01]  /*13730*/  PLOP3.LUT P0, PT, PT, PT, PT, 0x80, 0x0 ;  /* 0x000000000000781c */ /* 0x000fe20003f0f070 */
[----:B------:R-:W-:Y:S01]  /*13740*/  IMAD R18, R18, 0x60, RZ ;  /* 0x0000006012127824 */ /* 0x000fe200078e02ff */
[----:B------:R-:W-:Y:S01]  /*13750*/  UMOV UR14, 0x0 ;  /* 0x00000000000e7882 */ /* 0x000fe20000000000 */
[----:B------:R-:W-:Y:S01]  /*13760*/  UIADD3.X UR7, URZ, UR7, URZ, UP0, !UPT ;  /* 0x000000073f077290 */ /* 0x000fe200087fe43f */
[----:B------:R-:W-:Y:S01]  /*13770*/  UMOV UR15, 0x14f00000 ;  /* 0x14f00000000f7882 */ /* 0x000fe20000000000 */
[----:B------:R-:W-:-:S04]  /*13780*/  UMOV UR10, URZ ;  /* 0x0000003f000a7c82 */ /* 0x000fc80008000000 */
[----:B------:R-:W-:Y:S02]  /*13790*/  UIMAD UR4, UR4, 0x6000, UR38 ;  /* 0x00006000040478a4 */ /* 0x000fe4000f8e0226 */
[----:B------:R-:W-:Y:S02]  /*137a0*/  UIADD3 UR9, UR9, 0x2a850, URZ ;  /* 0x0002a85009097890 */ /* 0x000fe4000fffe03f */
[----:B------:R-:W-:-:S12]  /*137b0*/  UIADD3 UR8, UR4, 0x400, URZ ;  /* 0x0000040004087890 */ /* 0x000fd8000fffe03f */
.L_x_1064:
        /* <DEDUP_REMOVED lines=13> */
.L_x_1065:
        /* <DEDUP_REMOVED lines=8> */
.L_x_1059:
[----:B------:R-:W-:Y:S05]  /*13910*/  BSYNC B0 ;  /* 0x0000000000007941 */ /* 0x000fea0003800000 */
.L_x_1058:
[----:B------:R-:W-:Y:S02]  /*13920*/  VIADD R0, R0, 0x1 ;  /* 0x0000000100007836 */ /* 0x000fe40000000000 */
[----:B-1----:R-:W-:-:S03]  /*13930*/  IMAD.MOV.U32 R3, RZ, RZ, RZ ;  /* 0x000000ffff037224 */ /* 0x002fc600078e00ff */
[----:B------:R-:W-:-:S04]  /*13940*/  ISETP.NE.AND P0, PT, R0, 0x2, PT ;  /* 0x000000020000780c */ /* 0x000fc80003f05270 */
[----:B------:R-:W-:Y:S02]  /*13950*/  SEL R2, RZ, 0x1, P0 ;  /* 0x00000001ff027807 */ /* 0x000fe40000000000 */
[----:B------:R-:W-:Y:S02]  /*13960*/  SEL R0, R0, RZ, P0 ;  /* 0x000000ff00007207 */ /* 0x000fe40000000000 */
[----:B------:R-:W-:-:S07]  /*13970*/  LOP3.LUT R9, R9, R2, RZ, 0x3c, !PT ;  /* 0x0000000209097212 */ /* 0x000fce00078e3cff */
.L_x_986:
[----:B0-----:R-:W0:Y:S01]  /*13980*/  S2R R5, SR_CgaCtaId ;  /* 0x0000000000057919 */ /* 0x001e220000008800 */
[----:B------:R-:W-:Y:S02]  /*13990*/  MOV R2, 0x400 ;  /* 0x0000040000027802 */ /* 0x000fe40000000f00 */
[----:B------:R-:W-:Y:S02]  /*139a0*/  SHF.L.U32 R3, R3, 0x1f, RZ ;  /* 0x0000001f03037819 */ /* 0x000fe400000006ff */
[----:B0-----:R-:W-:-:S04]  /*139b0*/  LEA R2, R5, R2, 0x18 ;  /* 0x0000000205027211 */ /* 0x001fc800078ec0ff */
[----:B------:R-:W0:Y:S02]  /*139c0*/  SYNCS.PHASECHK.TRANS64.TRYWAIT P0, [R2+URZ+0x2a820], R3 ;  /* 0x02a82003020075a7 */ /* 0x000e24000800017f */
[----:B0-----:R-:W-:Y:S05]  /*139d0*/  @!P0 BRA `(.L_x_1066) ;  /* 0x0000001400648947 */ /* 0x001fea0003800000 */
.L_x_1107:
[----:B------:R-:W-:-:S03]  /*139e0*/  UMOV UR4, 0xffffffff ;  /* 0xffffffff00047882 */ /* 0x000fc60000000000 */
[----:B------:R-:W-:Y:S05]  /*139f0*/  BRA.DIV UR4, `(.L_x_1067) ;  /* 0x0000001604707947 */ /* 0x000fea000b800000 */
[----:B0-----:R-:W0:Y:S02]  /*13a00*/  S2R R3, SR_TID.X ;  /* 0x0000000000037919 */ /* 0x001e240000002100 */
[----:B0-----:R-:W-:-:S04]  /*13a10*/  SHF.R.U32.HI R3, RZ, 0x5, R3 ;  /* 0x00000005ff037819 */ /* 0x001fc80000011603 */
[----:B------:R-:W-:-:S05]  /*13a20*/  LOP3.LUT R3, R3, 0x3, RZ, 0xc0, !PT ;  /* 0x0000000303037812 */ /* 0x000fca00078ec0ff */
[----:B------:R0:W1:Y:S02]  /*13a30*/  SHFL.IDX PT, R14, R3, RZ, 0x1f ;  /* 0x00001fff030e7589 */ /* 0x00006400000e0000 */
.L_x_1110:
[----:B-1----:R-:W-:-:S13]  /*13a40*/  ISETP.NE.AND P0, PT, R14, RZ, PT ;  /* 0x000000ff0e00720c */ /* 0x002fda0003f05270 */
[----:B------:R-:W-:Y:S05]  /*13a50*/  @P0 BRA `(.L_x_902) ;  /* 0x0000000000880947 */ /* 0x000fea0003800000 */
[----:B------:R-:W-:-:S03]  /*13a60*/  UMOV UR4, 0xffffffff ;  /* 0xffffffff00047882 */ /* 0x000fc60000000000 */
[----:B------:R-:W-:Y:S05]  /*13a70*/  BRA.DIV UR4, `(.L_x_1068) ;  /* 0x0000001604847947 */ /* 0x000fea000b800000 */
[----:B------:R-:W-:-:S13]  /*13a80*/  ELECT P6, URZ, PT ;  /* 0x00000000003f782f */ /* 0x000fda00038c0000 */
.L_x_1113:
[----:B------:R-:W-:Y:S05]  /*13a90*/  @!P6 BRA `(.L_x_902) ;  /* 0x000000000078e947 */ /* 0x000fea0003800000 */
[----:B0-----:R-:W2:Y:S02]  /*13aa0*/  LDL.LU R3, [R1+0x14] ;  /* 0x0000140001037983 */ /* 0x001ea40000300800 */
[----:B--2---:R-:W-:-:S04]  /*13ab0*/  LOP3.LUT R3, R3, 0x2, RZ, 0xfc, !PT ;  /* 0x0000000203037812 */ /* 0x004fc800078efcff */
[----:B------:R-:W-:-:S13]  /*13ac0*/  ISETP.NE.AND P2, PT, R3, 0x3, PT ;  /* 0x000000030300780c */ /* 0x000fda0003f45270 */
[----:B------:R-:W-:Y:S05]  /*13ad0*/  @!P2 BRA `(.L_x_1069) ;  /* 0x000000000004a947 */ /* 0x000fea0003800000 */
[----:B------:R-:W-:Y:S01]  /*13ae0*/  BPT.TRAP 0x1 ;  /* 0x000000040000795c */ /* 0x000fe20000300000 */
.L_x_1069:
[----:B------:R-:W-:Y:S01]  /*13af0*/  VIADD R7, R2, 0x2a840 ;  /* 0x0002a84002077836 */ /* 0x000fe20000000000 */
[----:B------:R-:W-:Y:S01]  /*13b00*/  SHF.L.U32 R5, R9, 0x1f, RZ ;  /* 0x0000001f09057819 */ /* 0x000fe200000006ff */
[C---:B------:R-:W-:Y:S02]  /*13b10*/  VIADD R3, R0.reuse, 0x1 ;  /* 0x0000000100037836 */ /* 0x040fe40000000000 */
[----:B------:R-:W-:-:S03]  /*13b20*/  IMAD R6, R0, 0x8, R7 ;  /* 0x0000000800067824 */ /* 0x000fc600078e0207 */
[C---:B------:R-:W-:Y:S01]  /*13b30*/  ISETP.NE.AND P1, PT, R3.reuse, 0x2, PT ;  /* 0x000000020300780c */ /* 0x040fe20003f25270 */
[----:B------:R-:W0:Y:S03]  /*13b40*/  SYNCS.PHASECHK.TRANS64.TRYWAIT P0, [R6+URZ], R5 ;  /* 0x00000005060075a7 */ /* 0x000e26000800017f */
[----:B------:R-:W-:Y:S02]  /*13b50*/  SEL R4, RZ, 0x1, P1 ;  /* 0x00000001ff047807 */ /* 0x000fe40000800000 */
[----:B------:R-:W-:Y:S02]  /*13b60*/  SEL R8, R3, RZ, P1 ;  /* 0x000000ff03087207 */ /* 0x000fe40000800000 */
[----:B------:R-:W-:-:S03]  /*13b70*/  LOP3.LUT R4, R9, R4, RZ, 0x3c, !PT ;  /* 0x0000000409047212 */ /* 0x000fc600078e3cff */
[----:B------:R-:W-:Y:S01]  /*13b80*/  IMAD R3, R8, 0x8, R7 ;  /* 0x0000000808037824 */ /* 0x000fe200078e0207 */
[----:B------:R-:W-:Y:S01]  /*13b90*/  SHF.L.U32 R4, R4, 0x1f, RZ ;  /* 0x0000001f04047819 */ /* 0x000fe200000006ff */
[----:B0-----:R-:W-:Y:S06]  /*13ba0*/  @!P0 BRA `(.L_x_1070) ;  /* 0x0000001400588947 */ /* 0x001fec0003800000 */
.L_x_1114:
[----:B------:R-:W1:Y:S02]  /*13bb0*/  SYNCS.PHASECHK.TRANS64.TRYWAIT P0, [R3+URZ], R4 ;  /* 0x00000004030075a7 */ /* 0x000e64000800017f */
[----:B-1----:R-:W-:Y:S05]  /*13bc0*/  @!P0 BRA `(.L_x_1071) ;  /* 0x0000001400648947 */ /* 0x002fea0003800000 */
.L_x_1115:
[----:B------:R-:W-:Y:S05]  /*13bd0*/  @!P2 BRA `(.L_x_1072) ;  /* 0x000000000004a947 */ /* 0x000fea0003800000 */
[----:B------:R-:W-:Y:S01]  /*13be0*/  BPT.TRAP 0x1 ;  /* 0x000000040000795c */ /* 0x000fe20000300000 */
.L_x_1072:
[----:B-1----:R-:W-:-:S04]  /*13bf0*/  VIADD R3, R2, 0x2a860 ;  /* 0x0002a86002037836 */ /* 0x002fc80000000000 */
[----:B------:R-:W-:-:S04]  /*13c00*/  IMAD R0, R0, 0x8, R3 ;  /* 0x0000000800007824 */ /* 0x000fc800078e0203 */
[----:B------:R-:W1:Y:S02]  /*13c10*/  SYNCS.PHASECHK.TRANS64.TRYWAIT P0, [R0+URZ], R5 ;  /* 0x00000005000075a7 */ /* 0x000e64000800017f */
[----:B-1----:R-:W-:Y:S05]  /*13c20*/  @!P0 BRA `(.L_x_1073) ;  /* 0x0000001400608947 */ /* 0x002fea0003800000 */
.L_x_1116:
[----:B------:R-:W-:-:S07]  /*13c30*/  IMAD R3, R8, 0x8, R3 ;  /* 0x0000000808037824 */ /* 0x000fce00078e0203 */
.L_x_1074:
[----:B--2---:R2:W3:Y:S02]  /*13c40*/  SYNCS.PHASECHK.TRANS64.TRYWAIT P0, [R3+URZ], R4 ;  /* 0x00000004030075a7 */ /* 0x0044e4000800017f */
[----:B---3--:R-:W-:Y:S05]  /*13c50*/  @!P0 NANOSLEEP.SYNCS 0x989680 ;  /* 0x009896800000895d */ /* 0x008fea0003900000 */
[----:B------:R-:W3:Y:S02]  /*13c60*/  @!P0 SYNCS.PHASECHK.TRANS64 P0, [R3+URZ], R4 ;  /* 0x00000004030085a7 */ /* 0x000ee4000800007f */
[----:B---3--:R-:W-:Y:S05]  /*13c70*/  @!P0 BRA `(.L_x_1074) ;  /* 0xfffffffc00f08947 */ /* 0x008fea000383ffff */
.L_x_902:
[----:B------:R-:W-:Y:S05]  /*13c80*/  BSYNC B6 ;  /* 0x0000000000067941 */ /* 0x000fea0003800000 */
.L_x_899:
[----:B------:R-:W-:Y:S05]  /*13c90*/  EXIT ;  /* 0x000000000000794d */ /* 0x000fea0003800000 */
.L_x_912:
[----:B0-----:R-:W-:-:S04]  /*13ca0*/  IMAD.U32 R3, RZ, RZ, UR57 ;  /* 0x00000039ff037e24 */ /* 0x001fc8000f8e00ff */
[----:B------:R0:W1:Y:S03]  /*13cb0*/  SYNCS.PHASECHK.TRANS64.TRYWAIT P1, [R3+URZ+0x2a800], R2 ;  /* 0x02a80002030075a7 */ /* 0x000066000802017f */
[----:B-1----:R-:W-:Y:S05]  /*13cc0*/  @!P1 NANOSLEEP.SYNCS 0x989680 ;  /* 0x009896800000995d */ /* 0x002fea0003900000 */
[----:B------:R-:W1:Y:S02]  /*13cd0*/  @!P1 SYNCS.PHASECHK.TRANS64 P1, [R3+URZ+0x2a800], R2 ;  /* 0x02a80002030095a7 */ /* 0x000e64000802007f */
[----:B-1----:R-:W-:Y:S05]  /*13ce0*/  @!P1 BRA `(.L_x_912) ;  /* 0xfffffffc00ec9947 */ /* 0x002fea000383ffff */
[----:B------:R-:W-:Y:S05]  /*13cf0*/  BRA `(.L_x_1075) ;  /* 0xfffffed8006c7947 */ /* 0x000fea000383ffff */
.L_x_916:
[----:B0-----:R-:W-:-:S04]  /*13d00*/  IMAD.U32 R3, RZ, RZ, UR57 ;  /* 0x00000039ff037e24 */ /* 0x001fc8000f8e00ff */
[----:B------:R0:W2:Y:S03]  /*13d10*/  SYNCS.PHASECHK.TRANS64.TRYWAIT P2, [R3+URZ+0x2a830], R2 ;  /* 0x02a83002030075a7 */ /* 0x0000a6000804017f */
[----:B--2---:R-:W-:Y:S05]  /*13d20*/  @!P2 NANOSLEEP.SYNCS 0x989680 ;  /* 0x009896800000a95d */ /* 0x004fea0003900000 */
[----:B------:R-:W2:Y:S02]  /*13d30*/  @!P2 SYNCS.PHASECHK.TRANS64 P2, [R3+URZ+0x2a830], R2 ;  /* 0x02a830020300a5a7 */ /* 0x000ea4000804007f */
[----:B--2---:R-:W-:Y:S05]  /*13d40*/  @!P2 BRA `(.L_x_916) ;  /* 0xfffffffc00eca947 */ /* 0x004fea000383ffff */
[----:B------:R-:W-:Y:S05]  /*13d50*/  BRA `(.L_x_915) ;  /* 0xfffffed800887947 */ /* 0x000fea000383ffff */
.L_x_932:
[----:B-1----:R-:W-:-:S04]  /*13d60*/  IMAD.U32 R22, RZ, RZ, UR59 ;  /* 0x0000003bff167e24 */ /* 0x002fc8000f8e00ff */
[----:B------:R1:W2:Y:S03]  /*13d70*/  SYNCS.PHASECHK.TRANS64.TRYWAIT P2, [R22+URZ+0x2a830], R13 ;  /* 0x02a8300d160075a7 */ /* 0x0002a6000804017f */
[----:B--2---:R-:W-:Y:S05]  /*13d80*/  @!P2 NANOSLEEP.SYNCS 0x989680 ;  /* 0x009896800000a95d */ /* 0x004fea0003900000 */
[----:B------:R-:W2:Y:S02]  /*13d90*/  @!P2 SYNCS.PHASECHK.TRANS64 P2, [R22+URZ+0x2a830], R13 ;  /* 0x02a8300d1600a5a7 */ /* 0x000ea4000804007f */
[----:B--2---:R-:W-:Y:S05]  /*13da0*/  @!P2 BRA `(.L_x_932) ;  /* 0xfffffffc00eca947 */ /* 0x004fea000383ffff */
[----:B------:R-:W-:Y:S05]  /*13db0*/  BRA `(.L_x_931) ;  /* 0xffffff0c002c7947 */ /* 0x000fea000383ffff */
.L_x_936:
[----:B01----:R-:W-:-:S04]  /*13dc0*/  IMAD.U32 R13, RZ, RZ, UR11 ;  /* 0x0000000bff0d7e24 */ /* 0x003fc8000f8e00ff */
[----:B------:R0:W1:Y:S03]  /*13dd0*/  SYNCS.PHASECHK.TRANS64.TRYWAIT P2, [R13+URZ+0x2a850], R0 ;  /* 0x02a850000d0075a7 */ /* 0x000066000804017f */
[----:B-1----:R-:W-:Y:S05]  /*13de0*/  @!P2 NANOSLEEP.SYNCS 0x989680 ;  /* 0x009896800000a95d */ /* 0x002fea0003900000 */
[----:B------:R-:W1:Y:S02]  /*13df0*/  @!P2 SYNCS.PHASECHK.TRANS64 P2, [R13+URZ+0x2a850], R0 ;  /* 0x02a850000d00a5a7 */ /* 0x000e64000804007f */
[----:B-1----:R-:W-:Y:S05]  /*13e00*/  @!P2 BRA `(.L_x_936) ;  /* 0xfffffffc00eca947 */ /* 0x002fea000383ffff */
[----:B------:R-:W-:Y:S05]  /*13e10*/  BRA `(.L_x_935) ;  /* 0xffffff1400387947 */ /* 0x000fea000383ffff */
.L_x_953:
[----:B-1----:R-:W-:-:S04]  /*13e20*/  IMAD.U32 R11, RZ, RZ, UR56 ;  /* 0x00000038ff0b7e24 */ /* 0x002fc8000f8e00ff */
[----:B------:R1:W2:Y:S03]  /*13e30*/  SYNCS.PHASECHK.TRANS64.TRYWAIT P2, [R11+URZ+0x2a830], R10 ;  /* 0x02a8300a0b0075a7 */ /* 0x0002a6000804017f */
[----:B--2---:R-:W-:Y:S05]  /*13e40*/  @!P2 NANOSLEEP.SYNCS 0x989680 ;  /* 0x009896800000a95d */ /* 0x004fea0003900000 */
[----:B------:R-:W2:Y:S02]  /*13e50*/  @!P2 SYNCS.PHASECHK.TRANS64 P2, [R11+URZ+0x2a830], R10 ;  /* 0x02a8300a0b00a5a7 */ /* 0x000ea4000804007f */
[----:B--2---:R-:W-:Y:S05]  /*13e60*/  @!P2 BRA `(.L_x_953) ;  /* 0xfffffffc00eca947 */ /* 0x004fea000383ffff */
[----:B------:R-:W-:Y:S05]  /*13e70*/  BRA `(.L_x_952) ;  /* 0xffffff4000747947 */ /* 0x000fea000383ffff */
.L_x_957:
[----:B-1----:R-:W-:-:S04]  /*13e80*/  IMAD.U32 R11, RZ, RZ, UR11 ;  /* 0x0000000bff0b7e24 */ /* 0x002fc8000f8e00ff */
[----:B------:R1:W3:Y:S03]  /*13e90*/  SYNCS.PHASECHK.TRANS64.TRYWAIT P2, [R11+URZ+0x2a850], R0 ;  /* 0x02a850000b0075a7 */ /* 0x0002e6000804017f */
[----:B---3--:R-:W-:Y:S05]  /*13ea0*/  @!P2 NANOSLEEP.SYNCS 0x989680 ;  /* 0x009896800000a95d */ /* 0x008fea0003900000 */
[----:B------:R-:W3:Y:S02]  /*13eb0*/  @!P2 SYNCS.PHASECHK.TRANS64 P2, [R11+URZ+0x2a850], R0 ;  /* 0x02a850000b00a5a7 */ /* 0x000ee4000804007f */
[----:B---3--:R-:W-:Y:S05]  /*13ec0*/  @!P2 BRA `(.L_x_957) ;  /* 0xfffffffc00eca947 */ /* 0x008fea000383ffff */
[----:B------:R-:W-:Y:S05]  /*13ed0*/  BRA `(.L_x_956) ;  /* 0xffffff4800807947 */ /* 0x000fea000383ffff */
.L_x_963:
[----:B-1----:R-:W-:-:S04]  /*13ee0*/  IMAD.U32 R11, RZ, RZ, UR56 ;  /* 0x00000038ff0b7e24 */ /* 0x002fc8000f8e00ff */
[----:B------:R1:W2:Y:S03]  /*13ef0*/  SYNCS.PHASECHK.TRANS64.TRYWAIT P2, [R11+URZ+0x2a830], R10 ;  /* 0x02a8300a0b0075a7 */ /* 0x0002a6000804017f */
[----:B--2---:R-:W-:Y:S05]  /*13f00*/  @!P2 NANOSLEEP.SYNCS 0x989680 ;  /* 0x009896800000a95d */ /* 0x004fea0003900000 */
[----:B------:R-:W2:Y:S02]  /*13f10*/  @!P2 SYNCS.PHASECHK.TRANS64 P2, [R11+URZ+0x2a830], R10 ;  /* 0x02a8300a0b00a5a7 */ /* 0x000ea4000804007f */
[----:B--2---:R-:W-:Y:S05]  /*13f20*/  @!P2 BRA `(.L_x_963) ;  /* 0xfffffffc00eca947 */ /* 0x004fea000383ffff */
[----:B------:R-:W-:Y:S05]  /*13f30*/  BRA `(.L_x_962) ;  /* 0xffffff6000c07947 */ /* 0x000fea000383ffff */
.L_x_967:
[----:B-1----:R-:W-:-:S04]  /*13f40*/  IMAD.U32 R11, RZ, RZ, UR11 ;  /* 0x0000000bff0b7e24 */ /* 0x002fc8000f8e00ff */
[----:B------:R1:W3:Y:S03]  /*13f50*/  SYNCS.PHASECHK.TRANS64.TRYWAIT P2, [R11+URZ+0x2a850], R0 ;  /* 0x02a850000b0075a7 */ /* 0x0002e6000804017f */
[----:B---3--:R-:W-:Y:S05]  /*13f60*/  @!P2 NANOSLEEP.SYNCS 0x989680 ;  /* 0x009896800000a95d */ /* 0x008fea0003900000 */
[----:B------:R-:W3:Y:S02]  /*13f70*/  @!P2 SYNCS.PHASECHK.TRANS64 P2, [R11+URZ+0x2a850], R0 ;  /* 0x02a850000b00a5a7 */ /* 0x000ee4000804007f */
[----:B---3--:R-:W-:Y:S05]  /*13f80*/  @!P2 BRA `(.L_x_967) ;  /* 0xfffffffc00eca947 */ /* 0x008fea000383ffff */
[----:B------:R-:W-:Y:S05]  /*13f90*/  BRA `(.L_x_966) ;  /* 0xffffff6800cc7947 */ /* 0x000fea000383ffff */
.L_x_980:
[----:B-1----:R-:W-:-:S04]  /*13fa0*/  IMAD.U32 R0, RZ, RZ, UR5 ;  /* 0x00000005ff007e24 */ /* 0x002fc8000f8e00ff */
[----:B------:R1:W2:Y:S03]  /*13fb0*/  SYNCS.PHASECHK.TRANS64.TRYWAIT P0, [R0+URZ+0x2a850], R3 ;  /* 0x02a85003000075a7 */ /* 0x0002a6000800017f */
[----:B--2---:R-:W-:Y:S05]  /*13fc0*/  @!P0 NANOSLEEP.SYNCS 0x989680 ;  /* 0x009896800000895d */ /* 0x004fea0003900000 */
[----:B------:R-:W2:Y:S02]  /*13fd0*/  @!P0 SYNCS.PHASECHK.TRANS64 P0, [R0+URZ+0x2a850], R3 ;  /* 0x02a85003000085a7 */ /* 0x000ea4000800007f */
[----:B--2---:R-:W-:Y:S05]  /*13fe0*/  @!P0 BRA `(.L_x_980) ;  /* 0xfffffffc00ec8947 */ /* 0x004fea000383ffff */
[----:B------:R-:W-:Y:S05]  /*13ff0*/  BRA `(.L_x_979) ;  /* 0xffffff9800487947 */ /* 0x000fea000383ffff */
.L_x_997:
[----:B------:R-:W-:Y:S02]  /*14000*/  IMAD.MOV.U32 R13, RZ, RZ, R0 ;  /* 0x000000ffff0d7224 */ /* 0x000fe400078e0000 */
[----:B------:R-:W-:Y:S02]  /*14010*/  IMAD.MOV.U32 R12, RZ, RZ, RZ ;  /* 0x000000ffff0c7224 */ /* 0x000fe400078e00ff */
[----:B------:R-:W-:Y:S02]  /*14020*/  IMAD.MOV.U32 R11, RZ, RZ, 0x1f ;  /* 0x0000001fff0b7424 */ /* 0x000fe400078e00ff */
[----:B------:R-:W-:-:S07]  /*14030*/  IMAD.MOV.U32 R15, RZ, RZ, -0x1 ;  /* 0xffffffffff0f7424 */ /* 0x000fce00078e00ff */
[----:B01----:R-:W-:Y:S05]  /*14040*/  WARPSYNC.COLLECTIVE R15, `(.L_x_1076) ;  /* 0x000000000f087348 */ /* 0x003fea0003c00000 */
[----:B------:R2:W3:Y:S02]  /*14050*/  SHFL.IDX P6, R14, R13, R12, R11 ;  /* 0x0000000c0d0e7389 */ /* 0x0004e400000c000b */
[----:B0123--:R-:W-:Y:S01]  /*14060*/  ENDCOLLECTIVE ;  /* 0x000000000000791b */ /* 0x00ffe20003800000 */
.L_x_1076:
[----:B------:R-:W-:Y:S05]  /*14070*/  BRA `(.L_x_1077) ;  /* 0xffffffc8001c7947 */ /* 0x000fea000383ffff */
.L_x_999:
[----:B------:R-:W-:Y:S01]  /*14080*/  BSSY B0, `(.L_x_1078) ;  /* 0x0000006000007945 */ /* 0x000fe20003800000 */
[----:B------:R-:W-:-:S07]  /*14090*/  IMAD.MOV.U32 R15, RZ, RZ, -0x1 ;  /* 0xffffffffff0f7424 */ /* 0x000fce00078e00ff */
[----:B012---:R-:W-:Y:S05]  /*140a0*/  WARPSYNC.COLLECTIVE R15, `(.L_x_1079) ;  /* 0x000000000f0c7348 */ /* 0x007fea0003c00000 */
[----:B------:R-:W-:Y:S02]  /*140b0*/  ELECT P6, UR62, PT ;  /* 0x00000000003e782f */ /* 0x000fe400038c0000 */
[----:B------:R-:W-:Y:S01]  /*140c0*/  MOV R14, UR62 ;  /* 0x0000003e000e7c02 */ /* 0x000fe20008000f00 */
[----:B012---:R-:W-:Y:S10]  /*140d0*/  ENDCOLLECTIVE ;  /* 0x000000000000791b */ /* 0x007ff40003800000 */
.L_x_1079:
[----:B------:R-:W-:Y:S05]  /*140e0*/  BSYNC B0 ;  /* 0x0000000000007941 */ /* 0x000fea0003800000 */
.L_x_1078:
[----:B------:R-:W-:Y:S05]  /*140f0*/  BRA `(.L_x_1080) ;  /* 0xffffffc8001c7947 */ /* 0x000fea000383ffff */
.L_x_1001:
[----:B-1----:R-:W-:-:S04]  /*14100*/  IMAD.U32 R3, RZ, RZ, UR38 ;  /* 0x00000026ff037e24 */ /* 0x002fc8000f8e00ff */
[----:B------:R1:W2:Y:S03]  /*14110*/  SYNCS.PHASECHK.TRANS64.TRYWAIT P0, [R3+URZ+0x2a840], R0 ;  /* 0x02a84000030075a7 */ /* 0x0002a6000800017f */
[----:B--2---:R-:W-:Y:S05]  /*14120*/  @!P0 NANOSLEEP.SYNCS 0x989680 ;  /* 0x009896800000895d */ /* 0x004fea0003900000 */
[----:B------:R-:W2:Y:S02]  /*14130*/  @!P0 SYNCS.PHASECHK.TRANS64 P0, [R3+URZ+0x2a840], R0 ;  /* 0x02a84000030085a7 */ /* 0x000ea4000800007f */
[----:B--2---:R-:W-:Y:S05]  /*14140*/  @!P0 BRA `(.L_x_1001) ;  /* 0xfffffffc00ec8947 */ /* 0x004fea000383ffff */
[----:B------:R-:W-:Y:S05]  /*14150*/  BRA `(.L_x_1081) ;  /* 0xffffffc800747947 */ /* 0x000fea000383ffff */
.L_x_1004:
[----:B------:R-:W-:Y:S02]  /*14160*/  IMAD.MOV.U32 R13, RZ, RZ, R6 ;  /* 0x000000ffff0d7224 */ /* 0x000fe400078e0006 */
[----:B------:R-:W-:Y:S02]  /*14170*/  IMAD.MOV.U32 R12, RZ, RZ, RZ ;  /* 0x000000ffff0c7224 */ /* 0x000fe400078e00ff */
[----:B------:R-:W-:Y:S02]  /*14180*/  IMAD.MOV.U32 R11, RZ, RZ, 0x181f ;  /* 0x0000181fff0b7424 */ /* 0x000fe400078e00ff */
[----:B------:R-:W-:Y:S02]  /*14190*/  IMAD.MOV.U32 R15, RZ, RZ, -0x1 ;  /* 0xffffffffff0f7424 */ /* 0x000fe400078e00ff */
[----:B------:R-:W-:-:S07]  /*141a0*/  VIADD R4, R4, UR42 ;  /* 0x0000002a04047c36 */ /* 0x000fce0008000000 */
[----:B------:R-:W-:Y:S05]  /*141b0*/  WARPSYNC.COLLECTIVE R15, `(.L_x_1082) ;  /* 0x000000000f087348 */ /* 0x000fea0003c00000 */
[----:B------:R0:W1:Y:S02]  /*141c0*/  SHFL.IDX P6, R14, R13, R12, R11 ;  /* 0x0000000c0d0e7389 */ /* 0x00006400000c000b */
[----:B01----:R-:W-:Y:S01]  /*141d0*/  ENDCOLLECTIVE ;  /* 0x000000000000791b */ /* 0x003fe20003800000 */
.L_x_1082:
[----:B------:R-:W-:Y:S02]  /*141e0*/  IMAD.MOV.U32 R13, RZ, RZ, R0 ;  /* 0x000000ffff0d7224 */ /* 0x000fe400078e0000 */
[----:B------:R-:W-:-:S07]  /*141f0*/  IMAD.MOV.U32 R2, RZ, RZ, R14 ;  /* 0x000000ffff027224 */ /* 0x000fce00078e000e */
[----:B------:R-:W-:Y:S05]  /*14200*/  WARPSYNC.COLLECTIVE R15, `(.L_x_1083) ;  /* 0x000000000f087348 */ /* 0x000fea0003c00000 */
[----:B------:R0:W1:Y:S02]  /*14210*/  SHFL.IDX P6, R14, R13, R12, R11 ;  /* 0x0000000c0d0e7389 */ /* 0x00006400000c000b */
[----:B01----:R-:W-:Y:S01]  /*14220*/  ENDCOLLECTIVE ;  /* 0x000000000000791b */ /* 0x003fe20003800000 */
.L_x_1083:
[----:B------:R-:W-:Y:S01]  /*14230*/  ULDC UR4, c[0x0][0x288] ;  /* 0x0000a20000047ab9 */ /* 0x000fe20000000800 */
[----:B------:R-:W-:Y:S01]  /*14240*/  ULDC.64 UR6, c[0x0][0x208] ;  /* 0x0000820000067ab9 */ /* 0x000fe20000000a00 */
[----:B------:R-:W-:Y:S02]  /*14250*/  IMAD R5, R8, UR4, RZ ;  /* 0x0000000408057c24 */ /* 0x000fe4000f8e02ff */
[----:B------:R-:W-:-:S03]  /*14260*/  VIADD R8, R4, 0x10 ;  /* 0x0000001004087836 */ /* 0x000fc60000000000 */
[----:B------:R-:W-:Y:S01]  /*14270*/  ISETP.GE.AND P3, PT, R4, R5, PT ;  /* 0x000000050400720c */ /* 0x000fe20003f66270 */
[----:B------:R-:W-:Y:S02]  /*14280*/  IMAD.MOV.U32 R13, RZ, RZ, R6 ;  /* 0x000000ffff0d7224 */ /* 0x000fe400078e0006 */
[----:B------:R-:W-:-:S10]  /*14290*/  IMAD.MOV.U32 R12, RZ, RZ, 0x1 ;  /* 0x00000001ff0c7424 */ /* 0x000fd400078e00ff */
[----:B------:R-:W-:Y:S01]  /*142a0*/  @!P3 LEA R21, R7, UR38, 0x1 ;  /* 0x000000260715bc11 */ /* 0x000fe2000f8e08ff */
[----:B------:R-:W-:-:S05]  /*142b0*/  IMAD.MOV.U32 R3, RZ, RZ, R14 ;  /* 0x000000ffff037224 */ /* 0x000fca00078e000e */
[----:B------:R-:W-:-:S04]  /*142c0*/  LOP3.LUT R3, R3, R2, RZ, 0x3c, !PT ;  /* 0x0000000203037212 */ /* 0x000fc800078e3cff */
[----:B------:R-:W-:-:S04]  /*142d0*/  LOP3.LUT R2, R3, R2, RZ, 0x3c, !PT ;  /* 0x0000000203027212 */ /* 0x000fc800078e3cff */
[----:B------:R-:W-:-:S03]  /*142e0*/  LOP3.LUT R3, R3, R2, RZ, 0x3c, !PT ;  /* 0x0000000203037212 */ /* 0x000fc600078e3cff */
[----:B------:R-:W-:-:S05]  /*142f0*/  @!P3 IMAD.WIDE.U32 R2, R10, 0x2, R2 ;  /* 0x000000020a02b825 */ /* 0x000fca00078e0002 */
[----:B------:R-:W-:Y:S01]  /*14300*/  @!PT LDS RZ, [RZ] ;  /* 0x00000000fffff984 */ /* 0x000fe20000000800 */
[----:B------:R-:W-:Y:S01]  /*14310*/  @!PT LDS RZ, [RZ] ;  /* 0x00000000fffff984 */ /* 0x000fe20000000800 */
[----:B------:R-:W-:Y:S01]  /*14320*/  @!PT LDS RZ, [RZ] ;  /* 0x00000000fffff984 */ /* 0x000fe20000000800 */
[----:B------:R0:W-:Y:S04]  /*14330*/  @!P3 LDGSTS.E.BYPASS.LTC128B.128 [R21+0xc400], desc[UR6][R2.64], !P2 ;  /* 0x0c4000000215bfae */ /* 0x0001e8000d101d46 */
[----:B------:R0:W-:Y:S04]  /*14340*/  @!P3 LDGSTS.E.BYPASS.LTC128B.128 [R21+0x10400], desc[UR6][R2.64+0x80], !P0 ;  /* 0x104000800215bfae */ /* 0x0001e8000c101d46 */
[----:B------:R0:W-:Y:S01]  /*14350*/  @!P3 LDGSTS.E.BYPASS.LTC128B.128 [R21+0x14400], desc[UR6][R2.64+0x100], !P1 ;  /* 0x144001000215bfae */ /* 0x0001e2000c901d46 */
[----:B------:R-:W-:-:S13]  /*14360*/  ISETP.GE.AND P3, PT, R8, R5, PT ;  /* 0x000000050800720c */ /* 0x000fda0003f66270 */
[----:B0-----:R-:W-:Y:S05]  /*14370*/  WARPSYNC.COLLECTIVE R15, `(.L_x_1084) ;  /* 0x000000000f087348 */ /* 0x001fea0003c00000 */
[----:B------:R1:W2:Y:S02]  /*14380*/  SHFL.IDX P6, R14, R13, R12, R11 ;  /* 0x0000000c0d0e7389 */ /* 0x0002a400000c000b */
[----:B012---:R-:W-:Y:S01]  /*14390*/  ENDCOLLECTIVE ;  /* 0x000000000000791b */ /* 0x007fe20003800000 */
.L_x_1084:
[----:B------:R-:W-:Y:S01]  /*143a0*/  VIADD R2, R4, 0x20 ;  /* 0x0000002004027836 */ /* 0x000fe20000000000 */
[----:B------:R-:W-:Y:S01]  /*143b0*/  @!P3 LEA R20, R7, UR38, 0x1 ;  /* 0x000000260714bc11 */ /* 0x000fe2000f8e08ff */
[----:B------:R-:W-:Y:S02]  /*143c0*/  IMAD.MOV.U32 R13, RZ, RZ, R0 ;  /* 0x000000ffff0d7224 */ /* 0x000fe400078e0000 */
[----:B------:R-:W-:-:S07]  /*143d0*/  IMAD.MOV.U32 R8, RZ, RZ, R14 ;  /* 0x000000ffff087224 */ /* 0x000fce00078e000e */
[----:B------:R-:W-:Y:S05]  /*143e0*/  WARPSYNC.COLLECTIVE R15, `(.L_x_1085) ;  /* 0x000000000f087348 */ /* 0x000fea0003c00000 */
[----:B------:R0:W1:Y:S02]  /*143f0*/  SHFL.IDX P6, R14, R13, R12, R11 ;  /* 0x0000000c0d0e7389 */ /* 0x00006400000c000b */
[----:B01----:R-:W-:Y:S01]  /*14400*/  ENDCOLLECTIVE ;  /* 0x000000000000791b */ /* 0x003fe20003800000 */
.L_x_1085:
[----:B------:R-:W-:Y:S01]  /*14410*/  ULDC.64 UR4, c[0x0][0x208] ;  /* 0x0000820000047ab9 */ /* 0x000fe20000000a00 */
[----:B------:R-:W-:Y:S02]  /*14420*/  IMAD.MOV.U32 R9, RZ, RZ, R8 ;  /* 0x000000ffff097224 */ /* 0x000fe400078e0008 */
[----:B------:R-:W-:Y:S02]  /*14430*/  IMAD.MOV.U32 R13, RZ, RZ, R6 ;  /* 0x000000ffff0d7224 */ /* 0x000fe400078e0006 */
[----:B------:R-:W-:Y:S02]  /*14440*/  IMAD.MOV.U32 R12, RZ, RZ, 0x2 ;  /* 0x00000002ff0c7424 */ /* 0x000fe400078e00ff */
[----:B------:R-:W-:-:S04]  /*14450*/  IMAD.MOV.U32 R8, RZ, RZ, R14 ;  /* 0x000000ffff087224 */ /* 0x000fc800078e000e */
        /* <DEDUP_REMOVED lines=11> */
.L_x_1086:
[----:B------:R-:W-:Y:S01]  /*14510*/  VIADD R8, R4, 0x30 ;  /* 0x0000003004087836 */ /* 0x000fe20000000000 */
[----:B------:R-:W-:Y:S01]  /*14520*/  @!P3 LEA R21, R7, UR38, 0x1 ;  /* 0x000000260715bc11 */ /* 0x000fe2000f8e08ff */
[----:B------:R-:W-:Y:S02]  /*14530*/  IMAD.MOV.U32 R13, RZ, RZ, R0 ;  /* 0x000000ffff0d7224 */ /* 0x000fe400078e0000 */
[----:B------:R-:W-:-:S07]  /*14540*/  IMAD.MOV.U32 R2, RZ, RZ, R14 ;  /* 0x000000ffff027224 */ /* 0x000fce00078e000e */
[----:B------:R-:W-:Y:S05]  /*14550*/  WARPSYNC.COLLECTIVE R15, `(.L_x_1087) ;  /* 0x000000000f087348 */ /* 0x000fea0003c00000 */
[----:B------:R0:W1:Y:S02]  /*14560*/  SHFL.IDX P6, R14, R13, R12, R11 ;  /* 0x0000000c0d0e7389 */ /* 0x00006400000c000b */
[----:B01----:R-:W-:Y:S01]  /*14570*/  ENDCOLLECTIVE ;  /* 0x000000000000791b */ /* 0x003fe20003800000 */
.L_x_1087:
        /* <DEDUP_REMOVED lines=16> */
.L_x_1088:
[----:B------:R-:W-:Y:S01]  /*14680*/  VIADD R2, R4, 0x40 ;  /* 0x0000004004027836 */ /* 0x000fe20000000000 */
[----:B------:R-:W-:Y:S01]  /*14690*/  @!P3 LEA R20, R7, UR38, 0x1 ;  /* 0x000000260714bc11 */ /* 0x000fe2000f8e08ff */
[----:B------:R-:W-:Y:S02]  /*146a0*/  IMAD.MOV.U32 R13, RZ, RZ, R0 ;  /* 0x000000ffff0d7224 */ /* 0x000fe400078e0000 */
[----:B------:R-:W-:-:S07]  /*146b0*/  IMAD.MOV.U32 R8, RZ, RZ, R14 ;  /* 0x000000ffff087224 */ /* 0x000fce00078e000e */
[----:B------:R-:W-:Y:S05]  /*146c0*/  WARPSYNC.COLLECTIVE R15, `(.L_x_1089) ;  /* 0x000000000f087348 */ /* 0x000fea0003c00000 */
[----:B------:R0:W1:Y:S02]  /*146d0*/  SHFL.IDX P6, R14, R13, R12, R11 ;  /* 0x0000000c0d0e7389 */ /* 0x00006400000c000b */
[----:B01----:R-:W-:Y:S01]  /*146e0*/  ENDCOLLECTIVE ;  /* 0x000000000000791b */ /* 0x003fe20003800000 */
.L_x_1089:
        /* <DEDUP_REMOVED lines=16> */
.L_x_1090:
[----:B------:R-:W-:Y:S01]  /*147f0*/  VIADD R8, R4, 0x50 ;  /* 0x0000005004087836 */ /* 0x000fe20000000000 */
[----:B------:R-:W-:Y:S01]  /*14800*/  @!P3 LEA R21, R7, UR38, 0x1 ;  /* 0x000000260715bc11 */ /* 0x000fe2000f8e08ff */
[----:B------:R-:W-:Y:S02]  /*14810*/  IMAD.MOV.U32 R13, RZ, RZ, R0 ;  /* 0x000000ffff0d7224 */ /* 0x000fe400078e0000 */
[----:B------:R-:W-:-:S07]  /*14820*/  IMAD.MOV.U32 R2, RZ, RZ, R14 ;  /* 0x000000ffff027224 */ /* 0x000fce00078e000e */
[----:B------:R-:W-:Y:S05]  /*14830*/  WARPSYNC.COLLECTIVE R15, `(.L_x_1091) ;  /* 0x000000000f087348 */ /* 0x000fea0003c00000 */
[----:B------:R0:W1:Y:S02]  /*14840*/  SHFL.IDX P6, R14, R13, R12, R11 ;  /* 0x0000000c0d0e7389 */ /* 0x00006400000c000b */
[----:B01----:R-:W-:Y:S01]  /*14850*/  ENDCOLLECTIVE ;  /* 0x000000000000791b */ /* 0x003fe20003800000 */
.L_x_1091:
        /* <DEDUP_REMOVED lines=16> */
.L_x_1092:
[----:B------:R-:W-:Y:S01]  /*14960*/  VIADD R2, R4, 0x60 ;  /* 0x0000006004027836 */ /* 0x000fe20000000000 */
[----:B------:R-:W-:Y:S01]  /*14970*/  @!P3 LEA R20, R7, UR38, 0x1 ;  /* 0x000000260714bc11 */ /* 0x000fe2000f8e08ff */
[----:B------:R-:W-:Y:S02]  /*14980*/  IMAD.MOV.U32 R13, RZ, RZ, R0 ;  /* 0x000000ffff0d7224 */ /* 0x000fe400078e0000 */
[----:B------:R-:W-:-:S07]  /*14990*/  IMAD.MOV.U32 R8, RZ, RZ, R14 ;  /* 0x000000ffff087224 */ /* 0x000fce00078e000e */
[----:B------:R-:W-:Y:S05]  /*149a0*/  WARPSYNC.COLLECTIVE R15, `(.L_x_1093) ;  /* 0x000000000f087348 */ /* 0x000fea0003c00000 */
[----:B------:R0:W1:Y:S02]  /*149b0*/  SHFL.IDX P6, R14, R13, R12, R11 ;  /* 0x0000000c0d0e7389 */ /* 0x00006400000c000b */
[----:B01----:R-:W-:Y:S01]  /*149c0*/  ENDCOLLECTIVE ;  /* 0x000000000000791b */ /* 0x003fe20003800000 */
.L_x_1093:
        /* <DEDUP_REMOVED lines=16> */
.L_x_1094:
[----:B------:R-:W-:Y:S01]  /*14ad0*/  @!P3 LEA R21, R7, UR38, 0x1 ;  /* 0x000000260715bc11 */ /* 0x000fe2000f8e08ff */
[----:B------:R-:W-:Y:S02]  /*14ae0*/  IMAD.MOV.U32 R13, RZ, RZ, R0 ;  /* 0x000000ffff0d7224 */ /* 0x000fe400078e0000 */
[----:B------:R-:W-:-:S07]  /*14af0*/  IMAD.MOV.U32 R2, RZ, RZ, R14 ;  /* 0x000000ffff027224 */ /* 0x000fce00078e000e */
[----:B------:R-:W-:Y:S05]  /*14b00*/  WARPSYNC.COLLECTIVE R15, `(.L_x_1095) ;  /* 0x000000000f087348 */ /* 0x000fea0003c00000 */
[----:B------:R0:W1:Y:S02]  /*14b10*/  SHFL.IDX P6, R14, R13, R12, R11 ;  /* 0x0000000c0d0e7389 */ /* 0x00006400000c000b */
[----:B01----:R-:W-:Y:S01]  /*14b20*/  ENDCOLLECTIVE ;  /* 0x000000000000791b */ /* 0x003fe20003800000 */
.L_x_1095:
        /* <DEDUP_REMOVED lines=11> */
[----:B------:R0:W-:Y:S02]  /*14be0*/  @!P3 LDGSTS.E.BYPASS.LTC128B.128 [R21+0x17400], desc[UR4][R2.64+0x100], !P1 ;  /* 0x174001000215bfae */ /* 0x0001e4000c901d44 */
[----:B0-----:R-:W-:Y:S05]  /*14bf0*/  WARPSYNC.COLLECTIVE R15, `(.L_x_1096) ;  /* 0x000000000f087348 */ /* 0x001fea0003c00000 */
[----:B------:R1:W2:Y:S02]  /*14c00*/  SHFL.IDX P6, R14, R13, R12, R11 ;  /* 0x0000000c0d0e7389 */ /* 0x0002a400000c000b */
[----:B012---:R-:W-:Y:S01]  /*14c10*/  ENDCOLLECTIVE ;  /* 0x000000000000791b */ /* 0x007fe20003800000 */
.L_x_1096:
[----:B------:R-:W-:Y:S02]  /*14c20*/  IMAD.MOV.U32 R13, RZ, RZ, R0 ;  /* 0x000000ffff0d7224 */ /* 0x000fe400078e0000 */
[----:B------:R-:W-:-:S07]  /*14c30*/  IMAD.MOV.U32 R8, RZ, RZ, R14 ;  /* 0x000000ffff087224 */ /* 0x000fce00078e000e */
[----:B------:R-:W-:Y:S05]  /*14c40*/  WARPSYNC.COLLECTIVE R15, `(.L_x_1097) ;  /* 0x000000000f087348 */ /* 0x000fea0003c00000 */
[----:B------:R0:W1:Y:S02]  /*14c50*/  SHFL.IDX P6, R14, R13, R12, R11 ;  /* 0x0000000c0d0e7389 */ /* 0x00006400000c000b */
[----:B01----:R-:W-:Y:S01]  /*14c60*/  ENDCOLLECTIVE ;  /* 0x000000000000791b */ /* 0x003fe20003800000 */
.L_x_1097:
[----:B------:R-:W-:Y:S05]  /*14c70*/  BRA `(.L_x_1098) ;  /* 0xffffffc800d07947 */ /* 0x000fea000383ffff */
.L_x_1007:
[----:B-1----:R-:W-:-:S04]  /*14c80*/  IMAD.U32 R3, RZ, RZ, UR38 ;  /* 0x00000026ff037e24 */ /* 0x002fc8000f8e00ff */
[----:B------:R1:W2:Y:S03]  /*14c90*/  SYNCS.PHASECHK.TRANS64.TRYWAIT P0, [R3+URZ+0x2a820], R0 ;  /* 0x02a82000030075a7 */ /* 0x0002a6000800017f */
[----:B--2---:R-:W-:Y:S05]  /*14ca0*/  @!P0 NANOSLEEP.SYNCS 0x989680 ;  /* 0x009896800000895d */ /* 0x004fea0003900000 */
[----:B------:R-:W2:Y:S02]  /*14cb0*/  @!P0 SYNCS.PHASECHK.TRANS64 P0, [R3+URZ+0x2a820], R0 ;  /* 0x02a82000030085a7 */ /* 0x000ea4000800007f */
[----:B--2---:R-:W-:Y:S05]  /*14cc0*/  @!P0 BRA `(.L_x_1007) ;  /* 0xfffffffc00ec8947 */ /* 0x004fea000383ffff */
[----:B------:R-:W-:Y:S05]  /*14cd0*/  BRA `(.L_x_1099) ;  /* 0xffffffcc002c7947 */ /* 0x000fea000383ffff */
.L_x_1014:
[----:B-1----:R-:W-:-:S04]  /*14ce0*/  IMAD.U32 R3, RZ, RZ, UR38 ;  /* 0x00000026ff037e24 */ /* 0x002fc8000f8e00ff */
[----:B------:R1:W2:Y:S03]  /*14cf0*/  SYNCS.PHASECHK.TRANS64.TRYWAIT P0, [R3+URZ+0x2a848], R2 ;  /* 0x02a84802030075a7 */ /* 0x0002a6000800017f */
[----:B--2---:R-:W-:Y:S05]  /*14d00*/  @!P0 NANOSLEEP.SYNCS 0x989680 ;  /* 0x009896800000895d */ /* 0x004fea0003900000 */
[----:B------:R-:W2:Y:S02]  /*14d10*/  @!P0 SYNCS.PHASECHK.TRANS64 P0, [R3+URZ+0x2a848], R2 ;  /* 0x02a84802030085a7 */ /* 0x000ea4000800007f */
[----:B--2---:R-:W-:Y:S05]  /*14d20*/  @!P0 BRA `(.L_x_1014) ;  /* 0xfffffffc00ec8947 */ /* 0x004fea000383ffff */
[----:B------:R-:W-:Y:S05]  /*14d30*/  BRA `(.L_x_1100) ;  /* 0xffffffd000147947 */ /* 0x000fea000383ffff */
.L_x_1021:
[----:B0-----:R-:W-:-:S04]  /*14d40*/  IMAD.U32 R3, RZ, RZ, UR38 ;  /* 0x00000026ff037e24 */ /* 0x001fc8000f8e00ff */
[----:B------:R0:W1:Y:S03]  /*14d50*/  SYNCS.PHASECHK.TRANS64.TRYWAIT P0, [R3+URZ+0x2a860], R2 ;  /* 0x02a86002030075a7 */ /* 0x000066000800017f */
[----:B-1----:R-:W-:Y:S05]  /*14d60*/  @!P0 NANOSLEEP.SYNCS 0x989680 ;  /* 0x009896800000895d */ /* 0x002fea0003900000 */
[----:B------:R-:W1:Y:S02]  /*14d70*/  @!P0 SYNCS.PHASECHK.TRANS64 P0, [R3+URZ+0x2a860], R2 ;  /* 0x02a86002030085a7 */ /* 0x000e64000800007f */
[----:B-1----:R-:W-:Y:S05]  /*14d80*/  @!P0 BRA `(.L_x_1021) ;  /* 0xfffffffc00ec8947 */ /* 0x002fea000383ffff */
[----:B------:R-:W-:Y:S05]  /*14d90*/  BRA `(.L_x_1101) ;  /* 0xffffffd000e87947 */ /* 0x000fea000383ffff */
.L_x_1030:
[----:B-1----:R-:W-:-:S04]  /*14da0*/  IMAD.U32 R3, RZ, RZ, UR38 ;  /* 0x00000026ff037e24 */ /* 0x002fc8000f8e00ff */
[----:B------:R1:W2:Y:S03]  /*14db0*/  SYNCS.PHASECHK.TRANS64.TRYWAIT P0, [R3+URZ+0x2a840], R2 ;  /* 0x02a84002030075a7 */ /* 0x0002a6000800017f */
[----:B--2---:R-:W-:Y:S05]  /*14dc0*/  @!P0 NANOSLEEP.SYNCS 0x989680 ;  /* 0x009896800000895d */ /* 0x004fea0003900000 */
[----:B------:R-:W2:Y:S02]  /*14dd0*/  @!P0 SYNCS.PHASECHK.TRANS64 P0, [R3+URZ+0x2a840], R2 ;  /* 0x02a84002030085a7 */ /* 0x000ea4000800007f */
[----:B--2---:R-:W-:Y:S05]  /*14de0*/  @!P0 BRA `(.L_x_1030) ;  /* 0xfffffffc00ec8947 */ /* 0x004fea000383ffff */
[----:B------:R-:W-:Y:S05]  /*14df0*/  BRA `(.L_x_1102) ;  /* 0xffffffd8000c7947 */ /* 0x000fea000383ffff */
.L_x_1037:
[----:B0-----:R-:W-:-:S04]  /*14e00*/  IMAD.U32 R3, RZ, RZ, UR38 ;  /* 0x00000026ff037e24 */ /* 0x001fc8000f8e00ff */
[----:B------:R0:W1:Y:S03]  /*14e10*/  SYNCS.PHASECHK.TRANS64.TRYWAIT P0, [R3+URZ+0x2a868], R2 ;  /* 0x02a86802030075a7 */ /* 0x000066000800017f */
[----:B-1----:R-:W-:Y:S05]  /*14e20*/  @!P0 NANOSLEEP.SYNCS 0x989680 ;  /* 0x009896800000895d */ /* 0x002fea0003900000 */
[----:B------:R-:W1:Y:S02]  /*14e30*/  @!P0 SYNCS.PHASECHK.TRANS64 P0, [R3+URZ+0x2a868], R2 ;  /* 0x02a86802030085a7 */ /* 0x000e64000800007f */
[----:B-1----:R-:W-:Y:S05]  /*14e40*/  @!P0 BRA `(.L_x_1037) ;  /* 0xfffffffc00ec8947 */ /* 0x002fea000383ffff */
[----:B------:R-:W-:Y:S05]  /*14e50*/  BRA `(.L_x_1103) ;  /* 0xffffffd800e07947 */ /* 0x000fea000383ffff */
.L_x_1046:
[----:B-1----:R-:W-:-:S04]  /*14e60*/  IMAD.U32 R3, RZ, RZ, UR38 ;  /* 0x00000026ff037e24 */ /* 0x002fc8000f8e00ff */
[----:B------:R1:W2:Y:S03]  /*14e70*/  SYNCS.PHASECHK.TRANS64.TRYWAIT P0, [R3+URZ+0x2a848], R2 ;  /* 0x02a84802030075a7 */ /* 0x0002a6000800017f */
[----:B--2---:R-:W-:Y:S05]  /*14e80*/  @!P0 NANOSLEEP.SYNCS 0x989680 ;  /* 0x009896800000895d */ /* 0x004fea0003900000 */
[----:B------:R-:W2:Y:S02]  /*14e90*/  @!P0 SYNCS.PHASECHK.TRANS64 P0, [R3+URZ+0x2a848], R2 ;  /* 0x02a84802030085a7 */ /* 0x000ea4000800007f */
[----:B--2---:R-:W-:Y:S05]  /*14ea0*/  @!P0 BRA `(.L_x_1046) ;  /* 0xfffffffc00ec8947 */ /* 0x004fea000383ffff */
[----:B------:R-:W-:Y:S05]  /*14eb0*/  BRA `(.L_x_1104) ;  /* 0xffffffe0001c7947 */ /* 0x000fea000383ffff */
.L_x_1053:
[----:B0-----:R-:W-:-:S04]  /*14ec0*/  IMAD.U32 R3, RZ, RZ, UR38 ;  /* 0x00000026ff037e24 */ /* 0x001fc8000f8e00ff */
[----:B------:R0:W1:Y:S03]  /*14ed0*/  SYNCS.PHASECHK.TRANS64.TRYWAIT P0, [R3+URZ+0x2a860], R2 ;  /* 0x02a86002030075a7 */ /* 0x000066000800017f */
[----:B-1----:R-:W-:Y:S05]  /*14ee0*/  @!P0 NANOSLEEP.SYNCS 0x989680 ;  /* 0x009896800000895d */ /* 0x002fea0003900000 */
[----:B------:R-:W1:Y:S02]  /*14ef0*/  @!P0 SYNCS.PHASECHK.TRANS64 P0, [R3+URZ+0x2a860], R2 ;  /* 0x02a86002030085a7 */ /* 0x000e64000800007f */
[----:B-1----:R-:W-:Y:S05]  /*14f00*/  @!P0 BRA `(.L_x_1053) ;  /* 0xfffffffc00ec8947 */ /* 0x002fea000383ffff */
[----:B------:R-:W-:Y:S05]  /*14f10*/  BRA `(.L_x_1105) ;  /* 0xffffffe000ec7947 */ /* 0x000fea000383ffff */
.L_x_1061:
[----:B-1----:R1:W2:Y:S02]  /*14f20*/  SYNCS.PHASECHK.TRANS64.TRYWAIT P0, [R3+URZ+0x2a860], R2 ;  /* 0x02a86002030075a7 */ /* 0x0022a4000800017f */
[----:B--2---:R-:W-:Y:S05]  /*14f30*/  @!P0 NANOSLEEP.SYNCS 0x989680 ;  /* 0x009896800000895d */ /* 0x004fea0003900000 */
[----:B------:R-:W2:Y:S02]  /*14f40*/  @!P0 SYNCS.PHASECHK.TRANS64 P0, [R3+URZ+0x2a860], R2 ;  /* 0x02a86002030085a7 */ /* 0x000ea4000800007f */
[----:B--2---:R-:W-:Y:S05]  /*14f50*/  @!P0 BRA `(.L_x_1061) ;  /* 0xfffffffc00f08947 */ /* 0x004fea000383ffff */
[----:B------:R-:W-:Y:S05]  /*14f60*/  BRA `(.L_x_1106) ;  /* 0xffffffe400b87947 */ /* 0x000fea000383ffff */
.L_x_1066:
[----:B0-----:R0:W1:Y:S02]  /*14f70*/  SYNCS.PHASECHK.TRANS64.TRYWAIT P0, [R2+URZ+0x2a820], R3 ;  /* 0x02a82003020075a7 */ /* 0x001064000800017f */
[----:B-1----:R-:W-:Y:S05]  /*14f80*/  @!P0 NANOSLEEP.SYNCS 0x989680 ;  /* 0x009896800000895d */ /* 0x002fea0003900000 */
[----:B------:R-:W1:Y:S02]  /*14f90*/  @!P0 SYNCS.PHASECHK.TRANS64 P0, [R2+URZ+0x2a820], R3 ;  /* 0x02a82003020085a7 */ /* 0x000e64000800007f */
[----:B-1----:R-:W-:Y:S05]  /*14fa0*/  @!P0 BRA `(.L_x_1066) ;  /* 0xfffffffc00f08947 */ /* 0x002fea000383ffff */
[----:B------:R-:W-:Y:S05]  /*14fb0*/  BRA `(.L_x_1107) ;  /* 0xffffffe800887947 */ /* 0x000fea000383ffff */
.L_x_1067:
        /* <DEDUP_REMOVED lines=11> */
.L_x_1109:
[----:B------:R-:W-:Y:S05]  /*15070*/  BSYNC B0 ;  /* 0x0000000000007941 */ /* 0x000fea0003800000 */
.L_x_1108:
[----:B------:R-:W-:Y:S05]  /*15080*/  BRA `(.L_x_1110) ;  /* 0xffffffe8006c7947 */ /* 0x000fea000383ffff */
.L_x_1068:
[----:B------:R-:W-:Y:S01]  /*15090*/  BSSY B0, `(.L_x_1111) ;  /* 0x0000006000007945 */ /* 0x000fe20003800000 */
[----:B------:R-:W-:-:S07]  /*150a0*/  IMAD.MOV.U32 R15, RZ, RZ, -0x1 ;  /* 0xffffffffff0f7424 */ /* 0x000fce00078e00ff */
[----:B0-----:R-:W-:Y:S05]  /*150b0*/  WARPSYNC.COLLECTIVE R15, `(.L_x_1112) ;  /* 0x000000000f0c7348 */ /* 0x001fea0003c00000 */
[----:B------:R-:W-:Y:S02]  /*150c0*/  ELECT P6, UR62, PT ;  /* 0x00000000003e782f */ /* 0x000fe400038c0000 */
[----:B------:R-:W-:Y:S01]  /*150d0*/  MOV R14, UR62 ;  /* 0x0000003e000e7c02 */ /* 0x000fe20008000f00 */
[----:B0-----:R-:W-:Y:S10]  /*150e0*/  ENDCOLLECTIVE ;  /* 0x000000000000791b */ /* 0x001ff40003800000 */
.L_x_1112:
[----:B------:R-:W-:Y:S05]  /*150f0*/  BSYNC B0 ;  /* 0x0000000000007941 */ /* 0x000fea0003800000 */
.L_x_1111:
[----:B------:R-:W-:Y:S05]  /*15100*/  BRA `(.L_x_1113) ;  /* 0xffffffe800607947 */ /* 0x000fea000383ffff */
.L_x_1070:
[----:B0-----:R0:W1:Y:S02]  /*15110*/  SYNCS.PHASECHK.TRANS64.TRYWAIT P0, [R6+URZ], R5 ;  /* 0x00000005060075a7 */ /* 0x001064000800017f */
[----:B-1----:R-:W-:Y:S05]  /*15120*/  @!P0 NANOSLEEP.SYNCS 0x989680 ;  /* 0x009896800000895d */ /* 0x002fea0003900000 */
[----:B------:R-:W1:Y:S02]  /*15130*/  @!P0 SYNCS.PHASECHK.TRANS64 P0, [R6+URZ], R5 ;  /* 0x00000005060085a7 */ /* 0x000e64000800007f */
[----:B-1----:R-:W-:Y:S05]  /*15140*/  @!P0 BRA `(.L_x_1070) ;  /* 0xfffffffc00f08947 */ /* 0x002fea000383ffff */
[----:B------:R-:W-:Y:S05]  /*15150*/  BRA `(.L_x_1114) ;  /* 0xffffffe800947947 */ /* 0x000fea000383ffff */
.L_x_1071:
[----:B-1----:R1:W2:Y:S02]  /*15160*/  SYNCS.PHASECHK.TRANS64.TRYWAIT P0, [R3+URZ], R4 ;  /* 0x00000004030075a7 */ /* 0x0022a4000800017f */
[----:B--2---:R-:W-:Y:S05]  /*15170*/  @!P0 NANOSLEEP.SYNCS 0x989680 ;  /* 0x009896800000895d */ /* 0x004fea0003900000 */
[----:B------:R-:W2:Y:S02]  /*15180*/  @!P0 SYNCS.PHASECHK.TRANS64 P0, [R3+URZ], R4 ;  /* 0x00000004030085a7 */ /* 0x000ea4000800007f */
[----:B--2---:R-:W-:Y:S05]  /*15190*/  @!P0 BRA `(.L_x_1071) ;  /* 0xfffffffc00f08947 */ /* 0x004fea000383ffff */
[----:B------:R-:W-:Y:S05]  /*151a0*/  BRA `(.L_x_1115) ;  /* 0xffffffe800887947 */ /* 0x000fea000383ffff */
.L_x_1073:
[----:B-1----:R1:W2:Y:S02]  /*151b0*/  SYNCS.PHASECHK.TRANS64.TRYWAIT P0, [R0+URZ], R5 ;  /* 0x00000005000075a7 */ /* 0x0022a4000800017f */
[----:B--2---:R-:W-:Y:S05]  /*151c0*/  @!P0 NANOSLEEP.SYNCS 0x989680 ;  /* 0x009896800000895d */ /* 0x004fea0003900000 */
[----:B------:R-:W2:Y:S02]  /*151d0*/  @!P0 SYNCS.PHASECHK.TRANS64 P0, [R0+URZ], R5 ;  /* 0x00000005000085a7 */ /* 0x000ea4000800007f */
[----:B--2---:R-:W-:Y:S05]  /*151e0*/  @!P0 BRA `(.L_x_1073) ;  /* 0xfffffffc00f08947 */ /* 0x004fea000383ffff */
[----:B------:R-:W-:Y:S05]  /*151f0*/  BRA `(.L_x_1116) ;  /* 0xffffffe8008c7947 */ /* 0x000fea000383ffff */
.L_x_1117:
        /* <DEDUP_REMOVED lines=16> */
.L_x_2983:


//--------------------- .text._ZN7cutlass13device_kernelIN5flash11enable_sm90INS1_16FlashAttnFwdSm90INS1_25CollectiveMainloopFwdSm90ILi2EN4cute5tupleIJNS5_1CILi1EEES8_S8_EEENS6_IJNS7_ILi128EEENS7_ILi96EEENS7_ILi192EEEEEELi128ENS_10bfloat16_tEfNS_4arch4Sm90ELb0ELb1ELb1ELb1ELb0ELb0ELb0ELb1ELb1ELb1ELb1ELb0EEENS1_21CollectiveEpilogueFwdINS6_IJSA_SA_SB_EEES9_SE_SG_Li256ELb1ELb1ELb1ELb0EEENS1_36VarlenDynamicPersistentTileSchedulerILi128ELi96ELi256ELi128ELb1ELb1ELb1ELb1ELb0ELb1EEEEEEEEEvNT_6ParamsE --------------------------
	.section	.text._ZN7cutlass13device_kernelIN5flash11enable_sm90INS1_16FlashAttnFwdSm90INS1_25CollectiveMainloopFwdSm90ILi2EN4cute5tupleIJNS5_1CILi1EEES8_S8_EEENS6_IJNS7_ILi128EEENS7_ILi96EEENS7_ILi192EEEEEELi128ENS_10bfloat16_tEfNS_4arch4Sm90ELb0ELb1ELb1ELb1ELb0ELb0ELb0ELb1ELb1ELb1ELb1ELb0EEENS1_21CollectiveEpilogueFwdINS6_IJSA_SA_SB_EEES9_SE_SG_Li256ELb1ELb1ELb1ELb0EEENS1_36VarlenDynamicPersistentTileSchedulerILi128ELi96ELi256ELi128ELb1ELb1ELb1ELb1ELb0ELb1EEEEEEEEEvNT_6ParamsE,"ax",@progbits
	.align	128
.text._ZN7cutlass13device_kernelIN5flash11enable_sm90INS1_16FlashAttnFwdSm90INS1_25CollectiveMainloopFwdSm90ILi2EN4cute5tupleIJNS5_1CILi1EEES8_S8_EEENS6_IJNS7_ILi128EEENS7_ILi96EEENS7_ILi192EEEEEELi128ENS_10bfloat16_tEfNS_4arch4Sm90ELb0ELb1ELb1ELb1ELb0ELb0ELb0ELb1ELb1ELb1ELb1ELb0EEENS1_21CollectiveEpilogueFwdINS6_IJSA_SA_SB_EEES9_SE_SG_Li256ELb1ELb1ELb1ELb0EEENS1_36VarlenDynamicPersistentTileSchedulerILi128ELi96ELi256ELi128ELb1ELb1ELb1ELb1ELb0ELb1EEEEEEEEEvNT_6ParamsE:
        .type           _ZN7cutlass13device_kernelIN5flash11enable_sm90INS1_16FlashAttnFwdSm90INS1_25CollectiveMainloopFwdSm90ILi2EN4cute5tupleIJNS5_1CILi1EEES8_S8_EEENS6_IJNS7_ILi128EEENS7_ILi96EEENS7_ILi192EEEEEELi128ENS_10bfloat16_tEfNS_4arch4Sm90ELb0ELb1ELb1ELb1ELb0ELb0ELb0ELb1ELb1ELb1ELb1ELb0EEENS1_21CollectiveEpilogueFwdINS6_IJSA_SA_SB_EEES9_SE_SG_Li256ELb1ELb1ELb1ELb0EEENS1_36VarlenDynamicPersistentTileSchedulerILi128ELi96ELi256ELi128ELb1ELb1ELb1ELb1ELb0ELb1EEEEEEEEEvNT_6ParamsE,@function
        .size           _ZN7cutlass13device_kernelIN5flash11enable_sm90INS1_16FlashAttnFwdSm90INS1_25CollectiveMainloopFwdSm90ILi2EN4cute5tupleIJNS5_1CILi1EEES8_S8_EEENS6_IJNS7_ILi128EEENS7_ILi96EEENS7_ILi192EEEEEELi128ENS_10bfloat16_tEfNS_4arch4Sm90ELb0ELb1ELb1ELb1ELb0ELb0ELb0ELb1ELb1ELb1ELb1ELb0EEENS1_21CollectiveEpilogueFwdINS6_IJSA_SA_SB_EEES9_SE_SG_Li256ELb1ELb1ELb1ELb0EEENS1_36VarlenDynamicPersistentTileSchedulerILi128ELi96ELi256ELi128ELb1ELb1ELb1ELb1ELb0ELb1EEEEEEEEEvNT_6ParamsE,(.L_x_2984 - _ZN7cutlass13device_kernelIN5flash11enable_sm90INS1_16FlashAttnFwdSm90INS1_25CollectiveMainloopFwdSm90ILi2EN4cute5tupleIJNS5_1CILi1EEES8_S8_EEENS6_IJNS7_ILi128EEENS7_ILi96EEENS7_ILi192EEEEEELi128ENS_10bfloat16_tEfNS_4arch4Sm90ELb0ELb1ELb1ELb1ELb0ELb0ELb0ELb1ELb1ELb1ELb1ELb0EEENS1_21CollectiveEpilogueFwdINS6_IJSA_SA_SB_EEES9_SE_SG_Li256ELb1ELb1ELb1ELb0EEENS1_36VarlenDynamicPersistentTileSchedulerILi128ELi96ELi256ELi128ELb1ELb1ELb1ELb1ELb0ELb1EEEEEEEEEvNT_6ParamsE)
        .other          _ZN7cutlass13device_kernelIN5flash11enable_sm90INS1_16FlashAttnFwdSm90INS1_25CollectiveMainloopFwdSm90ILi2EN4cute5tupleIJNS5_1CILi1EEES8_S8_EEENS6_IJNS7_ILi128EEENS7_ILi96EEENS7_ILi192EEEEEELi128ENS_10bfloat16_tEfNS_4arch4Sm90ELb0ELb1ELb1ELb1ELb0ELb0ELb0ELb1ELb1ELb1ELb1ELb0EEENS1_21CollectiveEpilogueFwdINS6_IJSA_SA_SB_EEES9_SE_SG_Li256ELb1ELb1ELb1ELb0EEENS1_36VarlenDynamicPersistentTileSchedulerILi128ELi96ELi256ELi128ELb1ELb1ELb1ELb1ELb0ELb1EEEEEEEEEvNT_6ParamsE,@"STO_CUDA_ENTRY STV_DEFAULT"
_ZN7cutlass13device_kernelIN5flash11enable_sm90INS1_16FlashAttnFwdSm90INS1_25CollectiveMainloopFwdSm90ILi2EN4cute5tupleIJNS5_1CILi1EEES8_S8_EEENS6_IJNS7_ILi128EEENS7_ILi96EEENS7_ILi192EEEEEELi128ENS_10bfloat16_tEfNS_4arch4Sm90ELb0ELb1ELb1ELb1ELb0ELb0ELb0ELb1ELb1ELb1ELb1ELb0EEENS1_21CollectiveEpilogueFwdINS6_IJSA_SA_SB_EEES9_SE_SG_Li256ELb1ELb1ELb1ELb0EEENS1_36VarlenDynamicPersistentTileSchedulerILi128ELi96ELi256ELi128ELb1ELb1ELb1ELb1ELb0ELb1EEEEEEEEEvNT_6ParamsE:
        /* <DEDUP_REMOVED lines=18> */
.L_x_1119:
[----:B------:R-:W-:Y:S05]  /*0120*/  BSYNC B0 ;  /* 0x0000000000007941 */ /* 0x000fea0003800000 */
.L_x_1118:
        /* <DEDUP_REMOVED lines=41> */
.L_x_1120:
        /* <DEDUP_REMOVED lines=22> */
.L_x_1121:
        /* <DEDUP_REMOVED lines=18> */
.L_x_1122:
        /* <DEDUP_REMOVED lines=22> */
.L_x_1123:
        /* <DEDUP_REMOVED lines=22> */
.L_x_1124:
[----:B0-----:R-:W-:Y:S01]  /*0900*/  UMOV UR4, 0x1 ;  /* 0x0000000100047882 */ /* 0x001fe20000000000 */
[----:B------:R-:W-:Y:S01]  /*0910*/  PLOP3.LUT P0, PT, PT, PT, UP0, 0x80, 0x0 ;  /* 0x000000000000781c */ /* 0x000fe20003f0f008 */
[----:B------:R-:W-:Y:S01]  /*0920*/  USEL UR4, UR4, 0x2, !UP0 ;  /* 0x0000000204047887 */ /* 0x000fe2000c000000 */
[----:B------:R-:W-:-:S05]  /*0930*/  NOP ;  /* 0x0000000000007918 */ /* 0x000fca0000000000 */
[----:B------:R-:W-:-:S05]  /*0940*/  IMAD.U32 R2, RZ, RZ, UR4 ;  /* 0x00000004ff027e24 */ /* 0x000fca000f8e00ff */
[----:B------:R0:W-:Y:S01]  /*0950*/  STL [R1+0x5c], R2 ;  /* 0x00005c0201007387 */ /* 0x0001e20000100800 */
[----:B-12-4-:R-:W-:Y:S06]  /*0960*/  BAR.SYNC.DEFER_BLOCKING 0x0 ;  /* 0x0000000000007b1d */ /* 0x016fec0000010000 */
[----:B------:R-:W-:Y:S05]  /*0970*/  @!P0 BRA `(.L_x_1125) ;  /* 0x00000114000c8947 */ /* 0x000fea0003800000 */
.L_x_1126:
        /* <DEDUP_REMOVED lines=14> */
[----:B------:R-:W2:Y:S01]  /*0a60*/  LDL R0, [R1+0x5c] ;  /* 0x00005c0001007983 */ /* 0x000ea20000100800 */
[----:B------:R-:W-:Y:S01]  /*0a70*/  VIADD R205, R6, 0xffffff80 ;  /* 0xffffff8006cd7836 */ /* 0x000fe20000000000 */
[----:B------:R-:W-:Y:S01]  /*0a80*/  R2UR UR5, R13 ;  /* 0x000000000d0572ca */ /* 0x000fe200000e0000 */
[----:B------:R-:W-:Y:S01]  /*0a90*/  UMOV UR36, URZ ;  /* 0x0000003f00247c82 */ /* 0x000fe20008000000 */
[----:B------:R-:W-:Y:S01]  /*0aa0*/  R2UR UR6, R14 ;  /* 0x000000000e0672ca */ /* 0x000fe200000e0000 */
[----:B------:R-:W-:Y:S01]  /*0ab0*/  UMOV UR37, URZ ;  /* 0x0000003f00257c82 */ /* 0x000fe20008000000 */
[----:B------:R-:W-:Y:S02]  /*0ac0*/  R2UR UR7, R15 ;  /* 0x000000000f0772ca */ /* 0x000fe400000e0000 */
[----:B--2---:R-:W-:Y:S02]  /*0ad0*/  R2UR UR4, R0 ;  /* 0x00000000000472ca */ /* 0x004fe400000e0000 */
[----:B------:R-:W-:-:S04]  /*0ae0*/  SHF.R.S32.HI R0, RZ, 0x1f, R205 ;  /* 0x0000001fff007819 */ /* 0x000fc800000114cd */
[CC--:B0-----:R-:W-:Y:S02]  /*0af0*/  LEA.HI R2, R0.reuse, R205.reuse, RZ, 0x7 ;  /* 0x000000cd00027211 */ /* 0x0c1fe400078f38ff */
[-C--:B------:R-:W-:Y:S02]  /*0b00*/  LEA.HI R3, R0, R205.reuse, RZ, 0x4 ;  /* 0x000000cd00037211 */ /* 0x080fe400078f20ff */
[----:B------:R-:W-:Y:S02]  /*0b10*/  LOP3.LUT R4, R2, 0xffffff80, RZ, 0xc0, !PT ;  /* 0xffffff8002047812 */ /* 0x000fe400078ec0ff */
[----:B------:R-:W-:Y:S01]  /*0b20*/  SHF.R.S32.HI R6, RZ, 0x4, R3 ;  /* 0x00000004ff067819 */ /* 0x000fe20000011403 */
[----:B------:R-:W-:Y:S01]  /*0b30*/  ULOP3.LUT UR8, UR4, 0x1, URZ, 0xfc, !UPT ;  /* 0x0000000104087892 */ /* 0x000fe2000f8efc3f */
[----:B------:R-:W-:Y:S01]  /*0b40*/  SHF.R.S32.HI R199, RZ, 0x7, R2 ;  /* 0x00000007ffc77819 */ /* 0x000fe20000011402 */
[----:B------:R-:W-:Y:S01]  /*0b50*/  IMAD.IADD R183, R205, 0x1, -R4 ;  /* 0x00000001cdb77824 */ /* 0x000fe200078e0a04 */
[----:B------:R-:W-:Y:S01]  /*0b60*/  LEA.HI R4, R0, R205, RZ, 0x5 ;  /* 0x000000cd00047211 */ /* 0x000fe200078f28ff */
[----:B------:R-:W-:Y:S01]  /*0b70*/  UMOV UR4, URZ ;  /* 0x0000003f00047c82 */ /* 0x000fe20008000000 */
[----:B------:R-:W-:Y:S01]  /*0b80*/  LEA.HI R2, R2, R199, RZ, 0x1 ;  /* 0x000000c702027211 */ /* 0x000fe200078f08ff */
[----:B------:R-:W-:Y:S01]  /*0b90*/  IMAD.U32 R202, RZ, RZ, UR8 ;  /* 0x00000008ffca7e24 */ /* 0x000fe2000f8e00ff */
[----:B------:R-:W-:Y:S01]  /*0ba0*/  SHF.R.S32.HI R8, RZ, 0x1f, R183 ;  /* 0x0000001fff087819 */ /* 0x000fe200000114b7 */
[----:B------:R-:W-:Y:S01]  /*0bb0*/  IMAD.SHL.U32 R5, R4, 0x20, RZ ;  /* 0x0000002004057824 */ /* 0x000fe200078e00ff */
[C---:B------:R-:W-:Y:S01]  /*0bc0*/  LOP3.LUT R4, R3.reuse, 0x3fffff0, RZ, 0xc0, !PT ;  /* 0x03fffff003047812 */ /* 0x040fe200078ec0ff */
[----:B------:R-:W-:Y:S01]  /*0bd0*/  IMAD.U32 R182, RZ, RZ, UR4 ;  /* 0x00000004ffb67e24 */ /* 0x000fe2000f8e00ff */
[----:B------:R-:W-:-:S02]  /*0be0*/  LEA.HI R3, R3, R6, RZ, 0x1 ;  /* 0x0000000603037211 */ /* 0x000fc400078f08ff */
[----:B------:R-:W-:Y:S01]  /*0bf0*/  LOP3.LUT R5, R5, 0xfffffc00, RZ, 0xc0, !PT ;  /* 0xfffffc0005057812 */ /* 0x000fe200078ec0ff */
[----:B------:R-:W-:Y:S01]  /*0c00*/  IMAD.IADD R4, R205, 0x1, -R4 ;  /* 0x00000001cd047824 */ /* 0x000fe200078e0a04 */
[----:B------:R-:W-:Y:S02]  /*0c10*/  LOP3.LUT R3, R3, 0x1ffffffe, RZ, 0xc0, !PT ;  /* 0x1ffffffe03037812 */ /* 0x000fe400078ec0ff */
[----:B------:R-:W-:Y:S01]  /*0c20*/  LEA.HI R7, R8, R183, RZ, 0x2 ;  /* 0x000000b708077211 */ /* 0x000fe200078f10ff */
[----:B------:R-:W-:Y:S01]  /*0c30*/  IMAD R4, R4, 0x40, R5 ;  /* 0x0000004004047824 */ /* 0x000fe200078e0205 */
[-C--:B------:R-:W-:Y:S01]  /*0c40*/  LEA.HI R5, R0, R205.reuse, RZ, 0x2 ;  /* 0x000000cd00057211 */ /* 0x080fe200078f10ff */
[----:B------:R-:W-:Y:S01]  /*0c50*/  IMAD.IADD R3, R6, 0x1, -R3 ;  /* 0x0000000106037824 */ /* 0x000fe200078e0a03 */
[----:B------:R-:W-:Y:S02]  /*0c60*/  LEA.HI R0, R0, R205, RZ, 0x3 ;  /* 0x000000cd00007211 */ /* 0x000fe400078f18ff */
[----:B------:R-:W-:Y:S01]  /*0c70*/  SHF.R.S32.HI R9, RZ, 0x2, R7 ;  /* 0x00000002ff097819 */ /* 0x000fe20000011407 */
[----:B------:R-:W-:Y:S01]  /*0c80*/  IMAD R201, R3, 0x8, R4 ;  /* 0x0000000803c97824 */ /* 0x000fe200078e0204 */
[----:B------:R-:W-:-:S02]  /*0c90*/  LOP3.LUT R4, R5, 0xfffffffc, RZ, 0xc0, !PT ;  /* 0xfffffffc05047812 */ /* 0x000fc400078ec0ff */
[----:B------:R-:W-:Y:S02]  /*0ca0*/  SHF.R.S32.HI R10, RZ, 0x1f, R7 ;  /* 0x0000001fff0a7819 */ /* 0x000fe40000011407 */
[----:B------:R-:W-:Y:S01]  /*0cb0*/  LEA.HI R8, R8, R183, RZ, 0x5 ;  /* 0x000000b708087211 */ /* 0x000fe200078f28ff */
[----:B------:R-:W-:Y:S01]  /*0cc0*/  IMAD.IADD R3, R205, 0x1, -R4 ;  /* 0x00000001cd037824 */ /* 0x000fe200078e0a04 */
[----:B------:R-:W-:Y:S02]  /*0cd0*/  LOP3.LUT R4, R2, 0x3fffffe, RZ, 0xc0, !PT ;  /* 0x03fffffe02047812 */ /* 0x000fe400078ec0ff */
[----:B------:R-:W-:Y:S02]  /*0ce0*/  LOP3.LUT R2, R0, 0xfffffff8, RZ, 0xc0, !PT ;  /* 0xfffffff800027812 */ /* 0x000fe400078ec0ff */
[----:B------:R-:W-:Y:S01]  /*0cf0*/  LEA.HI R10, R10, R9, RZ, 0x3 ;  /* 0x000000090a0a7211 */ /* 0x000fe200078f18ff */
[----:B------:R-:W-:Y:S01]  /*0d00*/  IMAD.IADD R4, R199, 0x1, -R4 ;  /* 0x00000001c7047824 */ /* 0x000fe200078e0a04 */
[----:B------:R-:W-:Y:S01]  /*0d10*/  SHF.R.S32.HI R8, RZ, 0x5, R8 ;  /* 0x00000005ff087819 */ /* 0x000fe20000011408 */
[----:B------:R-:W-:Y:S01]  /*0d20*/  IMAD.IADD R161, R205, 0x1, -R2 ;  /* 0x00000001cda17824 */ /* 0x000fe200078e0a02 */
[----:B------:R-:W-:-:S02]  /*0d30*/  LOP3.LUT R2, R7, 0x7ffffffc, RZ, 0xc0, !PT ;  /* 0x7ffffffc07027812 */ /* 0x000fc400078ec0ff */
[----:B------:R-:W-:Y:S01]  /*0d40*/  LOP3.LUT R10, R10, 0xfffffff8, RZ, 0xc0, !PT ;  /* 0xfffffff80a0a7812 */ /* 0x000fe200078ec0ff */
[----:B------:R-:W-:Y:S01]  /*0d50*/  IMAD.SHL.U32 R22, R161, 0x8, RZ ;  /* 0x00000008a1167824 */ /* 0x000fe200078e00ff */
[----:B------:R-:W-:Y:S01]  /*0d60*/  LEA.HI R5, R3, R3, RZ, 0x1 ;  /* 0x0000000303057211 */ /* 0x000fe200078f08ff */
[----:B------:R-:W-:Y:S01]  /*0d70*/  IMAD.IADD R2, R183, 0x1, -R2 ;  /* 0x00000001b7027824 */ /* 0x000fe200078e0a02 */
[----:B------:R-:W-:Y:S01]  /*0d80*/  SHF.R.S32.HI R180, RZ, 0x3, R0 ;  /* 0x00000003ffb47819 */ /* 0x000fe20000011400 */
[----:B------:R-:W-:Y:S01]  /*0d90*/  IMAD.IADD R9, R9, 0x1, -R10 ;  /* 0x0000000109097824 */ /* 0x000fe200078e0a0a */
[----:B------:R-:W-:Y:S01]  /*0da0*/  LOP3.LUT R6, R5, 0x1ffffffe, RZ, 0xc0, !PT ;  /* 0x1ffffffe05067812 */ /* 0x000fe200078ec0ff */
[----:B------:R-:W-:Y:S01]  /*0db0*/  IMAD.SHL.U32 R18, R2, 0x2, RZ ;  /* 0x0000000202127824 */ /* 0x000fe200078e00ff */
[----:B------:R-:W-:Y:S01]  /*0dc0*/  SHF.R.S32.HI R204, RZ, 0x1f, R22 ;  /* 0x0000001fffcc7819 */ /* 0x000fe20000011416 */
[----:B------:R-:W-:Y:S02]  /*0dd0*/  IMAD R9, R8, 0x10, R9 ;  /* 0x0000001008097824 */ /* 0x000fe400078e0209 */
[----:B------:R-:W-:-:S02]  /*0de0*/  VIADD R160, R22, 0x40 ;  /* 0x0000004016a07836 */ /* 0x000fc40000000000 */
[C---:B------:R-:W-:Y:S02]  /*0df0*/  VIADD R179, R18.reuse, 0x8 ;  /* 0x0000000812b37836 */ /* 0x040fe40000000000 */
[C---:B------:R-:W-:Y:S01]  /*0e00*/  VIADD R178, R18.reuse, 0x10 ;  /* 0x0000001012b27836 */ /* 0x040fe20000000000 */
[----:B------:R-:W-:Y:S01]  /*0e10*/  SHF.R.S32.HI R203, RZ, 0x1f, R160 ;  /* 0x0000001fffcb7819 */ /* 0x000fe200000114a0 */
        /* <DEDUP_REMOVED lines=24> */
[----:B------:R-:W-:Y:S01]  /*0fa0*/  VIADD R165, R18, 0x78 ;  /* 0x0000007812a57836 */ /* 0x000fe20000000000 */
[----:B------:R-:W-:Y:S01]  /*0fb0*/  SHF.R.S32.HI R186, RZ, 0x1f, R167 ;  /* 0x0000001fffba7819 */ /* 0x000fe200000114a7 */
[----:B------:R-:W-:Y:S01]  /*0fc0*/  IMAD.IADD R19, R3, 0x1, -R6 ;  /* 0x0000000103137824 */ /* 0x000fe200078e0a06 */
[----:B------:R-:W-:Y:S01]  /*0fd0*/  SHF.R.S32.HI R185, RZ, 0x1f, R166 ;  /* 0x0000001fffb97819 */ /* 0x000fe200000114a6 */
[----:B------:R-:W-:Y:S01]  /*0fe0*/  IMAD R200, R4, 0x40, R9 ;  /* 0x0000004004c87824 */ /* 0x000fe200078e0209 */
[----:B------:R-:W-:-:S03]  /*0ff0*/  SHF.R.S32.HI R184, RZ, 0x1f, R165 ;  /* 0x0000001fffb87819 */ /* 0x000fc600000114a5 */
[----:B------:R-:W-:-:S07]  /*1000*/  IMAD R19, R19, 0x8, R200 ;  /* 0x0000000813137824 */ /* 0x000fce00078e02c8 */
.L_x_1230:
[----:B01234-:R-:W0:Y:S01]  /*1010*/  LDC.64 R2, c[0x0][0xa28] ;  /* 0x00028a00ff027b82 */ /* 0x01fe220000000a00 */
[----:B------:R-:W-:Y:S01]  /*1020*/  IMAD.U32 R9, RZ, RZ, UR7 ;  /* 0x00000007ff097e24 */ /* 0x000fe2000f8e00ff */
[----:B------:R-:W-:Y:S01]  /*1030*/  ULDC.64 UR8, c[0x0][0x208] ;  /* 0x0000820000087ab9 */ /* 0x000fe20000000a00 */
[----:B------:R-:W-:-:S05]  /*1040*/  IMAD.MOV.U32 R7, RZ, RZ, RZ ;  /* 0x000000ffff077224 */ /* 0x000fca00078e00ff */
[----:B------:R-:W1:Y:S08]  /*1050*/  LDC.64 R4, c[0x0][0xa18] ;  /* 0x00028600ff047b82 */ /* 0x000e700000000a00 */
[----:B------:R-:W2:Y:S01]  /*1060*/  LDC R17, c[0x0][0x288] ;  /* 0x0000a200ff117b82 */ /* 0x000ea20000000800 */
[----:B------:R-:W-:Y:S01]  /*1070*/  ULOP3.LUT UR4, UR6, 0xff000000, URZ, 0xc0, !UPT ;  /* 0xff00000006047892 */ /* 0x000fe2000f8ec03f */
[----:B------:R-:W-:Y:S01]  /*1080*/  ULDC.64 UR10, c[0x0][0xa20] ;  /* 0x00028800000a7ab9 */ /* 0x000fe20000000a00 */
[----:B0-----:R-:W-:-:S05]  /*1090*/  ISETP.NE.U32.AND P0, PT, R2, RZ, PT ;  /* 0x000000ff0200720c */ /* 0x001fca0003f05070 */
[----:B------:R-:W0:Y:S01]  /*10a0*/  LDC R0, c[0x0][0x424] ;  /* 0x00010900ff007b82 */ /* 0x000e220000000800 */
[----:B------:R-:W-:Y:S02]  /*10b0*/  ISETP.NE.AND.EX P0, PT, R3, RZ, PT, P0 ;  /* 0x000000ff0300720c */ /* 0x000fe40003f05300 */
[----:B-1----:R-:W-:-:S05]  /*10c0*/  ISETP.NE.U32.AND P1, PT, R4, RZ, PT ;  /* 0x000000ff0400720c */ /* 0x002fca0003f25070 */
[----:B------:R-:W1:Y:S01]  /*10d0*/  LDC R11, c[0x0][0x2f0] ;  /* 0x0000bc00ff0b7b82 */ /* 0x000e620000000800 */
[----:B------:R-:W-:-:S07]  /*10e0*/  ISETP.NE.AND.EX P1, PT, R5, RZ, PT, P1 ;  /* 0x000000ff0500720c */ /* 0x000fce0003f25310 */
[----:B------:R-:W3:Y:S08]  /*10f0*/  @P0 LDC.64 R2, c[0x0][0xa28] ;  /* 0x00028a00ff020b82 */ /* 0x000ef00000000a00 */
[----:B------:R-:W4:Y:S01]  /*1100*/  @P1 LDC.64 R4, c[0x0][0xa18] ;  /* 0x00028600ff041b82 */ /* 0x000f220000000a00 */
[----:B---3--:R-:W-:Y:S01]  /*1110*/  @P0 IMAD.WIDE R2, R9, 0x4, R2 ;  /* 0x0000000409020825 */ /* 0x008fe200078e0202 */
[----:B------:R-:W-:-:S04]  /*1120*/  USHF.R.U32.HI UR4, URZ, 0x8, UR4 ;  /* 0x000000083f047899 */ /* 0x000fc80008011604 */
[----:B------:R3:W5:Y:S01]  /*1130*/  @P0 LDG.E R7, desc[UR8][R2.64] ;  /* 0x0000000802070981 */ /* 0x000762000c1e1900 */
[----:B----4-:R-:W-:Y:S02]  /*1140*/  @P1 IMAD.WIDE R4, R9, 0x4, R4 ;  /* 0x0000000409041825 */ /* 0x010fe400078e0204 */
[----:B------:R-:W4:Y:S03]  /*1150*/  LDC.64 R8, c[0x0][0x418] ;  /* 0x00010600ff087b82 */ /* 0x000f260000000a00 */
[----:B--2---:R3:W5:Y:S01]  /*1160*/  @P1 LDG.E R17, desc[UR8][R4.64] ;  /* 0x0000000804111981 */ /* 0x004762000c1e1900 */
[----:B------:R-:W-:Y:S01]  /*1170*/  ULOP3.LUT UR8, UR6, 0xff0000, URZ, 0xc0, !UPT ;  /* 0x00ff000006087892 */ /* 0x000fe2000f8ec03f */
[----:B------:R-:W-:-:S03]  /*1180*/  ISETP.NE.U32.AND P2, PT, RZ, UR10, PT ;  /* 0x0000000aff007c0c */ /* 0x000fc6000bf45070 */
[----:B------:R-:W-:Y:S01]  /*1190*/  ULEA.HI UR8, UR8, UR4, URZ, 0x10 ;  /* 0x0000000408087291 */ /* 0x000fe2000f8f803f */
[----:B------:R-:W-:Y:S01]  /*11a0*/  ISETP.NE.AND.EX P2, PT, RZ, UR11, PT, P2 ;  /* 0x0000000bff007c0c */ /* 0x000fe2000bf45320 */
[----:B------:R-:W-:-:S06]  /*11b0*/  ULOP3.LUT UR4, UR6, 0xffff, URZ, 0xc0, !UPT ;  /* 0x0000ffff06047892 */ /* 0x000fcc000f8ec03f */
[----:B------:R-:W-:Y:S01]  /*11c0*/  IMAD.U32 R164, RZ, RZ, UR4 ;  /* 0x00000004ffa47e24 */ /* 0x000fe2000f8e00ff */
[----:B----4-:R-:W-:-:S04]  /*11d0*/  ISETP.NE.U32.AND P0, PT, R8, RZ, PT ;  /* 0x000000ff0800720c */ /* 0x010fc80003f05070 */
[----:B------:R-:W-:-:S04]  /*11e0*/  ISETP.NE.AND.EX P0, PT, R9, RZ, PT, P0 ;  /* 0x000000ff0900720c */ /* 0x000fc80003f05300 */
[----:B0-----:R-:W-:Y:S01]  /*11f0*/  SEL R0, R0, 0x1, P0 ;  /* 0x0000000100007807 */ /* 0x001fe20000000000 */
[----:B-1-3--:R-:W-:Y:S08]  /*1200*/  @P1 BRA `(.L_x_1127) ;  /* 0x00000000002c1947 */ /* 0x00aff00003800000 */
[----:B------:R-:W-:Y:S02]  /*1210*/  ULDC.64 UR10, c[0x0][0xa00] ;  /* 0x00028000000a7ab9 */ /* 0x000fe40000000a00 */
[----:B------:R-:W-:-:S04]  /*1220*/  ISETP.NE.U32.AND P0, PT, RZ, UR10, PT ;  /* 0x0000000aff007c0c */ /* 0x000fc8000bf05070 */
[----:B------:R-:W-:-:S13]  /*1230*/  ISETP.NE.AND.EX P0, PT, RZ, UR11, PT, P0 ;  /* 0x0000000bff007c0c */ /* 0x000fda000bf05300 */
[----:B------:R-:W-:Y:S05]  /*1240*/  @!P0 BRA `(.L_x_1127) ;  /* 0x00000000001c8947 */ /* 0x000fea0003800000 */
[----:B------:R-:W0:Y:S01]  /*1250*/  LDC.64 R2, c[0x0][0xa00] ;  /* 0x00028000ff027b82 */ /* 0x000e220000000a00 */
[----:B------:R-:W-:Y:S01]  /*1260*/  IMAD.U32 R5, RZ, RZ, UR7 ;  /* 0x00000007ff057e24 */ /* 0x000fe2000f8e00ff */
[----:B------:R-:W-:-:S03]  /*1270*/  ULDC.64 UR10, c[0x0][0x208] ;  /* 0x00008200000a7ab9 */ /* 0x000fc60000000a00 */
[----:B0-----:R-:W-:-:S05]  /*1280*/  IMAD.WIDE R2, R5, 0x4, R2 ;  /* 0x0000000405027825 */ /* 0x001fca00078e0202 */
[----:B-----5:R-:W2:Y:S04]  /*1290*/  LDG.E R17, desc[UR10][R2.64] ;  /* 0x0000000a02117981 */ /* 0x020ea8000c1e1900 */
[----:B------:R-:W2:Y:S02]  /*12a0*/  LDG.E R4, desc[UR10][R2.64+0x4] ;  /* 0x0000040a02047981 */ /* 0x000ea4000c1e1900 */
[----:B--2---:R-:W-:-:S07]  /*12b0*/  IMAD.IADD R17, R4, 0x1, -R17 ;  /* 0x0000000104117824 */ /* 0x004fce00078e0a11 */
.L_x_1127:
[----:B------:R-:W-:Y:S02]  /*12c0*/  IMAD R16, R0, R11, RZ ;  /* 0x0000000b00107224 */ /* 0x000fe400078e02ff */
[----:B------:R-:W-:Y:S01]  /*12d0*/  IMAD.U32 R181, RZ, RZ, UR7 ;  /* 0x00000007ffb57e24 */ /* 0x000fe2000f8e00ff */
[----:B------:R-:W-:Y:S06]  /*12e0*/  @!P2 BRA `(.L_x_1128) ;  /* 0x00000000001ca947 */ /* 0x000fec0003800000 */
[----:B------:R-:W-:Y:S01]  /*12f0*/  ULDC.64 UR10, c[0x0][0xa20] ;  /* 0x00028800000a7ab9 */ /* 0x000fe20000000a00 */
[----:B------:R-:W-:Y:S01]  /*1300*/  ULDC.64 UR12, c[0x0][0x208] ;  /* 0x00008200000c7ab9 */ /* 0x000fe20000000a00 */
[----:B------:R-:W-:-:S06]  /*1310*/  UIMAD.WIDE UR6, UR7, 0x4, UR10 ;  /* 0x00000004070678a5 */ /* 0x000fcc000f8e020a */
[----:B------:R-:W-:Y:S02]  /*1320*/  IMAD.U32 R2, RZ, RZ, UR6 ;  /* 0x00000006ff027e24 */ /* 0x000fe4000f8e00ff */
[----:B------:R-:W-:-:S05]  /*1330*/  IMAD.U32 R3, RZ, RZ, UR7 ;  /* 0x00000007ff037e24 */ /* 0x000fca000f8e00ff */
[----:B------:R0:W5:Y:S01]  /*1340*/  LDG.E R16, desc[UR12][R2.64] ;  /* 0x0000000c02107981 */ /* 0x000162000c1e1900 */
[----:B------:R-:W-:Y:S05]  /*1350*/  BRA `(.L_x_1129) ;  /* 0x00000000002c7947 */ /* 0x000fea0003800000 */
.L_x_1128:
        /* <DEDUP_REMOVED lines=8> */
[----:B------:R-:W2:Y:S04]  /*13e0*/  LDG.E R16, desc[UR10][R2.64] ;  /* 0x0000000a02107981 */ /* 0x000ea8000c1e1900 */
[----:B------:R-:W2:Y:S02]  /*13f0*/  LDG.E R5, desc[UR10][R2.64+0x4] ;  /* 0x0000040a02057981 */ /* 0x000ea4000c1e1900 */
[----:B--2---:R-:W-:-:S07]  /*1400*/  IMAD.IADD R16, R5, 0x1, -R16 ;  /* 0x0000000105107824 */ /* 0x004fce00078e0a10 */
.L_x_1129:
[----:B------:R-:W-:Y:S01]  /*1410*/  ULDC UR4, c[0x0][0x448] ;  /* 0x0001120000047ab9 */ /* 0x000fe20000000800 */
[----:B-----5:R-:W-:Y:S01]  /*1420*/  IMAD.IADD R16, R16, 0x1, -R7 ;  /* 0x0000000110107824 */ /* 0x020fe200078e0a07 */
[----:B------:R-:W-:Y:S02]  /*1430*/  UISETP.NE.AND UP0, UPT, UR4, 0x1, UPT ;  /* 0x000000010400788c */ /* 0x000fe4000bf05270 */
[----:B------:R-:W-:Y:S02]  /*1440*/  USHF.L.U32 UR60, UR5, 0x7, URZ ;  /* 0x00000007053c7899 */ /* 0x000fe4000800063f */
[----:B------:R-:W-:Y:S01]  /*1450*/  IADD3 R0, R16, 0x1, -R17 ;  /* 0x0000000110007810 */ /* 0x000fe20007ffe811 */
[----:B------:R-:W-:Y:S01]  /*1460*/  ULDC.64 UR4, c[0x0][0x9e0] ;  /* 0x0002780000047ab9 */ /* 0x000fe20000000a00 */
[----:B------:R-:W-:Y:S02]  /*1470*/  UIADD3 UR9, UR60, 0x7f, URZ ;  /* 0x0000007f3c097890 */ /* 0x000fe4000fffe03f */
[----:B------:R-:W-:Y:S01]  /*1480*/  R2UR UR10, R0 ;  /* 0x00000000000a72ca */ /* 0x000fe200000e0000 */
[----:B------:R-:W-:-:S02]  /*1490*/  UISETP.GE.AND UP1, UPT, UR5, 0x1, UPT ;  /* 0x000000010500788c */ /* 0x000fc4000bf26270 */
[----:B------:R-:W-:Y:S01]  /*14a0*/  @UP0 ULDC UR6, c[0x0][0x44c] ;  /* 0x0001130000060ab9 */ /* 0x000fe20000000800 */
[----:B------:R-:W-:Y:S01]  /*14b0*/  @UP0 ULDC UR11, c[0x0][0x450] ;  /* 0x00011400000b0ab9 */ /* 0x000fe20000000800 */
[----:B------:R-:W-:Y:S02]  /*14c0*/  UIMAD.WIDE.U32 UR6, UR9, UR6, URZ ;  /* 0x00000006090672a5 */ /* 0x000fe4000f8e003f */
[----:B------:R-:W-:Y:S02]  /*14d0*/  PLOP3.LUT P1, PT, PT, PT, UP1, 0x80, 0x0 ;  /* 0x000000000000781c */ /* 0x000fe40003f2f018 */
[----:B------:R-:W-:-:S04]  /*14e0*/  @UP0 USHF.R.U32.HI UR9, URZ, UR11, UR7 ;  /* 0x0000000b3f090299 */ /* 0x000fc80008011607 */
[----:B------:R-:W-:-:S04]  /*14f0*/  UIADD3 UR9, UR10, UR9, URZ ;  /* 0x000000090a097290 */ /* 0x000fc8000fffe03f */
[----:B------:R-:W-:-:S06]  /*1500*/  UIADD3 UR4, UR9, UR4, URZ ;  /* 0x0000000409047290 */ /* 0x000fcc000fffe03f */
[----:B------:R-:W-:Y:S01]  /*1510*/  IMAD.U32 R0, RZ, RZ, UR4 ;  /* 0x00000004ff007e24 */ /* 0x000fe2000f8e00ff */
[----:B------:R-:W-:Y:S06]  /*1520*/  @!P1 BRA `(.L_x_1130) ;  /* 0x0000000000409947 */ /* 0x000fec0003800000 */
        /* <DEDUP_REMOVED lines=10> */
.L_x_1131:
[----:B------:R-:W-:-:S11]  /*15d0*/  UISETP.NE.AND UP1, UPT, UR5, 0x1, UPT ;  /* 0x000000010500788c */ /* 0x000fd6000bf25270 */
[----:B------:R-:W-:Y:S02]  /*15e0*/  @UP1 ULDC.64 UR10, c[0x0][0x9e8] ;  /* 0x00027a00000a1ab9 */ /* 0x000fe40000000a00 */
[----:B------:R-:W-:-:S04]  /*15f0*/  UIMAD.WIDE.U32 UR6, UR4, UR10, URZ ;  /* 0x0000000a040672a5 */ /* 0x000fc8000f8e003f */
[----:B------:R-:W-:-:S12]  /*1600*/  @UP1 USHF.R.U32.HI UR4, URZ, UR11, UR7 ;  /* 0x0000000b3f041299 */ /* 0x000fd80008011607 */
.L_x_1132:
[----:B------:R-:W-:-:S06]  /*1610*/  UIMAD UR4, UR4, UR5, UR5 ;  /* 0x00000005040472a4 */ /* 0x000fcc000f8e0205 */
[----:B------:R-:W-:-:S07]  /*1620*/  VIMNMX R0, R0, UR4, PT ;  /* 0x0000000400007c48 */ /* 0x000fce000bfe0100 */
.L_x_1130:
[----:B------:R-:W-:Y:S01]  /*1630*/  IMAD.IADD R82, R16, 0x1, -R17 ;  /* 0x0000000110527824 */ /* 0x000fe200078e0a11 */
[----:B------:R-:W-:Y:S01]  /*1640*/  @UP0 ULDC UR6, c[0x0][0x44c] ;  /* 0x0001130000060ab9 */ /* 0x000fe20000000800 */
[----:B0-----:R-:W-:Y:S01]  /*1650*/  VIADD R2, R0, 0x5f ;  /* 0x0000005f00027836 */ /* 0x001fe20000000000 */
[----:B------:R-:W-:Y:S01]  /*1660*/  UIMAD.WIDE.U32 UR6, UR60, UR6, URZ ;  /* 0x000000063c0672a5 */ /* 0x000fe2000f8e003f */
[----:B------:R-:W-:Y:S01]  /*1670*/  VIADD R0, R16, 0x5f ;  /* 0x0000005f10007836 */ /* 0x000fe20000000000 */
[----:B------:R-:W-:Y:S01]  /*1680*/  R2UR UR9, R82 ;  /* 0x00000000520972ca */ /* 0x000fe200000e0000 */
[----:B------:R-:W-:Y:S01]  /*1690*/  @UP0 ULDC UR10, c[0x0][0x450] ;  /* 0x00011400000a0ab9 */ /* 0x000fe20000000800 */
[----:B------:R-:W-:Y:S01]  /*16a0*/  IMAD.HI R2, R2, 0x2aaaaaab, RZ ;  /* 0x2aaaaaab02027827 */ /* 0x000fe200078e02ff */
[----:B------:R-:W-:Y:S01]  /*16b0*/  UMOV UR4, UR60 ;  /* 0x0000003c00047c82 */ /* 0x000fe20008000000 */
[----:B------:R-:W-:Y:S02]  /*16c0*/  @UP0 USHF.R.U32.HI UR4, URZ, UR10, UR7 ;  /* 0x0000000a3f040299 */ /* 0x000fe40008011607 */
[----:B------:R-:W-:Y:S01]  /*16d0*/  IMAD.HI R0, R0, 0x2aaaaaab, RZ ;  /* 0x2aaaaaab00007827 */ /* 0x000fe200078e02ff */
[----:B------:R-:W-:-:S04]  /*16e0*/  SHF.R.U32.HI R5, RZ, 0x1f, R2 ;  /* 0x0000001fff057819 */ /* 0x000fc80000011602 */
[----:B------:R-:W-:Y:S02]  /*16f0*/  SHF.R.U32.HI R3, RZ, 0x1f, R0 ;  /* 0x0000001fff037819 */ /* 0x000fe40000011600 */
[----:B------:R-:W-:Y:S01]  /*1700*/  UIADD3 UR4, UR9, UR4, URZ ;  /* 0x0000000409047290 */ /* 0x000fe2000fffe03f */
[----:B------:R-:W-:Y:S02]  /*1710*/  LEA.HI.SX32 R2, R2, R5, 0x1c ;  /* 0x0000000502027211 */ /* 0x000fe400078fe2ff */
[----:B------:R-:W-:Y:S01]  /*1720*/  ULDC UR9, c[0x0][0x9dc] ;  /* 0x0002770000097ab9 */ /* 0x000fe20000000800 */
[----:B------:R-:W-:Y:S01]  /*1730*/  LEA.HI.SX32 R3, R0, R3, 0x1c ;  /* 0x0000000300037211 */ /* 0x000fe200078fe2ff */
[----:B------:R-:W-:-:S03]  /*1740*/  UIADD3 UR9, UR4, -UR9, URZ ;  /* 0x8000000904097290 */ /* 0x000fc6000fffe03f */
[----:B------:R-:W-:Y:S01]  /*1750*/  VIMNMX R83, R3, R2, PT ;  /* 0x0000000203537248 */ /* 0x000fe20003fe0100 */
[----:B------:R-:W-:Y:S08]  /*1760*/  @!P1 BRA `(.L_x_1133) ;  /* 0x0000000000449947 */ /* 0x000ff00003800000 */
        /* <DEDUP_REMOVED lines=10> */
.L_x_1134:
[----:B------:R-:W-:-:S11]  /*1810*/  UISETP.NE.AND UP0, UPT, UR5, 0x1, UPT ;  /* 0x000000010500788c */ /* 0x000fd6000bf05270 */
[----:B------:R-:W-:Y:S02]  /*1820*/  @UP0 ULDC.64 UR10, c[0x0][0x9e8] ;  /* 0x00027a00000a0ab9 */ /* 0x000fe40000000a00 */
[----:B------:R-:W-:-:S04]  /*1830*/  UIMAD.WIDE.U32 UR6, UR4, UR10, URZ ;  /* 0x0000000a040672a5 */ /* 0x000fc8000f8e003f */
[----:B------:R-:W-:-:S12]  /*1840*/  @UP0 USHF.R.U32.HI UR4, URZ, UR11, UR7 ;  /* 0x0000000b3f040299 */ /* 0x000fd80008011607 */
.L_x_1135:
[----:B------:R-:W-:-:S04]  /*1850*/  UIMAD UR4, UR4, UR5, URZ ;  /* 0x00000005040472a4 */ /* 0x000fc8000f8e023f */
[----:B------:R-:W-:-:S04]  /*1860*/  UISETP.LT.AND UP0, UPT, UR9, UR4, UPT ;  /* 0x000000040900728c */ /* 0x000fc8000bf01270 */
[----:B------:R-:W-:-:S12]  /*1870*/  USEL UR9, UR9, UR4, !UP0 ;  /* 0x0000000409097287 */ /* 0x000fd8000c000000 */
.L_x_1133:
[----:B------:R-:W-:Y:S02]  /*1880*/  UIMAD.WIDE UR4, UR9, 0x2aaaaaab, URZ ;  /* 0x2aaaaaab090478a5 */ /* 0x000fe4000f8e023f */
[----:B------:R-:W-:Y:S02]  /*1890*/  ULOP3.LUT UR6, UR8, 0xff, URZ, 0xc0, !UPT ;  /* 0x000000ff08067892 */ /* 0x000fe4000f8ec03f */
[----:B------:R-:W-:-:S04]  /*18a0*/  USHF.R.U32.HI UR4, URZ, 0x1f, UR5 ;  /* 0x0000001f3f047899 */ /* 0x000fc80008011605 */
[----:B------:R-:W-:Y:S01]  /*18b0*/  ULEA.HI.SX32 UR4, UR5, UR4, 0x1c ;  /* 0x0000000405047291 */ /* 0x000fe2000f8fe23f */
[----:B------:R-:W-:Y:S01]  /*18c0*/  IMAD.U32 R163, RZ, RZ, UR6 ;  /* 0x00000006ffa37e24 */ /* 0x000fe2000f8e00ff */
[----:B------:R-:W-:Y:S02]  /*18d0*/  USHF.R.U32.HI UR5, URZ, 0x10, UR8 ;  /* 0x000000103f057899 */ /* 0x000fe40008011608 */
[----:B------:R-:W-:-:S04]  /*18e0*/  UISETP.LT.AND UP0, UPT, URZ, UR4, UPT ;  /* 0x000000043f00728c */ /* 0x000fc8000bf01270 */
[----:B------:R-:W-:Y:S01]  /*18f0*/  USEL UR9, URZ, UR4, !UP0 ;  /* 0x000000043f097287 */ /* 0x000fe2000c000000 */
[----:B------:R-:W-:Y:S02]  /*1900*/  IMAD.U32 R162, RZ, RZ, UR5 ;  /* 0x00000005ffa27e24 */ /* 0x000fe4000f8e00ff */
[----:B------:R-:W-:-:S03]  /*1910*/  UMOV UR4, URZ ;  /* 0x0000003f00047c82 */ /* 0x000fc60008000000 */
[----:B------:R-:W-:-:S13]  /*1920*/  ISETP.GT.AND P0, PT, R83, UR9, PT ;  /* 0x0000000953007c0c */ /* 0x000fda000bf04270 */
[----:B------:R-:W-:Y:S05]  /*1930*/  @!P0 BRA `(.L_x_1136) ;  /* 0x00000000009c8947 */ /* 0x000fea0003800000 */
[----:B------:R-:W-:Y:S01]  /*1940*/  R2UR UR5, R162 ;  /* 0x00000000a20572ca */ /* 0x000fe200000e0000 */
[----:B------:R-:W-:-:S12]  /*1950*/  ULDC UR4, c[0x0][0x9f0] ;  /* 0x00027c0000047ab9 */ /* 0x000fd80000000800 */
[----:B------:R-:W-:-:S04]  /*1960*/  UISETP.NE.AND UP0, UPT, UR5, URZ, UPT ;  /* 0x0000003f0500728c */ /* 0x000fc8000bf05270 */
[----:B------:R-:W-:-:S03]  /*1970*/  USEL UR10, UR5, UR4, UP0 ;  /* 0x00000004050a7287 */ /* 0x000fc60008000000 */
[----:B------:R-:W-:-:S03]  /*1980*/  UMOV UR4, URZ ;  /* 0x0000003f00047c82 */ /* 0x000fc60008000000 */
[----:B------:R-:W-:-:S05]  /*1990*/  IMAD.U32 R4, RZ, RZ, UR10 ;  /* 0x0000000aff047e24 */ /* 0x000fca000f8e00ff */
[----:B------:R-:W-:-:S04]  /*19a0*/  IABS R0, R4 ;  /* 0x0000000400007213 */ /* 0x000fc80000000000 */
[----:B------:R-:W-:Y:S02]  /*19b0*/  R2UR UR11, R0 ;  /* 0x00000000000b72ca */ /* 0x000fe400000e0000 */
[----:B------:R-:W-:Y:S02]  /*19c0*/  IADD3 R0, R4, -0x1, R83 ;  /* 0xffffffff04007810 */ /* 0x000fe40007ffe053 */
[----:B------:R-:W-:Y:S02]  /*19d0*/  IABS R4, R4 ;  /* 0x0000000400047213 */ /* 0x000fe40000000000 */
[----:B------:R-:W-:-:S03]  /*19e0*/  R2UR UR6, R0 ;  /* 0x00000000000672ca */ /* 0x000fc600000e0000 */
[----:B------:R-:W-:-:S04]  /*19f0*/  IMAD.MOV R4, RZ, RZ, -R4 ;  /* 0x000000ffff047224 */ /* 0x000fc800078e0a04 */
[----:B------:R-:W0:Y:S06]  /*1a00*/  I2F.RP R2, UR11 ;  /* 0x0000000b00027d06 */ /* 0x000e2c0008209400 */
[----:B------:R-:W-:-:S06]  /*1a10*/  UIADD3 UR6, -UR9, UR6, URZ ;  /* 0x0000000609067290 */ /* 0x000fcc000fffe13f */
[----:B------:R-:W-:Y:S01]  /*1a20*/  IMAD.U32 R0, RZ, RZ, UR6 ;  /* 0x00000006ff007e24 */ /* 0x000fe2000f8e00ff */
[----:B------:R-:W-:Y:S01]  /*1a30*/  ULOP3.LUT UR6, UR6, UR10, URZ, 0x3c, !UPT ;  /* 0x0000000a06067292 */ /* 0x000fe2000f8e3c3f */
[----:B0-----:R-:W0:Y:S03]  /*1a40*/  MUFU.RCP R2, R2 ;  /* 0x0000000200027308 */ /* 0x001e260000001000 */
[----:B------:R-:W-:-:S04]  /*1a50*/  IABS R0, R0 ;  /* 0x0000000000007213 */ /* 0x000fc80000000000 */
[----:B------:R-:W-:Y:S01]  /*1a60*/  R2UR UR8, R0 ;  /* 0x00000000000872ca */ /* 0x000fe200000e0000 */
[----:B------:R-:W-:Y:S02]  /*1a70*/  IMAD.MOV.U32 R0, RZ, RZ, R4 ;  /* 0x000000ffff007224 */ /* 0x000fe400078e0004 */
[----:B0-----:R-:W-:-:S06]  /*1a80*/  VIADD R3, R2, 0xffffffe ;  /* 0x0ffffffe02037836 */ /* 0x001fcc0000000000 */
[----:B------:R-:W0:Y:S02]  /*1a90*/  F2I.FTZ.U32.TRUNC.NTZ R3, R3 ;  /* 0x0000000300037305 */ /* 0x000e24000021f000 */
[----:B0-----:R-:W-:-:S13]  /*1aa0*/  R2UR UR5, R3 ;  /* 0x00000000030572ca */ /* 0x001fda00000e0000 */
[----:B------:R-:W-:-:S04]  /*1ab0*/  UIADD3 UR7, URZ, -UR5, URZ ;  /* 0x800000053f077290 */ /* 0x000fc8000fffe03f */
[----:B------:R-:W-:-:S04]  /*1ac0*/  UIMAD UR7, UR7, UR11, URZ ;  /* 0x0000000b070772a4 */ /* 0x000fc8000f8e023f */
[----:B------:R-:W-:-:S03]  /*1ad0*/  UIMAD.WIDE.U32 UR4, UR5, UR7, UR4 ;  /* 0x00000007050472a5 */ /* 0x000fc6000f8e0004 */
[----:B------:R-:W-:Y:S01]  /*1ae0*/  R2UR UR7, R0 ;  /* 0x00000000000772ca */ /* 0x000fe200000e0000 */
[----:B------:R-:W-:-:S12]  /*1af0*/  UIMAD.WIDE.U32 UR4, UR5, UR8, URZ ;  /* 0x00000008050472a5 */ /* 0x000fd8000f8e003f */
[----:B------:R-:W-:-:S04]  /*1b00*/  UIMAD UR4, UR5, UR7, UR8 ;  /* 0x00000007050472a4 */ /* 0x000fc8000f8e0208 */
[----:B------:R-:W-:-:S11]  /*1b10*/  UISETP.GT.U32.AND UP1, UPT, UR11, UR4, UPT ;  /* 0x000000040b00728c */ /* 0x000fd6000bf24070 */
[----:B------:R-:W-:Y:S02]  /*1b20*/  @!UP1 UIADD3 UR4, UR4, -UR11, URZ ;  /* 0x8000000b04049290 */ /* 0x000fe4000fffe03f */
[----:B------:R-:W-:Y:S02]  /*1b30*/  @!UP1 UIADD3 UR5, UR5, 0x1, URZ ;  /* 0x0000000105059890 */ /* 0x000fe4000fffe03f */
[----:B------:R-:W-:Y:S02]  /*1b40*/  UISETP.GE.U32.AND UP0, UPT, UR4, UR11, UPT ;  /* 0x0000000b0400728c */ /* 0x000fe4000bf06070 */
[----:B------:R-:W-:-:S09]  /*1b50*/  UISETP.GE.AND UP1, UPT, UR6, URZ, UPT ;  /* 0x0000003f0600728c */ /* 0x000fd2000bf26270 */
[----:B------:R-:W-:Y:S02]  /*1b60*/  @UP0 UIADD3 UR5, UR5, 0x1, URZ ;  /* 0x0000000105050890 */ /* 0x000fe4000fffe03f */
[----:B------:R-:W-:-:S05]  /*1b70*/  UISETP.NE.AND UP0, UPT, UR10, URZ, UPT ;  /* 0x0000003f0a00728c */ /* 0x000fca000bf05270 */
[----:B------:R-:W-:Y:S02]  /*1b80*/  UMOV UR4, UR5 ;  /* 0x0000000500047c82 */ /* 0x000fe40008000000 */
[----:B------:R-:W-:-:S04]  /*1b90*/  @!UP1 UIADD3 UR4, -UR4, URZ, URZ ;  /* 0x0000003f04049290 */ /* 0x000fc8000fffe13f */
[----:B------:R-:W-:-:S12]  /*1ba0*/  @!UP0 ULOP3.LUT UR4, URZ, UR10, URZ, 0x33, !UPT ;  /* 0x0000000a3f048292 */ /* 0x000fd8000f8e333f */
.L_x_1136:
[----:B------:R-:W-:Y:S01]  /*1bb0*/  R2UR UR5, R163 ;  /* 0x00000000a30572ca */ /* 0x000fe200000e0000 */
[----:B------:R-:W-:Y:S01]  /*1bc0*/  IMAD.U32 R2, RZ, RZ, UR4 ;  /* 0x00000004ff027e24 */ /* 0x000fe2000f8e00ff */
[----:B------:R-:W-:Y:S01]  /*1bd0*/  PLOP3.LUT P0, PT, PT, PT, PT, 0x80, 0x0 ;  /* 0x000000000000781c */ /* 0x000fe20003f0f070 */
[----:B------:R-:W-:Y:S01]  /*1be0*/  IMAD.MOV.U32 R0, RZ, RZ, RZ ;  /* 0x000000ffff007224 */ /* 0x000fe200078e00ff */
[----:B------:R-:W-:Y:S01]  /*1bf0*/  CS2R R86, SRZ ;  /* 0x0000000000567805 */ /* 0x000fe2000001ff00 */
[----:B------:R-:W-:Y:S01]  /*1c00*/  IMAD.MOV.U32 R92, RZ, RZ, RZ ;  /* 0x000000ffff5c7224 */ /* 0x000fe200078e00ff */
[----:B------:R-:W-:Y:S02]  /*1c10*/  CS2R R84, SRZ ;  /* 0x0000000000547805 */ /* 0x000fe4000001ff00 */
[----:B------:R-:W-:Y:S02]  /*1c20*/  CS2R R94, SRZ ;  /* 0x00000000005e7805 */ /* 0x000fe4000001ff00 */
[----:B------:R-:W-:-:S02]  /*1c30*/  CS2R R80, SRZ ;  /* 0x0000000000507805 */ /* 0x000fc4000001ff00 */
[----:B------:R-:W-:Y:S02]  /*1c40*/  CS2R R78, SRZ ;  /* 0x00000000004e7805 */ /* 0x000fe4000001ff00 */
[----:B------:R-:W-:Y:S02]  /*1c50*/  CS2R R76, SRZ ;  /* 0x00000000004c7805 */ /* 0x000fe4000001ff00 */
[----:B------:R-:W-:Y:S02]  /*1c60*/  CS2R R74, SRZ ;  /* 0x00000000004a7805 */ /* 0x000fe4000001ff00 */
[----:B------:R-:W-:Y:S01]  /*1c70*/  CS2R R72, SRZ ;  /* 0x0000000000487805 */ /* 0x000fe2000001ff00 */
[----:B------:R-:W-:Y:S01]  /*1c80*/  UIMAD UR5, UR5, UR4, UR9 ;  /* 0x00000004050572a4 */ /* 0x000fe2000f8e0209 */
[----:B------:R-:W-:Y:S02]  /*1c90*/  CS2R R70, SRZ ;  /* 0x0000000000467805 */ /* 0x000fe4000001ff00 */
[----:B------:R-:W-:-:S02]  /*1ca0*/  CS2R R68, SRZ ;  /* 0x0000000000447805 */ /* 0x000fc4000001ff00 */
[----:B------:R-:W-:Y:S02]  /*1cb0*/  CS2R R66, SRZ ;  /* 0x0000000000427805 */ /* 0x000fe4000001ff00 */
[----:B------:R-:W-:Y:S02]  /*1cc0*/  CS2R R64, SRZ ;  /* 0x0000000000407805 */ /* 0x000fe4000001ff00 */
[----:B------:R-:W-:Y:S02]  /*1cd0*/  CS2R R62, SRZ ;  /* 0x00000000003e7805 */ /* 0x000fe4000001ff00 */
[----:B------:R-:W-:Y:S01]  /*1ce0*/  VIADDMNMX R83, R2, UR5, R83, PT ;  /* 0x0000000502537c46 */ /* 0x000fe2000b800153 */
[----:B------:R-:W-:Y:S01]  /*1cf0*/  IMAD.U32 R23, RZ, RZ, UR5 ;  /* 0x00000005ff177e24 */ /* 0x000fe2000f8e00ff */
[----:B------:R-:W-:Y:S02]  /*1d00*/  CS2R R60, SRZ ;  /* 0x00000000003c7805 */ /* 0x000fe4000001ff00 */
[----:B------:R-:W-:-:S02]  /*1d10*/  CS2R R58, SRZ ;  /* 0x00000000003a7805 */ /* 0x000fc4000001ff00 */
[----:B------:R-:W-:Y:S02]  /*1d20*/  ISETP.GT.AND P1, PT, R83, UR5, PT ;  /* 0x0000000553007c0c */ /* 0x000fe4000bf24270 */
        /* <DEDUP_REMOVED lines=49> */
.L_x_1138:
[----:B------:R-:W-:Y:S02]  /*2040*/  R2UR UR6, R182 ;  /* 0x00000000b60672ca */ /* 0x000fe400000e0000 */
[----:B------:R-:W-:-:S11]  /*2050*/  R2UR UR5, R202 ;  /* 0x00000000ca0572ca */ /* 0x000fd600000e0000 */
[----:B------:R-:W-:Y:S02]  /*2060*/  ULEA.HI UR4, UR6, UR6, URZ, 0x1 ;  /* 0x0000000606047291 */ /* 0x000fe4000f8f083f */
[----:B------:R-:W-:Y:S02]  /*2070*/  IMAD.U32 R2, RZ, RZ, UR5 ;  /* 0x00000005ff027e24 */ /* 0x000fe4000f8e00ff */
[----:B------:R-:W-:-:S03]  /*2080*/  ULOP3.LUT UR4, UR4, 0xfffffffe, URZ, 0xc0, !UPT ;  /* 0xfffffffe04047892 */ /* 0x000fc6000f8ec03f */
[----:B------:R-:W-:Y:S01]  /*2090*/  ISETP.NE.AND P0, PT, R2, 0x3, PT ;  /* 0x000000030200780c */ /* 0x000fe20003f05270 */
[----:B------:R-:W-:-:S06]  /*20a0*/  UIADD3 UR4, UR6, -UR4, URZ ;  /* 0x8000000406047290 */ /* 0x000fcc000fffe03f */
[----:B------:R-:W-:-:S05]  /*20b0*/  IMAD.U32 R0, RZ, RZ, UR4 ;  /* 0x00000004ff007e24 */ /* 0x000fca000f8e00ff */
[----:B------:R-:W-:-:S04]  /*20c0*/  SHF.L.U32 R0, R0, 0x1f, RZ ;  /* 0x0000001f00007819 */ /* 0x000fc800000006ff */
[----:B------:R-:W0:Y:S02]  /*20d0*/  SYNCS.PHASECHK.TRANS64.TRYWAIT P1, [UR38+0x2a800], R0 ;  /* 0x02a80000ff0075a7 */ /* 0x000e240008020166 */
[----:B0-----:R-:W-:Y:S05]  /*20e0*/  @!P1 BRA `(.L_x_1139) ;  /* 0x0000017000a09947 */ /* 0x001fea0003800000 */
.L_x_1365:
[----:B------:R-:W-:Y:S05]  /*20f0*/  @!P0 BRA `(.L_x_1140) ;  /* 0x0000000000048947 */ /* 0x000fea0003800000 */
[----:B------:R-:W-:Y:S01]  /*2100*/  BPT.TRAP 0x1 ;  /* 0x000000040000795c */ /* 0x000fe20000300000 */
.L_x_1140:
[----:B------:R-:W-:Y:S02]  /*2110*/  IMAD.U32 R21, RZ, RZ, UR37 ;  /* 0x00000025ff157e24 */ /* 0x000fe4000f8e00ff */
[----:B0-----:R-:W-:-:S03]  /*2120*/  IMAD.U32 R0, RZ, RZ, UR36 ;  /* 0x00000024ff007e24 */ /* 0x001fc6000f8e00ff */
[----:B------:R-:W-:Y:S02]  /*2130*/  LEA R21, R21, UR38, 0x3 ;  /* 0x0000002615157c11 */ /* 0x000fe4000f8e18ff */
[----:B------:R-:W-:-:S04]  /*2140*/  SHF.L.U32 R0, R0, 0x1f, RZ ;  /* 0x0000001f00007819 */ /* 0x000fc800000006ff */
[----:B------:R0:W1:Y:S01]  /*2150*/  SYNCS.PHASECHK.TRANS64.TRYWAIT P2, [R21+URZ+0x2a830], R0 ;  /* 0x02a83000150075a7 */ /* 0x000062000804017f */
[----:B------:R-:W-:Y:S05]  /*2160*/  @!P0 BRA `(.L_x_1141) ;  /* 0x0000000000048947 */ /* 0x000fea0003800000 */
[----:B------:R-:W-:Y:S01]  /*2170*/  BPT.TRAP 0x1 ;  /* 0x000000040000795c */ /* 0x000fe20000300000 */
.L_x_1141:
[----:B------:R-:W2:Y:S02]  /*2180*/  S2R R2, SR_TID.X ;  /* 0x0000000000027919 */ /* 0x000ea40000002100 */
[----:B--2---:R-:W-:-:S04]  /*2190*/  LOP3.LUT R2, R2, 0x7f, RZ, 0xc0, !PT ;  /* 0x0000007f02027812 */ /* 0x004fc800078ec0ff */
[----:B------:R-:W-:Y:S01]  /*21a0*/  ISETP.NE.AND P1, PT, R2, RZ, PT ;  /* 0x000000ff0200720c */ /* 0x000fe20003f25270 */
[----:B-1----:R-:W-:-:S12]  /*21b0*/  @P2 BRA `(.L_x_1142) ;  /* 0x0000000000082947 */ /* 0x002fd80003800000 */
[----:B------:R-:W1:Y:S02]  /*21c0*/  SYNCS.PHASECHK.TRANS64.TRYWAIT P2, [R21+URZ+0x2a830], R0 ;  /* 0x02a83000150075a7 */ /* 0x000e64000804017f */
[----:B-1----:R-:W-:Y:S05]  /*21d0*/  @!P2 BRA `(.L_x_1143) ;  /* 0x00000170007ca947 */ /* 0x002fea0003800000 */
.L_x_1142:
[----:B------:R-:W-:Y:S05]  /*21e0*/  WARPSYNC.ALL ;  /* 0x0000000000007948 */ /* 0x000fea0003800000 */
[----:B------:R-:W-:Y:S01]  /*21f0*/  UIADD3 UR4, UR38, 0x18400, URZ ;  /* 0x0001840026047890 */ /* 0x000fe2000fffe03f */
[----:B------:R-:W-:Y:S01]  /*2200*/  WARPGROUP.ARRIVE ;  /* 0x00000000000079c5 */ /* 0x000fe20000000000 */
[----:B------:R-:W-:Y:S01]  /*2210*/  UMOV UR9, 0x40000040 ;  /* 0x4000004000097882 */ /* 0x000fe20000000000 */
[----:B------:R-:W-:Y:S01]  /*2220*/  UMOV UR11, 0x40000040 ;  /* 0x40000040000b7882 */ /* 0x000fe20000000000 */
[----:B------:R-:W-:Y:S01]  /*2230*/  USHF.R.U32.HI UR4, URZ, 0x4, UR4 ;  /* 0x000000043f047899 */ /* 0x000fe20008011604 */
[----:B------:R-:W-:Y:S01]  /*2240*/  IMAD.U32 R5, RZ, RZ, UR9 ;  /* 0x00000009ff057e24 */ /* 0x000fe2000f8e00ff */
[----:B------:R-:W-:Y:S01]  /*2250*/  UMOV UR57, 0x40000040 ;  /* 0x4000004000397882 */ /* 0x000fe20000000000 */
[----:B------:R-:W-:Y:S01]  /*2260*/  UMOV UR59, 0x40000040 ;  /* 0x40000040003b7882 */ /* 0x000fe20000000000 */
[----:B------:R-:W-:Y:S01]  /*2270*/  ULOP3.LUT UR4, UR4, 0x3fff, URZ, 0xc0, !UPT ;  /* 0x00003fff04047892 */ /* 0x000fe2000f8ec03f */
[----:B------:R-:W-:Y:S01]  /*2280*/  VIADD R12, R19, UR60 ;  /* 0x0000003c130c7c36 */ /* 0x000fe20008000000 */
[----:B------:R-:W-:Y:S01]  /*2290*/  UMOV UR53, 0x40000040 ;  /* 0x4000004000357882 */ /* 0x000fe20000000000 */
[----:B------:R-:W-:Y:S01]  /*22a0*/  UMOV UR55, 0x40000040 ;  /* 0x4000004000377882 */ /* 0x000fe20000000000 */
[----:B------:R-:W-:-:S02]  /*22b0*/  ULOP3.LUT UR61, UR4, 0x10000, URZ, 0xfc, !UPT ;  /* 0x00010000043d7892 */ /* 0x000fc4000f8efc3f */
[----:B------:R-:W-:Y:S02]  /*22c0*/  ULOP3.LUT UR4, UR39, 0x10000, URZ, 0xfc, !UPT ;  /* 0x0001000027047892 */ /* 0x000fe4000f8efc3f */
[----:B------:R-:W-:Y:S02]  /*22d0*/  UIMAD UR5, UR37, 0x900, UR61 ;  /* 0x00000900250578a4 */ /* 0x000fe4000f8e023d */
[----:B------:R-:W-:Y:S02]  /*22e0*/  UIADD3 UR56, UR4, 0x2, URZ ;  /* 0x0000000204387890 */ /* 0x000fe4000fffe03f */
[----:B------:R-:W-:Y:S01]  /*22f0*/  UIADD3 UR58, UR5, 0x2, URZ ;  /* 0x00000002053a7890 */ /* 0x000fe2000fffe03f */
[----:B------:R-:W-:Y:S02]  /*2300*/  UMOV UR8, UR4 ;  /* 0x0000000400087c82 */ /* 0x000fe40008000000 */
[----:B------:R-:W-:Y:S01]  /*2310*/  UMOV UR10, UR5 ;  /* 0x00000005000a7c82 */ /* 0x000fe20008000000 */
[----:B------:R-:W-:Y:S01]  /*2320*/  UIADD3 UR52, UR4, 0x4, URZ ;  /* 0x0000000404347890 */ /* 0x000fe2000fffe03f */
[----:B------:R-:W-:Y:S01]  /*2330*/  HGMMA.64x96x16.F32.BF16 R24, gdesc[UR8], RZ, !UPT, gsb0 ;  /* 0x01600000081879f0 */ /* 0x000fe2000c0018ff */
[----:B------:R-:W-:Y:S01]  /*2340*/  UIADD3 UR54, UR5, 0x4, URZ ;  /* 0x0000000405367890 */ /* 0x000fe2000fffe03f */
[----:B------:R-:W-:Y:S01]  /*2350*/  IMAD.U32 R4, RZ, RZ, UR8 ;  /* 0x00000008ff047e24 */ /* 0x000fe2000f8e00ff */
        /* <DEDUP_REMOVED lines=38> */
[----:B------:R-:W-:-:S06]  /*25c0*/  UISETP.NE.AND UP0, UPT, UR5, 0x1, UPT ;  /* 0x000000010500788c */ /* 0x000fcc000bf05270 */
[----:B------:R-:W-:Y:S02]  /*25d0*/  PLOP3.LUT P2, PT, PT, PT, UP0, 0x80, 0x0 ;  /* 0x000000000000781c */ /* 0x000fe40003f4f008 */
[----:B------:R-:W-:-:S03]  /*25e0*/  PLOP3.LUT P3, PT, PT, PT, UP0, 0x80, 0x0 ;  /* 0x000000000000781c */ /* 0x000fc60003f6f008 */
[----:B------:R-:W-:-:S08]  /*25f0*/  @UP0 ULDC UR5, c[0x0][0x44c] ;  /* 0x0001130000050ab9 */ /* 0x000fd00000000800 */
[----:B------:R-:W-:Y:S01]  /*2600*/  @P2 IMAD.HI.U32 R14, R12, UR5, RZ ;  /* 0x000000050c0e2c27 */ /* 0x000fe2000f8e00ff */
[----:B------:R-:W-:Y:S01]  /*2610*/  @UP0 ULDC UR5, c[0x0][0x450] ;  /* 0x0001140000050ab9 */ /* 0x000fe20000000800 */
[----:B------:R-:W-:Y:S02]  /*2620*/  WARPGROUP.DEPBAR.LE gsb0, 0x0 ;  /* 0x00008000000079c5 */ /* 0x000fe40000010000 */
[----:B------:R-:W-:-:S06]  /*2630*/  WARPGROUP.ARRIVE ;  /* 0x00000000000079c5 */ /* 0x000fcc0000000000 */
[----:B------:R-:W-:Y:S03]  /*2640*/  HGMMA.64x96x16.F32.BF16 R24, gdesc[UR56], R24, gsb0 ;  /* 0x01600000381879f0 */ /* 0x000fe60008001818 */
[----:B------:R-:W-:Y:S02]  /*2650*/  WARPGROUP.DEPBAR.LE gsb0, 0x0 ;  /* 0x00008000000079c5 */ /* 0x000fe40000010000 */
[----:B------:R-:W-:-:S06]  /*2660*/  WARPGROUP.ARRIVE ;  /* 0x00000000000079c5 */ /* 0x000fcc0000000000 */
[----:B------:R-:W-:Y:S01]  /*2670*/  HGMMA.64x96x16.F32.BF16 R24, gdesc[UR52], R24, gsb0 ;  /* 0x01600000341879f0 */ /* 0x000fe20008001818 */
[----:B------:R-:W-:Y:S02]  /*2680*/  ULDC UR54, c[0x0][0x9dc] ;  /* 0x0002770000367ab9 */ /* 0x000fe40000000800 */
[----:B------:R-:W-:Y:S01]  /*2690*/  ULOP3.LUT UR54, URZ, UR54, URZ, 0x33, !UPT ;  /* 0x000000363f367292 */ /* 0x000fe2000f8e333f */
[----:B------:R-:W-:Y:S02]  /*26a0*/  WARPGROUP.DEPBAR.LE gsb0, 0x0 ;  /* 0x00008000000079c5 */ /* 0x000fe40000010000 */
[----:B------:R-:W-:-:S06]  /*26b0*/  WARPGROUP.ARRIVE ;  /* 0x00000000000079c5 */ /* 0x000fcc0000000000 */
[----:B------:R-:W-:Y:S01]  /*26c0*/  HGMMA.64x96x16.F32.BF16 R24, gdesc[UR8], R24, gsb0 ;  /* 0x01600000081879f0 */ /* 0x000fe20008001818 */
[----:B------:R-:W-:Y:S02]  /*26d0*/  ULDC.64 UR10, c[0x0][0x9e0] ;  /* 0x00027800000a7ab9 */ /* 0x000fe40000000a00 */
[----:B------:R-:W-:-:S06]  /*26e0*/  UISETP.GE.AND UP1, UPT, UR11, 0x1, UPT ;  /* 0x000000010b00788c */ /* 0x000fcc000bf26270 */
[----:B------:R-:W-:Y:S01]  /*26f0*/  PLOP3.LUT P2, PT, PT, PT, UP1, 0x40, 0x0 ;  /* 0x000000000000781c */ /* 0x000fe20003f4e818 */
        /* <DEDUP_REMOVED lines=26> */
[----:B------:R-:W-:Y:S01]  /*28a0*/  FMUL.FTZ R51, R51, UR4 ;  /* 0x0000000433337c20 */ /* 0x000fe20008410000 */
[----:B------:R-:W-:Y:S01]  /*28b0*/  FMUL.FTZ R64, R64, UR4 ;  /* 0x0000000440407c20 */ /* 0x000fe20008410000 */
[----:B------:R-:W-:Y:S01]  /*28c0*/  IMAD.MOV.U32 R24, RZ, RZ, R12 ;  /* 0x000000ffff187224 */ /* 0x000fe200078e000c */
[----:B------:R-:W-:Y:S01]  /*28d0*/  @P3 SHF.R.U32.HI R24, RZ, UR5, R14 ;  /* 0x00000005ff183c19 */ /* 0x000fe2000801160e */
[----:B------:R-:W-:-:S02]  /*28e0*/  @!P1 VIADD R12, R21, 0x2a840 ;  /* 0x0002a840150c9836 */ /* 0x000fc40000000000 */
[----:B------:R-:W-:Y:S01]  /*28f0*/  FMUL.FTZ R11, R34, UR4 ;  /* 0x00000004220b7c20 */ /* 0x000fe20008410000 */
[----:B------:R-:W-:Y:S01]  /*2900*/  FMUL.FTZ R25, R25, UR4 ;  /* 0x0000000419197c20 */ /* 0x000fe20008410000 */
[----:B------:R-:W2:Y:S01]  /*2910*/  MUFU.TANH R34, R51 ;  /* 0x0000003300227308 */ /* 0x000ea20000002400 */
[----:B01----:R-:W-:Y:S01]  /*2920*/  FMUL.FTZ R0, R26, UR4 ;  /* 0x000000041a007c20 */ /* 0x003fe20008410000 */
[----:B------:R-:W-:Y:S01]  /*2930*/  FMUL.FTZ R33, R33, UR4 ;  /* 0x0000000421217c20 */ /* 0x000fe20008410000 */
[----:B------:R-:W-:Y:S01]  /*2940*/  FMUL.FTZ R2, R37, UR4 ;  /* 0x0000000425027c20 */ /* 0x000fe20008410000 */
[----:B------:R-:W-:Y:S01]  /*2950*/  @!P1 PRMT R12, RZ, 0x654, R12 ;  /* 0x00000654ff0c9816 */ /* 0x000fe2000000000c */
[----:B------:R-:W-:Y:S02]  /*2960*/  IMAD.MOV.U32 R26, RZ, RZ, -0x60 ;  /* 0xffffffa0ff1a7424 */ /* 0x000fe400078e00ff */
[----:B------:R-:W-:Y:S01]  /*2970*/  FMUL.FTZ R3, R27, UR4 ;  /* 0x000000041b037c20 */ /* 0x000fe20008410000 */
[----:B------:R-:W-:Y:S01]  /*2980*/  FMUL.FTZ R9, R30, UR4 ;  /* 0x000000041e097c20 */ /* 0x000fe20008410000 */
[----:B------:R0:W1:Y:S01]  /*2990*/  MUFU.TANH R51, R64 ;  /* 0x0000004000337308 */ /* 0x0000620000002400 */
[----:B------:R-:W-:Y:S01]  /*29a0*/  FMUL.FTZ R10, R31, UR4 ;  /* 0x000000041f0a7c20 */ /* 0x000fe20008410000 */
[----:B------:R-:W-:Y:S01]  /*29b0*/  FMUL.FTZ R13, R35, UR4 ;  /* 0x00000004230d7c20 */ /* 0x000fe20008410000 */
[----:B------:R3:W-:Y:S01]  /*29c0*/  @!P1 SYNCS.ARRIVE.TRANS64.RED.A1T0 RZ, [R12+URZ], RZ ;  /* 0x000000ff0cff99a7 */ /* 0x0007e2000810043f */
[----:B------:R-:W-:Y:S01]  /*29d0*/  FMUL.FTZ R28, R28, UR4 ;  /* 0x000000041c1c7c20 */ /* 0x000fe20008410000 */
[----:B------:R-:W-:Y:S01]  /*29e0*/  FMUL.FTZ R29, R29, UR4 ;  /* 0x000000041d1d7c20 */ /* 0x000fe20008410000 */
[----:B------:R-:W-:Y:S01]  /*29f0*/  FMUL.FTZ R32, R32, UR4 ;  /* 0x0000000420207c20 */ /* 0x000fe20008410000 */
[----:B------:R-:W-:Y:S01]  /*2a00*/  FMUL.FTZ R36, R36, UR4 ;  /* 0x0000000424247c20 */ /* 0x000fe20008410000 */
[----:B------:R4:W1:Y:S01]  /*2a10*/  MUFU.TANH R72, R25 ;  /* 0x0000001900487308 */ /* 0x0008620000002400 */
[----:B0-----:R-:W0:Y:S01]  /*2a20*/  SHFL.IDX PT, R64, R24, RZ, 0x1c1f ;  /* 0x001c1fff18407589 */ /* 0x001e2200000e0000 */
[----:B------:R-:W-:Y:S01]  /*2a30*/  FMUL.FTZ R15, R38, UR4 ;  /* 0x00000004260f7c20 */ /* 0x000fe20008410000 */
[----:B------:R-:W-:Y:S01]  /*2a40*/  FMUL.FTZ R39, R39, UR4 ;  /* 0x0000000427277c20 */ /* 0x000fe20008410000 */
[----:B------:R-:W-:Y:S01]  /*2a50*/  FMUL.FTZ R40, R40, UR4 ;  /* 0x0000000428287c20 */ /* 0x000fe20008410000 */
[----:B------:R-:W-:Y:S01]  /*2a60*/  FMUL.FTZ R41, R41, UR4 ;  /* 0x0000000429297c20 */ /* 0x000fe20008410000 */
[----:B------:R-:W-:Y:S01]  /*2a70*/  FMUL.FTZ R37, R42, UR4 ;  /* 0x000000042a257c20 */ /* 0x000fe20008410000 */
[----:B------:R-:W-:Y:S01]  /*2a80*/  FMUL.FTZ R35, R43, UR4 ;  /* 0x000000042b237c20 */ /* 0x000fe20008410000 */
[----:B------:R5:W0:Y:S01]  /*2a90*/  MUFU.TANH R27, R33 ;  /* 0x00000021001b7308 */ /* 0x000a220000002400 */
[----:B----4-:R-:W-:-:S02]  /*2aa0*/  IMAD R25, R83, R26, 0x61 ;  /* 0x0000006153197424 */ /* 0x010fc400078e021a */
[----:B------:R-:W-:Y:S01]  /*2ab0*/  FMUL.FTZ R44, R44, UR4 ;  /* 0x000000042c2c7c20 */ /* 0x000fe20008410000 */
[----:B------:R-:W-:Y:S01]  /*2ac0*/  FMUL.FTZ R45, R45, UR4 ;  /* 0x000000042d2d7c20 */ /* 0x000fe20008410000 */
[----:B------:R-:W-:Y:S01]  /*2ad0*/  FMUL.FTZ R31, R47, UR4 ;  /* 0x000000042f1f7c20 */ /* 0x000fe20008410000 */
[----:B------:R-:W-:Y:S01]  /*2ae0*/  FMUL.FTZ R48, R48, UR4 ;  /* 0x0000000430307c20 */ /* 0x000fe20008410000 */
[----:B------:R-:W-:Y:S01]  /*2af0*/  FMUL.FTZ R49, R49, UR4 ;  /* 0x0000000431317c20 */ /* 0x000fe20008410000 */
[----:B------:R-:W-:Y:S01]  /*2b00*/  FMUL.FTZ R50, R50, UR4 ;  /* 0x0000000432327c20 */ /* 0x000fe20008410000 */
[----:B------:R4:W0:Y:S01]  /*2b10*/  MUFU.TANH R30, R2 ;  /* 0x00000002001e7308 */ /* 0x0008220000002400 */
[----:B-----5:R-:W-:Y:S01]  /*2b20*/  FMUL.FTZ R33, R46, UR4 ;  /* 0x000000042e217c20 */ /* 0x020fe20008410000 */
        /* <DEDUP_REMOVED lines=8> */
[----:B----4-:R-:W-:Y:S01]  /*2bb0*/  FMUL.FTZ R2, R63, UR4 ;  /* 0x000000043f027c20 */ /* 0x010fe20008410000 */
[----:B------:R-:W-:Y:S01]  /*2bc0*/  FMUL.FTZ R65, R65, UR4 ;  /* 0x0000000441417c20 */ /* 0x000fe20008410000 */
[----:B------:R-:W-:Y:S01]  /*2bd0*/  FMUL.FTZ R8, R66, UR4 ;  /* 0x0000000442087c20 */ /* 0x000fe20008410000 */
[----:B------:R-:W-:Y:S01]  /*2be0*/  FMUL.FTZ R6, R67, UR4 ;  /* 0x0000000443067c20 */ /* 0x000fe20008410000 */
[----:B------:R-:W-:Y:S01]  /*2bf0*/  FMUL.FTZ R68, R68, UR4 ;  /* 0x0000000444447c20 */ /* 0x000fe20008410000 */
[----:B------:R-:W-:Y:S01]  /*2c00*/  FMUL.FTZ R14, R70, UR4 ;  /* 0x00000004460e7c20 */ /* 0x000fe20008410000 */
[----:B---3--:R-:W-:Y:S01]  /*2c10*/  FMUL.FTZ R12, R71, UR4 ;  /* 0x00000004470c7c20 */ /* 0x008fe20008410000 */
[----:B------:R-:W-:Y:S01]  /*2c20*/  FMUL.FTZ R59, R59, UR4 ;  /* 0x000000043b3b7c20 */ /* 0x000fe20008410000 */
[----:B------:R-:W-:Y:S01]  /*2c30*/  FMUL.FTZ R69, R69, UR4 ;  /* 0x0000000445457c20 */ /* 0x000fe20008410000 */
[----:B------:R-:W-:Y:S01]  /*2c40*/  IADD3 R26, R16, R25, -R18 ;  /* 0x00000019101a7210 */ /* 0x000fe20007ffe812 */
[----:B------:R-:W3:Y:S01]  /*2c50*/  MUFU.TANH R7, R7 ;  /* 0x0000000700077308 */ /* 0x000ee20000002400 */
[----:B------:R-:W-:Y:S01]  /*2c60*/  FMUL.FTZ R55, R55, UR4 ;  /* 0x0000000437377c20 */ /* 0x000fe20008410000 */
[----:B------:R-:W-:Y:S01]  /*2c70*/  FMUL.FTZ R61, R61, UR4 ;  /* 0x000000043d3d7c20 */ /* 0x000fe20008410000 */
[----:B------:R-:W-:-:S02]  /*2c80*/  IMAD R21, R83, -0x60, R16 ;  /* 0xffffffa053157824 */ /* 0x000fc400078e0210 */
[----:B------:R-:W-:Y:S02]  /*2c90*/  IMAD.IADD R26, R26, 0x1, -R17 ;  /* 0x000000011a1a7824 */ /* 0x000fe400078e0a11 */
[----:B------:R-:W-:Y:S01]  /*2ca0*/  VIADD R63, R25, 0xffffffff ;  /* 0xffffffff193f7836 */ /* 0x000fe20000000000 */
[----:B------:R-:W4:Y:S01]  /*2cb0*/  MUFU.TANH R0, R0 ;  /* 0x0000000000007308 */ /* 0x000f220000002400 */
[----:B------:R-:W-:Y:S01]  /*2cc0*/  VIADD R46, R26, UR10 ;  /* 0x0000000a1a2e7c36 */ /* 0x000fe20008000000 */
[----:B------:R-:W-:Y:S01]  /*2cd0*/  IADD3 R43, -R18, 0x60, R21 ;  /* 0x00000060122b7810 */ /* 0x000fe20007ffe115 */
[----:B------:R-:W-:-:S03]  /*2ce0*/  IMAD.IADD R62, R63, 0x1, -R18 ;  /* 0x000000013f3e7824 */ /* 0x000fc600078e0a12 */
[----:B0-----:R-:W-:Y:S02]  /*2cf0*/  VIADDMNMX R21, R64, R46, R43, PT ;  /* 0x0000002e40157246 */ /* 0x001fe4000380012b */
        /* <DEDUP_REMOVED lines=40> */
[----:B------:R5:W0:Y:S02]  /*2f80*/  MUFU.TANH R55, R61 ;  /* 0x0000003d00377308 */ /* 0x000a240000002400 */
[----:B-----5:R-:W-:-:S04]  /*2f90*/  VIADD R61, R26, UR54 ;  /* 0x000000361a3d7c36 */ /* 0x020fc80008000000 */
[----:B------:R-:W-:Y:S01]  /*2fa0*/  IMAD.IADD R25, R61, 0x1, R64 ;  /* 0x000000013d197824 */ /* 0x000fe200078e0240 */
[----:B-1234-:R-:W-:Y:S06]  /*2fb0*/  @P2 BRA `(.L_x_1144) ;  /* 0x0000000000542947 */ /* 0x01efec0003800000 */
[----:B------:R-:W-:Y:S01]  /*2fc0*/  IADD3 R26, -R17, R16, R64 ;  /* 0x00000010111a7210 */ /* 0x000fe20007ffe140 */
[----:B------:R-:W-:Y:S03]  /*2fd0*/  BSSY B0, `(.L_x_1145) ;  /* 0x0000010000007945 */ /* 0x000fe60003800000 */
[----:B------:R-:W-:-:S13]  /*2fe0*/  ISETP.GT.AND P2, PT, R26, -0x1, PT ;  /* 0xffffffff1a00780c */ /* 0x000fda0003f44270 */
[----:B------:R-:W-:Y:S05]  /*2ff0*/  @P2 BRA `(.L_x_1146) ;  /* 0x0000000000202947 */ /* 0x000fea0003800000 */
[----:B------:R-:W-:Y:S01]  /*3000*/  UISETP.NE.AND UP2, UPT, UR11, 0x1, UPT ;  /* 0x000000010b00788c */ /* 0x000fe2000bf45270 */
[----:B------:R-:W-:-:S05]  /*3010*/  LOP3.LUT R26, RZ, R26, RZ, 0x33, !PT ;  /* 0x0000001aff1a7212 */ /* 0x000fca00078e33ff */
[----:B------:R-:W-:-:S05]  /*3020*/  PLOP3.LUT P2, PT, PT, PT, UP2, 0x80, 0x0 ;  /* 0x000000000000781c */ /* 0x000fca0003f4f028 */
[----:B------:R-:W-:-:S08]  /*3030*/  @UP2 ULDC.64 UR4, c[0x0][0x9e8] ;  /* 0x00027a0000042ab9 */ /* 0x000fd00000000a00 */
[----:B------:R-:W-:-:S05]  /*3040*/  @P2 IMAD.HI.U32 R59, R26, UR4, RZ ;  /* 0x000000041a3b2c27 */ /* 0x000fca000f8e00ff */
[----:B------:R-:W-:-:S04]  /*3050*/  @P2 SHF.R.U32.HI R26, RZ, UR5, R59 ;  /* 0x00000005ff1a2c19 */ /* 0x000fc8000801163b */
[----:B------:R-:W-:Y:S01]  /*3060*/  LOP3.LUT R26, RZ, R26, RZ, 0x33, !PT ;  /* 0x0000001aff1a7212 */ /* 0x000fe200078e33ff */
[----:B------:R-:W-:Y:S06]  /*3070*/  BRA `(.L_x_1147) ;  /* 0x0000000000147947 */ /* 0x000fec0003800000 */
.L_x_1146:
[----:B------:R-:W-:-:S06]  /*3080*/  UISETP.NE.AND UP2, UPT, UR11, 0x1, UPT ;  /* 0x000000010b00788c */ /* 0x000fcc000bf45270 */
[----:B------:R-:W-:-:S05]  /*3090*/  PLOP3.LUT P2, PT, PT, PT, UP2, 0x80, 0x0 ;  /* 0x000000000000781c */ /* 0x000fca0003f4f028 */
[----:B------:R-:W-:-:S08]  /*30a0*/  @UP2 ULDC.64 UR4, c[0x0][0x9e8] ;  /* 0x00027a0000042ab9 */ /* 0x000fd00000000a00 */
[----:B------:R-:W-:-:S05]  /*30b0*/  @P2 IMAD.HI.U32 R59, R26, UR4, RZ ;  /* 0x000000041a3b2c27 */ /* 0x000fca000f8e00ff */
[----:B------:R-:W-:-:S07]  /*30c0*/  @P2 SHF.R.U32.HI R26, RZ, UR5, R59 ;  /* 0x00000005ff1a2c19 */ /* 0x000fce000801163b */
.L_x_1147:
[----:B------:R-:W-:Y:S05]  /*30d0*/  BSYNC B0 ;  /* 0x0000000000007941 */ /* 0x000fea0003800000 */
.L_x_1145:
[----:B------:R-:W-:-:S05]  /*30e0*/  IMAD R26, R26, UR11, R62 ;  /* 0x0000000b1a1a7c24 */ /* 0x000fca000f8e023e */
[----:B------:R-:W-:Y:S02]  /*30f0*/  VIMNMX R25, R25, R26, !PT ;  /* 0x0000001a19197248 */ /* 0x000fe40007fe0100 */
[----:B------:R-:W-:-:S07]  /*3100*/  VIADDMNMX R21, R26, UR11, R21, PT ;  /* 0x0000000b1a157c46 */ /* 0x000fce000b800115 */
.L_x_1144:
        /* <DEDUP_REMOVED lines=8> */
[C---:B------:R-:W-:Y:S02]  /*3190*/  ISETP.GT.AND P4, PT, R25.reuse, 0x9, !P6 ;  /* 0x000000091900780c */ /* 0x040fe40007784270 */
[----:B------:R-:W-:Y:S02]  /*31a0*/  ISETP.GT.AND P5, PT, R25, 0x8, !P3 ;  /* 0x000000081900780c */ /* 0x000fe40005fa4270 */
[----:B------:R-:W-:Y:S02]  /*31b0*/  ISETP.LT.OR P4, PT, R21, 0xa, P4 ;  /* 0x0000000a1500780c */ /* 0x000fe40002781670 */
[----:B------:R-:W-:Y:S02]  /*31c0*/  ISETP.GE.AND P6, PT, R63, 0x11, PT ;  /* 0x000000113f00780c */ /* 0x000fe40003fc6270 */
[----:B0-----:R-:W-:-:S02]  /*31d0*/  FSEL R93, R29, -INF , !P4 ;  /* 0xff8000001d5d7808 */ /* 0x001fc40006000000 */
[----:B------:R-:W-:Y:S02]  /*31e0*/  ISETP.LT.OR P5, PT, R21, 0x9, P5 ;  /* 0x000000091500780c */ /* 0x000fe40002fa1670 */
[----:B------:R-:W-:Y:S02]  /*31f0*/  ISETP.GT.AND P4, PT, R25, 0x10, !P6 ;  /* 0x000000101900780c */ /* 0x000fe40007784270 */
[----:B------:R-:W-:Y:S01]  /*3200*/  FSEL R91, R28, -INF , !P5 ;  /* 0xff8000001c5b7808 */ /* 0x000fe20006800000 */
[----:B-1----:R-:W-:Y:S01]  /*3210*/  IMAD.IADD R28, R61, 0x1, R24 ;  /* 0x000000013d1c7824 */ /* 0x002fe200078e0218 */
        /* <DEDUP_REMOVED lines=81> */
[----:B------:R-:W-:Y:S02]  /*3730*/  P2R R66, PR, RZ, 0x40 ;  /* 0x00000040ff427803 */ /* 0x000fe40000000000 */
[----:B------:R-:W-:Y:S02]  /*3740*/  FSEL R51, R51, -INF , !P4 ;  /* 0xff80000033337808 */ /* 0x000fe40006000000 */
[----:B------:R-:W-:Y:S02]  /*3750*/  ISETP.GE.AND P4, PT, R63, 0x52, PT ;  /* 0x000000523f00780c */ /* 0x000fe40003f86270 */
[----:B------:R-:W-:Y:S02]  /*3760*/  VIADDMNMX R26, R24, R46, R43, PT ;  /* 0x0000002e181a7246 */ /* 0x000fe4000380012b */
        /* <DEDUP_REMOVED lines=12> */
[----:B------:R-:W-:-:S04]  /*3830*/  ISETP.GE.AND P6, PT, R63, 0x5a, PT ;  /* 0x0000005a3f00780c */ /* 0x000fc80003fc6270 */
[----:B------:R-:W-:Y:S02]  /*3840*/  P2R R63, PR, RZ, 0x40 ;  /* 0x00000040ff3f7803 */ /* 0x000fe40000000000 */
[----:B------:R-:W-:-:S04]  /*3850*/  ISETP.GT.AND P6, PT, R25, 0x59, !P6 ;  /* 0x000000591900780c */ /* 0x000fc800077c4270 */
[----:B------:R-:W-:-:S04]  /*3860*/  ISETP.LT.OR P6, PT, R21, 0x5a, P6 ;  /* 0x0000005a1500780c */ /* 0x000fc800037c1670 */
[----:B------:R-:W-:Y:S02]  /*3870*/  FSEL R47, R47, -INF , !P6 ;  /* 0xff8000002f2f7808 */ /* 0x000fe40007000000 */
[----:B------:R-:W-:-:S13]  /*3880*/  PLOP3.LUT P6, PT, PT, PT, UP1, 0x40, 0x0 ;  /* 0x000000000000781c */ /* 0x000fda0003fce818 */
[----:B------:R-:W-:Y:S05]  /*3890*/  @P6 BRA `(.L_x_1148) ;  /* 0x00000000005c6947 */ /* 0x000fea0003800000 */
        /* <DEDUP_REMOVED lines=8> */
[----:B------:R-:W-:Y:S01]  /*3920*/  @P6 IMAD.HI.U32 R21, R7, UR4, RZ ;  /* 0x0000000407156c27 */ /* 0x000fe2000f8e00ff */
[----:B------:R-:W-:-:S13]  /*3930*/  PLOP3.LUT P6, PT, PT, PT, UP2, 0x80, 0x0 ;  /* 0x000000000000781c */ /* 0x000fda0003fcf028 */
[----:B------:R-:W-:-:S04]  /*3940*/  @P6 SHF.R.U32.HI R7, RZ, UR5, R21 ;  /* 0x00000005ff076c19 */ /* 0x000fc80008011615 */
[----:B------:R-:W-:Y:S01]  /*3950*/  LOP3.LUT R7, RZ, R7, RZ, 0x33, !PT ;  /* 0x00000007ff077212 */ /* 0x000fe200078e33ff */
[----:B------:R-:W-:Y:S06]  /*3960*/  BRA `(.L_x_1151) ;  /* 0x0000000000187947 */ /* 0x000fec0003800000 */
.L_x_1150:
[----:B------:R-:W-:-:S06]  /*3970*/  UISETP.NE.AND UP2, UPT, UR11, 0x1, UPT ;  /* 0x000000010b00788c */ /* 0x000fcc000bf45270 */
[----:B------:R-:W-:-:S05]  /*3980*/  PLOP3.LUT P6, PT, PT, PT, UP2, 0x80, 0x0 ;  /* 0x000000000000781c */ /* 0x000fca0003fcf028 */
[----:B------:R-:W-:-:S08]  /*3990*/  @UP2 ULDC.64 UR4, c[0x0][0x9e8] ;  /* 0x00027a0000042ab9 */ /* 0x000fd00000000a00 */
[----:B------:R-:W-:Y:S01]  /*39a0*/  @P6 IMAD.HI.U32 R21, R7, UR4, RZ ;  /* 0x0000000407156c27 */ /* 0x000fe2000f8e00ff */
[----:B------:R-:W-:-:S13]  /*39b0*/  PLOP3.LUT P6, PT, PT, PT, UP2, 0x80, 0x0 ;  /* 0x000000000000781c */ /* 0x000fda0003fcf028 */
[----:B------:R-:W-:-:S07]  /*39c0*/  @P6 SHF.R.U32.HI R7, RZ, UR5, R21 ;  /* 0x00000005ff076c19 */ /* 0x000fce0008011615 */
.L_x_1151:
[----:B------:R-:W-:Y:S05]  /*39d0*/  BSYNC B0 ;  /* 0x0000000000007941 */ /* 0x000fea0003800000 */
.L_x_1149:
[----:B------:R-:W-:-:S05]  /*39e0*/  IMAD R7, R7, UR11, R62 ;  /* 0x0000000b07077c24 */ /* 0x000fca000f8e023e */
[----:B------:R-:W-:Y:S02]  /*39f0*/  VIMNMX R28, R28, R7, !PT ;  /* 0x000000071c1c7248 */ /* 0x000fe40007fe0100 */
[----:B------:R-:W-:-:S07]  /*3a00*/  VIADDMNMX R26, R7, UR11, R26, PT ;  /* 0x0000000b071a7c46 */ /* 0x000fce000b80011a */
.L_x_1148:
[C---:B------:R-:W-:Y:S01]  /*3a10*/  ISETP.GT.AND P2, PT, R28.reuse, 0x1, !P2 ;  /* 0x000000011c00780c */ /* 0x040fe20005744270 */
[----:B------:R-:W-:Y:S01]  /*3a20*/  ULDC UR4, c[0x0][0x988] ;  /* 0x0002620000047ab9 */ /* 0x000fe20000000800 */
[----:B------:R-:W-:Y:S01]  /*3a30*/  ISETP.GT.AND P3, PT, R28, 0x8, !P3 ;  /* 0x000000081c00780c */ /* 0x000fe20005f64270 */
[----:B------:R-:W-:Y:S01]  /*3a40*/  @UP0 ULDC UR14, c[0x0][0x450] ;  /* 0x00011400000e0ab9 */ /* 0x000fe20000000800 */
[C---:B------:R-:W-:Y:S01]  /*3a50*/  ISETP.LT.OR P2, PT, R26.reuse, 0x2, P2 ;  /* 0x000000021a00780c */ /* 0x040fe20001741670 */
[----:B------:R-:W-:Y:S01]  /*3a60*/  UMOV UR6, UR60 ;  /* 0x0000003c00067c82 */ /* 0x000fe20008000000 */
        /* <DEDUP_REMOVED lines=10> */
[----:B------:R-:W-:Y:S02]  /*3b10*/  ISETP.NE.AND P6, PT, R36, RZ, PT ;  /* 0x000000ff2400720c */ /* 0x000fe40003fc5270 */
        /* <DEDUP_REMOVED lines=17> */
[----:B------:R-:W-:Y:S02]  /*3c30*/  ISETP.GT.AND P2, PT, R28, 0x19, !P6 ;  /* 0x000000191c00780c */ /* 0x000fe40007744270 */
[----:B------:R-:W-:Y:S02]  /*3c40*/  FMNMX.FTZ R10, R85, R10, !PT ;  /* 0x0000000a550a7209 */ /* 0x000fe40007810000 */
        /* <DEDUP_REMOVED lines=34> */
[----:B------:R-:W-:Y:S01]  /*3e70*/  ISETP.NE.AND P3, PT, R56, RZ, PT ;  /* 0x000000ff3800720c */ /* 0x000fe20003f65270 */
[----:B------:R-:W0:Y:S01]  /*3e80*/  SHFL.BFLY PT, R7, R24, 0x2, 0x1f ;  /* 0x0c401f0018077f89 */ /* 0x000e2200000e0000 */
[----:B------:R-:W-:Y:S02]  /*3e90*/  ISETP.LT.OR P2, PT, R26, 0x31, P2 ;  /* 0x000000311a00780c */ /* 0x000fe40001741670 */
[----:B------:R-:W-:Y:S02]  /*3ea0*/  ISETP.NE.AND P6, PT, R27, RZ, PT ;  /* 0x000000ff1b00720c */ /* 0x000fe40003fc5270 */
[----:B------:R-:W-:Y:S02]  /*3eb0*/  FSEL R21, R50, -INF , !P2 ;  /* 0xff80000032157808 */ /* 0x000fe40005000000 */
[----:B------:R-:W-:-:S02]  /*3ec0*/  ISETP.NE.AND P2, PT, R48, RZ, PT ;  /* 0x000000ff3000720c */ /* 0x000fc40003f45270 */
[C---:B------:R-:W-:Y:S02]  /*3ed0*/  ISETP.GT.AND P4, PT, R28.reuse, 0x51, !P4 ;  /* 0x000000511c00780c */ /* 0x040fe40006784270 */
[C---:B------:R-:W-:Y:S02]  /*3ee0*/  ISETP.GT.AND P2, PT, R28.reuse, 0x31, !P2 ;  /* 0x000000311c00780c */ /* 0x040fe40005744270 */
[----:B------:R-:W-:Y:S02]  /*3ef0*/  ISETP.GT.AND P5, PT, R28, 0x58, !P5 ;  /* 0x000000581c00780c */ /* 0x000fe40006fa4270 */
[C---:B------:R-:W-:Y:S02]  /*3f00*/  ISETP.LT.OR P2, PT, R26.reuse, 0x32, P2 ;  /* 0x000000321a00780c */ /* 0x040fe40001741670 */
[----:B------:R-:W-:Y:S02]  /*3f10*/  ISETP.LT.OR P4, PT, R26, 0x52, P4 ;  /* 0x000000521a00780c */ /* 0x000fe40002781670 */
[----:B------:R-:W-:-:S02]  /*3f20*/  FSEL R11, R34, -INF , !P2 ;  /* 0xff800000220b7808 */ /* 0x000fc40005000000 */
[----:B------:R-:W-:Y:S02]  /*3f30*/  ISETP.NE.AND P2, PT, R76, RZ, PT ;  /* 0x000000ff4c00720c */ /* 0x000fe40003f45270 */
[----:B------:R-:W-:Y:S02]  /*3f40*/  ISETP.LT.OR P5, PT, R26, 0x59, P5 ;  /* 0x000000591a00780c */ /* 0x000fe40002fa1670 */
[----:B------:R-:W-:Y:S02]  /*3f50*/  ISETP.GT.AND P2, PT, R28, 0x38, !P2 ;  /* 0x000000381c00780c */ /* 0x000fe40005744270 */
[----:B0-----:R-:W-:Y:S02]  /*3f60*/  FMNMX.FTZ R25, R24, R7, !PT ;  /* 0x0000000718197209 */ /* 0x001fe40007810000 */
[----:B------:R-:W-:Y:S02]  /*3f70*/  ISETP.LT.OR P2, PT, R26, 0x39, P2 ;  /* 0x000000391a00780c */ /* 0x000fe40001741670 */
[----:B------:R-:W-:Y:S01]  /*3f80*/  R2UR UR7, R82 ;  /* 0x00000000520772ca */ /* 0x000fe200000e0000 */
[----:B------:R-:W0:Y:S01]  /*3f90*/  SHFL.BFLY PT, R10, R25, 0x1, 0x1f ;  /* 0x0c201f00190a7f89 */ /* 0x000e2200000e0000 */
[----:B------:R-:W-:-:S02]  /*3fa0*/  FSEL R9, R54, -INF , !P2 ;  /* 0xff80000036097808 */ /* 0x000fc40005000000 */
[----:B------:R-:W-:-:S04]  /*3fb0*/  ISETP.NE.AND P2, PT, R52, RZ, PT ;  /* 0x000000ff3400720c */ /* 0x000fc80003f45270 */
[----:B------:R-:W-:-:S04]  /*3fc0*/  ISETP.GT.AND P2, PT, R28, 0x39, !P2 ;  /* 0x000000391c00780c */ /* 0x000fc80005744270 */
[----:B------:R-:W-:-:S04]  /*3fd0*/  ISETP.LT.OR P2, PT, R26, 0x3a, P2 ;  /* 0x0000003a1a00780c */ /* 0x000fc80001741670 */
[----:B------:R-:W-:Y:S02]  /*3fe0*/  FSEL R15, R38, -INF , !P2 ;  /* 0xff800000260f7808 */ /* 0x000fe40005000000 */
[----:B------:R-:W-:-:S04]  /*3ff0*/  ISETP.NE.AND P2, PT, R78, RZ, PT ;  /* 0x000000ff4e00720c */ /* 0x000fc80003f45270 */
[----:B------:R-:W-:Y:S02]  /*4000*/  ISETP.GT.AND P2, PT, R28, 0x40, !P2 ;  /* 0x000000401c00780c */ /* 0x000fe40005744270 */
[----:B0-----:R-:W-:Y:S01]  /*4010*/  FMNMX.FTZ R7, R25, R10, !PT ;  /* 0x0000000a19077209 */ /* 0x001fe20007810000 */
[----:B------:R-:W-:Y:S01]  /*4020*/  IMAD.U32 R10, RZ, RZ, UR4 ;  /* 0x00000004ff0a7e24 */ /* 0x000fe2000f8e00ff */
[----:B------:R-:W-:Y:S01]  /*4030*/  ISETP.LT.OR P2, PT, R26, 0x41, P2 ;  /* 0x000000411a00780c */ /* 0x000fe20001741670 */
[----:B------:R-:W-:Y:S02]  /*4040*/  @UP0 ULDC UR4, c[0x0][0x44c] ;  /* 0x0001130000040ab9 */ /* 0x000fe40000000800 */
[----:B------:R-:W-:Y:S01]  /*4050*/  FMUL.FTZ R27, R7, R10 ;  /* 0x0000000a071b7220 */ /* 0x000fe20000410000 */
[----:B------:R-:W-:Y:S01]  /*4060*/  FSEL R3, R58, -INF , !P2 ;  /* 0xff8000003a037808 */ /* 0x000fe20005000000 */
[----:B------:R-:W-:Y:S01]  /*4070*/  UIMAD.WIDE.U32 UR4, UR60, UR4, URZ ;  /* 0x000000043c0472a5 */ /* 0x000fe2000f8e003f */
[----:B------:R-:W-:-:S02]  /*4080*/  ISETP.GT.AND P2, PT, R28, 0x41, !P3 ;  /* 0x000000411c00780c */ /* 0x000fc40005f44270 */
[----:B------:R-:W-:Y:S01]  /*4090*/  ISETP.NE.AND P3, PT, R84, RZ, PT ;  /* 0x000000ff5400720c */ /* 0x000fe20003f65270 */
[----:B------:R-:W-:Y:S01]  /*40a0*/  @UP0 USHF.R.U32.HI UR6, URZ, UR14, UR5 ;  /* 0x0000000e3f060299 */ /* 0x000fe20008011605 */
[----:B------:R-:W-:Y:S02]  /*40b0*/  ISETP.LT.OR P2, PT, R26, 0x42, P2 ;  /* 0x000000421a00780c */ /* 0x000fe40001741670 */
[----:B------:R-:W-:Y:S01]  /*40c0*/  ISETP.GT.AND P3, PT, R28, 0x50, !P3 ;  /* 0x000000501c00780c */ /* 0x000fe20005f64270 */
[----:B------:R-:W-:Y:S01]  /*40d0*/  UIADD3 UR4, UR7, UR6, URZ ;  /* 0x0000000607047290 */ /* 0x000fe2000fffe03f */
[----:B------:R-:W-:Y:S02]  /*40e0*/  FSEL R13, R42, -INF , !P2 ;  /* 0xff8000002a0d7808 */ /* 0x000fe40005000000 */
[----:B------:R-:W-:Y:S01]  /*40f0*/  ISETP.GT.AND P2, PT, R28, RZ, !P6 ;  /* 0x000000ff1c00720c */ /* 0x000fe20007744270 */
[----:B------:R-:W-:Y:S01]  /*4100*/  UIADD3 UR10, UR4, UR10, URZ ;  /* 0x0000000a040a7290 */ /* 0x000fe2000fffe03f */
[----:B------:R-:W-:-:S02]  /*4110*/  ISETP.NE.AND P6, PT, R80, RZ, PT ;  /* 0x000000ff5000720c */ /* 0x000fc40003fc5270 */
[C---:B------:R-:W-:Y:S02]  /*4120*/  ISETP.LT.OR P2, PT, R26.reuse, 0x1, P2 ;  /* 0x000000011a00780c */ /* 0x040fe40001741670 */
[----:B------:R-:W-:Y:S02]  /*4130*/  ISETP.LT.OR P3, PT, R26, 0x51, P3 ;  /* 0x000000511a00780c */ /* 0x000fe40001f61670 */
[----:B------:R-:W-:Y:S02]  /*4140*/  FSEL R0, R0, -INF , !P2 ;  /* 0xff80000000007808 */ /* 0x000fe40005000000 */
[----:B------:R-:W-:-:S04]  /*4150*/  FSETP.NEU.FTZ.AND P2, PT, R7, -INF , PT ;  /* 0xff8000000700780b */ /* 0x000fc80003f5d000 */
[----:B------:R-:W-:Y:S02]  /*4160*/  FSEL R30, R27, RZ, P2 ;  /* 0x000000ff1b1e7208 */ /* 0x000fe40001000000 */
[----:B------:R-:W-:Y:S02]  /*4170*/  ISETP.GT.AND P2, PT, R28, 0x48, !P6 ;  /* 0x000000481c00780c */ /* 0x000fe40007744270 */
[----:B------:R-:W-:Y:S01]  /*4180*/  ISETP.NE.AND P6, PT, R63, RZ, PT ;  /* 0x000000ff3f00720c */ /* 0x000fe20003fc5270 */
[-CC-:B------:R-:W-:Y:S01]  /*4190*/  FFMA.FTZ R25, R89, R10.reuse, -R30.reuse ;  /* 0x0000000a59197223 */ /* 0x180fe2000001081e */
[----:B------:R-:W-:Y:S01]  /*41a0*/  ISETP.LT.OR P2, PT, R26, 0x49, P2 ;  /* 0x000000491a00780c */ /* 0x000fe20001741670 */
[-CC-:B------:R-:W-:Y:S01]  /*41b0*/  FFMA.FTZ R158, R91, R10.reuse, -R30.reuse ;  /* 0x0000000a5b9e7223 */ /* 0x180fe2000001081e */
[----:B------:R-:W-:Y:S01]  /*41c0*/  ISETP.GT.AND P6, PT, R28, 0x59, !P6 ;  /* 0x000000591c00780c */ /* 0x000fe200077c4270 */
[-CC-:B------:R-:W-:Y:S01]  /*41d0*/  FFMA.FTZ R27, R93, R10.reuse, -R30.reuse ;  /* 0x0000000a5d1b7223 */ /* 0x180fe2000001081e */
[----:B------:R-:W-:Y:S01]  /*41e0*/  FSEL R63, R20, -INF , !P2 ;  /* 0xff800000143f7808 */ /* 0x000fe20005000000 */
[-CC-:B------:R-:W-:Y:S01]  /*41f0*/  FFMA.FTZ R156, R29, R10.reuse, -R30.reuse ;  /* 0x0000000a1d9c7223 */ /* 0x180fe2000001081e */
[----:B------:R-:W-:Y:S01]  /*4200*/  FMNMX.FTZ R20, R0, R65, !PT ;  /* 0x0000004100147209 */ /* 0x000fe20007810000 */
[----:B------:R-:W-:Y:S01]  /*4210*/  MUFU.EX2 R25, R25 ;  /* 0x0000001900197308 */ /* 0x000fe20000000800 */
[----:B------:R-:W-:Y:S01]  /*4220*/  ISETP.NE.AND P2, PT, R60, RZ, PT ;  /* 0x000000ff3c00720c */ /* 0x000fe20003f45270 */
[--C-:B------:R-:W-:Y:S01]  /*4230*/  FFMA.FTZ R152, R95, R10, -R30.reuse ;  /* 0x0000000a5f987223 */ /* 0x100fe2000001081e */
[----:B------:R-:W-:Y:S01]  /*4240*/  FMNMX.FTZ R20, R61, R20, !PT ;  /* 0x000000143d147209 */ /* 0x000fe20007810000 */
[-CC-:B------:R-:W-:Y:S01]  /*4250*/  FFMA.FTZ R29, R97, R10.reuse, -R30.reuse ;  /* 0x0000000a611d7223 */ /* 0x180fe2000001081e */
[----:B------:R-:W-:Y:S01]  /*4260*/  ISETP.GT.AND P2, PT, R28, 0x49, !P2 ;  /* 0x000000491c00780c */ /* 0x000fe20005744270 */
[--C-:B------:R-:W-:Y:S01]  /*4270*/  FFMA.FTZ R45, R45, R10, -R30.reuse ;  /* 0x0000000a2d2d7223 */ /* 0x100fe2000001081e */
[----:B------:R-:W-:Y:S01]  /*4280*/  FMNMX.FTZ R20, R57, R20, !PT ;  /* 0x0000001439147209 */ /* 0x000fe20007810000 */
[----:B------:R-:W0:Y:S01]  /*4290*/  MUFU.EX2 R156, R156 ;  /* 0x0000009c009c7308 */ /* 0x000e220000000800 */
[----:B------:R-:W-:Y:S01]  /*42a0*/  ISETP.LT.OR P2, PT, R26, 0x4a, P2 ;  /* 0x0000004a1a00780c */ /* 0x000fe20001741670 */
[--C-:B------:R-:W-:Y:S01]  /*42b0*/  FFMA.FTZ R154, R99, R10, -R30.reuse ;  /* 0x0000000a639a7223 */ /* 0x100fe2000001081e */
[----:B------:R-:W-:Y:S01]  /*42c0*/  FMNMX.FTZ R20, R53, R20, !PT ;  /* 0x0000001435147209 */ /* 0x000fe20007810000 */
[-CC-:B------:R-:W-:Y:S01]  /*42d0*/  FFMA.FTZ R24, R101, R10.reuse, -R30.reuse ;  /* 0x0000000a65187223 */ /* 0x180fe2000001081e */
[----:B------:R-:W-:Y:S01]  /*42e0*/  FSEL R89, R2, -INF , !P2 ;  /* 0xff80000002597808 */ /* 0x000fe20005000000 */
[--C-:B------:R-:W-:Y:S01]  /*42f0*/  FFMA.FTZ R2, R87, R10, -R30.reuse ;  /* 0x0000000a57027223 */ /* 0x100fe2000001081e */
[----:B------:R-:W-:Y:S01]  /*4300*/  FMNMX.FTZ R20, R49, R20, !PT ;  /* 0x0000001431147209 */ /* 0x000fe20007810000 */
[----:B------:R-:W1:Y:S01]  /*4310*/  MUFU.EX2 R158, R158 ;  /* 0x0000009e009e7308 */ /* 0x000e620000000800 */
[----:B------:R-:W-:Y:S01]  /*4320*/  FSEL R87, R8, -INF , !P3 ;  /* 0xff80000008577808 */ /* 0x000fe20005800000 */
[--C-:B------:R-:W-:Y:S01]  /*4330*/  FFMA.FTZ R8, R79, R10, -R30.reuse ;  /* 0x0000000a4f087223 */ /* 0x100fe2000001081e */
[----:B------:R-:W-:Y:S01]  /*4340*/  FMNMX.FTZ R20, R43, R20, !PT ;  /* 0x000000142b147209 */ /* 0x000fe20007810000 */
[-CC-:B------:R-:W-:Y:S01]  /*4350*/  FFMA.FTZ R81, R81, R10.reuse, -R30.reuse ;  /* 0x0000000a51517223 */ /* 0x180fe2000001081e */
[----:B------:R-:W-:Y:S01]  /*4360*/  FSEL R91, R6, -INF , !P4 ;  /* 0xff800000065b7808 */ /* 0x000fe20006000000 */
[--C-:B------:R-:W-:Y:S01]  /*4370*/  FFMA.FTZ R6, R85, R10, -R30.reuse ;  /* 0x0000000a55067223 */ /* 0x100fe2000001081e */
[----:B------:R-:W-:Y:S01]  /*4380*/  FMNMX.FTZ R20, R39, R20, !PT ;  /* 0x0000001427147209 */ /* 0x000fe20007810000 */
[----:B------:R-:W-:Y:S01]  /*4390*/  MUFU.EX2 R150, R8 ;  /* 0x0000000800967308 */ /* 0x000fe20000000800 */
[----:B------:R-:W-:Y:S01]  /*43a0*/  ISETP.LT.OR P6, PT, R26, 0x5a, P6 ;  /* 0x0000005a1a00780c */ /* 0x000fe200037c1670 */
[--C-:B------:R-:W-:Y:S01]  /*43b0*/  FFMA.FTZ R77, R77, R10, -R30.reuse ;  /* 0x0000000a4d4d7223 */ /* 0x100fe2000001081e */
[----:B------:R-:W-:Y:S01]  /*43c0*/  FMNMX.FTZ R20, R37, R20, !PT ;  /* 0x0000001425147209 */ /* 0x000fe20007810000 */
[-CC-:B------:R-:W-:Y:S01]  /*43d0*/  FFMA.FTZ R75, R75, R10.reuse, -R30.reuse ;  /* 0x0000000a4b4b7223 */ /* 0x180fe2000001081e */
[----:B------:R-:W-:Y:S01]  /*43e0*/  FSEL R85, R14, -INF , !P5 ;  /* 0xff8000000e557808 */ /* 0x000fe20006800000 */
[--C-:B------:R-:W-:Y:S01]  /*43f0*/  FFMA.FTZ R73, R73, R10, -R30.reuse ;  /* 0x0000000a49497223 */ /* 0x100fe2000001081e */
[----:B------:R-:W-:Y:S01]  /*4400*/  FMNMX.FTZ R20, R35, R20, !PT ;  /* 0x0000001423147209 */ /* 0x000fe20007810000 */
[----:B------:R-:W2:Y:S01]  /*4410*/  MUFU.EX2 R27, R27 ;  /* 0x0000001b001b7308 */ /* 0x000ea20000000800 */
[----:B------:R-:W-:Y:S01]  /*4420*/  FSEL R93, R12, -INF , !P6 ;  /* 0xff8000000c5d7808 */ /* 0x000fe20007000000 */
[--C-:B------:R-:W-:Y:S01]  /*4430*/  FFMA.FTZ R71, R71, R10, -R30.reuse ;  /* 0x0000000a47477223 */ /* 0x100fe2000001081e */
[----:B------:R-:W-:Y:S01]  /*4440*/  FMNMX.FTZ R20, R33, R20, !PT ;  /* 0x0000001421147209 */ /* 0x000fe20007810000 */
[-CC-:B------:R-:W-:Y:S01]  /*4450*/  FFMA.FTZ R69, R69, R10.reuse, -R30.reuse ;  /* 0x0000000a45457223 */ /* 0x180fe2000001081e */
[-CC-:B------:R-:W-:Y:S01]  /*4460*/  FFMA.FTZ R67, R67, R10.reuse, -R30.reuse ;  /* 0x0000000a43437223 */ /* 0x180fe2000001081e */
[--C-:B------:R-:W-:Y:S01]  /*4470*/  FFMA.FTZ R59, R59, R10, -R30.reuse ;  /* 0x0000000a3b3b7223 */ /* 0x100fe2000001081e */
[----:B------:R-:W-:Y:S01]  /*4480*/  FMNMX.FTZ R20, R31, R20, !PT ;  /* 0x000000141f147209 */ /* 0x000fe20007810000 */
[----:B------:R-:W-:Y:S01]  /*4490*/  MUFU.EX2 R97, R6 ;  /* 0x0000000600617308 */ /* 0x000fe20000000800 */
[-CC-:B------:R-:W-:Y:S01]  /*44a0*/  FFMA.FTZ R55, R55, R10.reuse, -R30.reuse ;  /* 0x0000000a37377223 */ /* 0x180fe2000001081e */
[--C-:B------:R-:W-:Y:S01]  /*44b0*/  FFMA.FTZ R51, R51, R10, -R30.reuse ;  /* 0x0000000a33337223 */ /* 0x100fe2000001081e */
[----:B------:R-:W-:Y:S01]  /*44c0*/  FMNMX.FTZ R20, R21, R20, !PT ;  /* 0x0000001415147209 */ /* 0x000fe20007810000 */
[-CC-:B------:R-:W-:Y:S01]  /*44d0*/  FFMA.FTZ R41, R41, R10.reuse, -R30.reuse ;  /* 0x0000000a29297223 */ /* 0x180fe2000001081e */
[----:B------:R-:W-:-:S02]  /*44e0*/  FFMA.FTZ R30, R47, R10, -R30 ;  /* 0x0000000a2f1e7223 */ /* 0x000fc4000001081e */
[----:B------:R-:W-:Y:S01]  /*44f0*/  FMNMX.FTZ R20, R11, R20, !PT ;  /* 0x000000140b147209 */ /* 0x000fe20007810000 */
[----:B------:R-:W-:Y:S03]  /*4500*/  MUFU.EX2 R152, R152 ;  /* 0x0000009800987308 */ /* 0x000fe60000000800 */
[----:B------:R-:W-:-:S04]  /*4510*/  FMNMX.FTZ R20, R9, R20, !PT ;  /* 0x0000001409147209 */ /* 0x000fc80007810000 */
[----:B------:R-:W-:Y:S01]  /*4520*/  FMNMX.FTZ R20, R15, R20, !PT ;  /* 0x000000140f147209 */ /* 0x000fe20007810000 */
[----:B------:R-:W-:Y:S03]  /*4530*/  MUFU.EX2 R29, R29 ;  /* 0x0000001d001d7308 */ /* 0x000fe60000000800 */
[----:B------:R-:W-:-:S04]  /*4540*/  FMNMX.FTZ R20, R3, R20, !PT ;  /* 0x0000001403147209 */ /* 0x000fc80007810000 */
[----:B------:R-:W-:Y:S01]  /*4550*/  FMNMX.FTZ R20, R13, R20, !PT ;  /* 0x000000140d147209 */ /* 0x000fe20007810000 */
[----:B------:R0:W-:Y:S03]  /*4560*/  MUFU.EX2 R136, R45 ;  /* 0x0000002d00887308 */ /* 0x0001e60000000800 */
[----:B------:R-:W-:-:S04]  /*4570*/  FMNMX.FTZ R20, R63, R20, !PT ;  /* 0x000000143f147209 */ /* 0x000fc80007810000 */
[----:B------:R-:W-:Y:S01]  /*4580*/  FMNMX.FTZ R20, R89, R20, !PT ;  /* 0x0000001459147209 */ /* 0x000fe20007810000 */
[----:B------:R-:W-:Y:S01]  /*4590*/  MUFU.EX2 R154, R154 ;  /* 0x0000009a009a7308 */ /* 0x000fe20000000800 */
[----:B0-----:R-:W-:Y:S01]  /*45a0*/  FADD.FTZ R45, R156, R25 ;  /* 0x000000199c2d7221 */ /* 0x001fe20000010000 */
[----:B------:R-:W-:Y:S02]  /*45b0*/  F2FP.BF16.F32.PACK_AB R156, R25, R156 ;  /* 0x0000009c199c723e */ /* 0x000fe400000010ff */
[----:B------:R-:W-:Y:S01]  /*45c0*/  FMNMX.FTZ R20, R87, R20, !PT ;  /* 0x0000001457147209 */ /* 0x000fe20007810000 */
[----:B-1----:R-:W-:Y:S01]  /*45d0*/  FADD.FTZ R28, R158, R45 ;  /* 0x0000002d9e1c7221 */ /* 0x002fe20000010000 */
[----:B--2---:R-:W-:Y:S02]  /*45e0*/  F2FP.BF16.F32.PACK_AB R158, R27, R158 ;  /* 0x0000009e1b9e723e */ /* 0x004fe400000010ff */
[----:B------:R-:W-:Y:S01]  /*45f0*/  FMNMX.FTZ R20, R91, R20, !PT ;  /* 0x000000145b147209 */ /* 0x000fe20007810000 */
[----:B------:R-:W-:Y:S03]  /*4600*/  MUFU.EX2 R95, R24 ;  /* 0x00000018005f7308 */ /* 0x000fe60000000800 */
[----:B------:R-:W-:-:S04]  /*4610*/  FMNMX.FTZ R20, R85, R20, !PT ;  /* 0x0000001455147209 */ /* 0x000fc80007810000 */
[----:B------:R-:W-:Y:S01]  /*4620*/  FMNMX.FTZ R20, R93, R20, !PT ;  /* 0x000000145d147209 */ /* 0x000fe20007810000 */
[----:B------:R-:W0:Y:S04]  /*4630*/  MUFU.EX2 R2, R2 ;  /* 0x0000000200027308 */ /* 0x000e280000000800 */
[----:B------:R-:W1:Y:S04]  /*4640*/  SHFL.BFLY PT, R79, R20, 0x2, 0x1f ;  /* 0x0c401f00144f7f89 */ /* 0x000e6800000e0000 */
[----:B------:R-:W-:Y:S08]  /*4650*/  MUFU.EX2 R81, R81 ;  /* 0x0000005100517308 */ /* 0x000ff00000000800 */
[----:B------:R-:W-:Y:S01]  /*4660*/  MUFU.EX2 R77, R77 ;  /* 0x0000004d004d7308 */ /* 0x000fe20000000800 */
[----:B0-----:R-:W-:-:S07]  /*4670*/  F2FP.BF16.F32.PACK_AB R148, R97, R2 ;  /* 0x000000026194723e */ /* 0x001fce00000010ff */
[----:B------:R-:W-:Y:S01]  /*4680*/  MUFU.EX2 R144, R75 ;  /* 0x0000004b00907308 */ /* 0x000fe20000000800 */
[----:B-1----:R-:W-:-:S07]  /*4690*/  FMNMX.FTZ R79, R20, R79, !PT ;  /* 0x0000004f144f7209 */ /* 0x002fce0007810000 */
        /* <DEDUP_REMOVED lines=9> */
[----:B------:R-:W-:Y:S02]  /*4730*/  FSEL R6, R6, RZ, P2 ;  /* 0x000000ff06067208 */ /* 0x000fe40001000000 */
[----:B------:R-:W-:-:S03]  /*4740*/  PLOP3.LUT P2, PT, PT, PT, UP1, 0x40, 0x0 ;  /* 0x000000000000781c */ /* 0x000fc60003f4e818 */
        /* <DEDUP_REMOVED lines=13> */
[----:B0-----:R-:W-:Y:S01]  /*4820*/  FADD.FTZ R39, R27, R28 ;  /* 0x0000001c1b277221 */ /* 0x001fe20000010000 */
[-CC-:B------:R-:W-:Y:S01]  /*4830*/  FFMA.FTZ R11, R11, R10.reuse, -R6.reuse ;  /* 0x0000000a0b0b7223 */ /* 0x180fe20000010806 */
[-CC-:B------:R-:W-:Y:S01]  /*4840*/  FFMA.FTZ R33, R33, R10.reuse, -R6.reuse ;  /* 0x0000000a21217223 */ /* 0x180fe20000010806 */
[-CC-:B------:R-:W-:Y:S01]  /*4850*/  FFMA.FTZ R15, R15, R10.reuse, -R6.reuse ;  /* 0x0000000a0f0f7223 */ /* 0x180fe20000010806 */
[----:B------:R-:W-:Y:S01]  /*4860*/  FADD.FTZ R28, R152, R39 ;  /* 0x00000027981c7221 */ /* 0x000fe20000010000 */
        /* <DEDUP_REMOVED lines=11> */
[----:B------:R-:W-:Y:S01]  /*4920*/  FFMA.FTZ R93, R93, R10, -R6 ;  /* 0x0000000a5d5d7223 */ /* 0x000fe20000010806 */
[----:B------:R-:W-:-:S06]  /*4930*/  F2FP.BF16.F32.PACK_AB R152, R29, R152 ;  /* 0x000000981d98723e */ /* 0x000fcc00000010ff */
[----:B------:R-:W-:Y:S01]  /*4940*/  MUFU.EX2 R61, R61 ;  /* 0x0000003d003d7308 */ /* 0x000fe20000000800 */
[----:B-1----:R-:W-:Y:S01]  /*4950*/  FADD.FTZ R35, R29, R28 ;  /* 0x0000001c1d237221 */ /* 0x002fe20000010000 */
[----:B0-----:R-:W-:-:S03]  /*4960*/  F2FP.BF16.F32.PACK_AB R157, R65, R0 ;  /* 0x00000000419d723e */ /* 0x001fc600000010ff */
[----:B------:R-:W-:Y:S01]  /*4970*/  FADD.FTZ R32, R154, R35 ;  /* 0x000000239a207221 */ /* 0x000fe20000010000 */
[C---:B------:R-:W-:Y:S02]  /*4980*/  F2FP.BF16.F32.PACK_AB R154, R95.reuse, R154 ;  /* 0x0000009a5f9a723e */ /* 0x040fe400000010ff */
[----:B------:R-:W0:Y:S01]  /*4990*/  MUFU.EX2 R12, R57 ;  /* 0x00000039000c7308 */ /* 0x000e220000000800 */
[----:B------:R-:W-:Y:S01]  /*49a0*/  FADD.FTZ R35, R95, R32 ;  /* 0x000000205f237221 */ /* 0x000fe20000010000 */
[----:B------:R-:W-:-:S03]  /*49b0*/  FADD.FTZ R32, R0, R65 ;  /* 0x0000004100207221 */ /* 0x000fc60000010000 */
[----:B------:R-:W-:-:S03]  /*49c0*/  FADD.FTZ R34, R2, R35 ;  /* 0x0000002302227221 */ /* 0x000fc60000010000 */
[----:B------:R-:W-:Y:S01]  /*49d0*/  MUFU.EX2 R53, R53 ;  /* 0x0000003500357308 */ /* 0x000fe20000000800 */
[----:B------:R-:W-:-:S04]  /*49e0*/  FADD.FTZ R34, R97, R34 ;  /* 0x0000002261227221 */ /* 0x000fc80000010000 */
[----:B------:R-:W-:-:S03]  /*49f0*/  FADD.FTZ R35, R81, R34 ;  /* 0x0000002251237221 */ /* 0x000fc60000010000 */
[----:B------:R-:W1:Y:S01]  /*4a00*/  MUFU.EX2 R14, R49 ;  /* 0x00000031000e7308 */ /* 0x000e620000000800 */
[----:B------:R-:W-:Y:S01]  /*4a10*/  FADD.FTZ R36, R150, R35 ;  /* 0x0000002396247221 */ /* 0x000fe20000010000 */
[----:B0-----:R-:W-:Y:S02]  /*4a20*/  F2FP.BF16.F32.PACK_AB R159, R12, R61 ;  /* 0x0000003d0c9f723e */ /* 0x001fe400000010ff */
[----:B------:R-:W-:-:S04]  /*4a30*/  F2FP.BF16.F32.PACK_AB R150, R150, R81 ;  /* 0x000000519696723e */ /* 0x000fc800000010ff */
[----:B------:R-:W0:Y:S08]  /*4a40*/  MUFU.EX2 R43, R43 ;  /* 0x0000002b002b7308 */ /* 0x000e300000000800 */
[----:B------:R2:W-:Y:S01]  /*4a50*/  MUFU.EX2 R26, R31 ;  /* 0x0000001f001a7308 */ /* 0x0005e20000000800 */
[----:B-1----:R-:W-:-:S07]  /*4a60*/  F2FP.BF16.F32.PACK_AB R153, R14, R53 ;  /* 0x000000350e99723e */ /* 0x002fce00000010ff */
[----:B------:R-:W1:Y:S01]  /*4a70*/  MUFU.EX2 R37, R37 ;  /* 0x0000002500257308 */ /* 0x000e620000000800 */
[----:B--2---:R-:W-:Y:S01]  /*4a80*/  FADD.FTZ R31, R61, R32 ;  /* 0x000000203d1f7221 */ /* 0x004fe20000010000 */
[----:B0-----:R-:W-:-:S03]  /*4a90*/  F2FP.BF16.F32.PACK_AB R155, R20, R43 ;  /* 0x0000002b149b723e */ /* 0x001fc600000010ff */
[----:B------:R-:W-:Y:S01]  /*4aa0*/  FADD.FTZ R34, R12, R31 ;  /* 0x0000001f0c227221 */ /* 0x000fe20000010000 */
[----:B------:R-:W-:Y:S02]  /*4ab0*/  FADD.FTZ R31, R77, R36 ;  /* 0x000000244d1f7221 */ /* 0x000fe40000010000 */
[----:B------:R0:W-:Y:S02]  /*4ac0*/  MUFU.EX2 R28, R11 ;  /* 0x0000000b001c7308 */ /* 0x0001e40000000800 */
[C---:B------:R-:W-:Y:S01]  /*4ad0*/  FADD.FTZ R36, R144.reuse, R31 ;  /* 0x0000001f90247221 */ /* 0x040fe20000010000 */
[----:B------:R-:W-:-:S05]  /*4ae0*/  F2FP.BF16.F32.PACK_AB R144, R144, R77 ;  /* 0x0000004d9090723e */ /* 0x000fca00000010ff */
[----:B------:R-:W2:Y:S01]  /*4af0*/  MUFU.EX2 R33, R33 ;  /* 0x0000002100217308 */ /* 0x000ea20000000800 */
[----:B0-----:R-:W-:Y:S01]  /*4b00*/  FADD.FTZ R11, R53, R34 ;  /* 0x00000022350b7221 */ /* 0x001fe20000010000 */
[----:B-1----:R-:W-:-:S03]  /*4b10*/  F2FP.BF16.F32.PACK_AB R149, R24, R37 ;  /* 0x000000251895723e */ /* 0x002fc600000010ff */
[----:B------:R-:W-:-:S03]  /*4b20*/  FADD.FTZ R34, R14, R11 ;  /* 0x0000000b0e227221 */ /* 0x000fc60000010000 */
[----:B------:R0:W-:Y:S01]  /*4b30*/  MUFU.EX2 R32, R15 ;  /* 0x0000000f00207308 */ /* 0x0001e20000000800 */
[----:B------:R-:W-:-:S07]  /*4b40*/  FADD.FTZ R11, R43, R34 ;  /* 0x000000222b0b7221 */ /* 0x000fce0000010000 */
[----:B------:R-:W1:Y:S01]  /*4b50*/  MUFU.EX2 R21, R21 ;  /* 0x0000001500157308 */ /* 0x000e620000000800 */
[----:B0-----:R-:W-:Y:S01]  /*4b60*/  FADD.FTZ R15, R73, R36 ;  /* 0x00000024490f7221 */ /* 0x001fe20000010000 */
[----:B------:R-:W-:Y:S01]  /*4b70*/  FADD.FTZ R36, R20, R11 ;  /* 0x0000000b14247221 */ /* 0x000fe20000010000 */
[----:B--2---:R-:W-:Y:S02]  /*4b80*/  F2FP.BF16.F32.PACK_AB R151, R26, R33 ;  /* 0x000000211a97723e */ /* 0x004fe400000010ff */
[C---:B------:R-:W-:Y:S01]  /*4b90*/  FADD.FTZ R38, R146.reuse, R15 ;  /* 0x0000000f92267221 */ /* 0x040fe20000010000 */
[----:B------:R-:W-:Y:S01]  /*4ba0*/  FADD.FTZ R11, R37, R36 ;  /* 0x00000024250b7221 */ /* 0x000fe20000010000 */
[----:B------:R-:W-:Y:S01]  /*4bb0*/  F2FP.BF16.F32.PACK_AB R146, R146, R73 ;  /* 0x000000499292723e */ /* 0x000fe200000010ff */
[----:B------:R-:W-:Y:S01]  /*4bc0*/  MUFU.EX2 R142, R55 ;  /* 0x00000037008e7308 */ /* 0x000fe20000000800 */
[----:B------:R-:W-:Y:S01]  /*4bd0*/  FADD.FTZ R15, R69, R38 ;  /* 0x00000026450f7221 */ /* 0x000fe20000010000 */
[----:B------:R-:W-:-:S03]  /*4be0*/  FADD.FTZ R6, R24, R11 ;  /* 0x0000000b18067221 */ /* 0x000fc60000010000 */
[C---:B------:R-:W-:Y:S01]  /*4bf0*/  FADD.FTZ R36, R140.reuse, R15 ;  /* 0x0000000f8c247221 */ /* 0x040fe20000010000 */
[----:B------:R-:W-:Y:S01]  /*4c00*/  FADD.FTZ R11, R33, R6 ;  /* 0x00000006210b7221 */ /* 0x000fe20000010000 */
[----:B------:R-:W-:Y:S01]  /*4c10*/  F2FP.BF16.F32.PACK_AB R140, R140, R69 ;  /* 0x000000458c8c723e */ /* 0x000fe200000010ff */
[----:B------:R-:W0:Y:S01]  /*4c20*/  MUFU.EX2 R9, R9 ;  /* 0x0000000900097308 */ /* 0x000e220000000800 */
[----:B-1----:R-:W-:Y:S01]  /*4c30*/  F2FP.BF16.F32.PACK_AB R145, R28, R21 ;  /* 0x000000151c91723e */ /* 0x002fe200000010ff */
[----:B------:R-:W-:-:S04]  /*4c40*/  FADD.FTZ R6, R26, R11 ;  /* 0x0000000b1a067221 */ /* 0x000fc80000010000 */
[----:B------:R-:W-:Y:S02]  /*4c50*/  FADD.FTZ R11, R21, R6 ;  /* 0x00000006150b7221 */ /* 0x000fe40000010000 */
[----:B------:R-:W-:Y:S02]  /*4c60*/  MUFU.EX2 R51, R51 ;  /* 0x0000003300337308 */ /* 0x000fe40000000800 */
[----:B------:R-:W-:-:S06]  /*4c70*/  FADD.FTZ R6, R28, R11 ;  /* 0x0000000b1c067221 */ /* 0x000fcc0000010000 */
[----:B------:R-:W1:Y:S01]  /*4c80*/  MUFU.EX2 R3, R3 ;  /* 0x0000000300037308 */ /* 0x000e620000000800 */
[----:B0-----:R-:W-:Y:S01]  /*4c90*/  FADD.FTZ R11, R9, R6 ;  /* 0x00000006090b7221 */ /* 0x001fe20000010000 */
[C---:B------:R-:W-:Y:S01]  /*4ca0*/  F2FP.BF16.F32.PACK_AB R147, R32.reuse, R9 ;  /* 0x000000092093723e */ /* 0x040fe200000010ff */
[----:B------:R-:W-:Y:S02]  /*4cb0*/  VIADD R9, R83, 0xfffffffe ;  /* 0xfffffffe53097836 */ /* 0x000fe40000000000 */
[----:B------:R-:W-:-:S03]  /*4cc0*/  FADD.FTZ R38, R32, R11 ;  /* 0x0000000b20267221 */ /* 0x000fc60000010000 */
[----:B------:R0:W2:Y:S08]  /*4cd0*/  MUFU.EX2 R34, R13 ;  /* 0x0000000d00227308 */ /* 0x0000b00000000800 */
[----:B------:R-:W3:Y:S01]  /*4ce0*/  MUFU.EX2 R41, R41 ;  /* 0x0000002900297308 */ /* 0x000ee20000000800 */
[----:B0-----:R-:W-:Y:S01]  /*4cf0*/  FADD.FTZ R13, R59, R36 ;  /* 0x000000243b0d7221 */ /* 0x001fe20000010000 */
[----:B-1----:R-:W-:-:S03]  /*4d00*/  FADD.FTZ R11, R3, R38 ;  /* 0x00000026030b7221 */ /* 0x002fc60000010000 */
[C---:B------:R-:W-:Y:S01]  /*4d10*/  FADD.FTZ R36, R142.reuse, R13 ;  /* 0x0000000d8e247221 */ /* 0x040fe20000010000 */
[----:B------:R-:W-:Y:S02]  /*4d20*/  F2FP.BF16.F32.PACK_AB R142, R142, R59 ;  /* 0x0000003b8e8e723e */ /* 0x000fe400000010ff */
[----:B------:R-:W0:Y:S01]  /*4d30*/  MUFU.EX2 R63, R63 ;  /* 0x0000003f003f7308 */ /* 0x000e220000000800 */
[----:B------:R-:W-:Y:S01]  /*4d40*/  FADD.FTZ R13, R51, R36 ;  /* 0x00000024330d7221 */ /* 0x000fe20000010000 */
[C---:B--2---:R-:W-:Y:S01]  /*4d50*/  FADD.FTZ R0, R34.reuse, R11 ;  /* 0x0000000b22007221 */ /* 0x044fe20000010000 */
[----:B------:R-:W-:Y:S02]  /*4d60*/  F2FP.BF16.F32.PACK_AB R141, R34, R3 ;  /* 0x00000003228d723e */ /* 0x000fe400000010ff */
[C---:B------:R-:W-:Y:S01]  /*4d70*/  FADD.FTZ R36, R136.reuse, R13 ;  /* 0x0000000d88247221 */ /* 0x040fe20000010000 */
[----:B------:R-:W-:Y:S02]  /*4d80*/  F2FP.BF16.F32.PACK_AB R136, R136, R51 ;  /* 0x000000338888723e */ /* 0x000fe400000010ff */
[----:B------:R-:W1:Y:S01]  /*4d90*/  MUFU.EX2 R2, R89 ;  /* 0x0000005900027308 */ /* 0x000e620000000800 */
[----:B---3--:R-:W-:-:S07]  /*4da0*/  FADD.FTZ R13, R41, R36 ;  /* 0x00000024290d7221 */ /* 0x008fce0000010000 */
        /* <DEDUP_REMOVED lines=11> */
[----:B-1----:R-:W-:Y:S01]  /*4e60*/  FADD.FTZ R3, R85, R12 ;  /* 0x0000000c55037221 */ /* 0x002fe20000010000 */
[C---:B--2---:R-:W-:Y:S01]  /*4e70*/  FADD.FTZ R6, R30.reuse, R13 ;  /* 0x0000000d1e067221 */ /* 0x044fe20000010000 */
[----:B------:R-:W-:Y:S02]  /*4e80*/  F2FP.BF16.F32.PACK_AB R138, R30, R41 ;  /* 0x000000291e8a723e */ /* 0x000fe400000010ff */
[C---:B0-----:R-:W-:Y:S01]  /*4e90*/  FADD.FTZ R3, R0.reuse, R3 ;  /* 0x0000000300037221 */ /* 0x041fe20000010000 */
[----:B------:R-:W-:Y:S01]  /*4ea0*/  F2FP.BF16.F32.PACK_AB R139, R0, R85 ;  /* 0x00000055008b723e */ /* 0x000fe200000010ff */
[----:B------:R-:W-:Y:S06]  /*4eb0*/  @P2 BRA `(.L_x_1152) ;  /* 0x0000000000442947 */ /* 0x000fec0003800000 */
        /* <DEDUP_REMOVED lines=10> */
.L_x_1153:
[----:B------:R-:W-:-:S11]  /*4f60*/  UISETP.NE.AND UP2, UPT, UR11, 0x1, UPT ;  /* 0x000000010b00788c */ /* 0x000fd6000bf45270 */
[----:B------:R-:W-:Y:S02]  /*4f70*/  @UP2 ULDC.64 UR4, c[0x0][0x9e8] ;  /* 0x00027a0000042ab9 */ /* 0x000fe40000000a00 */
[----:B------:R-:W-:-:S04]  /*4f80*/  UIMAD.WIDE.U32 UR6, UR14, UR4, URZ ;  /* 0x000000040e0672a5 */ /* 0x000fc8000f8e003f */
[----:B------:R-:W-:-:S12]  /*4f90*/  @UP2 USHF.R.U32.HI UR14, URZ, UR5, UR7 ;  /* 0x000000053f0e2299 */ /* 0x000fd80008011607 */
.L_x_1154:
[----:B------:R-:W-:-:S04]  /*4fa0*/  UIMAD UR11, UR14, UR11, UR11 ;  /* 0x0000000b0e0b72a4 */ /* 0x000fc8000f8e020b */
[----:B------:R-:W-:-:S04]  /*4fb0*/  UISETP.LT.AND UP2, UPT, UR10, UR11, UPT ;  /* 0x0000000b0a00728c */ /* 0x000fc8000bf41270 */
[----:B------:R-:W-:-:S12]  /*4fc0*/  USEL UR10, UR10, UR11, UP2 ;  /* 0x0000000b0a0a7287 */ /* 0x000fd80009000000 */
.L_x_1152:
[----:B------:R-:W-:Y:S01]  /*4fd0*/  R2UR UR6, R23 ;  /* 0x00000000170672ca */ /* 0x000fe200000e0000 */
[----:B------:R-:W-:Y:S01]  /*4fe0*/  UIMAD.WIDE UR4, UR10, 0x2aaaaaab, URZ ;  /* 0x2aaaaaab0a0478a5 */ /* 0x000fe2000f8e023f */
[----:B------:R-:W-:Y:S01]  /*4ff0*/  IMAD.MOV.U32 R2, RZ, RZ, 0x3f800000 ;  /* 0x3f800000ff027424 */ /* 0x000fe200078e00ff */
[----:B------:R-:W-:Y:S01]  /*5000*/  CS2R R86, SRZ ;  /* 0x0000000000567805 */ /* 0x000fe2000001ff00 */
[----:B------:R-:W-:Y:S01]  /*5010*/  IMAD.MOV.U32 R0, RZ, RZ, 0x3f800000 ;  /* 0x3f800000ff007424 */ /* 0x000fe200078e00ff */
[----:B------:R-:W-:Y:S01]  /*5020*/  USHF.R.U32.HI UR4, URZ, 0x1f, UR5 ;  /* 0x0000001f3f047899 */ /* 0x000fe20008011605 */
[----:B------:R-:W-:Y:S02]  /*5030*/  CS2R R84, SRZ ;  /* 0x0000000000547805 */ /* 0x000fe4000001ff00 */
[----:B------:R-:W-:Y:S02]  /*5040*/  CS2R R82, SRZ ;  /* 0x0000000000527805 */ /* 0x000fe4000001ff00 */
[----:B------:R-:W-:Y:S01]  /*5050*/  CS2R R80, SRZ ;  /* 0x0000000000507805 */ /* 0x000fe2000001ff00 */
[----:B------:R-:W-:Y:S01]  /*5060*/  ULEA.HI.SX32 UR4, UR5, UR4, 0x1c ;  /* 0x0000000405047291 */ /* 0x000fe2000f8fe23f */
[----:B------:R-:W-:-:S02]  /*5070*/  CS2R R78, SRZ ;  /* 0x00000000004e7805 */ /* 0x000fc4000001ff00 */
[----:B------:R-:W-:Y:S02]  /*5080*/  CS2R R76, SRZ ;  /* 0x00000000004c7805 */ /* 0x000fe4000001ff00 */
[----:B------:R-:W-:Y:S01]  /*5090*/  CS2R R74, SRZ ;  /* 0x00000000004a7805 */ /* 0x000fe2000001ff00 */
[----:B------:R-:W-:Y:S01]  /*50a0*/  UISETP.LT.AND UP2, UPT, UR6, UR4, UPT ;  /* 0x000000040600728c */ /* 0x000fe2000bf41270 */
[----:B------:R-:W-:Y:S02]  /*50b0*/  CS2R R72, SRZ ;  /* 0x0000000000487805 */ /* 0x000fe4000001ff00 */
[----:B------:R-:W-:Y:S02]  /*50c0*/  CS2R R70, SRZ ;  /* 0x0000000000467805 */ /* 0x000fe4000001ff00 */
[----:B------:R-:W-:Y:S01]  /*50d0*/  CS2R R68, SRZ ;  /* 0x0000000000447805 */ /* 0x000fe2000001ff00 */
[----:B------:R-:W-:Y:S01]  /*50e0*/  USEL UR50, UR6, UR4, !UP2 ;  /* 0x0000000406327287 */ /* 0x000fe2000d000000 */
[----:B------:R-:W-:-:S02]  /*50f0*/  CS2R R66, SRZ ;  /* 0x0000000000427805 */ /* 0x000fc4000001ff00 */
[----:B------:R-:W-:Y:S02]  /*5100*/  CS2R R64, SRZ ;  /* 0x0000000000407805 */ /* 0x000fe4000001ff00 */
[----:B------:R-:W-:Y:S02]  /*5110*/  CS2R R62, SRZ ;  /* 0x00000000003e7805 */ /* 0x000fe4000001ff00 */
[----:B------:R-:W-:Y:S02]  /*5120*/  CS2R R60, SRZ ;  /* 0x00000000003c7805 */ /* 0x000fe4000001ff00 */
[----:B------:R-:W-:Y:S02]  /*5130*/  CS2R R58, SRZ ;  /* 0x00000000003a7805 */ /* 0x000fe4000001ff00 */
[----:B------:R-:W-:Y:S02]  /*5140*/  ISETP.GE.AND P2, PT, R9, UR50, PT ;  /* 0x0000003209007c0c */ /* 0x000fe4000bf46270 */
        /* <DEDUP_REMOVED lines=17> */
[----:B------:R-:W-:Y:S06]  /*5260*/  @!P2 BRA `(.L_x_1155) ;  /* 0x0000003000eca947 */ /* 0x000fec0003800000 */
[----:B------:R-:W-:Y:S01]  /*5270*/  IMAD.MOV.U32 R2, RZ, RZ, 0x3f800000 ;  /* 0x3f800000ff027424 */ /* 0x000fe200078e00ff */
[----:B------:R-:W-:Y:S01]  /*5280*/  ULDC UR51, c[0x0][0x9e4] ;  /* 0x0002790000337ab9 */ /* 0x000fe20000000800 */
[----:B------:R-:W-:Y:S01]  /*5290*/  IMAD.MOV.U32 R87, RZ, RZ, RZ ;  /* 0x000000ffff577224 */ /* 0x000fe200078e00ff */
[----:B------:R-:W-:Y:S01]  /*52a0*/  ULDC UR4, c[0x0][0x9d8] ;  /* 0x0002760000047ab9 */ /* 0x000fe20000000800 */
[----:B------:R-:W-:-:S05]  /*52b0*/  ULDC UR55, c[0x0][0x9e0] ;  /* 0x0002780000377ab9 */ /* 0x000fca0000000800 */
.L_x_1172:
[----:B------:R-:W-:-:S04]  /*52c0*/  UIADD3 UR5, UR37, 0x1, URZ ;  /* 0x0000000125057890 */ /* 0x000fc8000fffe03f */
[----:B------:R-:W-:-:S04]  /*52d0*/  UISETP.NE.AND UP2, UPT, UR5, 0x2, UPT ;  /* 0x000000020500788c */ /* 0x000fc8000bf45270 */
[----:B------:R-:W-:Y:S02]  /*52e0*/  USEL UR39, URZ, 0x1, UP2 ;  /* 0x000000013f277887 */ /* 0x000fe40009000000 */
[----:B------:R-:W-:Y:S02]  /*52f0*/  USEL UR5, UR5, URZ, UP2 ;  /* 0x0000003f05057287 */ /* 0x000fe40009000000 */
[----:B------:R-:W-:Y:S01]  /*5300*/  ULOP3.LUT UR39, UR36, UR39, URZ, 0x3c, !UPT ;  /* 0x0000002724277292 */ /* 0x000fe2000f8e3c3f */
[----:B------:R-:W-:Y:S11]  /*5310*/  @!P0 BRA `(.L_x_1156) ;  /* 0x0000000000048947 */ /* 0x000ff60003800000 */
[----:B------:R-:W-:Y:S01]  /*5320*/  BPT.TRAP 0x1 ;  /* 0x000000040000795c */ /* 0x000fe20000300000 */
.L_x_1156:
[----:B------:R-:W-:Y:S01]  /*5330*/  ULEA UR7, UR5, UR38, 0x3 ;  /* 0x0000002605077291 */ /* 0x000fe2000f8e183f */
[----:B------:R-:W-:-:S05]  /*5340*/  IMAD.U32 R10, RZ, RZ, UR39 ;  /* 0x00000027ff0a7e24 */ /* 0x000fca000f8e00ff */
[----:B------:R-:W-:-:S04]  /*5350*/  SHF.L.U32 R10, R10, 0x1f, RZ ;  /* 0x0000001f0a0a7819 */ /* 0x000fc800000006ff */
[----:B------:R0:W1:Y:S01]  /*5360*/  SYNCS.PHASECHK.TRANS64.TRYWAIT P2, [UR7+0x2a830], R10 ;  /* 0x02a8300aff0075a7 */ /* 0x0000620008040147 */
[----:B------:R-:W-:Y:S05]  /*5370*/  @!P0 BRA `(.L_x_1157) ;  /* 0x0000000000048947 */ /* 0x000fea0003800000 */
[----:B------:R-:W-:Y:S01]  /*5380*/  BPT.TRAP 0x1 ;  /* 0x000000040000795c */ /* 0x000fe20000300000 */
.L_x_1157:
[----:B-1----:R-:W-:Y:S05]  /*5390*/  @P2 BRA `(.L_x_1158) ;  /* 0x0000000000082947 */ /* 0x002fea0003800000 */
[----:B------:R-:W1:Y:S02]  /*53a0*/  SYNCS.PHASECHK.TRANS64.TRYWAIT P2, [UR7+0x2a830], R10 ;  /* 0x02a8300aff0075a7 */ /* 0x000e640008040147 */
[----:B-1----:R-:W-:Y:S05]  /*53b0*/  @!P2 BRA `(.L_x_1159) ;  /* 0x000001400018a947 */ /* 0x002fea0003800000 */
.L_x_1158:
        /* <DEDUP_REMOVED lines=18> */
[----:B------:R-:W-:Y:S01]  /*54e0*/  UMOV UR44, UR56 ;  /* 0x00000038002c7c82 */ /* 0x000fe20008000000 */
[----:B------:R-:W-:Y:S01]  /*54f0*/  UMOV UR45, UR57 ;  /* 0x00000039002d7c82 */ /* 0x000fe20008000000 */
        /* <DEDUP_REMOVED lines=73> */
[----:B------:R-:W-:Y:S01]  /*5990*/  HGMMA.64x96x16.F32.BF16 R88, gdesc[UR44], R88, gsb0 ;  /* 0x016000002c5879f0 */ /* 0x000fe20008001858 */
[----:B------:R-:W-:Y:S01]  /*59a0*/  UIADD3 UR46, UR6, 0x4, URZ ;  /* 0x00000004062e7890 */ /* 0x000fe2000fffe03f */
[----:B------:R-:W-:Y:S01]  /*59b0*/  UMOV UR44, UR52 ;  /* 0x00000034002c7c82 */ /* 0x000fe20008000000 */
[----:B------:R-:W-:Y:S01]  /*59c0*/  UMOV UR45, UR53 ;  /* 0x00000035002d7c82 */ /* 0x000fe20008000000 */
[----:B------:R-:W-:Y:S01]  /*59d0*/  UMOV UR47, 0x40000040 ;  /* 0x40000040002f7882 */ /* 0x000fe20000000000 */
[----:B------:R-:W-:Y:S02]  /*59e0*/  WARPGROUP.DEPBAR.LE gsb0, 0x0 ;  /* 0x00008000000079c5 */ /* 0x000fe40000010000 */
        /* <DEDUP_REMOVED lines=36> */
.L_x_1160:
[----:B------:R-:W-:Y:S01]  /*5c30*/  ULEA UR6, UR37, UR38, 0x3 ;  /* 0x0000002625067291 */ /* 0x000fe2000f8e183f */
[----:B------:R-:W-:-:S05]  /*5c40*/  IMAD.U32 R0, RZ, RZ, UR36 ;  /* 0x00000024ff007e24 */ /* 0x000fca000f8e00ff */
[----:B------:R-:W-:-:S04]  /*5c50*/  SHF.L.U32 R0, R0, 0x1f, RZ ;  /* 0x0000001f00007819 */ /* 0x000fc800000006ff */
[----:B------:R2:W3:Y:S01]  /*5c60*/  SYNCS.PHASECHK.TRANS64.TRYWAIT P2, [UR6+0x2a850], R0 ;  /* 0x02a85000ff0075a7 */ /* 0x0004e20008040146 */
[----:B------:R-:W-:Y:S05]  /*5c70*/  @!P0 BRA `(.L_x_1161) ;  /* 0x0000000000048947 */ /* 0x000fea0003800000 */
[----:B------:R-:W-:Y:S01]  /*5c80*/  BPT.TRAP 0x1 ;  /* 0x000000040000795c */ /* 0x000fe20000300000 */
.L_x_1161:
[----:B---3--:R-:W-:Y:S05]  /*5c90*/  @P2 BRA `(.L_x_1162) ;  /* 0x0000000000082947 */ /* 0x008fea0003800000 */
[----:B------:R-:W3:Y:S02]  /*5ca0*/  SYNCS.PHASECHK.TRANS64.TRYWAIT P2, [UR6+0x2a850], R0 ;  /* 0x02a85000ff0075a7 */ /* 0x000ee40008040146 */
[----:B---3--:R-:W-:Y:S05]  /*5cb0*/  @!P2 BRA `(.L_x_1163) ;  /* 0x0000013400f0a947 */ /* 0x008fea0003800000 */
.L_x_1162:
[----:B------:R-:W-:Y:S01]  /*5cc0*/  UIADD3 UR10, UR38, 0x400, URZ ;  /* 0x00000400260a7890 */ /* 0x000fe2000fffe03f */
[----:B------:R-:W-:Y:S01]  /*5cd0*/  WARPGROUP.ARRIVE ;  /* 0x00000000000079c5 */ /* 0x000fe20000000000 */
[----:B------:R-:W-:Y:S01]  /*5ce0*/  UMOV UR11, 0x40000040 ;  /* 0x40000040000b7882 */ /* 0x000fe20000000000 */
[----:B------:R-:W-:Y:S01]  /*5cf0*/  PLOP3.LUT P2, PT, PT, PT, UP0, 0x80, 0x0 ;  /* 0x000000000000781c */ /* 0x000fe20003f4f008 */
[----:B------:R-:W-:Y:S01]  /*5d00*/  USHF.R.U32.HI UR10, URZ, 0x4, UR10 ;  /* 0x000000043f0a7899 */ /* 0x000fe2000801160a */
[----:B------:R-:W-:Y:S01]  /*5d10*/  PLOP3.LUT P3, PT, PT, PT, UP0, 0x80, 0x0 ;  /* 0x000000000000781c */ /* 0x000fe20003f6f008 */
[----:B------:R-:W-:Y:S01]  /*5d20*/  FMUL.FTZ R14, R95, UR4 ;  /* 0x000000045f0e7c20 */ /* 0x000fe20008410000 */
[----:B------:R-:W-:Y:S01]  /*5d30*/  FMUL.FTZ R95, R115, UR4 ;  /* 0x00000004735f7c20 */ /* 0x000fe20008410000 */
[----:B------:R-:W-:Y:S01]  /*5d40*/  ULOP3.LUT UR10, UR10, 0x3fff, URZ, 0xc0, !UPT ;  /* 0x00003fff0a0a7892 */ /* 0x000fe2000f8ec03f */
[----:B-12---:R-:W-:Y:S01]  /*5d50*/  FMUL.FTZ R0, R90, UR4 ;  /* 0x000000045a007c20 */ /* 0x006fe20008410000 */
[----:B------:R-:W-:Y:S01]  /*5d60*/  FMUL.FTZ R90, R106, UR4 ;  /* 0x000000046a5a7c20 */ /* 0x000fe20008410000 */
[----:B------:R-:W-:Y:S01]  /*5d70*/  FMUL.FTZ R12, R88, UR4 ;  /* 0x00000004580c7c20 */ /* 0x000fe20008410000 */
[----:B------:R-:W-:Y:S01]  /*5d80*/  ULOP3.LUT UR10, UR10, 0x3000000, URZ, 0xfc, !UPT ;  /* 0x030000000a0a7892 */ /* 0x000fe2000f8efc3f */
[----:B------:R-:W-:Y:S01]  /*5d90*/  FMUL.FTZ R2, R91, UR4 ;  /* 0x000000045b027c20 */ /* 0x000fe20008410000 */
[----:B------:R-:W-:Y:S01]  /*5da0*/  FMUL.FTZ R20, R99, UR4 ;  /* 0x0000000463147c20 */ /* 0x000fe20008410000 */
[----:B------:R-:W-:Y:S01]  /*5db0*/  FMUL.FTZ R21, R102, UR4 ;  /* 0x0000000466157c20 */ /* 0x000fe20008410000 */
[----:B------:R-:W-:Y:S01]  /*5dc0*/  UIMAD UR14, UR37, 0x600, UR10 ;  /* 0x00000600250e78a4 */ /* 0x000fe2000f8e020a */
[----:B------:R-:W-:Y:S01]  /*5dd0*/  FMUL.FTZ R106, R108, UR4 ;  /* 0x000000046c6a7c20 */ /* 0x000fe20008410000 */
        /* <DEDUP_REMOVED lines=20> */
[----:B------:R-:W1:Y:S08]  /*5f20*/  MUFU.TANH R12, R12 ;  /* 0x0000000c000c7308 */ /* 0x000e700000002400 */
[----:B------:R-:W2:Y:S08]  /*5f30*/  MUFU.TANH R0, R0 ;  /* 0x0000000000007308 */ /* 0x000eb00000002400 */
[----:B------:R-:W3:Y:S08]  /*5f40*/  MUFU.TANH R2, R2 ;  /* 0x0000000200027308 */ /* 0x000ef00000002400 */
[----:B------:R-:W4:Y:S08]  /*5f50*/  MUFU.TANH R13, R13 ;  /* 0x0000000d000d7308 */ /* 0x000f300000002400 */
        /* <DEDUP_REMOVED lines=27> */
[----:B------:R-:W-:-:S06]  /*6110*/  WARPGROUP.ARRIVE ;  /* 0x00000000000079c5 */ /* 0x000fcc0000000000 */
[----:B------:R-:W-:Y:S01]  /*6120*/  HGMMA.64x128x16.F32.BF16 R24, R148, gdesc[UR8].tnspB, R24, gsb0 ;  /* 0x41e0000894187df0 */ /* 0x000fe20008001818 */
[----:B------:R-:W-:Y:S01]  /*6130*/  UIADD3 UR10, UR14, 0x180, URZ ;  /* 0x000001800e0a7890 */ /* 0x000fe2000fffe03f */
[----:B------:R-:W-:Y:S01]  /*6140*/  UMOV UR11, 0x40000040 ;  /* 0x40000040000b7882 */ /* 0x000fe20000000000 */
[----:B------:R-:W-:Y:S02]  /*6150*/  WARPGROUP.DEPBAR.LE gsb0, 0x0 ;  /* 0x00008000000079c5 */ /* 0x000fe40000010000 */
[----:B------:R-:W-:Y:S01]  /*6160*/  WARPGROUP.ARRIVE ;  /* 0x00000000000079c5 */ /* 0x000fe20000000000 */
[----:B------:R-:W-:Y:S01]  /*6170*/  FMUL.FTZ R148, R97, UR4 ;  /* 0x0000000461947c20 */ /* 0x000fe20008410000 */
[----:B------:R-:W-:Y:S01]  /*6180*/  FMUL.FTZ R149, R100, UR4 ;  /* 0x0000000464957c20 */ /* 0x000fe20008410000 */
[----:B------:R-:W-:Y:S01]  /*6190*/  FMUL.FTZ R150, R101, UR4 ;  /* 0x0000000465967c20 */ /* 0x000fe20008410000 */
[----:B------:R-:W-:Y:S01]  /*61a0*/  FMUL.FTZ R100, R118, UR4 ;  /* 0x0000000476647c20 */ /* 0x000fe20008410000 */
[----:B------:R-:W-:-:S02]  /*61b0*/  FMUL.FTZ R101, R122, UR4 ;  /* 0x000000047a657c20 */ /* 0x000fc40008410000 */
[----:B------:R-:W-:Y:S01]  /*61c0*/  HGMMA.64x128x16.F32.BF16 R24, R144, gdesc[UR8].tnspB, R24, gsb0 ;  /* 0x41e0000890187df0 */ /* 0x000fe20008001818 */
[----:B------:R-:W-:Y:S01]  /*61d0*/  UIADD3 UR10, UR14, 0x200, URZ ;  /* 0x000002000e0a7890 */ /* 0x000fe2000fffe03f */
[----:B------:R-:W-:Y:S01]  /*61e0*/  FMUL.FTZ R97, R134, UR4 ;  /* 0x0000000486617c20 */ /* 0x000fe20008410000 */
[----:B------:R-:W-:Y:S01]  /*61f0*/  UMOV UR11, 0x40000040 ;  /* 0x40000040000b7882 */ /* 0x000fe20000000000 */
[----:B------:R-:W-:Y:S01]  /*6200*/  IMAD R151, R9, -0x60, RZ ;  /* 0xffffffa009977824 */ /* 0x000fe200078e02ff */
        /* <DEDUP_REMOVED lines=10> */
[----:B------:R-:W-:Y:S02]  /*62b0*/  VIADD R114, R19, UR60 ;  /* 0x0000003c13727c36 */ /* 0x000fe40008000000 */
[----:B------:R-:W-:Y:S01]  /*62c0*/  FMUL.FTZ R144, R89, UR4 ;  /* 0x0000000459907c20 */ /* 0x000fe20008410000 */
        /* <DEDUP_REMOVED lines=14> */
[----:B------:R-:W0:Y:S01]  /*63b0*/  MUFU.TANH R144, R144 ;  /* 0x0000009000907308 */ /* 0x000e220000002400 */
[----:B------:R-:W-:-:S07]  /*63c0*/  IMAD.IADD R116, R151, 0x1, -R18 ;  /* 0x0000000197747824 */ /* 0x000fce00078e0a12 */
        /* <DEDUP_REMOVED lines=12> */
[----:B------:R-:W1:Y:S01]  /*6490*/  MUFU.TANH R93, R93 ;  /* 0x0000005d005d7308 */ /* 0x000e620000002400 */
[----:B------:R-:W-:-:S02]  /*64a0*/  WARPGROUP.DEPBAR.LE gsb0, 0x0 ;  /* 0x00008000000079c5 */ /* 0x000fc40000010000 */
[----:B------:R-:W-:Y:S01]  /*64b0*/  WARPGROUP.ARRIVE ;  /* 0x00000000000079c5 */ /* 0x000fe20000000000 */
[----:B------:R-:W-:Y:S01]  /*64c0*/  FMUL.FTZ R140, R104, UR4 ;  /* 0x00000004688c7c20 */ /* 0x000fe20008410000 */
[----:B------:R-:W-:Y:S01]  /*64d0*/  FMUL.FTZ R104, R127, UR4 ;  /* 0x000000047f687c20 */ /* 0x000fe20008410000 */
[----:B------:R-:W-:-:S03]  /*64e0*/  FMUL.FTZ R127, R132, UR4 ;  /* 0x00000004847f7c20 */ /* 0x000fc60008410000 */
[----:B------:R-:W-:Y:S01]  /*64f0*/  HGMMA.64x128x16.F32.BF16 R24, R136, gdesc[UR8].tnspB, R24, gsb0 ;  /* 0x41e0000888187df0 */ /* 0x000fe20008001818 */
[----:B------:R-:W-:Y:S01]  /*6500*/  @UP0 ULDC UR10, c[0x0][0x44c] ;  /* 0x00011300000a0ab9 */ /* 0x000fe20000000800 */
[----:B------:R-:W1:Y:S01]  /*6510*/  MUFU.TANH R140, R140 ;  /* 0x0000008c008c7308 */ /* 0x000e620000002400 */
[----:B0-----:R-:W-:Y:S01]  /*6520*/  @P2 IMAD.HI.U32 R10, R114, UR10, RZ ;  /* 0x0000000a720a2c27 */ /* 0x001fe2000f8e00ff */
[----:B------:R-:W-:Y:S01]  /*6530*/  @UP0 ULDC UR10, c[0x0][0x450] ;  /* 0x00011400000a0ab9 */ /* 0x000fe20000000800 */
[----:B------:R-:W-:-:S03]  /*6540*/  PLOP3.LUT P2, PT, PT, PT, UP1, 0x40, 0x0 ;  /* 0x000000000000781c */ /* 0x000fc60003f4e818 */
[----:B------:R-:W-:Y:S01]  /*6550*/  @P3 SHF.R.U32.HI R114, RZ, UR10, R10 ;  /* 0x0000000aff723c19 */ /* 0x000fe2000801160a */
[----:B------:R-:W-:Y:S01]  /*6560*/  IMAD.U32 R10, RZ, RZ, UR7 ;  /* 0x00000007ff0a7e24 */ /* 0x000fe2000f8e00ff */
[----:B------:R-:W0:Y:S03]  /*6570*/  MUFU.TANH R104, R104 ;  /* 0x0000006800687308 */ /* 0x000e260000002400 */
[----:B------:R-:W5:Y:S01]  /*6580*/  SHFL.IDX PT, R115, R114, RZ, 0x1c1f ;  /* 0x001c1fff72737589 */ /* 0x000f6200000e0000 */
[----:B------:R-:W-:-:S04]  /*6590*/  @!P1 VIADD R10, R10, 0x2a840 ;  /* 0x0002a8400a0a9836 */ /* 0x000fc80000000000 */
[----:B------:R-:W0:Y:S01]  /*65a0*/  MUFU.TANH R127, R127 ;  /* 0x0000007f007f7308 */ /* 0x000e220000002400 */
[----:B------:R-:W-:Y:S01]  /*65b0*/  @!P1 PRMT R10, RZ, 0x654, R10 ;  /* 0x00000654ff0a9816 */ /* 0x000fe2000000000a */
[----:B------:R-:W-:-:S03]  /*65c0*/  WARPGROUP.DEPBAR.LE gsb0, 0x0 ;  /* 0x00008000000079c5 */ /* 0x000fc60000010000 */
[----:B------:R2:W-:Y:S02]  /*65d0*/  @!P1 SYNCS.ARRIVE.TRANS64.RED.A1T0 RZ, [R10+URZ], RZ ;  /* 0x000000ff0aff99a7 */ /* 0x0005e4000810043f */
[----:B--2---:R-:W-:-:S04]  /*65e0*/  IADD3 R10, -R18, 0x1, R151 ;  /* 0x00000001120a7810 */ /* 0x004fc80007ffe197 */
[----:B------:R-:W-:-:S05]  /*65f0*/  IADD3 R10, -R17, R10, R16 ;  /* 0x0000000a110a7210 */ /* 0x000fca0007ffe110 */
[C---:B------:R-:W-:Y:S02]  /*6600*/  VIADD R122, R10.reuse, UR55 ;  /* 0x000000370a7a7c36 */ /* 0x040fe40008000000 */
[----:B------:R-:W-:Y:S02]  /*6610*/  VIADD R124, R10, UR54 ;  /* 0x000000360a7c7c36 */ /* 0x000fe40008000000 */
[--C-:B-----5:R-:W-:Y:S02]  /*6620*/  IMAD.IADD R118, R122, 0x1, R115.reuse ;  /* 0x000000017a767824 */ /* 0x120fe400078e0273 */
[----:B------:R-:W-:Y:S01]  /*6630*/  IMAD.IADD R120, R124, 0x1, R115 ;  /* 0x000000017c787824 */ /* 0x000fe200078e0273 */
[----:B01-34-:R-:W-:Y:S06]  /*6640*/  @P2 BRA `(.L_x_1164) ;  /* 0x0000000000542947 */ /* 0x01bfec0003800000 */
[----:B------:R-:W-:Y:S01]  /*6650*/  IADD3 R115, -R17, R16, R115 ;  /* 0x0000001011737210 */ /* 0x000fe20007ffe173 */
[----:B------:R-:W-:Y:S03]  /*6660*/  BSSY B0, `(.L_x_1165) ;  /* 0x0000010000007945 */ /* 0x000fe60003800000 */
        /* <DEDUP_REMOVED lines=10> */
.L_x_1166:
[----:B------:R-:W-:-:S05]  /*6710*/  IMAD.U32 R117, RZ, RZ, UR51 ;  /* 0x00000033ff757e24 */ /* 0x000fca000f8e00ff */
[----:B------:R-:W-:-:S13]  /*6720*/  ISETP.NE.AND P2, PT, R117, 0x1, PT ;  /* 0x000000017500780c */ /* 0x000fda0003f45270 */
[----:B------:R-:W0:Y:S02]  /*6730*/  @P2 LDC.64 R10, c[0x0][0x9e8] ;  /* 0x00027a00ff0a2b82 */ /* 0x000e240000000a00 */
[----:B0-----:R-:W-:-:S05]  /*6740*/  @P2 IMAD.HI.U32 R10, R115, R10, RZ ;  /* 0x0000000a730a2227 */ /* 0x001fca00078e00ff */
[----:B------:R-:W-:-:S07]  /*6750*/  @P2 SHF.R.U32.HI R115, RZ, R11, R10 ;  /* 0x0000000bff732219 */ /* 0x000fce000001160a */
.L_x_1167:
[----:B------:R-:W-:Y:S05]  /*6760*/  BSYNC B0 ;  /* 0x0000000000007941 */ /* 0x000fea0003800000 */
.L_x_1165:
[----:B------:R-:W-:-:S05]  /*6770*/  IMAD R115, R115, R117, R116 ;  /* 0x0000007573737224 */ /* 0x000fca00078e0274 */
[----:B------:R-:W-:Y:S02]  /*6780*/  VIADDMNMX R118, R115, R117, R118, PT ;  /* 0x0000007573767246 */ /* 0x000fe40003800176 */
[----:B------:R-:W-:-:S07]  /*6790*/  VIMNMX R120, R120, R115, !PT ;  /* 0x0000007378787248 */ /* 0x000fce0007fe0100 */
.L_x_1164:
[C---:B------:R-:W-:Y:S02]  /*67a0*/  ISETP.GE.AND P2, PT, R151.reuse, 0x2, PT ;  /* 0x000000029700780c */ /* 0x040fe40003f46270 */
[C---:B------:R-:W-:Y:S02]  /*67b0*/  ISETP.GE.AND P6, PT, R151.reuse, 0xa, PT ;  /* 0x0000000a9700780c */ /* 0x040fe40003fc6270 */
        /* <DEDUP_REMOVED lines=9> */
[----:B------:R-:W-:-:S02]  /*6850*/  FSEL R137, R146, -INF , !P4 ;  /* 0xff80000092897808 */ /* 0x000fc40006000000 */
[----:B------:R-:W-:Y:S02]  /*6860*/  ISETP.LT.OR P5, PT, R118, 0x9, P5 ;  /* 0x000000097600780c */ /* 0x000fe40002fa1670 */
[----:B------:R-:W-:Y:S02]  /*6870*/  ISETP.GT.AND P4, PT, R120, 0x10, !P6 ;  /* 0x000000107800780c */ /* 0x000fe40007784270 */
[----:B------:R-:W-:Y:S02]  /*6880*/  FSEL R145, R145, -INF , !P5 ;  /* 0xff80000091917808 */ /* 0x000fe40006800000 */
        /* <DEDUP_REMOVED lines=21> */
[C---:B------:R-:W-:Y:S02]  /*69e0*/  ISETP.GE.AND P5, PT, R151.reuse, 0x22, PT ;  /* 0x000000229700780c */ /* 0x040fe40003fa6270 */
        /* <DEDUP_REMOVED lines=74> */
[----:B------:R-:W-:Y:S02]  /*6e90*/  ISETP.GE.AND P6, PT, R151, 0x5a, PT ;  /* 0x0000005a9700780c */ /* 0x000fe40003fc6270 */
[----:B------:R-:W0:Y:S02]  /*6ea0*/  SHFL.IDX PT, R151, R114, 0x1, 0x1c1f ;  /* 0x003c1f0072977f89 */ /* 0x000e2400000e0000 */
[----:B------:R-:W-:Y:S02]  /*6eb0*/  P2R R112, PR, RZ, 0x40 ;  /* 0x00000040ff707803 */ /* 0x000fe40000000000 */
[----:B------:R-:W-:-:S04]  /*6ec0*/  ISETP.GT.AND P6, PT, R120, 0x59, !P6 ;  /* 0x000000597800780c */ /* 0x000fc800077c4270 */
[----:B------:R-:W-:-:S04]  /*6ed0*/  ISETP.LT.OR P6, PT, R118, 0x5a, P6 ;  /* 0x0000005a7600780c */ /* 0x000fc800037c1670 */
[----:B------:R-:W-:Y:S02]  /*6ee0*/  FSEL R133, R133, -INF , !P6 ;  /* 0xff80000085857808 */ /* 0x000fe40007000000 */
[----:B------:R-:W-:Y:S01]  /*6ef0*/  PLOP3.LUT P6, PT, PT, PT, UP1, 0x40, 0x0 ;  /* 0x000000000000781c */ /* 0x000fe20003fce818 */
[--C-:B0-----:R-:W-:Y:S02]  /*6f00*/  IMAD.IADD R12, R122, 0x1, R151.reuse ;  /* 0x000000017a0c7824 */ /* 0x101fe400078e0297 */
[----:B------:R-:W-:-:S10]  /*6f10*/  IMAD.IADD R106, R124, 0x1, R151 ;  /* 0x000000017c6a7824 */ /* 0x000fd400078e0297 */
[----:B------:R-:W-:Y:S05]  /*6f20*/  @P6 BRA `(.L_x_1168) ;  /* 0x0000000000546947 */ /* 0x000fea0003800000 */
        /* <DEDUP_REMOVED lines=12> */
.L_x_1170:
[----:B------:R-:W-:-:S05]  /*6ff0*/  IMAD.U32 R114, RZ, RZ, UR51 ;  /* 0x00000033ff727e24 */ /* 0x000fca000f8e00ff */
[----:B------:R-:W-:-:S13]  /*7000*/  ISETP.NE.AND P6, PT, R114, 0x1, PT ;  /* 0x000000017200780c */ /* 0x000fda0003fc5270 */
[----:B------:R-:W0:Y:S02]  /*7010*/  @P6 LDC.64 R10, c[0x0][0x9e8] ;  /* 0x00027a00ff0a6b82 */ /* 0x000e240000000a00 */
[----:B0-----:R-:W-:-:S05]  /*7020*/  @P6 IMAD.HI.U32 R10, R151, R10, RZ ;  /* 0x0000000a970a6227 */ /* 0x001fca00078e00ff */
[----:B------:R-:W-:-:S07]  /*7030*/  @P6 SHF.R.U32.HI R151, RZ, R11, R10 ;  /* 0x0000000bff976219 */ /* 0x000fce000001160a */
.L_x_1171:
[----:B------:R-:W-:Y:S05]  /*7040*/  BSYNC B0 ;  /* 0x0000000000007941 */ /* 0x000fea0003800000 */
.L_x_1169:
[----:B------:R-:W-:-:S05]  /*7050*/  IMAD R151, R151, R114, R116 ;  /* 0x0000007297977224 */ /* 0x000fca00078e0274 */
[----:B------:R-:W-:Y:S02]  /*7060*/  VIADDMNMX R12, R151, R114, R12, PT ;  /* 0x00000072970c7246 */ /* 0x000fe4000380010c */
[----:B------:R-:W-:-:S07]  /*7070*/  VIMNMX R106, R106, R151, !PT ;  /* 0x000000976a6a7248 */ /* 0x000fce0007fe0100 */
.L_x_1168:
[C---:B------:R-:W-:Y:S01]  /*7080*/  ISETP.GT.AND P2, PT, R106.reuse, 0x1, !P2 ;  /* 0x000000016a00780c */ /* 0x040fe20005744270 */
[----:B------:R-:W0:Y:S01]  /*7090*/  LDC R10, c[0x0][0x988] ;  /* 0x00026200ff0a7b82 */ /* 0x000e220000000800 */
[----:B------:R-:W-:Y:S01]  /*70a0*/  ISETP.GT.AND P3, PT, R106, 0x8, !P3 ;  /* 0x000000086a00780c */ /* 0x000fe20005f64270 */
[----:B------:R-:W-:Y:S01]  /*70b0*/  UMOV UR36, UR39 ;  /* 0x0000002700247c82 */ /* 0x000fe20008000000 */
        /* <DEDUP_REMOVED lines=33> */
[----:B------:R-:W-:Y:S02]  /*72d0*/  ISETP.NE.AND P3, PT, R155, RZ, PT ;  /* 0x000000ff9b00720c */ /* 0x000fe40003f65270 */
        /* <DEDUP_REMOVED lines=41> */
[----:B------:R-:W-:Y:S02]  /*7570*/  ISETP.LT.OR P2, PT, R12, 0x32, P2 ;  /* 0x000000320c00780c */ /* 0x000fe40001741670 */
[----:B------:R-:W-:Y:S02]  /*7580*/  ISETP.GT.AND P5, PT, R106, 0x58, !P5 ;  /* 0x000000586a00780c */ /* 0x000fe40006fa4270 */
[----:B------:R-:W-:Y:S02]  /*7590*/  FSEL R95, R95, -INF , !P2 ;  /* 0xff8000005f5f7808 */ /* 0x000fe40005000000 */
[----:B------:R-:W-:-:S02]  /*75a0*/  ISETP.NE.AND P2, PT, R150, RZ, PT ;  /* 0x000000ff9600720c */ /* 0x000fc40003f45270 */
[----:B------:R-:W-:Y:S02]  /*75b0*/  ISETP.LT.OR P4, PT, R12, 0x52, P4 ;  /* 0x000000520c00780c */ /* 0x000fe40002781670 */
[----:B------:R-:W-:Y:S02]  /*75c0*/  ISETP.GT.AND P2, PT, R106, 0x38, !P2 ;  /* 0x000000386a00780c */ /* 0x000fe40005744270 */
[C---:B------:R-:W-:Y:S02]  /*75d0*/  ISETP.LT.OR P5, PT, R12.reuse, 0x59, P5 ;  /* 0x000000590c00780c */ /* 0x040fe40002fa1670 */
[----:B------:R-:W-:Y:S02]  /*75e0*/  ISETP.LT.OR P2, PT, R12, 0x39, P2 ;  /* 0x000000390c00780c */ /* 0x000fe40001741670 */
[----:B------:R-:W-:Y:S02]  /*75f0*/  FSEL R97, R97, -INF , !P5 ;  /* 0xff80000061617808 */ /* 0x000fe40006800000 */
        /* <DEDUP_REMOVED lines=16> */
[----:B------:R-:W-:Y:S02]  /*7700*/  ISETP.GT.AND P2, PT, R106, 0x48, !P3 ;  /* 0x000000486a00780c */ /* 0x000fe40005f44270 */
[----:B------:R-:W-:Y:S02]  /*7710*/  ISETP.NE.AND P3, PT, R110, RZ, PT ;  /* 0x000000ff6e00720c */ /* 0x000fe40003f65270 */
[----:B------:R-:W-:Y:S02]  /*7720*/  ISETP.LT.OR P2, PT, R12, 0x49, P2 ;  /* 0x000000490c00780c */ /* 0x000fe40001741670 */
[----:B------:R-:W-:Y:S02]  /*7730*/  ISETP.GT.AND P3, PT, R106, 0x50, !P3 ;  /* 0x000000506a00780c */ /* 0x000fe40005f64270 */
[----:B------:R-:W-:-:S02]  /*7740*/  FSEL R103, R103, -INF , !P2 ;  /* 0xff80000067677808 */ /* 0x000fc40005000000 */
[----:B------:R-:W-:Y:S02]  /*7750*/  ISETP.GT.AND P2, PT, R106, 0x49, !P6 ;  /* 0x000000496a00780c */ /* 0x000fe40007744270 */
[----:B------:R-:W-:Y:S02]  /*7760*/  ISETP.NE.AND P6, PT, R126, RZ, PT ;  /* 0x000000ff7e00720c */ /* 0x000fe40003fc5270 */
[C---:B------:R-:W-:Y:S02]  /*7770*/  ISETP.LT.OR P2, PT, R12.reuse, 0x4a, P2 ;  /* 0x0000004a0c00780c */ /* 0x040fe40001741670 */
[----:B------:R-:W-:Y:S02]  /*7780*/  ISETP.LT.OR P3, PT, R12, 0x51, P3 ;  /* 0x000000510c00780c */ /* 0x000fe40001f61670 */
[----:B------:R-:W-:Y:S02]  /*7790*/  FSEL R215, R104, -INF , !P2 ;  /* 0xff80000068d77808 */ /* 0x000fe40005000000 */
[----:B------:R-:W-:-:S02]  /*77a0*/  ISETP.GT.AND P2, PT, R106, RZ, !P6 ;  /* 0x000000ff6a00720c */ /* 0x000fc40007744270 */
[----:B------:R-:W-:Y:S02]  /*77b0*/  ISETP.NE.AND P6, PT, R112, RZ, PT ;  /* 0x000000ff7000720c */ /* 0x000fe40003fc5270 */
[----:B------:R-:W-:Y:S02]  /*77c0*/  ISETP.LT.OR P2, PT, R12, 0x1, P2 ;  /* 0x000000010c00780c */ /* 0x000fe40001741670 */
[----:B------:R-:W-:Y:S02]  /*77d0*/  ISETP.GT.AND P6, PT, R106, 0x59, !P6 ;  /* 0x000000596a00780c */ /* 0x000fe400077c4270 */
[----:B------:R-:W-:Y:S01]  /*77e0*/  FSEL R219, R0, -INF , !P2 ;  /* 0xff80000000db7808 */ /* 0x000fe20005000000 */
[C---:B0-----:R-:W-:Y:S01]  /*77f0*/  FMUL.FTZ R0, R11.reuse, R10 ;  /* 0x0000000a0b007220 */ /* 0x041fe20000410000 */
[----:B------:R-:W-:Y:S02]  /*7800*/  FSETP.NEU.FTZ.AND P2, PT, R11, -INF , PT ;  /* 0xff8000000b00780b */ /* 0x000fe40003f5d000 */
[----:B------:R-:W-:-:S02]  /*7810*/  FMNMX.FTZ R2, R219, R8, !PT ;  /* 0x00000008db027209 */ /* 0x000fc40007810000 */
[----:B------:R-:W-:Y:S02]  /*7820*/  FSEL R0, R0, RZ, P2 ;  /* 0x000000ff00007208 */ /* 0x000fe40001000000 */
[----:B------:R-:W-:Y:S02]  /*7830*/  FMNMX.FTZ R2, R213, R2, !PT ;  /* 0x00000002d5027209 */ /* 0x000fe40007810000 */
[----:B------:R-:W-:Y:S01]  /*7840*/  ISETP.LT.OR P6, PT, R12, 0x5a, P6 ;  /* 0x0000005a0c00780c */ /* 0x000fe200037c1670 */
[--C-:B------:R-:W-:Y:S01]  /*7850*/  FFMA.FTZ R148, R141, R10, -R0.reuse ;  /* 0x0000000a8d947223 */ /* 0x100fe20000010800 */
[----:B------:R-:W-:Y:S01]  /*7860*/  FMNMX.FTZ R2, R151, R2, !PT ;  /* 0x0000000297027209 */ /* 0x000fe20007810000 */
[-CC-:B------:R-:W-:Y:S01]  /*7870*/  FFMA.FTZ R150, R129, R10.reuse, -R0.reuse ;  /* 0x0000000a81967223 */ /* 0x180fe20000010800 */
[----:B------:R-:W-:Y:S01]  /*7880*/  FSEL R141, R93, -INF , !P3 ;  /* 0xff8000005d8d7808 */ /* 0x000fe20005800000 */
        /* <DEDUP_REMOVED lines=11> */
[----:B------:R-:W-:Y:S01]  /*7940*/  FSEL R12, R11, RZ, P2 ;  /* 0x000000ff0b0c7208 */ /* 0x000fe20001000000 */
[--C-:B------:R-:W-:Y:S01]  /*7950*/  FFMA.FTZ R140, R117, R10, -R0.reuse ;  /* 0x0000000a758c7223 */ /* 0x100fe20000010800 */
[----:B------:R-:W-:Y:S01]  /*7960*/  FMNMX.FTZ R2, R153, R2, !PT ;  /* 0x0000000299027209 */ /* 0x000fe20007810000 */
[-CC-:B------:R-:W-:Y:S01]  /*7970*/  FFMA.FTZ R217, R108, R10.reuse, -R0.reuse ;  /* 0x0000000a6cd97223 */ /* 0x180fe20000010800 */
[--C-:B------:R-:W-:Y:S01]  /*7980*/  FFMA.FTZ R158, R145, R10, -R0.reuse ;  /* 0x0000000a919e7223 */ /* 0x100fe20000010800 */
[----:B------:R-:W-:Y:S01]  /*7990*/  FADD.FTZ R119, -R12, R7 ;  /* 0x000000070c777221 */ /* 0x000fe20000010100 */
[----:B------:R-:W-:Y:S01]  /*79a0*/  FMNMX.FTZ R2, R207, R2, !PT ;  /* 0x00000002cf027209 */ /* 0x000fe20007810000 */
[-CC-:B------:R-:W-:Y:S01]  /*79b0*/  FFMA.FTZ R137, R137, R10.reuse, -R0.reuse ;  /* 0x0000000a89897223 */ /* 0x180fe20000010800 */
[-CC-:B------:R-:W-:Y:S01]  /*79c0*/  FFMA.FTZ R152, R147, R10.reuse, -R0.reuse ;  /* 0x0000000a93987223 */ /* 0x180fe20000010800 */
[--C-:B------:R-:W-:Y:S01]  /*79d0*/  FFMA.FTZ R139, R139, R10, -R0.reuse ;  /* 0x0000000a8b8b7223 */ /* 0x100fe20000010800 */
        /* <DEDUP_REMOVED lines=13> */
[-C--:B------:R-:W-:Y:S01]  /*7ab0*/  FFMA.FTZ R7, R133, R10.reuse, -R0 ;  /* 0x0000000a85077223 */ /* 0x080fe20000010800 */
[----:B------:R-:W-:Y:S01]  /*7ac0*/  FMUL.FTZ R0, R119, R10 ;  /* 0x0000000a77007220 */ /* 0x000fe20000410000 */
[----:B------:R-:W-:Y:S01]  /*7ad0*/  MUFU.EX2 R217, R217 ;  /* 0x000000d900d97308 */ /* 0x000fe20000000800 */
[----:B------:R-:W-:-:S04]  /*7ae0*/  FMNMX.FTZ R2, R21, R2, !PT ;  /* 0x0000000215027209 */ /* 0x000fc80007810000 */
[----:B------:R-:W-:-:S03]  /*7af0*/  FMNMX.FTZ R2, R95, R2, !PT ;  /* 0x000000025f027209 */ /* 0x000fc60007810000 */
[----:B------:R-:W0:Y:S01]  /*7b00*/  MUFU.EX2 R0, R0 ;  /* 0x0000000000007308 */ /* 0x000e220000000800 */
[----:B------:R-:W-:-:S04]  /*7b10*/  FMNMX.FTZ R2, R15, R2, !PT ;  /* 0x000000020f027209 */ /* 0x000fc80007810000 */
[----:B------:R-:W-:-:S03]  /*7b20*/  FMNMX.FTZ R2, R99, R2, !PT ;  /* 0x0000000263027209 */ /* 0x000fc60007810000 */
[----:B------:R-:W1:Y:S01]  /*7b30*/  MUFU.EX2 R156, R156 ;  /* 0x0000009c009c7308 */ /* 0x000e620000000800 */
[----:B------:R-:W-:-:S04]  /*7b40*/  FMNMX.FTZ R2, R101, R2, !PT ;  /* 0x0000000265027209 */ /* 0x000fc80007810000 */
[----:B------:R-:W-:-:S03]  /*7b50*/  FMNMX.FTZ R2, R13, R2, !PT ;  /* 0x000000020d027209 */ /* 0x000fc60007810000 */
[----:B------:R-:W2:Y:S01]  /*7b60*/  MUFU.EX2 R158, R158 ;  /* 0x0000009e009e7308 */ /* 0x000ea20000000800 */
[----:B------:R-:W-:Y:S01]  /*7b70*/  FMNMX.FTZ R2, R103, R2, !PT ;  /* 0x0000000267027209 */ /* 0x000fe20007810000 */
[----:B0-----:R-:W-:-:S03]  /*7b80*/  FFMA.FTZ R127, R0, R6, R217 ;  /* 0x00000006007f7223 */ /* 0x001fc600000100d9 */
[----:B------:R-:W-:-:S03]  /*7b90*/  FMNMX.FTZ R2, R215, R2, !PT ;  /* 0x00000002d7027209 */ /* 0x000fc60007810000 */
[----:B------:R-:W0:Y:S01]  /*7ba0*/  MUFU.EX2 R137, R137 ;  /* 0x0000008900897308 */ /* 0x000e220000000800 */
[----:B------:R-:W-:Y:S01]  /*7bb0*/  FMNMX.FTZ R2, R141, R2, !PT ;  /* 0x000000028d027209 */ /* 0x000fe20007810000 */
[C---:B-1----:R-:W-:Y:S01]  /*7bc0*/  FADD.FTZ R127, R156.reuse, R127 ;  /* 0x0000007f9c7f7221 */ /* 0x042fe20000010000 */
[----:B------:R-:W-:Y:S02]  /*7bd0*/  F2FP.BF16.F32.PACK_AB R156, R156, R217 ;  /* 0x000000d99c9c723e */ /* 0x000fe400000010ff */
[----:B------:R-:W-:-:S03]  /*7be0*/  FMNMX.FTZ R2, R131, R2, !PT ;  /* 0x0000000283027209 */ /* 0x000fc60007810000 */
[----:B------:R-:W1:Y:S01]  /*7bf0*/  MUFU.EX2 R152, R152 ;  /* 0x0000009800987308 */ /* 0x000e620000000800 */
[----:B------:R-:W-:Y:S01]  /*7c00*/  FMNMX.FTZ R2, R97, R2, !PT ;  /* 0x0000000261027209 */ /* 0x000fe20007810000 */
[----:B--2---:R-:W-:-:S03]  /*7c10*/  FADD.FTZ R6, R158, R127 ;  /* 0x0000007f9e067221 */ /* 0x004fc60000010000 */
[----:B------:R-:W-:-:S03]  /*7c20*/  FMNMX.FTZ R2, R129, R2, !PT ;  /* 0x0000000281027209 */ /* 0x000fc60007810000 */
[----:B------:R-:W2:Y:S01]  /*7c30*/  MUFU.EX2 R139, R139 ;  /* 0x0000008b008b7308 */ /* 0x000ea20000000800 */
[----:B0-----:R-:W-:Y:S01]  /*7c40*/  F2FP.BF16.F32.PACK_AB R158, R137, R158 ;  /* 0x0000009e899e723e */ /* 0x001fe200000010ff */
[----:B------:R-:W0:Y:S06]  /*7c50*/  SHFL.BFLY PT, R143, R2, 0x2, 0x1f ;  /* 0x0c401f00028f7f89 */ /* 0x000e2c00000e0000 */
[----:B------:R-:W3:Y:S08]  /*7c60*/  MUFU.EX2 R154, R154 ;  /* 0x0000009a009a7308 */ /* 0x000ef00000000800 */
[----:B------:R-:W-:Y:S08]  /*7c70*/  MUFU.EX2 R135, R135 ;  /* 0x0000008700877308 */ /* 0x000ff00000000800 */
[----:B------:R-:W-:Y:S01]  /*7c80*/  MUFU.EX2 R148, R148 ;  /* 0x0000009400947308 */ /* 0x000fe20000000800 */
[----:B0-----:R-:W-:-:S05]  /*7c90*/  FMNMX.FTZ R143, R2, R143, !PT ;  /* 0x0000008f028f7209 */ /* 0x001fca0007810000 */
[----:B------:R-:W0:Y:S02]  /*7ca0*/  SHFL.BFLY PT, R2, R143, 0x1, 0x1f ;  /* 0x0c201f008f027f89 */ /* 0x000e2400000e0000 */
[----:B------:R-:W-:Y:S08]  /*7cb0*/  MUFU.EX2 R93, R93 ;  /* 0x0000005d005d7308 */ /* 0x000ff00000000800 */
[----:B------:R-:W-:Y:S08]  /*7cc0*/  MUFU.EX2 R150, R150 ;  /* 0x0000009600967308 */ /* 0x000ff00000000800 */
[----:B------:R-:W-:Y:S01]  /*7cd0*/  MUFU.EX2 R107, R107 ;  /* 0x0000006b006b7308 */ /* 0x000fe20000000800 */
[----:B0-----:R-:W-:-:S07]  /*7ce0*/  FMNMX.FTZ R109, R143, R2, !PT ;  /* 0x000000028f6d7209 */ /* 0x001fce0007810000 */
[----:B------:R-:W-:Y:S01]  /*7cf0*/  MUFU.EX2 R144, R144 ;  /* 0x0000009000907308 */ /* 0x000fe20000000800 */
[C---:B------:R-:W-:Y:S01]  /*7d00*/  FSETP.NEU.FTZ.AND P2, PT, R109.reuse, -INF , PT ;  /* 0xff8000006d00780b */ /* 0x040fe20003f5d000 */
[----:B------:R-:W-:-:S06]  /*7d10*/  FMUL.FTZ R90, R109, R10 ;  /* 0x0000000a6d5a7220 */ /* 0x000fcc0000410000 */
[----:B------:R-:W-:Y:S01]  /*7d20*/  MUFU.EX2 R105, R105 ;  /* 0x0000006900697308 */ /* 0x000fe20000000800 */
[----:B------:R-:W-:-:S05]  /*7d30*/  FSEL R90, R90, RZ, P2 ;  /* 0x000000ff5a5a7208 */ /* 0x000fca0001000000 */
[-CC-:B------:R-:W-:Y:S01]  /*7d40*/  FFMA.FTZ R14, R151, R10.reuse, -R90.reuse ;  /* 0x0000000a970e7223 */ /* 0x180fe2000001085a */
[-CC-:B------:R-:W-:Y:S01]  /*7d50*/  FFMA.FTZ R151, R89, R10.reuse, -R90.reuse ;  /* 0x0000000a59977223 */ /* 0x180fe2000001085a */
[----:B------:R-:W-:Y:S01]  /*7d60*/  FSEL R89, R109, RZ, P2 ;  /* 0x000000ff6d597208 */ /* 0x000fe20001000000 */
[-CC-:B------:R-:W-:Y:S01]  /*7d70*/  FFMA.FTZ R119, R219, R10.reuse, -R90.reuse ;  /* 0x0000000adb777223 */ /* 0x180fe2000001085a */
[-CC-:B------:R-:W-:Y:S01]  /*7d80*/  FFMA.FTZ R12, R213, R10.reuse, -R90.reuse ;  /* 0x0000000ad50c7223 */ /* 0x180fe2000001085a */
[-C--:B------:R-:W-:Y:S01]  /*7d90*/  FFMA.FTZ R121, R211, R10.reuse, -R90 ;  /* 0x0000000ad3797223 */ /* 0x080fe2000001085a */
[----:B------:R-:W-:Y:S01]  /*7da0*/  MUFU.EX2 R14, R14 ;  /* 0x0000000e000e7308 */ /* 0x000fe20000000800 */
[----:B------:R-:W-:Y:S01]  /*7db0*/  FADD.FTZ R89, -R89, R8 ;  /* 0x0000000859597221 */ /* 0x000fe20000010100 */
[-CC-:B------:R-:W-:Y:S01]  /*7dc0*/  FFMA.FTZ R20, R157, R10.reuse, -R90.reuse ;  /* 0x0000000a9d147223 */ /* 0x180fe2000001085a */
[-C--:B------:R-:W-:Y:S01]  /*7dd0*/  FFMA.FTZ R145, R21, R10.reuse, -R90 ;  /* 0x0000000a15917223 */ /* 0x080fe2000001085a */
[----:B------:R-:W-:Y:S01]  /*7de0*/  FADD.FTZ R21, R137, R6 ;  /* 0x0000000689157221 */ /* 0x000fe20000010000 */
[-C--:B------:R-:W-:Y:S01]  /*7df0*/  FMUL.FTZ R89, R89, R10.reuse ;  /* 0x0000000a59597220 */ /* 0x080fe20000410000 */
        /* <DEDUP_REMOVED lines=10> */
[----:B------:R0:W1:Y:S01]  /*7ea0*/  MUFU.EX2 R2, R89 ;  /* 0x0000005900027308 */ /* 0x0000620000000800 */
[----:B---3--:R-:W-:Y:S01]  /*7eb0*/  FADD.FTZ R98, R154, R15 ;  /* 0x0000000f9a627221 */ /* 0x008fe20000010000 */
[-CC-:B------:R-:W-:Y:S01]  /*7ec0*/  FFMA.FTZ R94, R95, R10.reuse, -R90.reuse ;  /* 0x0000000a5f5e7223 */ /* 0x180fe2000001085a */
[-CC-:B------:R-:W-:Y:S01]  /*7ed0*/  FFMA.FTZ R13, R13, R10.reuse, -R90.reuse ;  /* 0x0000000a0d0d7223 */ /* 0x180fe2000001085a */
[-CC-:B------:R-:W-:Y:S01]  /*7ee0*/  FFMA.FTZ R96, R99, R10.reuse, -R90.reuse ;  /* 0x0000000a63607223 */ /* 0x180fe2000001085a */
[-CC-:B------:R-:W-:Y:S01]  /*7ef0*/  FFMA.FTZ R103, R103, R10.reuse, -R90.reuse ;  /* 0x0000000a67677223 */ /* 0x180fe2000001085a */
[-CC-:B------:R-:W-:Y:S01]  /*7f00*/  FFMA.FTZ R215, R215, R10.reuse, -R90.reuse ;  /* 0x0000000ad7d77223 */ /* 0x180fe2000001085a */
[----:B------:R-:W-:Y:S01]  /*7f10*/  FFMA.FTZ R141, R141, R10, -R90 ;  /* 0x0000000a8d8d7223 */ /* 0x000fe2000001085a */
[----:B------:R-:W2:Y:S01]  /*7f20*/  MUFU.EX2 R12, R12 ;  /* 0x0000000c000c7308 */ /* 0x000ea20000000800 */
[----:B0-----:R-:W-:-:S02]  /*7f30*/  IMAD.U32 R89, RZ, RZ, UR6 ;  /* 0x00000006ff597e24 */ /* 0x001fc4000f8e00ff */
[-CC-:B------:R-:W-:Y:S01]  /*7f40*/  FFMA.FTZ R131, R131, R10.reuse, -R90.reuse ;  /* 0x0000000a83837223 */ /* 0x180fe2000001085a */
[----:B------:R-:W-:Y:S01]  /*7f50*/  FFMA.FTZ R97, R97, R10, -R90 ;  /* 0x0000000a61617223 */ /* 0x000fe2000001085a */
[----:B------:R-:W-:Y:S01]  /*7f60*/  ISETP.GT.AND P2, PT, R9, UR50, PT ;  /* 0x0000003209007c0c */ /* 0x000fe2000bf44270 */
[----:B------:R-:W-:Y:S01]  /*7f70*/  @!P1 VIADD R89, R89, 0x2a860 ;  /* 0x0002a86059599836 */ /* 0x000fe20000000000 */
[----:B------:R-:W-:Y:S01]  /*7f80*/  F2FP.BF16.F32.PACK_AB R152, R139, R152 ;  /* 0x000000988b98723e */ /* 0x000fe200000010ff */
[----:B------:R-:W-:Y:S01]  /*7f90*/  VIADD R9, R9, 0xffffffff ;  /* 0xffffffff09097836 */ /* 0x000fe20000000000 */
[----:B------:R-:W0:Y:S01]  /*7fa0*/  MUFU.EX2 R121, R121 ;  /* 0x0000007900797308 */ /* 0x000e220000000800 */
[----:B-1----:R-:W-:Y:S01]  /*7fb0*/  FFMA.FTZ R3, R2, R3, R119 ;  /* 0x0000000302037223 */ /* 0x002fe20000010077 */
[----:B------:R-:W-:Y:S02]  /*7fc0*/  @!P1 PRMT R89, RZ, 0x654, R89 ;  /* 0x00000654ff599816 */ /* 0x000fe40000000059 */
[----:B------:R-:W-:-:S02]  /*7fd0*/  F2FP.BF16.F32.PACK_AB R154, R135, R154 ;  /* 0x0000009a879a723e */ /* 0x000fc400000010ff */
[----:B------:R1:W-:Y:S02]  /*7fe0*/  @!P1 SYNCS.ARRIVE.TRANS64.RED.A1T0 RZ, [R89+URZ], RZ ;  /* 0x000000ff59ff99a7 */ /* 0x0003e4000810043f */
[----:B------:R-:W3:Y:S01]  /*7ff0*/  MUFU.EX2 R20, R20 ;  /* 0x0000001400147308 */ /* 0x000ee20000000800 */
[C---:B--2---:R-:W-:Y:S01]  /*8000*/  FADD.FTZ R3, R12.reuse, R3 ;  /* 0x000000030c037221 */ /* 0x044fe20000010000 */
[----:B------:R-:W-:-:S03]  /*8010*/  F2FP.BF16.F32.PACK_AB R157, R12, R119 ;  /* 0x000000770c9d723e */ /* 0x000fc600000010ff */
[----:B------:R-:W-:Y:S01]  /*8020*/  FADD.FTZ R6, R14, R3 ;  /* 0x000000030e067221 */ /* 0x000fe20000010000 */
[----:B------:R-:W-:Y:S02]  /*8030*/  FADD.FTZ R3, R135, R98 ;  /* 0x0000006287037221 */ /* 0x000fe40000010000 */
[----:B------:R-:W2:Y:S01]  /*8040*/  MUFU.EX2 R123, R123 ;  /* 0x0000007b007b7308 */ /* 0x000ea20000000800 */
[----:B0-----:R-:W-:Y:S01]  /*8050*/  FADD.FTZ R15, R121, R6 ;  /* 0x00000006790f7221 */ /* 0x001fe20000010000 */
[----:B------:R-:W-:Y:S01]  /*8060*/  FADD.FTZ R98, R148, R3 ;  /* 0x0000000394627221 */ /* 0x000fe20000010000 */
[-CC-:B------:R-:W-:Y:S01]  /*8070*/  FFMA.FTZ R3, R101, R10.reuse, -R90.reuse ;  /* 0x0000000a65037223 */ /* 0x180fe2000001085a */
[----:B------:R-:W-:Y:S01]  /*8080*/  FFMA.FTZ R90, R129, R10, -R90 ;  /* 0x0000000a815a7223 */ /* 0x000fe2000001085a */
[C---:B------:R-:W-:Y:S01]  /*8090*/  F2FP.BF16.F32.PACK_AB R148, R93.reuse, R148 ;  /* 0x000000945d94723e */ /* 0x040fe200000010ff */
[----:B------:R-:W-:Y:S01]  /*80a0*/  FADD.FTZ R21, R93, R98 ;  /* 0x000000625d157221 */ /* 0x000fe20000010000 */
[----:B------:R-:W-:Y:S01]  /*80b0*/  F2FP.BF16.F32.PACK_AB R159, R121, R14 ;  /* 0x0000000e799f723e */ /* 0x000fe200000010ff */
[----:B------:R-:W0:Y:S01]  /*80c0*/  MUFU.EX2 R88, R88 ;  /* 0x0000005800587308 */ /* 0x000e220000000800 */
[----:B---3--:R-:W-:Y:S01]  /*80d0*/  FADD.FTZ R6, R20, R15 ;  /* 0x0000000f14067221 */ /* 0x008fe20000010000 */
[----:B------:R-:W-:Y:S01]  /*80e0*/  FADD.FTZ R98, R150, R21 ;  /* 0x0000001596627221 */ /* 0x000fe20000010000 */
[----:B------:R-:W-:-:S05]  /*80f0*/  F2FP.BF16.F32.PACK_AB R150, R107, R150 ;  /* 0x000000966b96723e */ /* 0x000fca00000010ff */
[----:B------:R-:W3:Y:S01]  /*8100*/  MUFU.EX2 R125, R125 ;  /* 0x0000007d007d7308 */ /* 0x000ee20000000800 */
[C---:B--2---:R-:W-:Y:S01]  /*8110*/  FADD.FTZ R15, R123.reuse, R6 ;  /* 0x000000067b0f7221 */ /* 0x044fe20000010000 */
[----:B------:R-:W-:-:S06]  /*8120*/  F2FP.BF16.F32.PACK_AB R153, R123, R20 ;  /* 0x000000147b99723e */ /* 0x000fcc00000010ff */
[----:B------:R-:W2:Y:S01]  /*8130*/  MUFU.EX2 R149, R149 ;  /* 0x0000009500957308 */ /* 0x000ea20000000800 */
[----:B0-----:R-:W-:Y:S01]  /*8140*/  FADD.FTZ R6, R88, R15 ;  /* 0x0000000f58067221 */ /* 0x001fe20000010000 */
[----:B------:R-:W-:-:S04]  /*8150*/  FADD.FTZ R15, R107, R98 ;  /* 0x000000626b0f7221 */ /* 0x000fc80000010000 */
[----:B------:R-:W-:Y:S01]  /*8160*/  FADD.FTZ R98, R144, R15 ;  /* 0x0000000f90627221 */ /* 0x000fe20000010000 */
[----:B------:R-:W-:Y:S01]  /*8170*/  F2FP.BF16.F32.PACK_AB R144, R105, R144 ;  /* 0x000000906990723e */ /* 0x000fe200000010ff */
[----:B------:R-:W0:Y:S01]  /*8180*/  MUFU.EX2 R92, R92 ;  /* 0x0000005c005c7308 */ /* 0x000e220000000800 */
[----:B---3--:R-:W-:Y:S01]  /*8190*/  FADD.FTZ R6, R125, R6 ;  /* 0x000000067d067221 */ /* 0x008fe20000010000 */
[----:B------:R-:W-:Y:S01]  /*81a0*/  FADD.FTZ R21, R105, R98 ;  /* 0x0000006269157221 */ /* 0x000fe20000010000 */
[----:B------:R-:W-:-:S05]  /*81b0*/  F2FP.BF16.F32.PACK_AB R155, R125, R88 ;  /* 0x000000587d9b723e */ /* 0x000fca00000010ff */
[----:B------:R-:W3:Y:S01]  /*81c0*/  MUFU.EX2 R146, R146 ;  /* 0x0000009200927308 */ /* 0x000ee20000000800 */
[----:B--2---:R-:W-:-:S07]  /*81d0*/  FADD.FTZ R15, R149, R6 ;  /* 0x00000006950f7221 */ /* 0x004fce0000010000 */
[----:B------:R-:W-:Y:S01]  /*81e0*/  MUFU.EX2 R151, R151 ;  /* 0x0000009700977308 */ /* 0x000fe20000000800 */
[C---:B0-----:R-:W-:Y:S01]  /*81f0*/  FADD.FTZ R6, R92.reuse, R15 ;  /* 0x0000000f5c067221 */ /* 0x041fe20000010000 */
[----:B------:R-:W-:-:S06]  /*8200*/  F2FP.BF16.F32.PACK_AB R149, R92, R149 ;  /* 0x000000955c95723e */ /* 0x000fcc00000010ff */
[----:B------:R-:W0:Y:S01]  /*8210*/  MUFU.EX2 R111, R111 ;  /* 0x0000006f006f7308 */ /* 0x000e220000000800 */
[----:B---3--:R-:W-:-:S07]  /*8220*/  FADD.FTZ R98, R146, R21 ;  /* 0x0000001592627221 */ /* 0x008fce0000010000 */
[----:B------:R-:W-:Y:S08]  /*8230*/  MUFU.EX2 R8, R91 ;  /* 0x0000005b00087308 */ /* 0x000ff00000000800 */
[----:B------:R-:W2:Y:S01]  /*8240*/  MUFU.EX2 R140, R140 ;  /* 0x0000008c008c7308 */ /* 0x000ea20000000800 */
[C---:B0-----:R-:W-:Y:S01]  /*8250*/  FADD.FTZ R15, R111.reuse, R98 ;  /* 0x000000626f0f7221 */ /* 0x041fe20000010000 */
[----:B------:R-:W-:-:S06]  /*8260*/  F2FP.BF16.F32.PACK_AB R146, R111, R146 ;  /* 0x000000926f92723e */ /* 0x000fcc00000010ff */
[----:B------:R-:W-:Y:S08]  /*8270*/  MUFU.EX2 R145, R145 ;  /* 0x0000009100917308 */ /* 0x000ff00000000800 */
[----:B------:R-:W0:Y:S01]  /*8280*/  MUFU.EX2 R113, R113 ;  /* 0x0000007100717308 */ /* 0x000e220000000800 */
[----:B--2---:R-:W-:-:S07]  /*8290*/  FADD.FTZ R98, R140, R15 ;  /* 0x0000000f8c627221 */ /* 0x004fce0000010000 */
[----:B------:R-:W-:Y:S08]  /*82a0*/  MUFU.EX2 R94, R94 ;  /* 0x0000005e005e7308 */ /* 0x000ff00000000800 */
[----:B------:R-:W2:Y:S01]  /*82b0*/  MUFU.EX2 R142, R142 ;  /* 0x0000008e008e7308 */ /* 0x000ea20000000800 */
[C---:B0-----:R-:W-:Y:S01]  /*82c0*/  FADD.FTZ R15, R113.reuse, R98 ;  /* 0x00000062710f7221 */ /* 0x041fe20000010000 */
[----:B------:R-:W-:-:S06]  /*82d0*/  F2FP.BF16.F32.PACK_AB R140, R113, R140 ;  /* 0x0000008c718c723e */ /* 0x000fcc00000010ff */
[----:B------:R-:W0:Y:S08]  /*82e0*/  MUFU.EX2 R147, R147 ;  /* 0x0000009300937308 */ /* 0x000e300000000800 */
[----:B-1----:R1:W-:Y:S01]  /*82f0*/  MUFU.EX2 R89, R13 ;  /* 0x0000000d00597308 */ /* 0x0023e20000000800 */
[----:B--2---:R-:W-:-:S07]  /*8300*/  FADD.FTZ R98, R142, R15 ;  /* 0x0000000f8e627221 */ /* 0x004fce0000010000 */
[----:B------:R-:W2:Y:S01]  /*8310*/  MUFU.EX2 R115, R115 ;  /* 0x0000007300737308 */ /* 0x000ea20000000800 */
[----:B-1----:R-:W-:Y:S01]  /*8320*/  FADD.FTZ R13, R151, R6 ;  /* 0x00000006970d7221 */ /* 0x002fe20000010000 */
[----:B------:R-:W-:-:S03]  /*8330*/  F2FP.BF16.F32.PACK_AB R151, R8, R151 ;  /* 0x000000970897723e */ /* 0x000fc600000010ff */
[----:B------:R-:W-:Y:S01]  /*8340*/  FADD.FTZ R6, R8, R13 ;  /* 0x0000000d08067221 */ /* 0x000fe20000010000 */
[----:B------:R-:W-:Y:S02]  /*8350*/  IMAD.MOV.U32 R8, RZ, RZ, R109 ;  /* 0x000000ffff087224 */ /* 0x000fe400078e006d */
[----:B------:R-:W1:Y:S01]  /*8360*/  MUFU.EX2 R96, R96 ;  /* 0x0000006000607308 */ /* 0x000e620000000800 */
[----:B------:R-:W-:Y:S01]  /*8370*/  FADD.FTZ R13, R145, R6 ;  /* 0x00000006910d7221 */ /* 0x000fe20000010000 */
[----:B------:R-:W-:-:S03]  /*8380*/  F2FP.BF16.F32.PACK_AB R145, R94, R145 ;  /* 0x000000915e91723e */ /* 0x000fc600000010ff */
[----:B------:R-:W-:-:S03]  /*8390*/  FADD.FTZ R6, R94, R13 ;  /* 0x0000000d5e067221 */ /* 0x000fc60000010000 */
[----:B------:R-:W3:Y:S01]  /*83a0*/  MUFU.EX2 R136, R136 ;  /* 0x0000008800887308 */ /* 0x000ee20000000800 */
[----:B0-----:R-:W-:Y:S01]  /*83b0*/  FADD.FTZ R13, R147, R6 ;  /* 0x00000006930d7221 */ /* 0x001fe20000010000 */
[C---:B--2---:R-:W-:Y:S01]  /*83c0*/  FADD.FTZ R15, R115.reuse, R98 ;  /* 0x00000062730f7221 */ /* 0x044fe20000010000 */
[----:B------:R-:W-:-:S05]  /*83d0*/  F2FP.BF16.F32.PACK_AB R142, R115, R142 ;  /* 0x0000008e738e723e */ /* 0x000fca00000010ff */
[----:B------:R-:W0:Y:S01]  /*83e0*/  MUFU.EX2 R3, R3 ;  /* 0x0000000300037308 */ /* 0x000e220000000800 */
[C---:B-1----:R-:W-:Y:S01]  /*83f0*/  FADD.FTZ R6, R96.reuse, R13 ;  /* 0x0000000d60067221 */ /* 0x042fe20000010000 */
[----:B------:R-:W-:-:S06]  /*8400*/  F2FP.BF16.F32.PACK_AB R147, R96, R147 ;  /* 0x000000936093723e */ /* 0x000fcc00000010ff */
[----:B------:R-:W1:Y:S01]  /*8410*/  MUFU.EX2 R117, R117 ;  /* 0x0000007500757308 */ /* 0x000e620000000800 */
[----:B---3--:R-:W-:-:S07]  /*8420*/  FADD.FTZ R98, R136, R15 ;  /* 0x0000000f88627221 */ /* 0x008fce0000010000 */
[----:B------:R-:W2:Y:S01]  /*8430*/  MUFU.EX2 R138, R138 ;  /* 0x0000008a008a7308 */ /* 0x000ea20000000800 */
[----:B0-----:R-:W-:-:S04]  /*8440*/  FADD.FTZ R6, R3, R6 ;  /* 0x0000000603067221 */ /* 0x001fc80000010000 */
[----:B------:R-:W-:-:S03]  /*8450*/  FADD.FTZ R6, R89, R6 ;  /* 0x0000000659067221 */ /* 0x000fc60000010000 */
[----:B------:R-:W0:Y:S01]  /*8460*/  MUFU.EX2 R103, R103 ;  /* 0x0000006700677308 */ /* 0x000e220000000800 */
[C---:B-1----:R-:W-:Y:S01]  /*8470*/  FADD.FTZ R13, R117.reuse, R98 ;  /* 0x00000062750d7221 */ /* 0x042fe20000010000 */
[----:B------:R-:W-:-:S06]  /*8480*/  F2FP.BF16.F32.PACK_AB R136, R117, R136 ;  /* 0x000000887588723e */ /* 0x000fcc00000010ff */
[----:B------:R-:W1:Y:S01]  /*8490*/  MUFU.EX2 R100, R215 ;  /* 0x000000d700647308 */ /* 0x000e620000000800 */
[----:B--2---:R-:W-:-:S07]  /*84a0*/  FADD.FTZ R98, R138, R13 ;  /* 0x0000000d8a627221 */ /* 0x004fce0000010000 */
[----:B------:R2:W3:Y:S01]  /*84b0*/  MUFU.EX2 R102, R141 ;  /* 0x0000008d00667308 */ /* 0x0004e20000000800 */
[----:B0-----:R-:W-:-:S07]  /*84c0*/  FADD.FTZ R13, R103, R6 ;  /* 0x00000006670d7221 */ /* 0x001fce0000010000 */
[----:B------:R-:W0:Y:S01]  /*84d0*/  MUFU.EX2 R131, R131 ;  /* 0x0000008300837308 */ /* 0x000e220000000800 */
[C---:B-1----:R-:W-:Y:S01]  /*84e0*/  FADD.FTZ R13, R100.reuse, R13 ;  /* 0x0000000d640d7221 */ /* 0x042fe20000010000 */
[----:B--2---:R-:W-:Y:S02]  /*84f0*/  F2FP.BF16.F32.PACK_AB R141, R89, R3 ;  /* 0x00000003598d723e */ /* 0x004fe400000010ff */
[----:B------:R-:W-:-:S04]  /*8500*/  F2FP.BF16.F32.PACK_AB R143, R100, R103 ;  /* 0x00000067648f723e */ /* 0x000fc800000010ff */
[----:B------:R-:W1:Y:S01]  /*8510*/  MUFU.EX2 R104, R97 ;  /* 0x0000006100687308 */ /* 0x000e620000000800 */
[----:B---3--:R-:W-:-:S07]  /*8520*/  FADD.FTZ R13, R102, R13 ;  /* 0x0000000d660d7221 */ /* 0x008fce0000010000 */
[----:B------:R-:W2:Y:S01]  /*8530*/  MUFU.EX2 R7, R7 ;  /* 0x0000000700077308 */ /* 0x000ea20000000800 */
[C---:B0-----:R-:W-:Y:S01]  /*8540*/  FADD.FTZ R13, R131.reuse, R13 ;  /* 0x0000000d830d7221 */ /* 0x041fe20000010000 */
[----:B------:R-:W-:-:S06]  /*8550*/  F2FP.BF16.F32.PACK_AB R137, R131, R102 ;  /* 0x000000668389723e */ /* 0x000fcc00000010ff */
[----:B------:R-:W0:Y:S01]  /*8560*/  MUFU.EX2 R90, R90 ;  /* 0x0000005a005a7308 */ /* 0x000e220000000800 */
[----:B-1----:R-:W-:Y:S01]  /*8570*/  FADD.FTZ R13, R104, R13 ;  /* 0x0000000d680d7221 */ /* 0x002fe20000010000 */
[C---:B--2---:R-:W-:Y:S01]  /*8580*/  FADD.FTZ R6, R7.reuse, R98 ;  /* 0x0000006207067221 */ /* 0x044fe20000010000 */
[----:B------:R-:W-:Y:S01]  /*8590*/  F2FP.BF16.F32.PACK_AB R138, R7, R138 ;  /* 0x0000008a078a723e */ /* 0x000fe200000010ff */
[----:B------:R-:W-:Y:S02]  /*85a0*/  IMAD.MOV.U32 R7, RZ, RZ, R11 ;  /* 0x000000ffff077224 */ /* 0x000fe400078e000b */
[C---:B0-----:R-:W-:Y:S01]  /*85b0*/  FADD.FTZ R3, R90.reuse, R13 ;  /* 0x0000000d5a037221 */ /* 0x041fe20000010000 */
[----:B------:R-:W-:Y:S01]  /*85c0*/  F2FP.BF16.F32.PACK_AB R139, R90, R104 ;  /* 0x000000685a8b723e */ /* 0x000fe200000010ff */
[----:B------:R-:W-:Y:S06]  /*85d0*/  @P2 BRA `(.L_x_1172) ;  /* 0xffffffcc00382947 */ /* 0x000fec000383ffff */
[----:B------:R-:W-:Y:S01]  /*85e0*/  IMAD.MOV.U32 R8, RZ, RZ, R109 ;  /* 0x000000ffff087224 */ /* 0x000fe200078e006d */
[----:B------:R-:W-:Y:S01]  /*85f0*/  UMOV UR37, UR5 ;  /* 0x0000000500257c82 */ /* 0x000fe20008000000 */
[----:B------:R-:W-:Y:S01]  /*8600*/  IMAD.MOV.U32 R7, RZ, RZ, R11 ;  /* 0x000000ffff077224 */ /* 0x000fe200078e000b */
[----:B------:R-:W-:-:S06]  /*8610*/  UMOV UR36, UR39 ;  /* 0x0000002700247c82 */ /* 0x000fcc0008000000 */
.L_x_1155:
[----:B------:R-:W-:Y:S01]  /*8620*/  ULDC UR4, c[0x0][0x448] ;  /* 0x0001120000047ab9 */ /* 0x000fe20000000800 */
[----:B------:R-:W-:Y:S01]  /*8630*/  IADD3 R11, R16, 0x1, -R17 ;  /* 0x00000001100b7810 */ /* 0x000fe20007ffe811 */
[----:B------:R-:W-:Y:S01]  /*8640*/  UISETP.NE.AND UP0, UPT, UR4, 0x1, UPT ;  /* 0x000000010400788c */ /* 0x000fe2000bf05270 */
[----:B------:R-:W-:Y:S02]  /*8650*/  ULDC UR10, c[0x0][0x9e4] ;  /* 0x00027900000a7ab9 */ /* 0x000fe40000000800 */
[----:B------:R-:W-:Y:S01]  /*8660*/  R2UR UR7, R11 ;  /* 0x000000000b0772ca */ /* 0x000fe200000e0000 */
[----:B------:R-:W-:Y:S02]  /*8670*/  UISETP.GE.AND UP1, UPT, UR10, 0x1, UPT ;  /* 0x000000010a00788c */ /* 0x000fe4000bf26270 */
[----:B------:R-:W-:Y:S01]  /*8680*/  UIADD3 UR6, UR60, 0x7f, URZ ;  /* 0x0000007f3c067890 */ /* 0x000fe2000fffe03f */
[----:B------:R-:W-:-:S03]  /*8690*/  ULDC UR14, c[0x0][0x9dc] ;  /* 0x00027700000e7ab9 */ /* 0x000fc60000000800 */
[----:B------:R-:W-:Y:S01]  /*86a0*/  PLOP3.LUT P2, PT, PT, PT, UP1, 0x40, 0x0 ;  /* 0x000000000000781c */ /* 0x000fe20003f4e818 */
[----:B------:R-:W-:Y:S01]  /*86b0*/  @UP0 ULDC UR4, c[0x0][0x44c] ;  /* 0x0001130000040ab9 */ /* 0x000fe20000000800 */
[----:B------:R-:W-:Y:S01]  /*86c0*/  @UP0 ULDC UR11, c[0x0][0x450] ;  /* 0x00011400000b0ab9 */ /* 0x000fe20000000800 */
[----:B------:R-:W-:-:S04]  /*86d0*/  UIMAD.WIDE.U32 UR4, UR6, UR4, URZ ;  /* 0x00000004060472a5 */ /* 0x000fc8000f8e003f */
[----:B------:R-:W-:-:S04]  /*86e0*/  @UP0 USHF.R.U32.HI UR6, URZ, UR11, UR5 ;  /* 0x0000000b3f060299 */ /* 0x000fc80008011605 */
[----:B------:R-:W-:-:S04]  /*86f0*/  UIADD3 UR6, UR7, UR6, URZ ;  /* 0x0000000607067290 */ /* 0x000fc8000fffe03f */
[----:B------:R-:W-:Y:S01]  /*8700*/  UIADD3 UR14, UR6, -UR14, URZ ;  /* 0x8000000e060e7290 */ /* 0x000fe2000fffe03f */
[----:B------:R-:W-:Y:S11]  /*8710*/  @P2 BRA `(.L_x_1173) ;  /* 0x0000000000482947 */ /* 0x000ff60003800000 */
[----:B------:R-:W-:Y:S02]  /*8720*/  UMOV UR11, UR6 ;  /* 0x00000006000b7c82 */ /* 0x000fe40008000000 */
        /* <DEDUP_REMOVED lines=10> */
.L_x_1174:
[----:B------:R-:W-:-:S11]  /*87d0*/  UISETP.NE.AND UP2, UPT, UR10, 0x1, UPT ;  /* 0x000000010a00788c */ /* 0x000fd6000bf45270 */
[----:B------:R-:W-:Y:S02]  /*87e0*/  @UP2 ULDC.64 UR4, c[0x0][0x9e8] ;  /* 0x00027a0000042ab9 */ /* 0x000fe40000000a00 */
[----:B------:R-:W-:-:S04]  /*87f0*/  UIMAD.WIDE.U32 UR6, UR11, UR4, URZ ;  /* 0x000000040b0672a5 */ /* 0x000fc8000f8e003f */
[----:B------:R-:W-:-:S12]  /*8800*/  @UP2 USHF.R.U32.HI UR11, URZ, UR5, UR7 ;  /* 0x000000053f0b2299 */ /* 0x000fd80008011607 */
.L_x_1175:
[----:B------:R-:W-:-:S04]  /*8810*/  UIMAD UR10, UR11, UR10, URZ ;  /* 0x0000000a0b0a72a4 */ /* 0x000fc8000f8e023f */
[----:B------:R-:W-:-:S04]  /*8820*/  UISETP.LT.AND UP2, UPT, UR14, UR10, UPT ;  /* 0x0000000a0e00728c */ /* 0x000fc8000bf41270 */
[----:B------:R-:W-:-:S12]  /*8830*/  USEL UR14, UR14, UR10, !UP2 ;  /* 0x0000000a0e0e7287 */ /* 0x000fd8000d000000 */
.L_x_1173:
[----:B------:R-:W-:Y:S01]  /*8840*/  UIADD3 UR4, UR14, 0x5f, URZ ;  /* 0x0000005f0e047890 */ /* 0x000fe2000fffe03f */
[----:B------:R-:W-:-:S03]  /*8850*/  R2UR UR6, R23 ;  /* 0x00000000170672ca */ /* 0x000fc600000e0000 */
[----:B------:R-:W-:-:S04]  /*8860*/  UIMAD.WIDE UR4, UR4, 0x2aaaaaab, URZ ;  /* 0x2aaaaaab040478a5 */ /* 0x000fc8000f8e023f */
[----:B------:R-:W-:-:S04]  /*8870*/  USHF.R.U32.HI UR4, URZ, 0x1f, UR5 ;  /* 0x0000001f3f047899 */ /* 0x000fc80008011605 */
[----:B------:R-:W-:-:S04]  /*8880*/  ULEA.HI.SX32 UR4, UR5, UR4, 0x1c ;  /* 0x0000000405047291 */ /* 0x000fc8000f8fe23f */
[----:B------:R-:W-:-:S04]  /*8890*/  UISETP.LT.AND UP2, UPT, UR6, UR4, UPT ;  /* 0x000000040600728c */ /* 0x000fc8000bf41270 */
[----:B------:R-:W-:-:S06]  /*88a0*/  USEL UR39, UR6, UR4, !UP2 ;  /* 0x0000000406277287 */ /* 0x000fcc000d000000 */
[----:B------:R-:W-:-:S13]  /*88b0*/  ISETP.GE.AND P2, PT, R9, UR39, PT ;  /* 0x0000002709007c0c */ /* 0x000fda000bf46270 */
[----:B------:R-:W-:Y:S05]  /*88c0*/  @!P2 BRA `(.L_x_1176) ;  /* 0x000000200084a947 */ /* 0x000fea0003800000 */
[----:B------:R-:W-:Y:S01]  /*88d0*/  IMAD.MOV.U32 R11, RZ, RZ, R8 ;  /* 0x000000ffff0b7224 */ /* 0x000fe200078e0008 */
[----:B------:R-:W-:Y:S01]  /*88e0*/  UMOV UR7, UR36 ;  /* 0x0000002400077c82 */ /* 0x000fe20008000000 */
[----:B------:R-:W-:Y:S01]  /*88f0*/  IMAD.MOV.U32 R12, RZ, RZ, R7 ;  /* 0x000000ffff0c7224 */ /* 0x000fe200078e0007 */
[----:B------:R-:W-:Y:S01]  /*8900*/  UMOV UR4, UR37 ;  /* 0x0000002500047c82 */ /* 0x000fe20008000000 */
[----:B------:R-:W-:-:S05]  /*8910*/  ULDC UR5, c[0x0][0x9d8] ;  /* 0x0002760000057ab9 */ /* 0x000fca0000000800 */
.L_x_1185:
[----:B------:R-:W-:-:S04]  /*8920*/  UIADD3 UR37, UR4, 0x1, URZ ;  /* 0x0000000104257890 */ /* 0x000fc8000fffe03f */
[----:B------:R-:W-:-:S04]  /*8930*/  UISETP.NE.AND UP2, UPT, UR37, 0x2, UPT ;  /* 0x000000022500788c */ /* 0x000fc8000bf45270 */
[----:B------:R-:W-:Y:S02]  /*8940*/  USEL UR36, URZ, 0x1, UP2 ;  /* 0x000000013f247887 */ /* 0x000fe40009000000 */
[----:B------:R-:W-:Y:S02]  /*8950*/  USEL UR37, UR37, URZ, UP2 ;  /* 0x0000003f25257287 */ /* 0x000fe40009000000 */
[----:B------:R-:W-:Y:S01]  /*8960*/  ULOP3.LUT UR36, UR7, UR36, URZ, 0x3c, !UPT ;  /* 0x0000002407247292 */ /* 0x000fe2000f8e3c3f */
[----:B------:R-:W-:Y:S11]  /*8970*/  @!P0 BRA `(.L_x_1177) ;  /* 0x0000000000048947 */ /* 0x000ff60003800000 */
[----:B------:R-:W-:Y:S01]  /*8980*/  BPT.TRAP 0x1 ;  /* 0x000000040000795c */ /* 0x000fe20000300000 */
.L_x_1177:
[----:B------:R-:W-:Y:S01]  /*8990*/  ULEA UR6, UR37, UR38, 0x3 ;  /* 0x0000002625067291 */ /* 0x000fe2000f8e183f */
[----:B------:R-:W-:-:S05]  /*89a0*/  IMAD.U32 R7, RZ, RZ, UR36 ;  /* 0x00000024ff077e24 */ /* 0x000fca000f8e00ff */
[----:B------:R-:W-:-:S04]  /*89b0*/  SHF.L.U32 R7, R7, 0x1f, RZ ;  /* 0x0000001f07077819 */ /* 0x000fc800000006ff */
[----:B------:R0:W1:Y:S01]  /*89c0*/  SYNCS.PHASECHK.TRANS64.TRYWAIT P2, [UR6+0x2a830], R7 ;  /* 0x02a83007ff0075a7 */ /* 0x0000620008040146 */
[----:B------:R-:W-:Y:S05]  /*89d0*/  @!P0 BRA `(.L_x_1178) ;  /* 0x0000000000048947 */ /* 0x000fea0003800000 */
[----:B------:R-:W-:Y:S01]  /*89e0*/  BPT.TRAP 0x1 ;  /* 0x000000040000795c */ /* 0x000fe20000300000 */
.L_x_1178:
[----:B-1----:R-:W-:Y:S05]  /*89f0*/  @P2 BRA `(.L_x_1179) ;  /* 0x0000000000082947 */ /* 0x002fea0003800000 */
[----:B------:R-:W1:Y:S02]  /*8a00*/  SYNCS.PHASECHK.TRANS64.TRYWAIT P2, [UR6+0x2a830], R7 ;  /* 0x02a83007ff0075a7 */ /* 0x000e640008040146 */
[----:B-1----:R-:W-:Y:S05]  /*8a10*/  @!P2 BRA `(.L_x_1180) ;  /* 0x0000010800b0a947 */ /* 0x002fea0003800000 */
.L_x_1179:
        /* <DEDUP_REMOVED lines=135> */
.L_x_1181:
[----:B------:R-:W-:Y:S01]  /*9290*/  ULEA UR10, UR4, UR38, 0x3 ;  /* 0x00000026040a7291 */ /* 0x000fe2000f8e183f */
[----:B------:R-:W-:-:S05]  /*92a0*/  IMAD.U32 R0, RZ, RZ, UR7 ;  /* 0x00000007ff007e24 */ /* 0x000fca000f8e00ff */
[----:B------:R-:W-:-:S04]  /*92b0*/  SHF.L.U32 R0, R0, 0x1f, RZ ;  /* 0x0000001f00007819 */ /* 0x000fc800000006ff */
[----:B------:R2:W3:Y:S01]  /*92c0*/  SYNCS.PHASECHK.TRANS64.TRYWAIT P2, [UR10+0x2a850], R0 ;  /* 0x02a85000ff0075a7 */ /* 0x0004e2000804014a */
[----:B------:R-:W-:Y:S05]  /*92d0*/  @!P0 BRA `(.L_x_1182) ;  /* 0x0000000000048947 */ /* 0x000fea0003800000 */
[----:B------:R-:W-:Y:S01]  /*92e0*/  BPT.TRAP 0x1 ;  /* 0x000000040000795c */ /* 0x000fe20000300000 */
.L_x_1182:
[----:B---3--:R-:W-:Y:S05]  /*92f0*/  @P2 BRA `(.L_x_1183) ;  /* 0x0000000000082947 */ /* 0x008fea0003800000 */
[----:B------:R-:W3:Y:S02]  /*9300*/  SYNCS.PHASECHK.TRANS64.TRYWAIT P2, [UR10+0x2a850], R0 ;  /* 0x02a85000ff0075a7 */ /* 0x000ee4000804014a */
[----:B---3--:R-:W-:Y:S05]  /*9310*/  @!P2 BRA `(.L_x_1184) ;  /* 0x000001000088a947 */ /* 0x008fea0003800000 */
.L_x_1183:
[----:B------:R-:W-:Y:S01]  /*9320*/  UIADD3 UR6, UR38, 0x400, URZ ;  /* 0x0000040026067890 */ /* 0x000fe2000fffe03f */
[----:B------:R-:W-:Y:S01]  /*9330*/  WARPGROUP.ARRIVE ;  /* 0x00000000000079c5 */ /* 0x000fe20000000000 */
[----:B------:R-:W-:Y:S01]  /*9340*/  UMOV UR7, 0x40000040 ;  /* 0x4000004000077882 */ /* 0x000fe20000000000 */
[----:B------:R-:W-:Y:S01]  /*9350*/  FMUL.FTZ R15, R88, UR5 ;  /* 0x00000005580f7c20 */ /* 0x000fe20008410000 */
[----:B------:R-:W-:Y:S01]  /*9360*/  USHF.R.U32.HI UR6, URZ, 0x4, UR6 ;  /* 0x000000043f067899 */ /* 0x000fe20008011606 */
[----:B------:R-:W-:Y:S01]  /*9370*/  FMUL.FTZ R21, R89, UR5 ;  /* 0x0000000559157c20 */ /* 0x000fe20008410000 */
        /* <DEDUP_REMOVED lines=11> */
[----:B------:R-:W3:Y:S01]  /*9430*/  MUFU.TANH R21, R21 ;  /* 0x0000001500157308 */ /* 0x000ee20000002400 */
        /* <DEDUP_REMOVED lines=9> */
[----:B------:R-:W4:Y:S01]  /*94d0*/  MUFU.TANH R207, R207 ;  /* 0x000000cf00cf7308 */ /* 0x000f220000002400 */
[----:B------:R-:W-:Y:S01]  /*94e0*/  UMOV UR7, 0x40000040 ;  /* 0x4000004000077882 */ /* 0x000fe20000000000 */
[----:B0-2---:R-:W-:Y:S01]  /*94f0*/  FMNMX.FTZ R0, R15, R12, !PT ;  /* 0x0000000c0f007209 */ /* 0x005fe20007810000 */
[----:B------:R-:W-:Y:S01]  /*9500*/  FMUL.FTZ R89, R91, UR5 ;  /* 0x000000055b597c20 */ /* 0x000fe20008410000 */
[----:B------:R-:W-:Y:S01]  /*9510*/  FMUL.FTZ R229, R124, UR5 ;  /* 0x000000057ce57c20 */ /* 0x000fe20008410000 */
[----:B------:R-:W-:Y:S01]  /*9520*/  FMUL.FTZ R91, R94, UR5 ;  /* 0x000000055e5b7c20 */ /* 0x000fe20008410000 */
[----:B------:R-:W-:Y:S01]  /*9530*/  FMUL.FTZ R237, R125, UR5 ;  /* 0x000000057ded7c20 */ /* 0x000fe20008410000 */
[----:B---3--:R-:W-:Y:S01]  /*9540*/  FMNMX.FTZ R0, R21, R0, !PT ;  /* 0x0000000015007209 */ /* 0x008fe20007810000 */
        /* <DEDUP_REMOVED lines=9> */
[----:B----4-:R-:W-:Y:S01]  /*95e0*/  FMNMX.FTZ R0, R207, R0, !PT ;  /* 0x00000000cf007209 */ /* 0x010fe20007810000 */
        /* <DEDUP_REMOVED lines=15> */
[----:B--2---:R-:W-:Y:S01]  /*96e0*/  FMNMX.FTZ R0, R209, R0, !PT ;  /* 0x00000000d1007209 */ /* 0x004fe20007810000 */
[----:B------:R-:W-:Y:S01]  /*96f0*/  FMUL.FTZ R131, R131, UR5 ;  /* 0x0000000583837c20 */ /* 0x000fe20008410000 */
[----:B------:R-:W0:Y:S01]  /*9700*/  LDC R10, c[0x0][0x988] ;  /* 0x00026200ff0a7b82 */ /* 0x000e220000000800 */
[----:B------:R-:W-:Y:S01]  /*9710*/  FMUL.FTZ R135, R135, UR5 ;  /* 0x0000000587877c20 */ /* 0x000fe20008410000 */
[C---:B------:R-:W-:Y:S01]  /*9720*/  ISETP.GT.AND P2, PT, R9.reuse, UR39, PT ;  /* 0x0000002709007c0c */ /* 0x040fe2000bf44270 */
[----:B------:R-:W-:-:S02]  /*9730*/  VIADD R9, R9, 0xffffffff ;  /* 0xffffffff09097836 */ /* 0x000fc40000000000 */
        /* <DEDUP_REMOVED lines=8> */
[----:B------:R-:W2:Y:S08]  /*97c0*/  MUFU.TANH R89, R89 ;  /* 0x0000005900597308 */ /* 0x000eb00000002400 */
[----:B------:R-:W-:Y:S01]  /*97d0*/  MUFU.TANH R229, R229 ;  /* 0x000000e500e57308 */ /* 0x000fe20000002400 */
[----:B-1----:R-:W-:-:S07]  /*97e0*/  FMNMX.FTZ R8, R13, R11, !PT ;  /* 0x0000000b0d087209 */ /* 0x002fce0007810000 */
[----:B------:R-:W1:Y:S01]  /*97f0*/  MUFU.TANH R91, R91 ;  /* 0x0000005b005b7308 */ /* 0x000e620000002400 */
[----:B--2---:R-:W-:-:S07]  /*9800*/  FMNMX.FTZ R8, R89, R8, !PT ;  /* 0x0000000859087209 */ /* 0x004fce0007810000 */
[----:B------:R-:W-:Y:S08]  /*9810*/  MUFU.TANH R237, R237 ;  /* 0x000000ed00ed7308 */ /* 0x000ff00000002400 */
[----:B------:R-:W2:Y:S01]  /*9820*/  MUFU.TANH R95, R95 ;  /* 0x0000005f005f7308 */ /* 0x000ea20000002400 */
[----:B-1----:R-:W-:Y:S01]  /*9830*/  FMNMX.FTZ R8, R91, R8, !PT ;  /* 0x000000085b087209 */ /* 0x002fe20007810000 */
[----:B------:R-:W-:-:S02]  /*9840*/  WARPGROUP.DEPBAR.LE gsb0, 0x0 ;  /* 0x00008000000079c5 */ /* 0x000fc40000010000 */
[----:B------:R-:W-:Y:S01]  /*9850*/  WARPGROUP.ARRIVE ;  /* 0x00000000000079c5 */ /* 0x000fe20000000000 */
[----:B------:R-:W-:Y:S01]  /*9860*/  FMUL.FTZ R157, R97, UR5 ;  /* 0x00000005619d7c20 */ /* 0x000fe20008410000 */
[----:B------:R-:W-:Y:S01]  /*9870*/  FMUL.FTZ R159, R101, UR5 ;  /* 0x00000005659f7c20 */ /* 0x000fe20008410000 */
[----:B------:R-:W-:Y:S01]  /*9880*/  FMUL.FTZ R97, R98, UR5 ;  /* 0x0000000562617c20 */ /* 0x000fe20008410000 */
[----:B------:R-:W-:Y:S01]  /*9890*/  MUFU.TANH R231, R231 ;  /* 0x000000e700e77308 */ /* 0x000fe20000002400 */
[----:B------:R-:W-:Y:S01]  /*98a0*/  FMUL.FTZ R101, R102, UR5 ;  /* 0x0000000566657c20 */ /* 0x000fe20008410000 */
[----:B------:R-:W-:Y:S01]  /*98b0*/  HGMMA.64x128x16.F32.BF16 R24, R152, gdesc[UR4].tnspB, R24, gsb0 ;  /* 0x41e0000498187df0 */ /* 0x000fe20008001818 */
[----:B------:R-:W-:Y:S01]  /*98c0*/  UIADD3 UR6, UR4, 0x100, URZ ;  /* 0x0000010004067890 */ /* 0x000fe2000fffe03f */
[----:B------:R-:W-:Y:S01]  /*98d0*/  UMOV UR7, 0x40000040 ;  /* 0x4000004000077882 */ /* 0x000fe20000000000 */
[----:B--2---:R-:W-:-:S03]  /*98e0*/  FMNMX.FTZ R8, R95, R8, !PT ;  /* 0x000000085f087209 */ /* 0x004fc60007810000 */
[----:B------:R-:W1:Y:S08]  /*98f0*/  MUFU.TANH R157, R157 ;  /* 0x0000009d009d7308 */ /* 0x000e700000002400 */
[----:B------:R-:W2:Y:S08]  /*9900*/  MUFU.TANH R159, R159 ;  /* 0x0000009f009f7308 */ /* 0x000eb00000002400 */
[----:B------:R-:W3:Y:S01]  /*9910*/  MUFU.TANH R97, R97 ;  /* 0x0000006100617308 */ /* 0x000ee20000002400 */
[----:B-1----:R-:W-:-:S04]  /*9920*/  FMNMX.FTZ R0, R157, R0, !PT ;  /* 0x000000009d007209 */ /* 0x002fc80007810000 */
[----:B------:R-:W-:-:S03]  /*9930*/  FMNMX.FTZ R0, R211, R0, !PT ;  /* 0x00000000d3007209 */ /* 0x000fc60007810000 */
[----:B------:R-:W-:Y:S01]  /*9940*/  MUFU.TANH R235, R235 ;  /* 0x000000eb00eb7308 */ /* 0x000fe20000002400 */
[----:B--2---:R-:W-:-:S04]  /*9950*/  FMNMX.FTZ R0, R159, R0, !PT ;  /* 0x000000009f007209 */ /* 0x004fc80007810000 */
[----:B------:R-:W-:-:S03]  /*9960*/  FMNMX.FTZ R0, R213, R0, !PT ;  /* 0x00000000d5007209 */ /* 0x000fc60007810000 */
[----:B------:R-:W1:Y:S01]  /*9970*/  MUFU.TANH R99, R99 ;  /* 0x0000006300637308 */ /* 0x000e620000002400 */
[----:B------:R-:W-:Y:S02]  /*9980*/  FMNMX.FTZ R0, R215, R0, !PT ;  /* 0x00000000d7007209 */ /* 0x000fe40007810000 */
[----:B---3--:R-:W-:Y:S02]  /*9990*/  FMNMX.FTZ R8, R97, R8, !PT ;  /* 0x0000000861087209 */ /* 0x008fe40007810000 */
[----:B------:R-:W-:-:S03]  /*99a0*/  FMNMX.FTZ R0, R217, R0, !PT ;  /* 0x00000000d9007209 */ /* 0x000fc60007810000 */
[----:B------:R-:W-:Y:S01]  /*99b0*/  MUFU.TANH R233, R233 ;  /* 0x000000e900e97308 */ /* 0x000fe20000002400 */
[----:B------:R-:W-:-:S04]  /*99c0*/  FMNMX.FTZ R0, R219, R0, !PT ;  /* 0x00000000db007209 */ /* 0x000fc80007810000 */
[----:B------:R-:W-:-:S03]  /*99d0*/  FMNMX.FTZ R0, R221, R0, !PT ;  /* 0x00000000dd007209 */ /* 0x000fc60007810000 */
[----:B------:R-:W2:Y:S01]  /*99e0*/  MUFU.TANH R101, R101 ;  /* 0x0000006500657308 */ /* 0x000ea20000002400 */
[----:B------:R-:W-:Y:S02]  /*99f0*/  FMNMX.FTZ R0, R223, R0, !PT ;  /* 0x00000000df007209 */ /* 0x000fe40007810000 */
[----:B-1----:R-:W-:Y:S02]  /*9a00*/  FMNMX.FTZ R8, R99, R8, !PT ;  /* 0x0000000863087209 */ /* 0x002fe40007810000 */
[----:B------:R-:W-:-:S03]  /*9a10*/  FMNMX.FTZ R0, R225, R0, !PT ;  /* 0x00000000e1007209 */ /* 0x000fc60007810000 */
[----:B------:R-:W-:Y:S01]  /*9a20*/  MUFU.TANH R129, R129 ;  /* 0x0000008100817308 */ /* 0x000fe20000002400 */
[----:B------:R-:W-:-:S07]  /*9a30*/  FMNMX.FTZ R0, R227, R0, !PT ;  /* 0x00000000e3007209 */ /* 0x000fce0007810000 */
[----:B------:R-:W1:Y:S01]  /*9a40*/  MUFU.TANH R103, R103 ;  /* 0x0000006700677308 */ /* 0x000e620000002400 */
[----:B--2---:R-:W-:-:S07]  /*9a50*/  FMNMX.FTZ R8, R101, R8, !PT ;  /* 0x0000000865087209 */ /* 0x004fce0007810000 */
[----:B------:R-:W2:Y:S08]  /*9a60*/  MUFU.TANH R105, R105 ;  /* 0x0000006900697308 */ /* 0x000eb00000002400 */
[----:B------:R-:W3:Y:S01]  /*9a70*/  MUFU.TANH R107, R107 ;  /* 0x0000006b006b7308 */ /* 0x000ee20000002400 */
[----:B-1----:R-:W-:-:S07]  /*9a80*/  FMNMX.FTZ R8, R103, R8, !PT ;  /* 0x0000000867087209 */ /* 0x002fce0007810000 */
[----:B------:R-:W1:Y:S01]  /*9a90*/  MUFU.TANH R109, R109 ;  /* 0x0000006d006d7308 */ /* 0x000e620000002400 */
[----:B--2---:R-:W-:-:S07]  /*9aa0*/  FMNMX.FTZ R8, R105, R8, !PT ;  /* 0x0000000869087209 */ /* 0x004fce0007810000 */
[----:B------:R-:W2:Y:S01]  /*9ab0*/  MUFU.TANH R111, R111 ;  /* 0x0000006f006f7308 */ /* 0x000ea20000002400 */
[----:B---3--:R-:W-:-:S07]  /*9ac0*/  FMNMX.FTZ R8, R107, R8, !PT ;  /* 0x000000086b087209 */ /* 0x008fce0007810000 */
[----:B------:R-:W3:Y:S01]  /*9ad0*/  MUFU.TANH R113, R113 ;  /* 0x0000007100717308 */ /* 0x000ee20000002400 */
[----:B-1----:R-:W-:-:S07]  /*9ae0*/  FMNMX.FTZ R8, R109, R8, !PT ;  /* 0x000000086d087209 */ /* 0x002fce0007810000 */
[----:B------:R-:W1:Y:S01]  /*9af0*/  MUFU.TANH R115, R115 ;  /* 0x0000007300737308 */ /* 0x000e620000002400 */
[----:B--2---:R-:W-:-:S07]  /*9b00*/  FMNMX.FTZ R8, R111, R8, !PT ;  /* 0x000000086f087209 */ /* 0x004fce0007810000 */
[----:B------:R-:W2:Y:S01]  /*9b10*/  MUFU.TANH R117, R117 ;  /* 0x0000007500757308 */ /* 0x000ea20000002400 */
[----:B---3--:R-:W-:-:S07]  /*9b20*/  FMNMX.FTZ R8, R113, R8, !PT ;  /* 0x0000000871087209 */ /* 0x008fce0007810000 */
[----:B------:R-:W3:Y:S01]  /*9b30*/  MUFU.TANH R119, R119 ;  /* 0x0000007700777308 */ /* 0x000ee20000002400 */
[----:B-1----:R-:W-:Y:S01]  /*9b40*/  FMNMX.FTZ R8, R115, R8, !PT ;  /* 0x0000000873087209 */ /* 0x002fe20007810000 */
[----:B------:R-:W-:Y:S02]  /*9b50*/  WARPGROUP.DEPBAR.LE gsb0, 0x0 ;  /* 0x00008000000079c5 */ /* 0x000fe40000010000 */
[----:B------:R-:W-:Y:S01]  /*9b60*/  WARPGROUP.ARRIVE ;  /* 0x00000000000079c5 */ /* 0x000fe20000000000 */
[----:B------:R-:W-:Y:S01]  /*9b70*/  FMUL.FTZ R153, R120, UR5 ;  /* 0x0000000578997c20 */ /* 0x000fe20008410000 */
[----:B------:R-:W-:Y:S01]  /*9b80*/  FMUL.FTZ R155, R121, UR5 ;  /* 0x00000005799b7c20 */ /* 0x000fe20008410000 */
[----:B------:R-:W-:Y:S01]  /*9b90*/  FMUL.FTZ R121, R122, UR5 ;  /* 0x000000057a797c20 */ /* 0x000fe20008410000 */
[----:B------:R-:W-:Y:S01]  /*9ba0*/  MUFU.TANH R123, R123 ;  /* 0x0000007b007b7308 */ /* 0x000fe20000002400 */
[----:B--2---:R-:W-:Y:S01]  /*9bb0*/  FMNMX.FTZ R8, R117, R8, !PT ;  /* 0x0000000875087209 */ /* 0x004fe20007810000 */
[----:B------:R-:W-:Y:S01]  /*9bc0*/  HGMMA.64x128x16.F32.BF16 R24, R148, gdesc[UR4].tnspB, R24, gsb0 ;  /* 0x41e0000494187df0 */ /* 0x000fe20008001818 */
[----:B------:R-:W-:Y:S01]  /*9bd0*/  UIADD3 UR6, UR4, 0x180, URZ ;  /* 0x0000018004067890 */ /* 0x000fe2000fffe03f */
[----:B------:R-:W-:Y:S01]  /*9be0*/  UMOV UR7, 0x40000040 ;  /* 0x4000004000077882 */ /* 0x000fe20000000000 */
[----:B---3--:R-:W-:-:S03]  /*9bf0*/  FMNMX.FTZ R8, R119, R8, !PT ;  /* 0x0000000877087209 */ /* 0x008fc60007810000 */
[----:B------:R-:W1:Y:S08]  /*9c00*/  MUFU.TANH R153, R153 ;  /* 0x0000009900997308 */ /* 0x000e700000002400 */
[----:B------:R-:W2:Y:S08]  /*9c10*/  MUFU.TANH R155, R155 ;  /* 0x0000009b009b7308 */ /* 0x000eb00000002400 */
[----:B------:R-:W3:Y:S01]  /*9c20*/  MUFU.TANH R121, R121 ;  /* 0x0000007900797308 */ /* 0x000ee20000002400 */
[----:B-1----:R-:W-:-:S07]  /*9c30*/  FMNMX.FTZ R0, R153, R0, !PT ;  /* 0x0000000099007209 */ /* 0x002fce0007810000 */
[----:B------:R-:W1:Y:S01]  /*9c40*/  MUFU.TANH R125, R125 ;  /* 0x0000007d007d7308 */ /* 0x000e620000002400 */
[----:B--2---:R-:W-:-:S04]  /*9c50*/  FMNMX.FTZ R0, R155, R0, !PT ;  /* 0x000000009b007209 */ /* 0x004fc80007810000 */
[----:B------:R-:W-:-:S03]  /*9c60*/  FMNMX.FTZ R0, R229, R0, !PT ;  /* 0x00000000e5007209 */ /* 0x000fc60007810000 */
[----:B------:R-:W2:Y:S01]  /*9c70*/  MUFU.TANH R127, R127 ;  /* 0x0000007f007f7308 */ /* 0x000ea20000002400 */
[----:B------:R-:W-:Y:S02]  /*9c80*/  FMNMX.FTZ R0, R237, R0, !PT ;  /* 0x00000000ed007209 */ /* 0x000fe40007810000 */
[----:B---3--:R-:W-:Y:S02]  /*9c90*/  FMNMX.FTZ R8, R121, R8, !PT ;  /* 0x0000000879087209 */ /* 0x008fe40007810000 */
[----:B------:R-:W-:Y:S02]  /*9ca0*/  FMNMX.FTZ R0, R231, R0, !PT ;  /* 0x00000000e7007209 */ /* 0x000fe40007810000 */
[----:B------:R-:W-:Y:S01]  /*9cb0*/  FMNMX.FTZ R8, R123, R8, !PT ;  /* 0x000000087b087209 */ /* 0x000fe20007810000 */
[----:B------:R-:W3:Y:S01]  /*9cc0*/  MUFU.TANH R133, R133 ;  /* 0x0000008500857308 */ /* 0x000ee20000002400 */
[----:B------:R-:W-:Y:S02]  /*9cd0*/  FMNMX.FTZ R0, R235, R0, !PT ;  /* 0x00000000eb007209 */ /* 0x000fe40007810000 */
[----:B-1----:R-:W-:-:S02]  /*9ce0*/  FMNMX.FTZ R8, R125, R8, !PT ;  /* 0x000000087d087209 */ /* 0x002fc40007810000 */
[----:B------:R-:W-:-:S03]  /*9cf0*/  FMNMX.FTZ R0, R233, R0, !PT ;  /* 0x00000000e9007209 */ /* 0x000fc60007810000 */
[----:B------:R-:W1:Y:S01]  /*9d00*/  MUFU.TANH R131, R131 ;  /* 0x0000008300837308 */ /* 0x000e620000002400 */
[----:B------:R-:W-:Y:S02]  /*9d10*/  FMNMX.FTZ R0, R129, R0, !PT ;  /* 0x0000000081007209 */ /* 0x000fe40007810000 */
[----:B--2---:R-:W-:-:S03]  /*9d20*/  FMNMX.FTZ R8, R127, R8, !PT ;  /* 0x000000087f087209 */ /* 0x004fc60007810000 */
[----:B------:R-:W2:Y:S02]  /*9d30*/  SHFL.BFLY PT, R7, R0, 0x2, 0x1f ;  /* 0x0c401f0000077f89 */ /* 0x000ea400000e0000 */
[----:B------:R-:W-:Y:S01]  /*9d40*/  MUFU.TANH R135, R135 ;  /* 0x0000008700877308 */ /* 0x000fe20000002400 */
[----:B---3--:R-:W-:-:S04]  /*9d50*/  FMNMX.FTZ R8, R133, R8, !PT ;  /* 0x0000000885087209 */ /* 0x008fc80007810000 */
[----:B-1----:R-:W-:Y:S02]  /*9d60*/  FMNMX.FTZ R8, R131, R8, !PT ;  /* 0x0000000883087209 */ /* 0x002fe40007810000 */
[----:B--2---:R-:W-:-:S05]  /*9d70*/  FMNMX.FTZ R7, R0, R7, !PT ;  /* 0x0000000700077209 */ /* 0x004fca0007810000 */
[----:B------:R-:W1:Y:S02]  /*9d80*/  SHFL.BFLY PT, R0, R7, 0x1, 0x1f ;  /* 0x0c201f0007007f89 */ /* 0x000e6400000e0000 */
[----:B-1----:R-:W-:-:S05]  /*9d90*/  FMNMX.FTZ R7, R7, R0, !PT ;  /* 0x0000000007077209 */ /* 0x002fca0007810000 */
[----:B0-----:R-:W-:-:S04]  /*9da0*/  FMUL.FTZ R2, R7, R10 ;  /* 0x0000000a07027220 */ /* 0x001fc80000410000 */
        /* <DEDUP_REMOVED lines=14> */
[----:B------:R-:W-:-:S04]  /*9e90*/  FFMA.FTZ R88, R233, R10, -R2 ;  /* 0x0000000ae9587223 */ /* 0x000fc80000010802 */
[----:B------:R-:W-:Y:S01]  /*9ea0*/  MUFU.EX2 R156, R156 ;  /* 0x0000009c009c7308 */ /* 0x000fe20000000800 */
[----:B------:R-:W-:Y:S02]  /*9eb0*/  WARPGROUP.DEPBAR.LE gsb0, 0x0 ;  /* 0x00008000000079c5 */ /* 0x000fe40000010000 */
[----:B------:R-:W-:Y:S01]  /*9ec0*/  WARPGROUP.ARRIVE ;  /* 0x00000000000079c5 */ /* 0x000fe20000000000 */
[----:B------:R-:W-:Y:S01]  /*9ed0*/  FMUL.FTZ R149, R134, UR5 ;  /* 0x0000000586957c20 */ /* 0x000fe20008410000 */
[----:B------:R-:W-:Y:S01]  /*9ee0*/  FADD.FTZ R151, -R7, R12 ;  /* 0x0000000c07977221 */ /* 0x000fe20000010100 */
[-CC-:B------:R-:W-:Y:S01]  /*9ef0*/  FFMA.FTZ R148, R213, R10.reuse, -R2.reuse ;  /* 0x0000000ad5947223 */ /* 0x180fe20000010802 */
[-CC-:B------:R-:W-:Y:S01]  /*9f00*/  FFMA.FTZ R150, R217, R10.reuse, -R2.reuse ;  /* 0x0000000ad9967223 */ /* 0x180fe20000010802 */
[-CC-:B------:R-:W-:Y:S01]  /*9f10*/  FFMA.FTZ R12, R153, R10.reuse, -R2.reuse ;  /* 0x0000000a990c7223 */ /* 0x180fe20000010802 */
[----:B------:R-:W-:Y:S01]  /*9f20*/  HGMMA.64x128x16.F32.BF16 R24, R144, gdesc[UR4].tnspB, R24, gsb0 ;  /* 0x41e0000490187df0 */ /* 0x000fe20008001818 */
[----:B------:R-:W-:Y:S01]  /*9f30*/  UIADD3 UR6, UR4, 0x200, URZ ;  /* 0x0000020004067890 */ /* 0x000fe2000fffe03f */
[----:B------:R-:W0:Y:S01]  /*9f40*/  MUFU.TANH R149, R149 ;  /* 0x0000009500957308 */ /* 0x000e220000002400 */
[----:B------:R-:W-:Y:S01]  /*9f50*/  UMOV UR7, 0x40000040 ;  /* 0x4000004000077882 */ /* 0x000fe20000000000 */
[-C--:B------:R-:W-:Y:S01]  /*9f60*/  FMUL.FTZ R151, R151, R10.reuse ;  /* 0x0000000a97977220 */ /* 0x080fe20000410000 */
[----:B------:R-:W-:-:S05]  /*9f70*/  FFMA.FTZ R213, R237, R10, -R2 ;  /* 0x0000000aedd57223 */ /* 0x000fca0000010802 */
[----:B------:R1:W-:Y:S08]  /*9f80*/  MUFU.EX2 R0, R151 ;  /* 0x0000009700007308 */ /* 0x0003f00000000800 */
[----:B------:R-:W-:Y:S01]  /*9f90*/  MUFU.EX2 R158, R158 ;  /* 0x0000009e009e7308 */ /* 0x000fe20000000800 */
[----:B0-----:R-:W-:Y:S01]  /*9fa0*/  FMNMX.FTZ R8, R149, R8, !PT ;  /* 0x0000000895087209 */ /* 0x001fe20007810000 */
[----:B-1----:R-:W-:-:S03]  /*9fb0*/  FFMA.FTZ R151, R219, R10, -R2 ;  /* 0x0000000adb977223 */ /* 0x002fc60000010802 */
[----:B------:R-:W-:-:S03]  /*9fc0*/  FMNMX.FTZ R8, R135, R8, !PT ;  /* 0x0000000887087209 */ /* 0x000fc60007810000 */
[----:B------:R-:W-:Y:S02]  /*9fd0*/  MUFU.EX2 R21, R21 ;  /* 0x0000001500157308 */ /* 0x000fe40000000800 */
[----:B------:R-:W0:Y:S06]  /*9fe0*/  SHFL.BFLY PT, R157, R8, 0x2, 0x1f ;  /* 0x0c401f00089d7f89 */ /* 0x000e2c00000e0000 */
[----:B------:R-:W-:Y:S08]  /*9ff0*/  MUFU.EX2 R152, R152 ;  /* 0x0000009800987308 */ /* 0x000ff00000000800 */
        /* <DEDUP_REMOVED lines=9> */
[C---:B------:R-:W-:Y:S01]  /*a090*/  FMUL.FTZ R90, R8.reuse, R10 ;  /* 0x0000000a085a7220 */ /* 0x040fe20000410000 */
[----:B------:R-:W-:-:S03]  /*a0a0*/  FADD.FTZ R129, -R8, R11 ;  /* 0x0000000b08817221 */ /* 0x000fc60000010100 */
[----:B------:R-:W-:-:S03]  /*a0b0*/  FFMA.FTZ R95, R95, R10, -R90 ;  /* 0x0000000a5f5f7223 */ /* 0x000fc6000001085a */
[----:B------:R-:W-:Y:S01]  /*a0c0*/  MUFU.EX2 R11, R94 ;  /* 0x0000005e000b7308 */ /* 0x000fe20000000800 */
[-CC-:B------:R-:W-:Y:S01]  /*a0d0*/  FFMA.FTZ R157, R13, R10.reuse, -R90.reuse ;  /* 0x0000000a0d9d7223 */ /* 0x180fe2000001085a */
[-C--:B------:R-:W-:Y:S01]  /*a0e0*/  FMUL.FTZ R129, R129, R10.reuse ;  /* 0x0000000a81817220 */ /* 0x080fe20000410000 */
        /* <DEDUP_REMOVED lines=12> */
[----:B------:R-:W-:Y:S01]  /*a1b0*/  FFMA.FTZ R119, R119, R10, -R90 ;  /* 0x0000000a77777223 */ /* 0x000fe2000001085a */
[----:B------:R-:W-:Y:S01]  /*a1c0*/  MUFU.EX2 R157, R157 ;  /* 0x0000009d009d7308 */ /* 0x000fe20000000800 */
[----:B0-----:R-:W-:-:S02]  /*a1d0*/  IMAD.U32 R95, RZ, RZ, UR37 ;  /* 0x00000025ff5f7e24 */ /* 0x001fc4000f8e00ff */
[-CC-:B------:R-:W-:Y:S01]  /*a1e0*/  FFMA.FTZ R121, R121, R10.reuse, -R90.reuse ;  /* 0x0000000a79797223 */ /* 0x180fe2000001085a */
[-CC-:B------:R-:W-:Y:S01]  /*a1f0*/  FFMA.FTZ R123, R123, R10.reuse, -R90.reuse ;  /* 0x0000000a7b7b7223 */ /* 0x180fe2000001085a */
[-CC-:B------:R-:W-:Y:S01]  /*a200*/  FFMA.FTZ R125, R125, R10.reuse, -R90.reuse ;  /* 0x0000000a7d7d7223 */ /* 0x180fe2000001085a */
[-CC-:B------:R-:W-:Y:S01]  /*a210*/  FFMA.FTZ R127, R127, R10.reuse, -R90.reuse ;  /* 0x0000000a7f7f7223 */ /* 0x180fe2000001085a */
[----:B------:R-:W-:Y:S01]  /*a220*/  @!P1 LEA R95, R95, UR38, 0x3 ;  /* 0x000000265f5f9c11 */ /* 0x000fe2000f8e18ff */
[-CC-:B------:R-:W-:Y:S01]  /*a230*/  FFMA.FTZ R133, R133, R10.reuse, -R90.reuse ;  /* 0x0000000a85857223 */ /* 0x180fe2000001085a */
[----:B------:R-:W-:Y:S01]  /*a240*/  MUFU.EX2 R92, R92 ;  /* 0x0000005c005c7308 */ /* 0x000fe20000000800 */
[----:B------:R-:W-:Y:S01]  /*a250*/  FFMA.FTZ R131, R131, R10, -R90 ;  /* 0x0000000a83837223 */ /* 0x000fe2000001085a */
[----:B------:R-:W-:Y:S02]  /*a260*/  IMAD.U32 R99, RZ, RZ, UR10 ;  /* 0x0000000aff637e24 */ /* 0x000fe4000f8e00ff */
[----:B------:R-:W-:-:S02]  /*a270*/  @!P1 VIADD R95, R95, 0x2a840 ;  /* 0x0002a8405f5f9836 */ /* 0x000fc40000000000 */
[----:B------:R-:W-:Y:S02]  /*a280*/  @!P1 VIADD R99, R99, 0x2a860 ;  /* 0x0002a86063639836 */ /* 0x000fe40000000000 */
[----:B------:R-:W-:Y:S01]  /*a290*/  MUFU.EX2 R153, R153 ;  /* 0x0000009900997308 */ /* 0x000fe20000000800 */
[----:B------:R-:W-:Y:S02]  /*a2a0*/  @!P1 PRMT R95, RZ, 0x654, R95 ;  /* 0x00000654ff5f9816 */ /* 0x000fe4000000005f */
[----:B------:R-:W-:-:S05]  /*a2b0*/  @!P1 PRMT R99, RZ, 0x654, R99 ;  /* 0x00000654ff639816 */ /* 0x000fca0000000063 */
[----:B------:R-:W-:Y:S08]  /*a2c0*/  MUFU.EX2 R96, R96 ;  /* 0x0000006000607308 */ /* 0x000ff00000000800 */
[----:B------:R-:W-:Y:S01]  /*a2d0*/  MUFU.EX2 R155, R155 ;  /* 0x0000009b009b7308 */ /* 0x000fe20000000800 */
[----:B------:R-:W-:Y:S02]  /*a2e0*/  WARPGROUP.DEPBAR.LE gsb0, 0x0 ;  /* 0x00008000000079c5 */ /* 0x000fe40000010000 */
[----:B------:R-:W-:Y:S01]  /*a2f0*/  WARPGROUP.ARRIVE ;  /* 0x00000000000079c5 */ /* 0x000fe20000000000 */
[-CC-:B------:R-:W-:Y:S01]  /*a300*/  FFMA.FTZ R147, R215, R10.reuse, -R2.reuse ;  /* 0x0000000ad7937223 */ /* 0x180fe20000010802 */
[-CC-:B------:R-:W-:Y:S01]  /*a310*/  FFMA.FTZ R145, R159, R10.reuse, -R2.reuse ;  /* 0x0000000a9f917223 */ /* 0x180fe20000010802 */
[-CC-:B------:R-:W-:Y:S01]  /*a320*/  FFMA.FTZ R144, R221, R10.reuse, -R2.reuse ;  /* 0x0000000add907223 */ /* 0x180fe20000010802 */
[-CC-:B------:R-:W-:Y:S01]  /*a330*/  FFMA.FTZ R146, R225, R10.reuse, -R2.reuse ;  /* 0x0000000ae1927223 */ /* 0x180fe20000010802 */
[-C--:B------:R-:W-:Y:S01]  /*a340*/  FFMA.FTZ R215, R235, R10.reuse, -R2 ;  /* 0x0000000aebd77223 */ /* 0x080fe20000010802 */
[----:B------:R-:W-:Y:S01]  /*a350*/  HGMMA.64x128x16.F32.BF16 R24, R140, gdesc[UR4].tnspB, R24, gsb0 ;  /* 0x41e000048c187df0 */ /* 0x000fe20008001818 */
[----:B------:R-:W-:Y:S01]  /*a360*/  UIADD3 UR6, UR4, 0x280, URZ ;  /* 0x0000028004067890 */ /* 0x000fe2000fffe03f */
[----:B------:R-:W0:Y:S01]  /*a370*/  MUFU.EX2 R2, R129 ;  /* 0x0000008100027308 */ /* 0x000e220000000800 */
[----:B------:R-:W-:Y:S01]  /*a380*/  UMOV UR7, 0x40000040 ;  /* 0x4000004000077882 */ /* 0x000fe20000000000 */
[-CC-:B------:R-:W-:Y:S01]  /*a390*/  FFMA.FTZ R159, R91, R10.reuse, -R90.reuse ;  /* 0x0000000a5b9f7223 */ /* 0x180fe2000001085a */
[----:B------:R-:W-:Y:S01]  /*a3a0*/  FFMA.FTZ R91, R113, R10, -R90 ;  /* 0x0000000a715b7223 */ /* 0x000fe2000001085a */
[----:B------:R-:W-:-:S04]  /*a3b0*/  UMOV UR4, UR37 ;  /* 0x0000002500047c82 */ /* 0x000fc80008000000 */
[----:B------:R-:W-:Y:S08]  /*a3c0*/  MUFU.EX2 R159, R159 ;  /* 0x0000009f009f7308 */ /* 0x000ff00000000800 */
[----:B------:R-:W-:Y:S01]  /*a3d0*/  MUFU.EX2 R145, R145 ;  /* 0x0000009100917308 */ /* 0x000fe20000000800 */
[----:B0-----:R-:W-:Y:S01]  /*a3e0*/  FFMA.FTZ R97, R2, R3, R157 ;  /* 0x0000000302617223 */ /* 0x001fe2000001009d */
[----:B------:R-:W-:-:S06]  /*a3f0*/  F2FP.BF16.F32.PACK_AB R157, R92, R157 ;  /* 0x0000009d5c9d723e */ /* 0x000fcc00000010ff */
        /* <DEDUP_REMOVED lines=17> */
[----:B------:R-:W0:Y:S01]  /*a510*/  MUFU.EX2 R211, R211 ;  /* 0x000000d300d37308 */ /* 0x000e220000000800 */
[----:B------:R-:W-:Y:S01]  /*a520*/  HGMMA.64x128x16.F32.BF16 R24, R136, gdesc[UR4].tnspB, R24, gsb0 ;  /* 0x41e0000488187df0 */ /* 0x000fe20008001818 */
[----:B------:R-:W-:-:S06]  /*a530*/  UMOV UR7, UR36 ;  /* 0x0000002400077c82 */ /* 0x000fcc0008000000 */
[----:B------:R-:W1:Y:S08]  /*a540*/  MUFU.EX2 R123, R123 ;  /* 0x0000007b007b7308 */ /* 0x000e700000000800 */
[----:B------:R-:W-:Y:S01]  /*a550*/  MUFU.EX2 R14, R14 ;  /* 0x0000000e000e7308 */ /* 0x000fe20000000800 */
[----:B0-----:R-:W-:-:S07]  /*a560*/  F2FP.BF16.F32.PACK_AB R140, R211, R12 ;  /* 0x0000000cd38c723e */ /* 0x001fce00000010ff */
[----:B------:R-:W-:Y:S01]  /*a570*/  MUFU.EX2 R125, R125 ;  /* 0x0000007d007d7308 */ /* 0x000fe20000000800 */
[----:B-1----:R-:W-:-:S07]  /*a580*/  F2FP.BF16.F32.PACK_AB R141, R123, R121 ;  /* 0x000000797b8d723e */ /* 0x002fce00000010ff */
[----:B------:R-:W0:Y:S08]  /*a590*/  MUFU.EX2 R213, R213 ;  /* 0x000000d500d57308 */ /* 0x000e300000000800 */
[----:B------:R-:W1:Y:S08]  /*a5a0*/  MUFU.EX2 R127, R127 ;  /* 0x0000007f007f7308 */ /* 0x000e700000000800 */
[----:B------:R-:W-:Y:S01]  /*a5b0*/  MUFU.EX2 R20, R20 ;  /* 0x0000001400147308 */ /* 0x000fe20000000800 */
[----:B0-----:R-:W-:-:S07]  /*a5c0*/  F2FP.BF16.F32.PACK_AB R142, R213, R14 ;  /* 0x0000000ed58e723e */ /* 0x001fce00000010ff */
[----:B------:R-:W-:Y:S01]  /*a5d0*/  MUFU.EX2 R133, R133 ;  /* 0x0000008500857308 */ /* 0x000fe20000000800 */
[----:B-1----:R-:W-:-:S07]  /*a5e0*/  F2FP.BF16.F32.PACK_AB R143, R127, R125 ;  /* 0x0000007d7f8f723e */ /* 0x002fce00000010ff */
[----:B------:R-:W-:Y:S08]  /*a5f0*/  MUFU.EX2 R215, R215 ;  /* 0x000000d700d77308 */ /* 0x000ff00000000800 */
[----:B------:R-:W-:Y:S08]  /*a600*/  MUFU.EX2 R131, R131 ;  /* 0x0000008300837308 */ /* 0x000ff00000000800 */
[----:B------:R-:W0:Y:S01]  /*a610*/  MUFU.EX2 R88, R88 ;  /* 0x0000005800587308 */ /* 0x000e220000000800 */
[----:B------:R-:W-:-:S02]  /*a620*/  WARPGROUP.DEPBAR.LE gsb0, 0x0 ;  /* 0x00008000000079c5 */ /* 0x000fc40000010000 */
[----:B------:R1:W-:Y:S01]  /*a630*/  @!P1 SYNCS.ARRIVE.TRANS64.RED.A1T0 RZ, [R95+URZ], RZ ;  /* 0x000000ff5fff99a7 */ /* 0x0003e2000810043f */
[----:B0-----:R-:W-:Y:S02]  /*a640*/  F2FP.BF16.F32.PACK_AB R138, R11, R88 ;  /* 0x000000580b8a723e */ /* 0x001fe400000010ff */
[----:B------:R-:W-:Y:S02]  /*a650*/  F2FP.BF16.F32.PACK_AB R136, R215, R20 ;  /* 0x00000014d788723e */ /* 0x000fe400000010ff */
[----:B------:R-:W-:Y:S01]  /*a660*/  F2FP.BF16.F32.PACK_AB R137, R131, R133 ;  /* 0x000000858389723e */ /* 0x000fe200000010ff */
[----:B-1----:R-:W-:Y:S01]  /*a670*/  FFMA.FTZ R95, R0, R6, R15 ;  /* 0x00000006005f7223 */ /* 0x002fe2000001000f */
[----:B------:R-:W-:Y:S01]  /*a680*/  FADD.FTZ R6, R92, R97 ;  /* 0x000000615c067221 */ /* 0x000fe20000010000 */
[----:B------:R0:W-:Y:S02]  /*a690*/  @!P1 SYNCS.ARRIVE.TRANS64.RED.A1T0 RZ, [R99+URZ], RZ ;  /* 0x000000ff63ff99a7 */ /* 0x0001e4000810043f */
[C---:B------:R-:W-:Y:S01]  /*a6a0*/  FADD.FTZ R95, R156.reuse, R95 ;  /* 0x0000005f9c5f7221 */ /* 0x040fe20000010000 */
[----:B------:R-:W-:-:S03]  /*a6b0*/  F2FP.BF16.F32.PACK_AB R156, R156, R15 ;  /* 0x0000000f9c9c723e */ /* 0x000fc600000010ff */
[----:B------:R-:W-:Y:S01]  /*a6c0*/  FADD.FTZ R106, R158, R95 ;  /* 0x0000005f9e6a7221 */ /* 0x000fe20000010000 */
[----:B------:R-:W-:Y:S01]  /*a6d0*/  FADD.FTZ R95, R159, R6 ;  /* 0x000000069f5f7221 */ /* 0x000fe20000010000 */
[C---:B------:R-:W-:Y:S02]  /*a6e0*/  F2FP.BF16.F32.PACK_AB R158, R21.reuse, R158 ;  /* 0x0000009e159e723e */ /* 0x040fe400000010ff */
[----:B------:R-:W-:Y:S01]  /*a6f0*/  FADD.FTZ R97, R21, R106 ;  /* 0x0000006a15617221 */ /* 0x000fe20000010000 */
[C---:B------:R-:W-:Y:S01]  /*a700*/  FADD.FTZ R6, R94.reuse, R95 ;  /* 0x0000005f5e067221 */ /* 0x040fe20000010000 */
[----:B------:R-:W-:Y:S02]  /*a710*/  F2FP.BF16.F32.PACK_AB R159, R94, R159 ;  /* 0x0000009f5e9f723e */ /* 0x000fe400000010ff */
[----:B------:R-:W-:Y:S01]  /*a720*/  FADD.FTZ R106, R152, R97 ;  /* 0x00000061986a7221 */ /* 0x000fe20000010000 */
[----:B------:R-:W-:Y:S01]  /*a730*/  FADD.FTZ R95, R153, R6 ;  /* 0x00000006995f7221 */ /* 0x000fe20000010000 */
[----:B------:R-:W-:-:S02]  /*a740*/  F2FP.BF16.F32.PACK_AB R152, R93, R152 ;  /* 0x000000985d98723e */ /* 0x000fc400000010ff */
[----:B------:R-:W-:Y:S01]  /*a750*/  FADD.FTZ R97, R93, R106 ;  /* 0x0000006a5d617221 */ /* 0x000fe20000010000 */
[C---:B------:R-:W-:Y:S01]  /*a760*/  FADD.FTZ R6, R96.reuse, R95 ;  /* 0x0000005f60067221 */ /* 0x040fe20000010000 */
[----:B------:R-:W-:Y:S02]  /*a770*/  F2FP.BF16.F32.PACK_AB R153, R96, R153 ;  /* 0x000000996099723e */ /* 0x000fe400000010ff */
[----:B------:R-:W-:Y:S01]  /*a780*/  FADD.FTZ R106, R154, R97 ;  /* 0x000000619a6a7221 */ /* 0x000fe20000010000 */
[----:B------:R-:W-:Y:S01]  /*a790*/  FADD.FTZ R95, R155, R6 ;  /* 0x000000069b5f7221 */ /* 0x000fe20000010000 */
[-C--:B------:R-:W-:Y:S01]  /*a7a0*/  FFMA.FTZ R6, R149, R10.reuse, -R90 ;  /* 0x0000000a95067223 */ /* 0x080fe2000001085a */
[----:B------:R-:W-:Y:S01]  /*a7b0*/  F2FP.BF16.F32.PACK_AB R149, R100, R13 ;  /* 0x0000000d6495723e */ /* 0x000fe200000010ff */
[----:B------:R-:W-:Y:S01]  /*a7c0*/  FADD.FTZ R97, R145, R106 ;  /* 0x0000006a91617221 */ /* 0x000fe20000010000 */
[----:B------:R-:W-:Y:S01]  /*a7d0*/  FADD.FTZ R106, R98, R95 ;  /* 0x0000005f626a7221 */ /* 0x000fe20000010000 */
[----:B------:R-:W-:Y:S01]  /*a7e0*/  FFMA.FTZ R90, R135, R10, -R90 ;  /* 0x0000000a875a7223 */ /* 0x000fe2000001085a */
[----:B------:R1:W2:Y:S01]  /*a7f0*/  MUFU.EX2 R139, R6 ;  /* 0x00000006008b7308 */ /* 0x0002a20000000800 */
[----:B------:R-:W-:Y:S01]  /*a800*/  FADD.FTZ R108, R148, R97 ;  /* 0x00000061946c7221 */ /* 0x000fe20000010000 */
[----:B------:R-:W-:Y:S01]  /*a810*/  FADD.FTZ R15, R13, R106 ;  /* 0x0000006a0d0f7221 */ /* 0x000fe20000010000 */
[----:B------:R-:W-:-:S02]  /*a820*/  F2FP.BF16.F32.PACK_AB R148, R147, R148 ;  /* 0x000000949394723e */ /* 0x000fc400000010ff */
[----:B------:R-:W-:Y:S01]  /*a830*/  FADD.FTZ R21, R147, R108 ;  /* 0x0000006c93157221 */ /* 0x000fe20000010000 */
[----:B------:R-:W-:Y:S01]  /*a840*/  FADD.FTZ R106, R100, R15 ;  /* 0x0000000f646a7221 */ /* 0x000fe20000010000 */
[----:B------:R-:W-:Y:S01]  /*a850*/  F2FP.BF16.F32.PACK_AB R147, R119, R3 ;  /* 0x000000037793723e */ /* 0x000fe200000010ff */
[----:B------:R-:W3:Y:S01]  /*a860*/  MUFU.EX2 R90, R90 ;  /* 0x0000005a005a7308 */ /* 0x000ee20000000800 */
[----:B------:R-:W-:Y:S01]  /*a870*/  FADD.FTZ R108, R150, R21 ;  /* 0x00000015966c7221 */ /* 0x000fe20000010000 */
[----:B------:R-:W-:Y:S01]  /*a880*/  FADD.FTZ R15, R89, R106 ;  /* 0x0000006a590f7221 */ /* 0x000fe20000010000 */
[----:B------:R-:W-:Y:S02]  /*a890*/  F2FP.BF16.F32.PACK_AB R154, R145, R154 ;  /* 0x0000009a919a723e */ /* 0x000fe400000010ff */
[C---:B------:R-:W-:Y:S01]  /*a8a0*/  FADD.FTZ R21, R151.reuse, R108 ;  /* 0x0000006c97157221 */ /* 0x040fe20000010000 */
[----:B------:R-:W-:Y:S01]  /*a8b0*/  FADD.FTZ R92, R102, R15 ;  /* 0x0000000f665c7221 */ /* 0x000fe20000010000 */
        /* <DEDUP_REMOVED lines=12> */
[----:B------:R-:W-:Y:S02]  /*a980*/  F2FP.BF16.F32.PACK_AB R145, R104, R91 ;  /* 0x0000005b6891723e */ /* 0x000fe400000010ff */
[----:B------:R-:W-:Y:S01]  /*a990*/  FADD.FTZ R94, R12, R13 ;  /* 0x0000000d0c5e7221 */ /* 0x000fe20000010000 */
[----:B------:R-:W-:Y:S01]  /*a9a0*/  FADD.FTZ R92, R121, R92 ;  /* 0x0000005c795c7221 */ /* 0x000fe20000010000 */
[----:B------:R-:W-:Y:S01]  /*a9b0*/  F2FP.BF16.F32.PACK_AB R146, R209, R146 ;  /* 0x00000092d192723e */ /* 0x000fe200000010ff */
[----:B------:R-:W-:Y:S02]  /*a9c0*/  IMAD.MOV.U32 R12, RZ, RZ, R7 ;  /* 0x000000ffff0c7224 */ /* 0x000fe400078e0007 */
[----:B------:R-:W-:Y:S01]  /*a9d0*/  FADD.FTZ R13, R211, R94 ;  /* 0x0000005ed30d7221 */ /* 0x000fe20000010000 */
[----:B------:R-:W-:-:S03]  /*a9e0*/  FADD.FTZ R92, R123, R92 ;  /* 0x0000005c7b5c7221 */ /* 0x000fc60000010000 */
[----:B------:R-:W-:Y:S01]  /*a9f0*/  FADD.FTZ R94, R14, R13 ;  /* 0x0000000d0e5e7221 */ /* 0x000fe20000010000 */
[----:B------:R-:W-:-:S03]  /*aa00*/  FADD.FTZ R92, R125, R92 ;  /* 0x0000005c7d5c7221 */ /* 0x000fc60000010000 */
[----:B------:R-:W-:Y:S01]  /*aa10*/  FADD.FTZ R3, R213, R94 ;  /* 0x0000005ed5037221 */ /* 0x000fe20000010000 */
[----:B------:R-:W-:-:S03]  /*aa20*/  FADD.FTZ R92, R127, R92 ;  /* 0x0000005c7f5c7221 */ /* 0x000fc60000010000 */
[----:B-1----:R-:W-:Y:S01]  /*aa30*/  FADD.FTZ R6, R20, R3 ;  /* 0x0000000314067221 */ /* 0x002fe20000010000 */
[----:B------:R-:W-:-:S03]  /*aa40*/  FADD.FTZ R92, R133, R92 ;  /* 0x0000005c855c7221 */ /* 0x000fc60000010000 */
[----:B------:R-:W-:Y:S01]  /*aa50*/  FADD.FTZ R3, R215, R6 ;  /* 0x00000006d7037221 */ /* 0x000fe20000010000 */
[----:B------:R-:W-:-:S03]  /*aa60*/  FADD.FTZ R92, R131, R92 ;  /* 0x0000005c835c7221 */ /* 0x000fc60000010000 */
[----:B------:R-:W-:Y:S01]  /*aa70*/  FADD.FTZ R6, R88, R3 ;  /* 0x0000000358067221 */ /* 0x000fe20000010000 */
[----:B--2---:R-:W-:Y:S01]  /*aa80*/  FADD.FTZ R92, R139, R92 ;  /* 0x0000005c8b5c7221 */ /* 0x004fe20000010000 */
[C---:B---3--:R-:W-:Y:S02]  /*aa90*/  F2FP.BF16.F32.PACK_AB R139, R90.reuse, R139 ;  /* 0x0000008b5a8b723e */ /* 0x048fe400000010ff */
[----:B------:R-:W-:Y:S01]  /*aaa0*/  FADD.FTZ R6, R11, R6 ;  /* 0x000000060b067221 */ /* 0x000fe20000010000 */
[----:B------:R-:W-:Y:S01]  /*aab0*/  FADD.FTZ R3, R90, R92 ;  /* 0x0000005c5a037221 */ /* 0x000fe20000010000 */
[----:B------:R-:W-:Y:S01]  /*aac0*/  IMAD.MOV.U32 R11, RZ, RZ, R8 ;  /* 0x000000ffff0b7224 */ /* 0x000fe200078e0008 */
[----:B0-----:R-:W-:Y:S06]  /*aad0*/  @P2 BRA `(.L_x_1185) ;  /* 0xffffffdc00902947 */ /* 0x001fec000383ffff */
.L_x_1176:
[----:B------:R-:W-:-:S13]  /*aae0*/  R2UR UR4, R23 ;  /* 0x00000000170472ca */ /* 0x000fda00000e0000 */
[----:B------:R-:W-:-:S13]  /*aaf0*/  ISETP.GE.AND P2, PT, R9, UR4, PT ;  /* 0x0000000409007c0c */ /* 0x000fda000bf46270 */
[----:B------:R-:W-:Y:S05]  /*ab00*/  @!P2 BRA `(.L_x_1186) ;  /* 0x0000003000eca947 */ /* 0x000fea0003800000 */
[----:B------:R-:W-:Y:S01]  /*ab10*/  IMAD.MOV.U32 R13, RZ, RZ, R8 ;  /* 0x000000ffff0d7224 */ /* 0x000fe200078e0008 */
[----:B------:R-:W-:Y:S01]  /*ab20*/  UMOV UR7, UR36 ;  /* 0x0000002400077c82 */ /* 0x000fe20008000000 */
[----:B------:R-:W-:Y:S01]  /*ab30*/  IMAD.MOV.U32 R12, RZ, RZ, R7 ;  /* 0x000000ffff0c7224 */ /* 0x000fe200078e0007 */
[----:B------:R-:W-:Y:S01]  /*ab40*/  UMOV UR4, UR37 ;  /* 0x0000002500047c82 */ /* 0x000fe20008000000 */
[----:B------:R-:W-:Y:S01]  /*ab50*/  ULDC UR39, c[0x0][0x9e4] ;  /* 0x0002790000277ab9 */ /* 0x000fe20000000800 */
[----:B------:R-:W-:Y:S01]  /*ab60*/  ULDC UR5, c[0x0][0x9d8] ;  /* 0x0002760000057ab9 */ /* 0x000fe20000000800 */
[----:B------:R-:W-:-:S05]  /*ab70*/  ULDC UR50, c[0x0][0x9e0] ;  /* 0x0002780000327ab9 */ /* 0x000fca0000000800 */
.L_x_1203:
[----:B------:R-:W-:-:S04]  /*ab80*/  UIADD3 UR37, UR4, 0x1, URZ ;  /* 0x0000000104257890 */ /* 0x000fc8000fffe03f */
[----:B------:R-:W-:-:S04]  /*ab90*/  UISETP.NE.AND UP2, UPT, UR37, 0x2, UPT ;  /* 0x000000022500788c */ /* 0x000fc8000bf45270 */
[----:B------:R-:W-:Y:S02]  /*aba0*/  USEL UR36, URZ, 0x1, UP2 ;  /* 0x000000013f247887 */ /* 0x000fe40009000000 */
[----:B------:R-:W-:Y:S02]  /*abb0*/  USEL UR37, UR37, URZ, UP2 ;  /* 0x0000003f25257287 */ /* 0x000fe40009000000 */
[----:B------:R-:W-:Y:S01]  /*abc0*/  ULOP3.LUT UR36, UR7, UR36, URZ, 0x3c, !UPT ;  /* 0x0000002407247292 */ /* 0x000fe2000f8e3c3f */
[----:B------:R-:W-:Y:S11]  /*abd0*/  @!P0 BRA `(.L_x_1187) ;  /* 0x0000000000048947 */ /* 0x000ff60003800000 */
[----:B------:R-:W-:Y:S01]  /*abe0*/  BPT.TRAP 0x1 ;  /* 0x000000040000795c */ /* 0x000fe20000300000 */
.L_x_1187:
[----:B------:R-:W-:Y:S01]  /*abf0*/  ULEA UR6, UR37, UR38, 0x3 ;  /* 0x0000002625067291 */ /* 0x000fe2000f8e183f */
[----:B------:R-:W-:-:S05]  /*ac00*/  IMAD.U32 R7, RZ, RZ, UR36 ;  /* 0x00000024ff077e24 */ /* 0x000fca000f8e00ff */
[----:B------:R-:W-:-:S04]  /*ac10*/  SHF.L.U32 R7, R7, 0x1f, RZ ;  /* 0x0000001f07077819 */ /* 0x000fc800000006ff */
[----:B------:R0:W1:Y:S01]  /*ac20*/  SYNCS.PHASECHK.TRANS64.TRYWAIT P2, [UR6+0x2a830], R7 ;  /* 0x02a83007ff0075a7 */ /* 0x0000620008040146 */
[----:B------:R-:W-:Y:S05]  /*ac30*/  @!P0 BRA `(.L_x_1188) ;  /* 0x0000000000048947 */ /* 0x000fea0003800000 */
[----:B------:R-:W-:Y:S01]  /*ac40*/  BPT.TRAP 0x1 ;  /* 0x000000040000795c */ /* 0x000fe20000300000 */
.L_x_1188:
[----:B-1----:R-:W-:Y:S05]  /*ac50*/  @P2 BRA `(.L_x_1189) ;  /* 0x0000000000082947 */ /* 0x002fea0003800000 */
[----:B------:R-:W1:Y:S02]  /*ac60*/  SYNCS.PHASECHK.TRANS64.TRYWAIT P2, [UR6+0x2a830], R7 ;  /* 0x02a83007ff0075a7 */ /* 0x000e640008040146 */
[----:B-1----:R-:W-:Y:S05]  /*ac70*/  @!P2 BRA `(.L_x_1190) ;  /* 0x000000e80048a947 */ /* 0x002fea0003800000 */
.L_x_1189:
        /* <DEDUP_REMOVED lines=135> */
.L_x_1191:
[----:B------:R-:W-:Y:S01]  /*b4f0*/  ULEA UR10, UR4, UR38, 0x3 ;  /* 0x00000026040a7291 */ /* 0x000fe2000f8e183f */
[----:B------:R-:W-:-:S05]  /*b500*/  IMAD.U32 R0, RZ, RZ, UR7 ;  /* 0x00000007ff007e24 */ /* 0x000fca000f8e00ff */
[----:B------:R-:W-:-:S04]  /*b510*/  SHF.L.U32 R0, R0, 0x1f, RZ ;  /* 0x0000001f00007819 */ /* 0x000fc800000006ff */
[----:B------:R2:W3:Y:S01]  /*b520*/  SYNCS.PHASECHK.TRANS64.TRYWAIT P2, [UR10+0x2a850], R0 ;  /* 0x02a85000ff0075a7 */ /* 0x0004e2000804014a */
[----:B------:R-:W-:Y:S05]  /*b530*/  @!P0 BRA `(.L_x_1192) ;  /* 0x0000000000048947 */ /* 0x000fea0003800000 */
[----:B------:R-:W-:Y:S01]  /*b540*/  BPT.TRAP 0x1 ;  /* 0x000000040000795c */ /* 0x000fe20000300000 */
.L_x_1192:
[----:B---3--:R-:W-:Y:S05]  /*b550*/  @P2 BRA `(.L_x_1193) ;  /* 0x0000000000082947 */ /* 0x008fea0003800000 */
[----:B------:R-:W3:Y:S02]  /*b560*/  SYNCS.PHASECHK.TRANS64.TRYWAIT P2, [UR10+0x2a850], R0 ;  /* 0x02a85000ff0075a7 */ /* 0x000ee4000804014a */
[----:B---3--:R-:W-:Y:S05]  /*b570*/  @!P2 BRA `(.L_x_1194) ;  /* 0x000000e00020a947 */ /* 0x008fea0003800000 */
.L_x_1193:
[----:B------:R-:W-:Y:S01]  /*b580*/  UIADD3 UR6, UR38, 0x400, URZ ;  /* 0x0000040026067890 */ /* 0x000fe2000fffe03f */
[----:B------:R-:W-:Y:S01]  /*b590*/  WARPGROUP.ARRIVE ;  /* 0x00000000000079c5 */ /* 0x000fe20000000000 */
[----:B------:R-:W-:Y:S01]  /*b5a0*/  UMOV UR7, 0x40000040 ;  /* 0x4000004000077882 */ /* 0x000fe20000000000 */
[----:B------:R-:W-:Y:S01]  /*b5b0*/  PLOP3.LUT P2, PT, PT, PT, UP0, 0x80, 0x0 ;  /* 0x000000000000781c */ /* 0x000fe20003f4f008 */
[----:B------:R-:W-:Y:S01]  /*b5c0*/  USHF.R.U32.HI UR6, URZ, 0x4, UR6 ;  /* 0x000000043f067899 */ /* 0x000fe20008011606 */
[----:B------:R-:W-:Y:S01]  /*b5d0*/  PLOP3.LUT P3, PT, PT, PT, UP0, 0x80, 0x0 ;  /* 0x000000000000781c */ /* 0x000fe20003f6f008 */
[----:B------:R-:W-:Y:S02]  /*b5e0*/  IMAD.U32 R11, RZ, RZ, UR37 ;  /* 0x00000025ff0b7e24 */ /* 0x000fe4000f8e00ff */
[----:B------:R-:W-:Y:S01]  /*b5f0*/  FMUL.FTZ R14, R95, UR5 ;  /* 0x000000055f0e7c20 */ /* 0x000fe20008410000 */
[----:B------:R-:W-:Y:S01]  /*b600*/  ULOP3.LUT UR6, UR6, 0x3fff, URZ, 0xc0, !UPT ;  /* 0x00003fff06067892 */ /* 0x000fe2000f8ec03f */
[----:B------:R-:W-:Y:S01]  /*b610*/  FMUL.FTZ R95, R115, UR5 ;  /* 0x00000005735f7c20 */ /* 0x000fe20008410000 */
[----:B0-2---:R-:W-:Y:S01]  /*b620*/  FMUL.FTZ R0, R90, UR5 ;  /* 0x000000055a007c20 */ /* 0x005fe20008410000 */
[----:B------:R-:W-:Y:S01]  /*b630*/  FMUL.FTZ R90, R106, UR5 ;  /* 0x000000056a5a7c20 */ /* 0x000fe20008410000 */
[----:B------:R-:W-:Y:S01]  /*b640*/  ULOP3.LUT UR6, UR6, 0x3000000, URZ, 0xfc, !UPT ;  /* 0x0300000006067892 */ /* 0x000fe2000f8efc3f */
[----:B-1----:R-:W-:Y:S01]  /*b650*/  FMUL.FTZ R7, R88, UR5 ;  /* 0x0000000558077c20 */ /* 0x002fe20008410000 */
        /* <DEDUP_REMOVED lines=25> */
[----:B------:R-:W0:Y:S08]  /*b7f0*/  MUFU.TANH R7, R7 ;  /* 0x0000000700077308 */ /* 0x000e300000002400 */
        /* <DEDUP_REMOVED lines=63> */
[----:B------:R-:W-:Y:S01]  /*bbf0*/  @UP0 ULDC UR4, c[0x0][0x44c] ;  /* 0x0001130000040ab9 */ /* 0x000fe20000000800 */
[----:B------:R-:W-:Y:S01]  /*bc00*/  FMUL.FTZ R109, R113, UR5 ;  /* 0x00000005716d7c20 */ /* 0x000fe20008410000 */
[----:B------:R-:W-:Y:S01]  /*bc10*/  @P2 IMAD.HI.U32 R10, R114, UR4, RZ ;  /* 0x00000004720a2c27 */ /* 0x000fe2000f8e00ff */
[----:B------:R-:W-:-:S03]  /*bc20*/  @UP0 ULDC UR4, c[0x0][0x450] ;  /* 0x0001140000040ab9 */ /* 0x000fc60000000800 */
[----:B------:R-:W-:Y:S01]  /*bc30*/  FMUL.FTZ R145, R92, UR5 ;  /* 0x000000055c917c20 */ /* 0x000fe20008410000 */
[----:B------:R-:W-:Y:S01]  /*bc40*/  FMUL.FTZ R113, R121, UR5 ;  /* 0x0000000579717c20 */ /* 0x000fe20008410000 */
[----:B------:R-:W-:Y:S01]  /*bc50*/  FMUL.FTZ R146, R93, UR5 ;  /* 0x000000055d927c20 */ /* 0x000fe20008410000 */
[----:B------:R-:W-:Y:S01]  /*bc60*/  @P3 SHF.R.U32.HI R114, RZ, UR4, R10 ;  /* 0x00000004ff723c19 */ /* 0x000fe2000801160a */
[----:B------:R-:W-:Y:S01]  /*bc70*/  FMUL.FTZ R92, R110, UR5 ;  /* 0x000000056e5c7c20 */ /* 0x000fe20008410000 */
[----:B------:R-:W-:Y:S01]  /*bc80*/  @!P1 LEA R10, R11, UR38, 0x3 ;  /* 0x000000260b0a9c11 */ /* 0x000fe2000f8e18ff */
[----:B------:R-:W-:Y:S01]  /*bc90*/  FMUL.FTZ R121, R125, UR5 ;  /* 0x000000057d797c20 */ /* 0x000fe20008410000 */
[----:B------:R-:W-:Y:S01]  /*bca0*/  FMUL.FTZ R110, R116, UR5 ;  /* 0x00000005746e7c20 */ /* 0x000fe20008410000 */
[----:B------:R-:W5:Y:S01]  /*bcb0*/  SHFL.IDX PT, R115, R114, RZ, 0x1c1f ;  /* 0x001c1fff72737589 */ /* 0x000f6200000e0000 */
[----:B------:R-:W-:Y:S01]  /*bcc0*/  FMUL.FTZ R125, R129, UR5 ;  /* 0x00000005817d7c20 */ /* 0x000fe20008410000 */
[----:B------:R-:W-:-:S02]  /*bcd0*/  @!P1 VIADD R10, R10, 0x2a840 ;  /* 0x0002a8400a0a9836 */ /* 0x000fc40000000000 */
[----:B------:R-:W-:Y:S01]  /*bce0*/  FMUL.FTZ R93, R130, UR5 ;  /* 0x00000005825d7c20 */ /* 0x000fe20008410000 */
[----:B------:R-:W-:Y:S01]  /*bcf0*/  PLOP3.LUT P2, PT, PT, PT, UP1, 0x40, 0x0 ;  /* 0x000000000000781c */ /* 0x000fe20003f4e818 */
[----:B------:R-:W0:Y:S01]  /*bd00*/  MUFU.TANH R144, R144 ;  /* 0x0000009000907308 */ /* 0x000e220000002400 */
[----:B------:R-:W-:Y:S01]  /*bd10*/  IMAD.IADD R116, R151, 0x1, -R18 ;  /* 0x0000000197747824 */ /* 0x000fe200078e0a12 */
[----:B------:R-:W-:-:S06]  /*bd20*/  @!P1 PRMT R10, RZ, 0x654, R10 ;  /* 0x00000654ff0a9816 */ /* 0x000fcc000000000a */
        /* <DEDUP_REMOVED lines=17> */
[----:B------:R-:W-:-:S03]  /*be40*/  FMUL.FTZ R127, R132, UR5 ;  /* 0x00000005847f7c20 */ /* 0x000fc60008410000 */
[----:B------:R-:W-:Y:S01]  /*be50*/  HGMMA.64x128x16.F32.BF16 R24, R136, gdesc[UR4].tnspB, R24, gsb0 ;  /* 0x41e0000488187df0 */ /* 0x000fe20008001818 */
[----:B------:R-:W0:Y:S08]  /*be60*/  MUFU.TANH R140, R140 ;  /* 0x0000008c008c7308 */ /* 0x000e300000002400 */
[----:B------:R-:W0:Y:S08]  /*be70*/  MUFU.TANH R104, R104 ;  /* 0x0000006800687308 */ /* 0x000e300000002400 */
[----:B------:R-:W0:Y:S01]  /*be80*/  MUFU.TANH R127, R127 ;  /* 0x0000007f007f7308 */ /* 0x000e220000002400 */
[----:B------:R-:W-:-:S02]  /*be90*/  WARPGROUP.DEPBAR.LE gsb0, 0x0 ;  /* 0x00008000000079c5 */ /* 0x000fc40000010000 */
[----:B------:R1:W-:Y:S02]  /*bea0*/  @!P1 SYNCS.ARRIVE.TRANS64.RED.A1T0 RZ, [R10+URZ], RZ ;  /* 0x000000ff0aff99a7 */ /* 0x0003e4000810043f */
[----:B-1----:R-:W-:-:S04]  /*beb0*/  IADD3 R10, -R18, 0x1, R151 ;  /* 0x00000001120a7810 */ /* 0x002fc80007ffe197 */
        /* <DEDUP_REMOVED lines=18> */
.L_x_1197:
[----:B------:R-:W-:-:S05]  /*bfe0*/  IMAD.U32 R117, RZ, RZ, UR39 ;  /* 0x00000027ff757e24 */ /* 0x000fca000f8e00ff */
[----:B------:R-:W-:-:S13]  /*bff0*/  ISETP.NE.AND P2, PT, R117, 0x1, PT ;  /* 0x000000017500780c */ /* 0x000fda0003f45270 */
[----:B------:R-:W0:Y:S02]  /*c000*/  @P2 LDC.64 R10, c[0x0][0x9e8] ;  /* 0x00027a00ff0a2b82 */ /* 0x000e240000000a00 */
[----:B0-----:R-:W-:-:S05]  /*c010*/  @P2 IMAD.HI.U32 R10, R115, R10, RZ ;  /* 0x0000000a730a2227 */ /* 0x001fca00078e00ff */
[----:B------:R-:W-:-:S07]  /*c020*/  @P2 SHF.R.U32.HI R115, RZ, R11, R10 ;  /* 0x0000000bff732219 */ /* 0x000fce000001160a */
.L_x_1198:
[----:B------:R-:W-:Y:S05]  /*c030*/  BSYNC B0 ;  /* 0x0000000000007941 */ /* 0x000fea0003800000 */
.L_x_1196:
[----:B------:R-:W-:-:S05]  /*c040*/  IMAD R115, R115, R117, R116 ;  /* 0x0000007573737224 */ /* 0x000fca00078e0274 */
[----:B------:R-:W-:Y:S02]  /*c050*/  VIADDMNMX R118, R115, R117, R118, PT ;  /* 0x0000007573767246 */ /* 0x000fe40003800176 */
[----:B------:R-:W-:-:S07]  /*c060*/  VIMNMX R120, R120, R115, !PT ;  /* 0x0000007378787248 */ /* 0x000fce0007fe0100 */
.L_x_1195:
        /* <DEDUP_REMOVED lines=133> */
.L_x_1201:
[----:B------:R-:W-:-:S05]  /*c8c0*/  IMAD.U32 R114, RZ, RZ, UR39 ;  /* 0x00000027ff727e24 */ /* 0x000fca000f8e00ff */
[----:B------:R-:W-:-:S13]  /*c8d0*/  ISETP.NE.AND P6, PT, R114, 0x1, PT ;  /* 0x000000017200780c */ /* 0x000fda0003fc5270 */
[----:B------:R-:W0:Y:S02]  /*c8e0*/  @P6 LDC.64 R10, c[0x0][0x9e8] ;  /* 0x00027a00ff0a6b82 */ /* 0x000e240000000a00 */
[----:B0-----:R-:W-:-:S05]  /*c8f0*/  @P6 IMAD.HI.U32 R10, R7, R10, RZ ;  /* 0x0000000a070a6227 */ /* 0x001fca00078e00ff */
[----:B------:R-:W-:-:S07]  /*c900*/  @P6 SHF.R.U32.HI R7, RZ, R11, R10 ;  /* 0x0000000bff076219 */ /* 0x000fce000001160a */
.L_x_1202:
[----:B------:R-:W-:Y:S05]  /*c910*/  BSYNC B0 ;  /* 0x0000000000007941 */ /* 0x000fea0003800000 */
.L_x_1200:
[----:B------:R-:W-:-:S05]  /*c920*/  IMAD R7, R7, R114, R116 ;  /* 0x0000007207077224 */ /* 0x000fca00078e0274 */
[----:B------:R-:W-:Y:S02]  /*c930*/  VIADDMNMX R106, R7, R114, R106, PT ;  /* 0x00000072076a7246 */ /* 0x000fe4000380016a */
[----:B------:R-:W-:-:S07]  /*c940*/  VIMNMX R108, R108, R7, !PT ;  /* 0x000000076c6c7248 */ /* 0x000fce0007fe0100 */
.L_x_1199:
[C---:B------:R-:W-:Y:S01]  /*c950*/  ISETP.GT.AND P2, PT, R108.reuse, 0x1, !P2 ;  /* 0x000000016c00780c */ /* 0x040fe20005744270 */
[----:B------:R-:W0:Y:S01]  /*c960*/  LDC R10, c[0x0][0x988] ;  /* 0x00026200ff0a7b82 */ /* 0x000e220000000800 */
[----:B------:R-:W-:Y:S01]  /*c970*/  ISETP.GT.AND P3, PT, R108, 0x8, !P3 ;  /* 0x000000086c00780c */ /* 0x000fe20005f64270 */
[----:B------:R-:W-:Y:S01]  /*c980*/  UMOV UR7, UR36 ;  /* 0x0000002400077c82 */ /* 0x000fe20008000000 */
        /* <DEDUP_REMOVED lines=86> */
[----:B------:R-:W-:Y:S02]  /*cef0*/  ISETP.GT.AND P2, PT, R108, 0x39, !P2 ;  /* 0x000000396c00780c */ /* 0x000fe40005744270 */
[----:B------:R-:W-:Y:S01]  /*cf00*/  R2UR UR4, R23 ;  /* 0x00000000170472ca */ /* 0x000fe200000e0000 */
        /* <DEDUP_REMOVED lines=52> */
[----:B------:R-:W-:Y:S01]  /*d250*/  FFMA.FTZ R111, R113, R10, -R0 ;  /* 0x0000000a716f7223 */ /* 0x000fe20000010800 */
        /* <DEDUP_REMOVED lines=30> */
[----:B------:R-:W-:-:S04]  /*d440*/  FMNMX.FTZ R8, R103, R8, !PT ;  /* 0x0000000867087209 */ /* 0x000fc80007810000 */
[----:B------:R-:W-:-:S03]  /*d450*/  FMNMX.FTZ R8, R215, R8, !PT ;  /* 0x00000008d7087209 */ /* 0x000fc60007810000 */
[----:B------:R-:W3:Y:S01]  /*d460*/  MUFU.EX2 R135, R135 ;  /* 0x0000008700877308 */ /* 0x000ee20000000800 */
[----:B------:R-:W-:-:S04]  /*d470*/  FMNMX.FTZ R8, R139, R8, !PT ;  /* 0x000000088b087209 */ /* 0x000fc80007810000 */
[----:B------:R-:W-:-:S03]  /*d480*/  FMNMX.FTZ R8, R131, R8, !PT ;  /* 0x0000000883087209 */ /* 0x000fc60007810000 */
[----:B------:R-:W4:Y:S01]  /*d490*/  MUFU.EX2 R152, R152 ;  /* 0x0000009800987308 */ /* 0x000f220000000800 */
[----:B------:R-:W-:-:S04]  /*d4a0*/  FMNMX.FTZ R8, R97, R8, !PT ;  /* 0x0000000861087209 */ /* 0x000fc80007810000 */
[----:B------:R-:W-:-:S03]  /*d4b0*/  FMNMX.FTZ R8, R129, R8, !PT ;  /* 0x0000000881087209 */ /* 0x000fc60007810000 */
[----:B------:R-:W5:Y:S02]  /*d4c0*/  MUFU.EX2 R137, R137 ;  /* 0x0000008900897308 */ /* 0x000f640000000800 */
[----:B------:R-:W0:Y:S06]  /*d4d0*/  SHFL.BFLY PT, R143, R8, 0x2, 0x1f ;  /* 0x0c401f00088f7f89 */ /* 0x000e2c00000e0000 */
[----:B------:R-:W5:Y:S08]  /*d4e0*/  MUFU.EX2 R154, R154 ;  /* 0x0000009a009a7308 */ /* 0x000f700000000800 */
        /* <DEDUP_REMOVED lines=14> */
[----:B------:R-:W-:Y:S01]  /*d5d0*/  FSEL R2, R8, RZ, P2 ;  /* 0x000000ff08027208 */ /* 0x000fe20001000000 */
[-CC-:B------:R-:W-:Y:S01]  /*d5e0*/  FFMA.FTZ R12, R213, R10.reuse, -R90.reuse ;  /* 0x0000000ad50c7223 */ /* 0x180fe2000001085a */
[-CC-:B------:R-:W-:Y:S01]  /*d5f0*/  FFMA.FTZ R14, R151, R10.reuse, -R90.reuse ;  /* 0x0000000a970e7223 */ /* 0x180fe2000001085a */
[--C-:B------:R-:W-:Y:S01]  /*d600*/  FFMA.FTZ R151, R89, R10, -R90.reuse ;  /* 0x0000000a59977223 */ /* 0x100fe2000001085a */
[----:B------:R-:W-:Y:S01]  /*d610*/  FFMA.FTZ R89, R0, R6, R217 ;  /* 0x0000000600597223 */ /* 0x000fe200000100d9 */
[----:B------:R-:W-:Y:S01]  /*d620*/  FADD.FTZ R13, -R2, R13 ;  /* 0x0000000d020d7221 */ /* 0x000fe20000010100 */
[----:B------:R-:W-:Y:S01]  /*d630*/  MUFU.EX2 R119, R119 ;  /* 0x0000007700777308 */ /* 0x000fe20000000800 */
[-CC-:B------:R-:W-:Y:S01]  /*d640*/  FFMA.FTZ R121, R211, R10.reuse, -R90.reuse ;  /* 0x0000000ad3797223 */ /* 0x180fe2000001085a */
[----:B-1----:R-:W-:Y:S01]  /*d650*/  FADD.FTZ R89, R156, R89 ;  /* 0x000000599c597221 */ /* 0x002fe20000010000 */
[-C--:B------:R-:W-:Y:S01]  /*d660*/  FMUL.FTZ R13, R13, R10.reuse ;  /* 0x0000000a0d0d7220 */ /* 0x080fe20000410000 */
[-CC-:B------:R-:W-:Y:S01]  /*d670*/  FFMA.FTZ R20, R157, R10.reuse, -R90.reuse ;  /* 0x0000000a9d147223 */ /* 0x180fe2000001085a */
[-CC-:B------:R-:W-:Y:S01]  /*d680*/  FFMA.FTZ R145, R21, R10.reuse, -R90.reuse ;  /* 0x0000000a15917223 */ /* 0x180fe2000001085a */
[----:B--2---:R-:W-:Y:S01]  /*d690*/  FADD.FTZ R6, R158, R89 ;  /* 0x000000599e067221 */ /* 0x004fe20000010000 */
[-CC-:B------:R-:W-:Y:S01]  /*d6a0*/  FFMA.FTZ R123, R209, R10.reuse, -R90.reuse ;  /* 0x0000000ad17b7223 */ /* 0x180fe2000001085a */
[----:B------:R5:W0:Y:S01]  /*d6b0*/  MUFU.EX2 R2, R13 ;  /* 0x0000000d00027308 */ /* 0x000a220000000800 */
[-C--:B------:R-:W-:Y:S01]  /*d6c0*/  FFMA.FTZ R88, R153, R10.reuse, -R90 ;  /* 0x0000000a99587223 */ /* 0x080fe2000001085a */
[----:B---3--:R-:W-:Y:S01]  /*d6d0*/  FADD.FTZ R21, R135, R6 ;  /* 0x0000000687157221 */ /* 0x008fe20000010000 */
[-CC-:B------:R-:W-:Y:S01]  /*d6e0*/  FFMA.FTZ R125, R207, R10.reuse, -R90.reuse ;  /* 0x0000000acf7d7223 */ /* 0x180fe2000001085a */
[-CC-:B------:R-:W-:Y:S01]  /*d6f0*/  FFMA.FTZ R149, R155, R10.reuse, -R90.reuse ;  /* 0x0000000a9b957223 */ /* 0x180fe2000001085a */
[-CC-:B------:R-:W-:Y:S01]  /*d700*/  FFMA.FTZ R92, R159, R10.reuse, -R90.reuse ;  /* 0x0000000a9f5c7223 */ /* 0x180fe2000001085a */
[----:B----4-:R-:W-:Y:S01]  /*d710*/  FADD.FTZ R6, R152, R21 ;  /* 0x0000001598067221 */ /* 0x010fe20000010000 */
[-CC-:B------:R-:W-:Y:S01]  /*d720*/  FFMA.FTZ R147, R15, R10.reuse, -R90.reuse ;  /* 0x0000000a0f937223 */ /* 0x180fe2000001085a */
[----:B------:R-:W1:Y:S01]  /*d730*/  MUFU.EX2 R12, R12 ;  /* 0x0000000c000c7308 */ /* 0x000e620000000800 */
[----:B------:R-:W-:Y:S01]  /*d740*/  FFMA.FTZ R94, R91, R10, -R90 ;  /* 0x0000000a5b5e7223 */ /* 0x000fe2000001085a */
[----:B-----5:R-:W-:Y:S01]  /*d750*/  FADD.FTZ R13, R137, R6 ;  /* 0x00000006890d7221 */ /* 0x020fe20000010000 */
[----:B------:R-:W-:-:S02]  /*d760*/  IMAD.U32 R21, RZ, RZ, UR10 ;  /* 0x0000000aff157e24 */ /* 0x000fc4000f8e00ff */
[-CC-:B------:R-:W-:Y:S01]  /*d770*/  FFMA.FTZ R96, R95, R10.reuse, -R90.reuse ;  /* 0x0000000a5f607223 */ /* 0x180fe2000001085a */
[-CC-:B------:R-:W-:Y:S01]  /*d780*/  FFMA.FTZ R11, R11, R10.reuse, -R90.reuse ;  /* 0x0000000a0b0b7223 */ /* 0x180fe2000001085a */
[----:B------:R-:W-:Y:S01]  /*d790*/  FADD.FTZ R100, R154, R13 ;  /* 0x0000000d9a647221 */ /* 0x000fe20000010000 */
[----:B------:R-:W-:Y:S01]  /*d7a0*/  @!P1 VIADD R21, R21, 0x2a860 ;  /* 0x0002a86015159836 */ /* 0x000fe20000000000 */
[----:B------:R-:W2:Y:S01]  /*d7b0*/  MUFU.EX2 R14, R14 ;  /* 0x0000000e000e7308 */ /* 0x000ea20000000800 */
[----:B0-----:R-:W-:Y:S01]  /*d7c0*/  FFMA.FTZ R3, R2, R3, R119 ;  /* 0x0000000302037223 */ /* 0x001fe20000010077 */
[-CC-:B------:R-:W-:Y:S01]  /*d7d0*/  FFMA.FTZ R98, R99, R10.reuse, -R90.reuse ;  /* 0x0000000a63627223 */ /* 0x180fe2000001085a */
[-CC-:B------:R-:W-:Y:S01]  /*d7e0*/  FFMA.FTZ R103, R103, R10.reuse, -R90.reuse ;  /* 0x0000000a67677223 */ /* 0x180fe2000001085a */
[----:B------:R-:W-:Y:S01]  /*d7f0*/  @!P1 PRMT R21, RZ, 0x654, R21 ;  /* 0x00000654ff159816 */ /* 0x000fe20000000015 */
[-CC-:B------:R-:W-:Y:S01]  /*d800*/  FFMA.FTZ R215, R215, R10.reuse, -R90.reuse ;  /* 0x0000000ad7d77223 */ /* 0x180fe2000001085a */
[-CC-:B------:R-:W-:Y:S01]  /*d810*/  FFMA.FTZ R139, R139, R10.reuse, -R90.reuse ;  /* 0x0000000a8b8b7223 */ /* 0x180fe2000001085a */
[-CC-:B------:R-:W-:Y:S01]  /*d820*/  FFMA.FTZ R131, R131, R10.reuse, -R90.reuse ;  /* 0x0000000a83837223 */ /* 0x180fe2000001085a */
[----:B------:R-:W0:Y:S01]  /*d830*/  MUFU.EX2 R121, R121 ;  /* 0x0000007900797308 */ /* 0x000e220000000800 */
[----:B-1----:R-:W-:Y:S01]  /*d840*/  FADD.FTZ R3, R12, R3 ;  /* 0x000000030c037221 */ /* 0x002fe20000010000 */
[----:B------:R1:W-:Y:S01]  /*d850*/  @!P1 SYNCS.ARRIVE.TRANS64.RED.A1T0 RZ, [R21+URZ], RZ ;  /* 0x000000ff15ff99a7 */ /* 0x0003e2000810043f */
[----:B------:R-:W-:Y:S01]  /*d860*/  FFMA.FTZ R97, R97, R10, -R90 ;  /* 0x0000000a61617223 */ /* 0x000fe2000001085a */
[----:B------:R-:W-:Y:S01]  /*d870*/  ISETP.GT.AND P2, PT, R9, UR4, PT ;  /* 0x0000000409007c0c */ /* 0x000fe2000bf44270 */
[----:B------:R-:W-:Y:S01]  /*d880*/  UMOV UR4, UR37 ;  /* 0x0000002500047c82 */ /* 0x000fe20008000000 */
[----:B------:R-:W-:Y:S01]  /*d890*/  F2FP.BF16.F32.PACK_AB R154, R141, R154 ;  /* 0x0000009a8d9a723e */ /* 0x000fe200000010ff */
[----:B------:R-:W-:Y:S01]  /*d8a0*/  VIADD R9, R9, 0xffffffff ;  /* 0xffffffff09097836 */ /* 0x000fe20000000000 */
[----:B------:R-:W3:Y:S01]  /*d8b0*/  MUFU.EX2 R20, R20 ;  /* 0x0000001400147308 */ /* 0x000ee20000000800 */
[----:B--2---:R-:W-:Y:S01]  /*d8c0*/  FADD.FTZ R6, R14, R3 ;  /* 0x000000030e067221 */ /* 0x004fe20000010000 */
[----:B------:R-:W-:Y:S01]  /*d8d0*/  FADD.FTZ R3, R141, R100 ;  /* 0x000000648d037221 */ /* 0x000fe20000010000 */
[----:B------:R-:W-:-:S02]  /*d8e0*/  F2FP.BF16.F32.PACK_AB R152, R137, R152 ;  /* 0x000000988998723e */ /* 0x000fc400000010ff */
[----:B------:R-:W-:Y:S01]  /*d8f0*/  F2FP.BF16.F32.PACK_AB R157, R12, R119 ;  /* 0x000000770c9d723e */ /* 0x000fe200000010ff */
[----:B------:R-:W-:Y:S01]  /*d900*/  FADD.FTZ R100, R148, R3 ;  /* 0x0000000394647221 */ /* 0x000fe20000010000 */
[-C--:B------:R-:W-:Y:S01]  /*d910*/  FFMA.FTZ R3, R101, R10.reuse, -R90 ;  /* 0x0000000a65037223 */ /* 0x080fe2000001085a */
[----:B------:R-:W2:Y:S01]  /*d920*/  MUFU.EX2 R123, R123 ;  /* 0x0000007b007b7308 */ /* 0x000ea20000000800 */
[----:B0-----:R-:W-:Y:S01]  /*d930*/  FADD.FTZ R13, R121, R6 ;  /* 0x00000006790d7221 */ /* 0x001fe20000010000 */
[----:B------:R-:W-:Y:S01]  /*d940*/  FADD.FTZ R15, R93, R100 ;  /* 0x000000645d0f7221 */ /* 0x000fe20000010000 */
[----:B------:R-:W-:Y:S01]  /*d950*/  FFMA.FTZ R90, R129, R10, -R90 ;  /* 0x0000000a815a7223 */ /* 0x000fe2000001085a */
[----:B------:R-:W-:Y:S01]  /*d960*/  F2FP.BF16.F32.PACK_AB R156, R156, R217 ;  /* 0x000000d99c9c723e */ /* 0x000fe200000010ff */
[----:B------:R-:W-:Y:S02]  /*d970*/  IMAD.MOV.U32 R12, RZ, RZ, R7 ;  /* 0x000000ffff0c7224 */ /* 0x000fe400078e0007 */
[----:B------:R-:W-:Y:S01]  /*d980*/  FADD.FTZ R100, R150, R15 ;  /* 0x0000000f96647221 */ /* 0x000fe20000010000 */
[----:B------:R-:W-:Y:S01]  /*d990*/  F2FP.BF16.F32.PACK_AB R158, R135, R158 ;  /* 0x0000009e879e723e */ /* 0x000fe200000010ff */
[----:B------:R-:W0:Y:S01]  /*d9a0*/  MUFU.EX2 R88, R88 ;  /* 0x0000005800587308 */ /* 0x000e220000000800 */
[----:B---3--:R-:W-:Y:S01]  /*d9b0*/  FADD.FTZ R6, R20, R13 ;  /* 0x0000000d14067221 */ /* 0x008fe20000010000 */
[----:B------:R-:W-:-:S02]  /*d9c0*/  F2FP.BF16.F32.PACK_AB R148, R93, R148 ;  /* 0x000000945d94723e */ /* 0x000fc400000010ff */
[----:B------:R-:W-:Y:S02]  /*d9d0*/  F2FP.BF16.F32.PACK_AB R150, R107, R150 ;  /* 0x000000966b96723e */ /* 0x000fe400000010ff */
[----:B------:R-:W-:Y:S02]  /*d9e0*/  F2FP.BF16.F32.PACK_AB R159, R121, R14 ;  /* 0x0000000e799f723e */ /* 0x000fe400000010ff */
        /* <DEDUP_REMOVED lines=36> */
[----:B------:R-:W-:-:S03]  /*dc30*/  FADD.FTZ R6, R94, R11 ;  /* 0x0000000b5e067221 */ /* 0x000fc60000010000 */
        /* <DEDUP_REMOVED lines=12> */
[----:B---3--:R-:W-:Y:S01]  /*dd00*/  FADD.FTZ R100, R136, R13 ;  /* 0x0000000d88647221 */ /* 0x008fe20000010000 */
[----:B------:R-:W-:-:S06]  /*dd10*/  IMAD.MOV.U32 R13, RZ, RZ, R8 ;  /* 0x000000ffff0d7224 */ /* 0x000fcc00078e0008 */
[----:B------:R-:W2:Y:S01]  /*dd20*/  MUFU.EX2 R138, R138 ;  /* 0x0000008a008a7308 */ /* 0x000ea20000000800 */
[----:B0-----:R-:W-:Y:S01]  /*dd30*/  FADD.FTZ R6, R3, R6 ;  /* 0x0000000603067221 */ /* 0x001fe20000010000 */
[----:B------:R-:W-:-:S03]  /*dd40*/  F2FP.BF16.F32.PACK_AB R141, R21, R3 ;  /* 0x00000003158d723e */ /* 0x000fc600000010ff */
[----:B------:R-:W-:-:S03]  /*dd50*/  FADD.FTZ R6, R21, R6 ;  /* 0x0000000615067221 */ /* 0x000fc60000010000 */
        /* <DEDUP_REMOVED lines=22> */
.L_x_1186:
        /* <DEDUP_REMOVED lines=67> */
.L_x_1204:
[----:B------:R-:W-:Y:S01]  /*e2f0*/  ULEA UR5, UR37, UR38, 0x3 ;  /* 0x0000002625057291 */ /* 0x000fe2000f8e183f */
[----:B------:R-:W-:-:S05]  /*e300*/  IMAD.U32 R0, RZ, RZ, UR36 ;  /* 0x00000024ff007e24 */ /* 0x000fca000f8e00ff */
[----:B------:R-:W-:-:S04]  /*e310*/  SHF.L.U32 R0, R0, 0x1f, RZ ;  /* 0x0000001f00007819 */ /* 0x000fc800000006ff */
[----:B------:R0:W1:Y:S01]  /*e320*/  SYNCS.PHASECHK.TRANS64.TRYWAIT P2, [UR5+0x2a850], R0 ;  /* 0x02a85000ff0075a7 */ /* 0x0000620008040145 */
[----:B------:R-:W-:Y:S05]  /*e330*/  @!P0 BRA `(.L_x_1205) ;  /* 0x0000000000048947 */ /* 0x000fea0003800000 */
[----:B------:R-:W-:Y:S01]  /*e340*/  BPT.TRAP 0x1 ;  /* 0x000000040000795c */ /* 0x000fe20000300000 */
.L_x_1205:
[----:B-1----:R-:W-:Y:S05]  /*e350*/  @P2 BRA `(.L_x_1206) ;  /* 0x0000000000082947 */ /* 0x002fea0003800000 */
[----:B------:R-:W1:Y:S02]  /*e360*/  SYNCS.PHASECHK.TRANS64.TRYWAIT P0, [UR5+0x2a850], R0 ;  /* 0x02a85000ff0075a7 */ /* 0x000e640008000145 */
[----:B-1----:R-:W-:Y:S05]  /*e370*/  @!P0 BRA `(.L_x_1207) ;  /* 0x000000b000b88947 */ /* 0x002fea0003800000 */
.L_x_1206:
[----:B------:R-:W-:Y:S01]  /*e380*/  UIADD3 UR38, UR38, 0x400, URZ ;  /* 0x0000040026267890 */ /* 0x000fe2000fffe03f */
[----:B------:R-:W-:Y:S01]  /*e390*/  WARPGROUP.ARRIVE ;  /* 0x00000000000079c5 */ /* 0x000fe20000000000 */
[----:B------:R-:W-:Y:S01]  /*e3a0*/  UMOV UR7, 0x40000040 ;  /* 0x4000004000077882 */ /* 0x000fe20000000000 */
[----:B-1----:R-:W1:Y:S01]  /*e3b0*/  SHFL.BFLY PT, R5, R6, 0x2, 0x1f ;  /* 0x0c401f0006057f89 */ /* 0x002e6200000e0000 */
[----:B------:R-:W-:Y:S01]  /*e3c0*/  USHF.R.U32.HI UR38, URZ, 0x4, UR38 ;  /* 0x000000043f267899 */ /* 0x000fe20008011626 */
[----:B------:R-:W-:Y:S01]  /*e3d0*/  IMAD.MOV.U32 R4, RZ, RZ, RZ ;  /* 0x000000ffff047224 */ /* 0x000fe200078e00ff */
[----:B------:R-:W-:Y:S01]  /*e3e0*/  R2UR UR8, R182 ;  /* 0x00000000b60872ca */ /* 0x000fe200000e0000 */
[----:B0-----:R-:W0:Y:S01]  /*e3f0*/  SHFL.BFLY PT, R0, R3, 0x2, 0x1f ;  /* 0x0c401f0003007f89 */ /* 0x001e2200000e0000 */
[----:B------:R-:W-:Y:S01]  /*e400*/  ULOP3.LUT UR38, UR38, 0x3fff, URZ, 0xc0, !UPT ;  /* 0x00003fff26267892 */ /* 0x000fe2000f8ec03f */
[----:B------:R-:W-:-:S03]  /*e410*/  IMAD.MOV.U32 R92, RZ, RZ, -0x800000 ;  /* 0xff800000ff5c7424 */ /* 0x000fc600078e00ff */
[----:B------:R-:W-:-:S04]  /*e420*/  ULOP3.LUT UR4, UR38, 0x3000000, URZ, 0xfc, !UPT ;  /* 0x0300000026047892 */ /* 0x000fc8000f8efc3f */
[----:B------:R-:W-:Y:S02]  /*e430*/  UIMAD UR4, UR37, 0x600, UR4 ;  /* 0x00000600250478a4 */ /* 0x000fe4000f8e0204 */
[----:B------:R-:W-:Y:S02]  /*e440*/  UIADD3 UR37, UR37, 0x1, URZ ;  /* 0x0000000125257890 */ /* 0x000fe4000fffe03f */
[----:B------:R-:W-:Y:S02]  /*e450*/  UIADD3 UR8, UR8, 0x1, URZ ;  /* 0x0000000108087890 */ /* 0x000fe4000fffe03f */
[----:B------:R-:W-:Y:S01]  /*e460*/  UISETP.NE.AND UP0, UPT, UR37, 0x2, UPT ;  /* 0x000000022500788c */ /* 0x000fe2000bf05270 */
[----:B------:R-:W-:Y:S02]  /*e470*/  UMOV UR6, UR4 ;  /* 0x0000000400067c82 */ /* 0x000fe40008000000 */
[----:B------:R-:W-:Y:S01]  /*e480*/  HGMMA.64x128x16.F32.BF16 R24, R156, gdesc[UR4].tnspB, R24, gsb0 ;  /* 0x41e000049c187df0 */ /* 0x000fe20008001818 */
[----:B------:R-:W-:Y:S01]  /*e490*/  UIADD3 UR6, UR4, 0x80, URZ ;  /* 0x0000008004067890 */ /* 0x000fe2000fffe03f */
[----:B-1----:R-:W-:Y:S01]  /*e4a0*/  FADD.FTZ R5, R5, R6 ;  /* 0x0000000605057221 */ /* 0x002fe20000010000 */
[----:B------:R-:W-:Y:S01]  /*e4b0*/  UMOV UR7, 0x40000040 ;  /* 0x4000004000077882 */ /* 0x000fe20000000000 */
[----:B------:R-:W-:-:S02]  /*e4c0*/  IMAD.U32 R182, RZ, RZ, UR8 ;  /* 0x00000008ffb67e24 */ /* 0x000fc4000f8e00ff */
[----:B0-----:R-:W-:Y:S01]  /*e4d0*/  FADD.FTZ R2, R0, R3 ;  /* 0x0000000300027221 */ /* 0x001fe20000010000 */
[----:B------:R-:W-:Y:S01]  /*e4e0*/  USEL UR37, UR37, URZ, UP0 ;  /* 0x0000003f25257287 */ /* 0x000fe20008000000 */
[----:B------:R-:W0:Y:S04]  /*e4f0*/  SHFL.BFLY PT, R0, R5, 0x1, 0x1f ;  /* 0x0c201f0005007f89 */ /* 0x000e2800000e0000 */
[----:B------:R-:W1:Y:S01]  /*e500*/  SHFL.BFLY PT, R9, R2, 0x1, 0x1f ;  /* 0x0c201f0002097f89 */ /* 0x000e6200000e0000 */
[----:B0-----:R-:W-:Y:S01]  /*e510*/  FADD.FTZ R12, R5, R0 ;  /* 0x00000000050c7221 */ /* 0x001fe20000010000 */
[----:B------:R-:W-:Y:S02]  /*e520*/  IMAD.U32 R5, RZ, RZ, UR5 ;  /* 0x00000005ff057e24 */ /* 0x000fe4000f8e00ff */
[----:B------:R-:W-:-:S02]  /*e530*/  IMAD.MOV.U32 R0, RZ, RZ, -0x800000 ;  /* 0xff800000ff007424 */ /* 0x000fc400078e00ff */
[----:B-1----:R-:W-:Y:S01]  /*e540*/  FADD.FTZ R13, R2, R9 ;  /* 0x00000009020d7221 */ /* 0x002fe20000010000 */
[----:B------:R-:W-:Y:S01]  /*e550*/  FSETP.NE.FTZ.AND P0, PT, R12, RZ, PT ;  /* 0x000000ff0c00720b */ /* 0x000fe20003f15000 */
[----:B------:R-:W-:Y:S02]  /*e560*/  @!P1 VIADD R5, R5, 0x2a860 ;  /* 0x0002a86005059836 */ /* 0x000fe40000000000 */
[----:B------:R-:W-:Y:S01]  /*e570*/  IMAD.MOV.U32 R9, RZ, RZ, RZ ;  /* 0x000000ffff097224 */ /* 0x000fe200078e00ff */
        /* <DEDUP_REMOVED lines=34> */
[----:B------:R-:W-:-:S04]  /*e7a0*/  USEL UR4, URZ, 0x1, UP0 ;  /* 0x000000013f047887 */ /* 0x000fc80008000000 */
[----:B------:R-:W-:Y:S01]  /*e7b0*/  ULOP3.LUT UR36, UR36, UR4, URZ, 0x3c, !UPT ;  /* 0x0000000424247292 */ /* 0x000fe2000f8e3c3f */
        /* <DEDUP_REMOVED lines=69> */
.L_x_1137:
[----:B------:R-:W0:Y:S01]  /*ec10*/  S2R R5, SR_CgaCtaId ;  /* 0x0000000000057919 */ /* 0x000e220000008800 */
[----:B------:R-:W-:Y:S01]  /*ec20*/  MOV R16, 0x400 ;  /* 0x0000040000107802 */ /* 0x000fe20000000f00 */
[----:B------:R-:W-:Y:S01]  /*ec30*/  BSSY B0, `(.L_x_1208) ;  /* 0x0000312000007945 */ /* 0x000fe20003800000 */
[----:B------:R-:W-:Y:S02]  /*ec40*/  BAR.SYNC.DEFER_BLOCKING 0x5, 0x180 ;  /* 0x0146000000007b1d */ /* 0x000fe40000010000 */
[----:B0-----:R-:W-:-:S05]  /*ec50*/  LEA R16, R5, R16, 0x18 ;  /* 0x0000001005107211 */ /* 0x001fca00078ec0ff */
[----:B------:R-:W0:Y:S02]  /*ec60*/  LDS.128 R4, [R16+0x2a8d0] ;  /* 0x02a8d00010047984 */ /* 0x000e240000000c00 */
[----:B0-----:R-:W-:Y:S02]  /*ec70*/  R2UR UR5, R5 ;  /* 0x00000000050572ca */ /* 0x001fe400000e0000 */
[----:B------:R-:W-:Y:S02]  /*ec80*/  R2UR UR6, R6 ;  /* 0x00000000060672ca */ /* 0x000fe400000e0000 */
[----:B------:R-:W-:Y:S01]  /*ec90*/  R2UR UR7, R7 ;  /* 0x00000000070772ca */ /* 0x000fe200000e0000 */
[----:B------:R-:W-:Y:S06]  /*eca0*/  BAR.ARV 0x4, 0x180 ;  /* 0x0106000000007b1d */ /* 0x000fec0000002000 */
[----:B------:R-:W-:Y:S08]  /*ecb0*/  @P0 BRA `(.L_x_1209) ;  /* 0x0000002000ac0947 */ /* 0x000ff00003800000 */
[----:B------:R-:W0:Y:S01]  /*ecc0*/  S2R R5, SR_SWINHI ;  /* 0x0000000000057919 */ /* 0x000e220000002f00 */
[----:B------:R-:W-:Y:S01]  /*ecd0*/  R2UR UR12, R181 ;  /* 0x00000000b50c72ca */ /* 0x000fe200000e0000 */
[----:B------:R-:W-:Y:S01]  /*ece0*/  ULDC.64 UR10, c[0x0][0xc00] ;  /* 0x00030000000a7ab9 */ /* 0x000fe20000000a00 */
[----:B------:R-:W-:Y:S01]  /*ecf0*/  ULDC.64 UR8, c[0x0][0xc00] ;  /* 0x0003000000087ab9 */ /* 0x000fe20000000a00 */
[----:B------:R-:W-:Y:S01]  /*ed00*/  ULDC.64 UR16, c[0x0][0x208] ;  /* 0x0000820000107ab9 */ /* 0x000fe20000000a00 */
[----:B------:R-:W-:Y:S02]  /*ed10*/  R2UR UR14, R162 ;  /* 0x00000000a20e72ca */ /* 0x000fe400000e0000 */
[----:B------:R-:W-:Y:S02]  /*ed20*/  R2UR UR13, R163 ;  /* 0x00000000a30d72ca */ /* 0x000fe400000e0000 */
[----:B------:R-:W-:-:S05]  /*ed30*/  R2UR UR20, R164 ;  /* 0x00000000a41472ca */ /* 0x000fca00000e0000 */
[----:B------:R-:W-:Y:S01]  /*ed40*/  UIMAD.WIDE UR8, UR12, 0x4, UR8 ;  /* 0x000000040c0878a5 */ /* 0x000fe2000f8e0208 */
[----:B------:R-:W-:Y:S02]  /*ed50*/  MOV R82, R16 ;  /* 0x0000001000527202 */ /* 0x000fe40000000f00 */
[----:B0-----:R-:W-:-:S03]  /*ed60*/  MOV R83, R5 ;  /* 0x0000000500537202 */ /* 0x001fc60000000f00 */
[----:B------:R-:W-:-:S03]  /*ed70*/  IMAD.WIDE R4, R201, 0x2, R82 ;  /* 0x00000002c9047825 */ /* 0x000fc600078e0252 */
[C---:B------:R-:W-:Y:S02]  /*ed80*/  LOP3.LUT R7, R4.reuse, 0x380, RZ, 0xc0, !PT ;  /* 0x0000038004077812 */ /* 0x040fe400078ec0ff */
[C---:B------:R-:W-:Y:S02]  /*ed90*/  IADD3 R8, P5, R4.reuse, 0x40, RZ ;  /* 0x0000004004087810 */ /* 0x040fe40007fbe0ff */
[----:B------:R-:W-:Y:S02]  /*eda0*/  SHF.R.U64 R7, R7, 0x3, RZ ;  /* 0x0000000307077819 */ /* 0x000fe400000012ff */
[C---:B------:R-:W-:Y:S01]  /*edb0*/  IADD3 R17, P6, R4.reuse, 0x20, RZ ;  /* 0x0000002004117810 */ /* 0x040fe20007fde0ff */
[--C-:B------:R-:W-:Y:S01]  /*edc0*/  IMAD.X R27, RZ, RZ, R5.reuse, P5 ;  /* 0x000000ffff1b7224 */ /* 0x100fe200028e0605 */
[C---:B------:R-:W-:Y:S02]  /*edd0*/  IADD3 R23, P4, R4.reuse, 0x60, RZ ;  /* 0x0000006004177810 */ /* 0x040fe40007f9e0ff */
[C---:B------:R-:W-:Y:S01]  /*ede0*/  IADD3 R31, P3, R4.reuse, 0x4000, RZ ;  /* 0x00004000041f7810 */ /* 0x040fe20007f7e0ff */
[--C-:B------:R-:W-:Y:S01]  /*edf0*/  IMAD.X R29, RZ, RZ, R5.reuse, P6 ;  /* 0x000000ffff1d7224 */ /* 0x100fe200030e0605 */
[C---:B------:R-:W-:Y:S01]  /*ee00*/  IADD3 R93, P2, R4.reuse, 0x4020, RZ ;  /* 0x00004020045d7810 */ /* 0x040fe20007f5e0ff */
[--C-:B------:R-:W-:Y:S01]  /*ee10*/  IMAD.X R25, RZ, RZ, R5.reuse, P4 ;  /* 0x000000ffff197224 */ /* 0x100fe200020e0605 */
[C---:B------:R-:W-:Y:S01]  /*ee20*/  IADD3 R97, P1, R4.reuse, 0x4040, RZ ;  /* 0x0000404004617810 */ /* 0x040fe20007f3e0ff */
[--C-:B------:R-:W-:Y:S01]  /*ee30*/  IMAD.X R15, RZ, RZ, R5.reuse, P3 ;  /* 0x000000ffff0f7224 */ /* 0x100fe200018e0605 */
[----:B------:R-:W-:Y:S01]  /*ee40*/  BAR.SYNC.DEFER_BLOCKING 0x1, 0x100 ;  /* 0x0044000000007b1d */ /* 0x000fe20000010000 */
[----:B------:R-:W-:Y:S01]  /*ee50*/  IADD3 R30, P0, R4, 0x4060, RZ ;  /* 0x00004060041e7810 */ /* 0x000fe20007f1e0ff */
[--C-:B------:R-:W-:Y:S01]  /*ee60*/  IMAD.X R13, RZ, RZ, R5.reuse, P2 ;  /* 0x000000ffff0d7224 */ /* 0x100fe200010e0605 */
[----:B------:R-:W-:Y:S01]  /*ee70*/  LOP3.LUT R4, R7, R4, RZ, 0x3c, !PT ;  /* 0x0000000407047212 */ /* 0x000fe200078e3cff */
[--C-:B------:R-:W-:Y:S01]  /*ee80*/  IMAD.X R11, RZ, RZ, R5.reuse, P1 ;  /* 0x000000ffff0b7224 */ /* 0x100fe200008e0605 */
[----:B------:R-:W-:Y:S01]  /*ee90*/  LOP3.LUT R7, R8, 0x380, RZ, 0xc0, !PT ;  /* 0x0000038008077812 */ /* 0x000fe200078ec0ff */
[----:B------:R-:W-:Y:S01]  /*eea0*/  IMAD.X R9, RZ, RZ, R5, P0 ;  /* 0x000000ffff097224 */ /* 0x000fe200000e0605 */
[----:B------:R-:W-:-:S02]  /*eeb0*/  LOP3.LUT R10, R23, 0x380, RZ, 0xc0, !PT ;  /* 0x00000380170a7812 */ /* 0x000fc400078ec0ff */
[----:B------:R-:W-:Y:S02]  /*eec0*/  LOP3.LUT R6, R17, 0x380, RZ, 0xc0, !PT ;  /* 0x0000038011067812 */ /* 0x000fe400078ec0ff */
[----:B------:R-:W-:Y:S02]  /*eed0*/  SHF.R.U64 R7, R7, 0x3, RZ ;  /* 0x0000000307077819 */ /* 0x000fe400000012ff */
[----:B------:R-:W-:Y:S02]  /*eee0*/  SHF.R.U64 R10, R10, 0x3, RZ ;  /* 0x000000030a0a7819 */ /* 0x000fe400000012ff */
[----:B------:R-:W-:Y:S02]  /*eef0*/  LOP3.LUT R12, R31, 0x380, RZ, 0xc0, !PT ;  /* 0x000003801f0c7812 */ /* 0x000fe400078ec0ff */
[----:B------:R-:W-:Y:S02]  /*ef00*/  SHF.R.U64 R6, R6, 0x3, RZ ;  /* 0x0000000306067819 */ /* 0x000fe400000012ff */
[----:B------:R-:W-:-:S02]  /*ef10*/  LOP3.LUT R26, R7, R8, RZ, 0x3c, !PT ;  /* 0x00000008071a7212 */ /* 0x000fc400078e3cff */
[----:B------:R-:W-:Y:S02]  /*ef20*/  LOP3.LUT R8, R93, 0x380, RZ, 0xc0, !PT ;  /* 0x000003805d087812 */ /* 0x000fe400078ec0ff */
[----:B------:R-:W-:Y:S02]  /*ef30*/  LOP3.LUT R24, R10, R23, RZ, 0x3c, !PT ;  /* 0x000000170a187212 */ /* 0x000fe400078e3cff */
[----:B------:R-:W-:Y:S02]  /*ef40*/  SHF.R.U64 R12, R12, 0x3, RZ ;  /* 0x000000030c0c7819 */ /* 0x000fe400000012ff */
[----:B------:R-:W-:Y:S02]  /*ef50*/  LOP3.LUT R28, R6, R17, RZ, 0x3c, !PT ;  /* 0x00000011061c7212 */ /* 0x000fe400078e3cff */
[----:B------:R-:W-:Y:S02]  /*ef60*/  LOP3.LUT R10, R97, 0x380, RZ, 0xc0, !PT ;  /* 0x00000380610a7812 */ /* 0x000fe400078ec0ff */
[----:B------:R-:W-:-:S02]  /*ef70*/  LOP3.LUT R17, R30, 0x380, RZ, 0xc0, !PT ;  /* 0x000003801e117812 */ /* 0x000fc400078ec0ff */
[----:B------:R-:W-:Y:S02]  /*ef80*/  SHF.R.U64 R8, R8, 0x3, RZ ;  /* 0x0000000308087819 */ /* 0x000fe400000012ff */
[----:B------:R-:W-:Y:S02]  /*ef90*/  LOP3.LUT R14, R12, R31, RZ, 0x3c, !PT ;  /* 0x0000001f0c0e7212 */ /* 0x000fe400078e3cff */
[----:B------:R-:W-:Y:S02]  /*efa0*/  SHF.R.U64 R10, R10, 0x3, RZ ;  /* 0x000000030a0a7819 */ /* 0x000fe400000012ff */
[----:B------:R-:W-:Y:S02]  /*efb0*/  SHF.R.U64 R17, R17, 0x3, RZ ;  /* 0x0000000311117819 */ /* 0x000fe400000012ff */
[----:B------:R-:W-:Y:S02]  /*efc0*/  LOP3.LUT R12, R8, R93, RZ, 0x3c, !PT ;  /* 0x0000005d080c7212 */ /* 0x000fe400078e3cff */
[----:B------:R-:W-:-:S02]  /*efd0*/  MOV R23, R4 ;  /* 0x0000000400177202 */ /* 0x000fc40000000f00 */
[----:B------:R-:W-:Y:S02]  /*efe0*/  F2FP.BF16.F32.PACK_AB R4, R3, R2 ;  /* 0x000000020304723e */ /* 0x000fe400000010ff */
[----:B------:R-:W-:Y:S02]  /*eff0*/  F2FP.BF16.F32.PACK_AB R5, R89, R88 ;  /* 0x000000585905723e */ /* 0x000fe400000010ff */
[----:B------:R-:W-:Y:S02]  /*f000*/  F2FP.BF16.F32.PACK_AB R6, R21, R20 ;  /* 0x000000141506723e */ /* 0x000fe400000010ff */
[----:B------:R-:W-:Y:S02]  /*f010*/  F2FP.BF16.F32.PACK_AB R7, R91, R90 ;  /* 0x0000005a5b07723e */ /* 0x000fe400000010ff */
[----:B------:R-:W-:Y:S02]  /*f020*/  LOP3.LUT R10, R10, R97, RZ, 0x3c, !PT ;  /* 0x000000610a0a7212 */ /* 0x000fe400078e3cff */
[----:B------:R-:W-:Y:S01]  /*f030*/  LOP3.LUT R8, R17, R30, RZ, 0x3c, !PT ;  /* 0x0000001e11087212 */ /* 0x000fe200078e3cff */
[----:B------:R0:W-:Y:S01]  /*f040*/  STSM.16.M88.4 [R23], R4 ;  /* 0x0000000417007844 */ /* 0x0001e20000000200 */
[----:B------:R-:W-:-:S02]  /*f050*/  MOV R97, R14 ;  /* 0x0000000e00617202 */ /* 0x000fc40000000f00 */
[----:B------:R-:W-:Y:S02]  /*f060*/  MOV R96, R12 ;  /* 0x0000000c00607202 */ /* 0x000fe40000000f00 */
[----:B------:R-:W-:Y:S02]  /*f070*/  MOV R99, R28 ;  /* 0x0000001c00637202 */ /* 0x000fe40000000f00 */
[----:B------:R-:W-:Y:S02]  /*f080*/  MOV R98, R26 ;  /* 0x0000001a00627202 */ /* 0x000fe40000000f00 */
[----:B------:R-:W-:Y:S02]  /*f090*/  MOV R17, R24 ;  /* 0x0000001800117202 */ /* 0x000fe40000000f00 */
[----:B------:R-:W-:Y:S02]  /*f0a0*/  F2FP.BF16.F32.PACK_AB R12, R33, R32 ;  /* 0x00000020210c723e */ /* 0x000fe400000010ff */
[----:B------:R-:W-:-:S02]  /*f0b0*/  F2FP.BF16.F32.PACK_AB R13, R35, R34 ;  /* 0x00000022230d723e */ /* 0x000fc400000010ff */
[----:B------:R-:W-:Y:S02]  /*f0c0*/  F2FP.BF16.F32.PACK_AB R14, R37, R36 ;  /* 0x00000024250e723e */ /* 0x000fe400000010ff */
[----:B------:R-:W-:Y:S02]  /*f0d0*/  F2FP.BF16.F32.PACK_AB R15, R39, R38 ;  /* 0x00000026270f723e */ /* 0x000fe400000010ff */
[----:B------:R-:W-:Y:S02]  /*f0e0*/  F2FP.BF16.F32.PACK_AB R24, R41, R40 ;  /* 0x000000282918723e */ /* 0x000fe400000010ff */
[----:B------:R-:W-:Y:S01]  /*f0f0*/  F2FP.BF16.F32.PACK_AB R25, R43, R42 ;  /* 0x0000002a2b19723e */ /* 0x000fe200000010ff */
[----:B------:R-:W-:Y:S01]  /*f100*/  STSM.16.M88.4 [R99], R12 ;  /* 0x0000000c63007844 */ /* 0x000fe20000000200 */
[----:B------:R-:W-:Y:S02]  /*f110*/  F2FP.BF16.F32.PACK_AB R26, R45, R44 ;  /* 0x0000002c2d1a723e */ /* 0x000fe400000010ff */
[----:B------:R-:W-:-:S02]  /*f120*/  F2FP.BF16.F32.PACK_AB R27, R47, R46 ;  /* 0x0000002e2f1b723e */ /* 0x000fc400000010ff */
[----:B------:R-:W-:Y:S02]  /*f130*/  F2FP.BF16.F32.PACK_AB R28, R49, R48 ;  /* 0x00000030311c723e */ /* 0x000fe400000010ff */
[----:B------:R-:W-:Y:S01]  /*f140*/  F2FP.BF16.F32.PACK_AB R29, R51, R50 ;  /* 0x00000032331d723e */ /* 0x000fe200000010ff */
[----:B------:R-:W-:Y:S01]  /*f150*/  STSM.16.M88.4 [R98], R24 ;  /* 0x0000001862007844 */ /* 0x000fe20000000200 */
[----:B------:R-:W-:Y:S02]  /*f160*/  F2FP.BF16.F32.PACK_AB R30, R53, R52 ;  /* 0x00000034351e723e */ /* 0x000fe400000010ff */
[----:B------:R-:W-:Y:S02]  /*f170*/  F2FP.BF16.F32.PACK_AB R31, R55, R54 ;  /* 0x00000036371f723e */ /* 0x000fe400000010ff */
[----:B------:R-:W-:Y:S02]  /*f180*/  MOV R93, R10 ;  /* 0x0000000a005d7202 */ /* 0x000fe40000000f00 */
[----:B0-----:R-:W-:Y:S01]  /*f190*/  MOV R23, R8 ;  /* 0x0000000800177202 */ /* 0x001fe20000000f00 */
[----:B------:R0:W-:Y:S01]  /*f1a0*/  STSM.16.M88.4 [R17], R28 ;  /* 0x0000001c11007844 */ /* 0x0001e20000000200 */
[----:B------:R-:W-:-:S02]  /*f1b0*/  F2FP.BF16.F32.PACK_AB R4, R57, R56 ;  /* 0x000000383904723e */ /* 0x000fc400000010ff */
[----:B------:R-:W-:Y:S02]  /*f1c0*/  F2FP.BF16.F32.PACK_AB R5, R59, R58 ;  /* 0x0000003a3b05723e */ /* 0x000fe400000010ff */
[----:B------:R-:W-:Y:S02]  /*f1d0*/  F2FP.BF16.F32.PACK_AB R6, R61, R60 ;  /* 0x0000003c3d06723e */ /* 0x000fe400000010ff */
[----:B------:R-:W-:Y:S02]  /*f1e0*/  F2FP.BF16.F32.PACK_AB R7, R63, R62 ;  /* 0x0000003e3f07723e */ /* 0x000fe400000010ff */
[----:B------:R-:W-:Y:S02]  /*f1f0*/  F2FP.BF16.F32.PACK_AB R8, R65, R64 ;  /* 0x000000404108723e */ /* 0x000fe400000010ff */
[----:B------:R-:W-:Y:S01]  /*f200*/  F2FP.BF16.F32.PACK_AB R9, R67, R66 ;  /* 0x000000424309723e */ /* 0x000fe200000010ff */
[----:B------:R-:W-:Y:S01]  /*f210*/  STSM.16.M88.4 [R97], R4 ;  /* 0x0000000461007844 */ /* 0x000fe20000000200 */
[----:B------:R-:W-:-:S02]  /*f220*/  F2FP.BF16.F32.PACK_AB R10, R69, R68 ;  /* 0x00000044450a723e */ /* 0x000fc400000010ff */
[----:B------:R-:W-:Y:S01]  /*f230*/  F2FP.BF16.F32.PACK_AB R11, R71, R70 ;  /* 0x00000046470b723e */ /* 0x000fe200000010ff */
[----:B0-----:R-:W-:Y:S01]  /*f240*/  IMAD.U32 R28, RZ, RZ, UR8 ;  /* 0x00000008ff1c7e24 */ /* 0x001fe2000f8e00ff */
[----:B------:R-:W-:Y:S01]  /*f250*/  F2FP.BF16.F32.PACK_AB R12, R73, R72 ;  /* 0x00000048490c723e */ /* 0x000fe200000010ff */
[----:B------:R-:W-:Y:S01]  /*f260*/  IMAD.U32 R29, RZ, RZ, UR9 ;  /* 0x00000009ff1d7e24 */ /* 0x000fe2000f8e00ff */
[----:B------:R-:W-:Y:S01]  /*f270*/  F2FP.BF16.F32.PACK_AB R13, R75, R74 ;  /* 0x0000004a4b0d723e */ /* 0x000fe200000010ff */
[----:B------:R-:W-:Y:S01]  /*f280*/  STSM.16.M88.4 [R96], R8 ;  /* 0x0000000860007844 */ /* 0x000fe20000000200 */
[----:B------:R-:W-:Y:S01]  /*f290*/  F2FP.BF16.F32.PACK_AB R14, R77, R76 ;  /* 0x0000004c4d0e723e */ /* 0x000fe200000010ff */
[----:B------:R-:W0:Y:S01]  /*f2a0*/  LDC.64 R30, c[0x0][0xc08] ;  /* 0x00030200ff1e7b82 */ /* 0x000e220000000a00 */
[----:B------:R-:W-:Y:S02]  /*f2b0*/  F2FP.BF16.F32.PACK_AB R15, R79, R78 ;  /* 0x0000004e4f0f723e */ /* 0x000fe400000010ff */
[----:B------:R-:W-:-:S02]  /*f2c0*/  F2FP.BF16.F32.PACK_AB R24, R81, R80 ;  /* 0x000000505118723e */ /* 0x000fc400000010ff */
[----:B------:R-:W-:Y:S01]  /*f2d0*/  F2FP.BF16.F32.PACK_AB R25, R95, R94 ;  /* 0x0000005e5f19723e */ /* 0x000fe200000010ff */
[----:B------:R-:W-:Y:S01]  /*f2e0*/  STSM.16.M88.4 [R93], R12 ;  /* 0x0000000c5d007844 */ /* 0x000fe20000000200 */
[----:B------:R-:W-:Y:S02]  /*f2f0*/  F2FP.BF16.F32.PACK_AB R26, R85, R84 ;  /* 0x00000054551a723e */ /* 0x000fe400000010ff */
[----:B------:R-:W-:Y:S02]  /*f300*/  F2FP.BF16.F32.PACK_AB R27, R87, R86 ;  /* 0x00000056571b723e */ /* 0x000fe400000010ff */
[----:B------:R-:W-:-:S03]  /*f310*/  ISETP.NE.U32.AND P0, PT, RZ, UR10, PT ;  /* 0x0000000aff007c0c */ /* 0x000fc6000bf05070 */
[----:B------:R1:W-:Y:S01]  /*f320*/  STSM.16.M88.4 [R23], R24 ;  /* 0x0000001817007844 */ /* 0x0003e20000000200 */
[----:B------:R-:W-:Y:S01]  /*f330*/  BAR.SYNC.DEFER_BLOCKING 0x1, 0x100 ;  /* 0x0044000000007b1d */ /* 0x000fe20000010000 */
[----:B------:R-:W-:-:S07]  /*f340*/  ISETP.NE.AND.EX P0, PT, RZ, UR11, PT, P0 ;  /* 0x0000000bff007c0c */ /* 0x000fce000bf05300 */
[----:B-1----:R-:W1:Y:S06]  /*f350*/  LDC R23, c[0x0][0xbe8] ;  /* 0x0002fa00ff177b82 */ /* 0x002e6c0000000800 */
[----:B------:R-:W2:Y:S01]  /*f360*/  @P0 LDG.E R17, desc[UR16][R28.64] ;  /* 0x000000101c110981 */ /* 0x000ea2000c1e1900 */
[----:B0-----:R-:W-:Y:S02]  /*f370*/  ISETP.NE.U32.AND P1, PT, R30, RZ, PT ;  /* 0x000000ff1e00720c */ /* 0x001fe40003f25070 */
[----:B------:R-:W-:-:S11]  /*f380*/  R2UR UR4, R31 ;  /* 0x000000001f0472ca */ /* 0x000fd600000e0000 */
[----:B------:R-:W-:Y:S02]  /*f390*/  VOTEU.ANY UP0, P1 ;  /* 0x00000000003f7886 */ /* 0x000fe40000800100 */
[----:B------:R-:W-:Y:S01]  /*f3a0*/  UISETP.NE.AND.EX UP0, UPT, UR4, URZ, UPT, UP0 ;  /* 0x0000003f0400728c */ /* 0x000fe2000bf05300 */
[----:B-1----:R-:W-:Y:S02]  /*f3b0*/  ISETP.NE.AND P1, PT, R23, 0x1, PT ;  /* 0x000000011700780c */ /* 0x002fe40003f25270 */
[----:B------:R-:W-:Y:S02]  /*f3c0*/  ULDC UR4, c[0x0][0xa88] ;  /* 0x0002a20000047ab9 */ /* 0x000fe40000000800 */
[----:B------:R-:W-:Y:S01]  /*f3d0*/  IMAD.U32 R8, RZ, RZ, UR4 ;  /* 0x00000004ff087e24 */ /* 0x000fe2000f8e00ff */
[----:B------:R-:W-:Y:S01]  /*f3e0*/  PLOP3.LUT P4, PT, PT, PT, UP0, 0x80, 0x0 ;  /* 0x000000000000781c */ /* 0x000fe20003f8f008 */
[----:B------:R-:W-:-:S04]  /*f3f0*/  ULDC UR4, c[0x0][0xad4] ;  /* 0x0002b50000047ab9 */ /* 0x000fc80000000800 */
[----:B------:R-:W-:Y:S02]  /*f400*/  @UP0 ULDC.64 UR8, c[0x0][0xc08] ;  /* 0x0003020000080ab9 */ /* 0x000fe40000000a00 */
[----:B------:R-:W-:Y:S01]  /*f410*/  @UP0 UIMAD.WIDE UR8, UR12, 0x4, UR8 ;  /* 0x000000040c0808a5 */ /* 0x000fe2000f8e0208 */
[----:B------:R-:W0:Y:S01]  /*f420*/  @P1 LDC R6, c[0x0][0xbec] ;  /* 0x0002fb00ff061b82 */ /* 0x000e220000000800 */
[----:B------:R-:W-:-:S04]  /*f430*/  UISETP.NE.AND UP0, UPT, UR14, URZ, UPT ;  /* 0x0000003f0e00728c */ /* 0x000fc8000bf05270 */
[----:B------:R-:W-:Y:S01]  /*f440*/  USEL UR4, UR14, UR4, UP0 ;  /* 0x000000040e047287 */ /* 0x000fe20008000000 */
[----:B------:R-:W-:Y:S02]  /*f450*/  IMAD.U32 R4, RZ, RZ, UR8 ;  /* 0x00000008ff047e24 */ /* 0x000fe4000f8e00ff */
[----:B------:R-:W1:Y:S01]  /*f460*/  @P1 LDC R9, c[0x0][0xbf0] ;  /* 0x0002fc00ff091b82 */ /* 0x000e620000000800 */
[----:B------:R-:W-:Y:S01]  /*f470*/  UISETP.GT.AND UP1, UPT, UR4, 0x1, UPT ;  /* 0x000000010400788c */ /* 0x000fe2000bf24270 */
[----:B------:R-:W-:Y:S01]  /*f480*/  IMAD.U32 R5, RZ, RZ, UR9 ;  /* 0x00000009ff057e24 */ /* 0x000fe2000f8e00ff */
[----:B------:R-:W-:Y:S02]  /*f490*/  UMOV UR19, 0x9b8 ;  /* 0x000009b800137882 */ /* 0x000fe40000000000 */
[----:B------:R-:W-:Y:S02]  /*f4a0*/  USEL UR19, UR19, 0x978, UP1 ;  /* 0x0000097813137887 */ /* 0x000fe40008800000 */
[----:B------:R-:W-:Y:S01]  /*f4b0*/  UISETP.NE.U32.AND UP0, UPT, UR10, URZ, UPT ;  /* 0x0000003f0a00728c */ /* 0x000fe2000bf05070 */
[----:B------:R-:W-:Y:S01]  /*f4c0*/  VIADD R11, R19, UR60 ;  /* 0x0000003c130b7c36 */ /* 0x000fe20008000000 */
[----:B------:R-:W-:Y:S01]  /*f4d0*/  USHF.R.S32.HI UR10, URZ, 0x1f, UR12 ;  /* 0x0000001f3f0a7899 */ /* 0x000fe2000801140c */
[----:B------:R0:W5:Y:S01]  /*f4e0*/  @P4 LDG.E R8, desc[UR16][R4.64] ;  /* 0x0000001004084981 */ /* 0x000162000c1e1900 */
[----:B------:R-:W-:Y:S01]  /*f4f0*/  UISETP.NE.AND.EX UP0, UPT, UR11, URZ, UPT, UP0 ;  /* 0x0000003f0b00728c */ /* 0x000fe2000bf05300 */
[----:B------:R-:W-:Y:S01]  /*f500*/  IMAD.MOV.U32 R7, RZ, RZ, R11 ;  /* 0x000000ffff077224 */ /* 0x000fe200078e000b */
[----:B------:R-:W-:Y:S01]  /*f510*/  UMOV UR4, URZ ;  /* 0x0000003f00047c82 */ /* 0x000fe20008000000 */
[----:B------:R-:W-:-:S02]  /*f520*/  USEL UR9, UR13, URZ, UP1 ;  /* 0x0000003f0d097287 */ /* 0x000fc40008800000 */
[----:B------:R-:W-:Y:S02]  /*f530*/  USEL UR8, UR12, URZ, !UP0 ;  /* 0x0000003f0c087287 */ /* 0x000fe4000c000000 */
[----:B------:R-:W-:Y:S01]  /*f540*/  USEL UR18, UR10, URZ, !UP0 ;  /* 0x0000003f0a127287 */ /* 0x000fe2000c000000 */
[----:B------:R-:W-:Y:S02]  /*f550*/  ULDC.64 UR12, c[0x0][UR19+0x220] ;  /* 0x00008800130c7abb */ /* 0x000fe40008000a00 */
[----:B------:R-:W-:Y:S01]  /*f560*/  ULDC.64 UR10, c[0x0][UR19+0x218] ;  /* 0x00008600130a7abb */ /* 0x000fe20008000a00 */
[----:B0-----:R-:W-:Y:S01]  /*f570*/  @P1 IMAD.HI.U32 R4, R11, R6, RZ ;  /* 0x000000060b041227 */ /* 0x001fe200078e00ff */
[----:B------:R-:W-:Y:S01]  /*f580*/  ULDC.64 UR14, c[0x0][UR19+0x228] ;  /* 0x00008a00130e7abb */ /* 0x000fe20008000a00 */
[----:B------:R-:W-:Y:S02]  /*f590*/  UIMAD.WIDE.U32 UR16, UR10, UR20, URZ ;  /* 0x000000140a1072a5 */ /* 0x000fe4000f8e003f */
[----:B------:R-:W-:Y:S01]  /*f5a0*/  UIMAD UR13, UR13, UR8, URZ ;  /* 0x000000080d0d72a4 */ /* 0x000fe2000f8e023f */
[----:B-1----:R-:W-:Y:S01]  /*f5b0*/  @P1 SHF.R.U32.HI R7, RZ, R9, R4 ;  /* 0x00000009ff071219 */ /* 0x002fe20000011604 */
[----:B------:R-:W-:-:S02]  /*f5c0*/  UIMAD UR20, UR11, UR20, URZ ;  /* 0x000000140b1472a4 */ /* 0x000fc4000f8e023f */
[----:B------:R-:W-:Y:S02]  /*f5d0*/  UIMAD.WIDE.U32 UR10, UR12, UR8, URZ ;  /* 0x000000080c0a72a5 */ /* 0x000fe4000f8e003f */
[----:B------:R-:W-:Y:S01]  /*f5e0*/  UIMAD.WIDE.U32 UR22, UR14, UR9, URZ ;  /* 0x000000090e1672a5 */ /* 0x000fe2000f8e003f */
[----:B------:R-:W-:Y:S01]  /*f5f0*/  IMAD.MOV R6, RZ, RZ, -R7 ;  /* 0x000000ffff067224 */ /* 0x000fe200078e0a07 */
[----:B------:R-:W-:Y:S02]  /*f600*/  UIMAD UR9, UR15, UR9, URZ ;  /* 0x000000090f0972a4 */ /* 0x000fe4000f8e023f */
[----:B------:R-:W-:Y:S01]  /*f610*/  UIMAD UR13, UR12, UR18, UR13 ;  /* 0x000000120c0d72a4 */ /* 0x000fe2000f8e020d */
[----:B------:R-:W-:Y:S01]  /*f620*/  IMAD R9, R23, R6, R11 ;  /* 0x0000000617097224 */ /* 0x000fe200078e020b */
[----:B------:R-:W-:Y:S01]  /*f630*/  UIADD3 UR20, UR17, UR20, URZ ;  /* 0x0000001411147290 */ /* 0x000fe2000fffe03f */
[----:B------:R-:W-:Y:S02]  /*f640*/  IMAD.U32 R4, RZ, RZ, UR22 ;  /* 0x00000016ff047e24 */ /* 0x000fe4000f8e00ff */
[----:B------:R-:W-:Y:S01]  /*f650*/  IMAD.U32 R5, RZ, RZ, UR23 ;  /* 0x00000017ff057e24 */ /* 0x000fe2000f8e00ff */
[----:B------:R-:W-:-:S02]  /*f660*/  SHF.R.S32.HI R5, RZ, 0x1f, R7 ;  /* 0x0000001fff057819 */ /* 0x000fc40000011407 */
[----:B------:R-:W-:Y:S02]  /*f670*/  SHF.R.S32.HI R6, RZ, 0x1f, R9 ;  /* 0x0000001fff067819 */ /* 0x000fe40000011409 */
[----:B--2---:R-:W-:-:S13]  /*f680*/  @P0 R2UR UR4, R17 ;  /* 0x00000000110402ca */ /* 0x004fda00000e0000 */
[----:B------:R-:W-:Y:S02]  /*f690*/  UIADD3 UR16, UP0, UP2, UR10, UR16, UR4 ;  /* 0x000000100a107290 */ /* 0x000fe4000fa1e004 */
[----:B------:R-:W-:Y:S02]  /*f6a0*/  UIADD3 UR10, UR23, UR9, URZ ;  /* 0x00000009170a7290 */ /* 0x000fe4000fffe03f */
[----:B------:R-:W-:Y:S02]  /*f6b0*/  UIADD3 UR9, UR11, UR13, URZ ;  /* 0x0000000d0b097290 */ /* 0x000fe4000fffe03f */
[----:B------:R-:W-:Y:S01]  /*f6c0*/  USHF.R.S32.HI UR14, URZ, 0x1f, UR4 ;  /* 0x0000001f3f0e7899 */ /* 0x000fe20008011404 */
[----:B------:R-:W-:Y:S01]  /*f6d0*/  IADD3 R4, P2, P3, R7, UR16, R4 ;  /* 0x0000001007047c10 */ /* 0x000fe2000fb5e004 */
[----:B------:R-:W-:Y:S01]  /*f6e0*/  IMAD.U32 R10, RZ, RZ, UR10 ;  /* 0x0000000aff0a7e24 */ /* 0x000fe2000f8e00ff */
[----:B------:R-:W-:Y:S01]  /*f6f0*/  ULDC.64 UR10, c[0x0][UR19+0x210] ;  /* 0x00008400130a7abb */ /* 0x000fe20008000a00 */
[----:B------:R-:W-:Y:S01]  /*f700*/  UIADD3.X UR9, UR9, UR20, UR14, UP0, UP2 ;  /* 0x0000001409097290 */ /* 0x000fe200087e440e */
[----:B------:R-:W-:Y:S01]  /*f710*/  IMAD R7, R9, UR11, RZ ;  /* 0x0000000b09077c24 */ /* 0x000fe2000f8e02ff */
[----:B------:R-:W-:Y:S01]  /*f720*/  ULDC.64 UR12, c[0x0][0xba8] ;  /* 0x0002ea00000c7ab9 */ /* 0x000fe20000000a00 */
[----:B------:R-:W-:Y:S01]  /*f730*/  @!UP1 ULDC UR12, c[0x0][0xb50] ;  /* 0x0002d400000c9ab9 */ /* 0x000fe20000000800 */
[----:B------:R-:W-:Y:S01]  /*f740*/  @!UP1 ULDC UR13, c[0x0][0xb54] ;  /* 0x0002d500000d9ab9 */ /* 0x000fe20000000800 */
[----:B------:R-:W-:Y:S01]  /*f750*/  IMAD R7, R6, UR10, R7 ;  /* 0x0000000a06077c24 */ /* 0x000fe2000f8e0207 */
[----:B------:R-:W-:-:S03]  /*f760*/  IADD3.X R5, R5, UR9, R10, P2, P3 ;  /* 0x0000000905057c10 */ /* 0x000fc600097e640a */
[----:B------:R-:W-:-:S04]  /*f770*/  IMAD.WIDE.U32 R4, R9, UR10, R4 ;  /* 0x0000000a09047c25 */ /* 0x000fc8000f8e0004 */
[----:B------:R-:W-:Y:S01]  /*f780*/  IMAD.IADD R5, R5, 0x1, R7 ;  /* 0x0000000105057824 */ /* 0x000fe200078e0207 */
[----:B------:R-:W-:-:S04]  /*f790*/  LEA R9, P2, R4, UR12, 0x2 ;  /* 0x0000000c04097c11 */ /* 0x000fc8000f8410ff */
[----:B------:R-:W-:Y:S01]  /*f7a0*/  LEA.HI.X R10, R4, UR13, R5, 0x2, P2 ;  /* 0x0000000d040a7c11 */ /* 0x000fe200090f1405 */
[----:B------:R-:W-:Y:S08]  /*f7b0*/  @P4 BRA `(.L_x_1210) ;  /* 0x0000000000144947 */ /* 0x000ff00003800000 */
[----:B------:R-:W-:Y:S05]  /*f7c0*/  @!P0 BRA `(.L_x_1210) ;  /* 0x0000000000108947 */ /* 0x000fea0003800000 */
[----:B------:R-:W-:Y:S02]  /*f7d0*/  ULDC.64 UR10, c[0x0][0x208] ;  /* 0x00008200000a7ab9 */ /* 0x000fe40000000a00 */
[----:B------:R-:W2:Y:S04]  /*f7e0*/  LDG.E R5, desc[UR10][R28.64] ;  /* 0x0000000a1c057981 */ /* 0x000ea8000c1e1900 */
[----:B-----5:R-:W2:Y:S02]  /*f7f0*/  LDG.E R8, desc[UR10][R28.64+0x4] ;  /* 0x0000040a1c087981 */ /* 0x020ea4000c1e1900 */
[----:B--2---:R-:W-:-:S07]  /*f800*/  IMAD.IADD R8, R8, 0x1, -R5 ;  /* 0x0000000108087824 */ /* 0x004fce00078e0a05 */
.L_x_1210:
[----:B------:R-:W-:Y:S01]  /*f810*/  SHFL.IDX PT, R4, R9, RZ, 0x1c1f ;  /* 0x001c1fff09047589 */ /* 0x000fe200000e0000 */
[----:B------:R-:W-:Y:S01]  /*f820*/  VIADD R12, R200, UR60 ;  /* 0x0000003cc80c7c36 */ /* 0x000fe20008000000 */
[----:B------:R-:W-:Y:S01]  /*f830*/  LOP3.LUT P0, RZ, R183, 0x3, RZ, 0xc0, !PT ;  /* 0x00000003b7ff7812 */ /* 0x000fe2000780c0ff */
[----:B-----5:R-:W-:Y:S01]  /*f840*/  IMAD R17, R8, R23, RZ ;  /* 0x0000001708117224 */ /* 0x020fe200078e02ff */
[----:B------:R-:W0:Y:S01]  /*f850*/  SHFL.IDX PT, R5, R10, RZ, 0x1c1f ;  /* 0x001c1fff0a057589 */ /* 0x000e2200000e0000 */
[C---:B------:R-:W-:Y:S01]  /*f860*/  VIADD R24, R12.reuse, 0x8 ;  /* 0x000000080c187836 */ /* 0x040fe20000000000 */
[----:B------:R-:W-:Y:S02]  /*f870*/  ULDC.64 UR10, c[0x0][0x208] ;  /* 0x00008200000a7ab9 */ /* 0x000fe40000000a00 */
[----:B------:R-:W-:Y:S01]  /*f880*/  SHFL.IDX PT, R6, R9, 0x1, 0x1c1f ;  /* 0x003c1f0009067f89 */ /* 0x000fe200000e0000 */
[-C--:B------:R-:W-:Y:S02]  /*f890*/  ISETP.GE.OR P2, PT, R12, R17.reuse, P0 ;  /* 0x000000110c00720c */ /* 0x080fe40000746670 */
[----:B------:R-:W-:Y:S01]  /*f8a0*/  ISETP.GE.OR P0, PT, R24, R17, P0 ;  /* 0x000000111800720c */ /* 0x000fe20000706670 */
[----:B------:R-:W1:Y:S10]  /*f8b0*/  SHFL.IDX PT, R7, R10, 0x1, 0x1c1f ;  /* 0x003c1f000a077f89 */ /* 0x000e7400000e0000 */
[----:B0-----:R0:W-:Y:S04]  /*f8c0*/  @!P2 ST.E desc[UR10][R4.64], R92 ;  /* 0x0000005c0400a985 */ /* 0x0011e8000c10190a */
[----:B-1----:R0:W-:Y:S01]  /*f8d0*/  @!P0 ST.E desc[UR10][R6.64], R0 ;  /* 0x0000000006008985 */ /* 0x0021e2000c10190a */
[----:B------:R-:W-:-:S13]  /*f8e0*/  PLOP3.LUT P0, PT, PT, PT, UP1, 0x80, 0x0 ;  /* 0x000000000000781c */ /* 0x000fda0003f0f018 */
[----:B0-----:R-:W-:Y:S05]  /*f8f0*/  @P0 BRA `(.L_x_1211) ;  /* 0x0000000800a40947 */ /* 0x001fea0003800000 */
[----:B------:R-:W-:Y:S01]  /*f900*/  IMAD R3, R180, 0x40, R22 ;  /* 0x00000040b4037824 */ /* 0x000fe200078e0216 */
[----:B------:R-:W-:Y:S01]  /*f910*/  ULDC.64 UR12, c[0x0][0xaa0] ;  /* 0x0002a800000c7ab9 */ /* 0x000fe20000000a00 */
[----:B------:R-:W-:Y:S01]  /*f920*/  R2UR UR15, R164 ;  /* 0x00000000a40f72ca */ /* 0x000fe200000e0000 */
[----:B------:R-:W0:Y:S01]  /*f930*/  @P1 LDC R45, c[0x0][0xbf0] ;  /* 0x0002fc00ff2d1b82 */ /* 0x000e220000000800 */
[----:B------:R-:W-:Y:S01]  /*f940*/  IMAD.WIDE R82, R3, 0x2, R82 ;  /* 0x0000000203527825 */ /* 0x000fe200078e0252 */
[----:B------:R-:W-:Y:S02]  /*f950*/  ULDC.64 UR10, c[0x0][0x208] ;  /* 0x00008200000a7ab9 */ /* 0x000fe40000000a00 */
[C---:B------:R-:W-:Y:S02]  /*f960*/  IADD3 R9, P6, R82.reuse, 0x1000, RZ ;  /* 0x0000100052097810 */ /* 0x040fe40007fde0ff */
[----:B------:R-:W-:Y:S02]  /*f970*/  IADD3 R13, P5, R82, 0x2000, RZ ;  /* 0x00002000520d7810 */ /* 0x000fe40007fbe0ff */
[----:B------:R-:W-:-:S02]  /*f980*/  LOP3.LUT R8, R9, 0x380, RZ, 0xc0, !PT ;  /* 0x0000038009087812 */ /* 0x000fc400078ec0ff */
[----:B------:R-:W-:Y:S02]  /*f990*/  IADD3 R25, P4, R82, 0x3000, RZ ;  /* 0x0000300052197810 */ /* 0x000fe40007f9e0ff */
[----:B------:R-:W-:Y:S02]  /*f9a0*/  SHF.R.U64 R8, R8, 0x3, RZ ;  /* 0x0000000308087819 */ /* 0x000fe400000012ff */
[----:B------:R-:W-:Y:S02]  /*f9b0*/  IADD3 R29, P3, R82, 0x4000, RZ ;  /* 0x00004000521d7810 */ /* 0x000fe40007f7e0ff */
[----:B------:R-:W-:Y:S01]  /*f9c0*/  LOP3.LUT R8, R8, R9, RZ, 0x3c, !PT ;  /* 0x0000000908087212 */ /* 0x000fe200078e3cff */
[----:B------:R-:W-:Y:S01]  /*f9d0*/  IMAD.X R9, RZ, RZ, R83, P6 ;  /* 0x000000ffff097224 */ /* 0x000fe200030e0653 */
[C---:B------:R-:W-:Y:S02]  /*f9e0*/  IADD3 R3, P6, R82.reuse, 0x7000, RZ ;  /* 0x0000700052037810 */ /* 0x040fe40007fde0ff */
[----:B------:R-:W-:-:S02]  /*f9f0*/  IADD3 R33, P2, R82, 0x5000, RZ ;  /* 0x0000500052217810 */ /* 0x000fc40007f5e0ff */
[----:B------:R-:W-:Y:S01]  /*fa00*/  IADD3 R37, P0, R82, 0x6000, RZ ;  /* 0x0000600052257810 */ /* 0x000fe20007f1e0ff */
[----:B------:R-:W-:Y:S01]  /*fa10*/  IMAD.X R41, RZ, RZ, R83, P6 ;  /* 0x000000ffff297224 */ /* 0x000fe200030e0653 */
[----:B------:R-:W-:Y:S01]  /*fa20*/  LOP3.LUT R0, R3, 0x380, RZ, 0xc0, !PT ;  /* 0x0000038003007812 */ /* 0x000fe200078ec0ff */
[----:B------:R-:W-:Y:S01]  /*fa30*/  UIMAD UR9, UR14, UR12, URZ ;  /* 0x0000000c0e0972a4 */ /* 0x000fe2000f8e023f */
[----:B------:R-:W-:Y:S01]  /*fa40*/  LOP3.LUT R12, R13, 0x380, RZ, 0xc0, !PT ;  /* 0x000003800d0c7812 */ /* 0x000fe200078ec0ff */
[----:B------:R-:W5:Y:S01]  /*fa50*/  LD.E.128 R8, desc[UR10][R8.64] ;  /* 0x0000000a08087980 */ /* 0x000f62000c101d00 */
[----:B------:R-:W-:Y:S02]  /*fa60*/  LOP3.LUT R24, R25, 0x380, RZ, 0xc0, !PT ;  /* 0x0000038019187812 */ /* 0x000fe400078ec0ff */
[----:B------:R-:W-:Y:S02]  /*fa70*/  LOP3.LUT R28, R29, 0x380, RZ, 0xc0, !PT ;  /* 0x000003801d1c7812 */ /* 0x000fe400078ec0ff */
[----:B------:R-:W-:-:S02]  /*fa80*/  LOP3.LUT R32, R33, 0x380, RZ, 0xc0, !PT ;  /* 0x0000038021207812 */ /* 0x000fc400078ec0ff */
[----:B------:R-:W-:Y:S02]  /*fa90*/  LOP3.LUT R36, R37, 0x380, RZ, 0xc0, !PT ;  /* 0x0000038025247812 */ /* 0x000fe400078ec0ff */
[----:B------:R-:W-:Y:S02]  /*faa0*/  SHF.R.U64 R0, R0, 0x3, RZ ;  /* 0x0000000300007819 */ /* 0x000fe400000012ff */
[----:B------:R-:W-:Y:S02]  /*fab0*/  LOP3.LUT R5, R82, 0x380, RZ, 0xc0, !PT ;  /* 0x0000038052057812 */ /* 0x000fe400078ec0ff */
[----:B------:R-:W-:Y:S02]  /*fac0*/  SHF.R.U64 R12, R12, 0x3, RZ ;  /* 0x000000030c0c7819 */ /* 0x000fe400000012ff */
[----:B------:R-:W-:Y:S02]  /*fad0*/  SHF.R.U64 R24, R24, 0x3, RZ ;  /* 0x0000000318187819 */ /* 0x000fe400000012ff */
[----:B------:R-:W-:-:S02]  /*fae0*/  SHF.R.U64 R28, R28, 0x3, RZ ;  /* 0x000000031c1c7819 */ /* 0x000fc400000012ff */
[----:B------:R-:W-:Y:S02]  /*faf0*/  SHF.R.U64 R32, R32, 0x3, RZ ;  /* 0x0000000320207819 */ /* 0x000fe400000012ff */
[----:B------:R-:W-:Y:S02]  /*fb00*/  SHF.R.U64 R36, R36, 0x3, RZ ;  /* 0x0000000324247819 */ /* 0x000fe400000012ff */
[----:B------:R-:W-:Y:S02]  /*fb10*/  LOP3.LUT R40, R0, R3, RZ, 0x3c, !PT ;  /* 0x0000000300287212 */ /* 0x000fe400078e3cff */
[----:B------:R-:W-:Y:S01]  /*fb20*/  SHF.R.U64 R5, R5, 0x3, RZ ;  /* 0x0000000305057819 */ /* 0x000fe200000012ff */
[----:B------:R-:W1:Y:S01]  /*fb30*/  @P1 LDC R3, c[0x0][0xbec] ;  /* 0x0002fb00ff031b82 */ /* 0x000e620000000800 */
        /* <DEDUP_REMOVED lines=10> */
[----:B------:R-:W-:Y:S01]  /*fbe0*/  LOP3.LUT R82, R5, R82, RZ, 0x3c, !PT ;  /* 0x0000005205527212 */ /* 0x000fe200078e3cff */
[----:B------:R-:W5:Y:S01]  /*fbf0*/  LD.E.128 R12, desc[UR10][R12.64] ;  /* 0x0000000a0c0c7980 */ /* 0x000f62000c101d00 */
[----:B------:R-:W-:-:S03]  /*fc00*/  UIMAD UR9, UR4, UR13, UR9 ;  /* 0x0000000d040972a4 */ /* 0x000fc6000f8e0209 */
[----:B------:R2:W5:Y:S04]  /*fc10*/  LD.E.128 R4, desc[UR10][R82.64] ;  /* 0x0000000a52047980 */ /* 0x000568000c101d00 */
[----:B------:R-:W5:Y:S04]  /*fc20*/  LD.E.128 R24, desc[UR10][R24.64] ;  /* 0x0000000a18187980 */ /* 0x000f68000c101d00 */
[----:B------:R-:W5:Y:S04]  /*fc30*/  LD.E.128 R28, desc[UR10][R28.64] ;  /* 0x0000000a1c1c7980 */ /* 0x000f68000c101d00 */
[----:B------:R-:W5:Y:S04]  /*fc40*/  LD.E.128 R32, desc[UR10][R32.64] ;  /* 0x0000000a20207980 */ /* 0x000f68000c101d00 */
[----:B------:R-:W5:Y:S04]  /*fc50*/  LD.E.128 R36, desc[UR10][R36.64] ;  /* 0x0000000a24247980 */ /* 0x000f68000c101d00 */
[----:B------:R-:W5:Y:S01]  /*fc60*/  LD.E.128 R40, desc[UR10][R40.64] ;  /* 0x0000000a28287980 */ /* 0x000f62000c101d00 */
[----:B------:R-:W-:Y:S01]  /*fc70*/  UIMAD.WIDE.U32 UR10, UR4, UR12, URZ ;  /* 0x0000000c040a72a5 */ /* 0x000fe2000f8e003f */
[----:B------:R-:W-:-:S02]  /*fc80*/  IMAD R0, R161, 0x20, R180 ;  /* 0x00000020a1007824 */ /* 0x000fc400078e02b4 */
[----:B------:R-:W-:Y:S01]  /*fc90*/  ULDC.64 UR12, c[0x0][0xae8] ;  /* 0x0002ba00000c7ab9 */ /* 0x000fe20000000a00 */
[----:B------:R-:W-:Y:S01]  /*fca0*/  UIADD3 UR11, UR11, UR9, URZ ;  /* 0x000000090b0b7290 */ /* 0x000fe2000fffe03f */
[----:B------:R-:W-:Y:S01]  /*fcb0*/  VIADD R44, R0, UR60 ;  /* 0x0000003c002c7c36 */ /* 0x000fe20008000000 */
[----:B------:R-:W-:Y:S01]  /*fcc0*/  @!PT LDS RZ, [RZ] ;  /* 0x00000000fffff984 */ /* 0x000fe20000000800 */
[----:B------:R-:W-:Y:S01]  /*fcd0*/  @!PT LDS RZ, [RZ] ;  /* 0x00000000fffff984 */ /* 0x000fe20000000800 */
[----:B------:R-:W-:Y:S01]  /*fce0*/  @!PT LDS RZ, [RZ] ;  /* 0x00000000fffff984 */ /* 0x000fe20000000800 */
[----:B------:R-:W-:Y:S01]  /*fcf0*/  @!PT LDS RZ, [RZ] ;  /* 0x00000000fffff984 */ /* 0x000fe20000000800 */
[----:B------:R3:W-:Y:S06]  /*fd00*/  MEMBAR.ALL.CTA ;  /* 0x0000000000007992 */ /* 0x0007ec0000008000 */
[----:B---3--:R-:W3:Y:S01]  /*fd10*/  FENCE.VIEW.ASYNC.S ;  /* 0x00000000000073c6 */ /* 0x008ee20000000000 */
[----:B------:R-:W-:-:S02]  /*fd20*/  UIMAD.WIDE.U32 UR10, UR15, UR12, UR10 ;  /* 0x0000000c0f0a72a5 */ /* 0x000fc4000f8e000a */
[----:B------:R-:W-:Y:S02]  /*fd30*/  USHF.R.S32.HI UR4, URZ, 0x1f, UR8 ;  /* 0x0000001f3f047899 */ /* 0x000fe40008011408 */
[----:B------:R-:W-:Y:S01]  /*fd40*/  UIMAD UR11, UR15, UR13, UR11 ;  /* 0x0000000d0f0b72a4 */ /* 0x000fe2000f8e020b */
[----:B-1----:R-:W-:Y:S02]  /*fd50*/  @P1 IMAD.HI.U32 R0, R44, R3, RZ ;  /* 0x000000032c001227 */ /* 0x002fe400078e00ff */
[----:B------:R-:W-:Y:S02]  /*fd60*/  ULDC.64 UR12, c[0x0][0xaf0] ;  /* 0x0002bc00000c7ab9 */ /* 0x000fe40000000a00 */
[----:B------:R-:W-:Y:S01]  /*fd70*/  UIMAD UR4, UR4, UR12, URZ ;  /* 0x0000000c040472a4 */ /* 0x000fe2000f8e023f */
[----:B------:R-:W-:Y:S01]  /*fd80*/  IMAD.MOV.U32 R21, RZ, RZ, R44 ;  /* 0x000000ffff157224 */ /* 0x000fe200078e002c */
[----:B0-----:R-:W-:Y:S02]  /*fd90*/  @P1 SHF.R.U32.HI R21, RZ, R45, R0 ;  /* 0x0000002dff151219 */ /* 0x001fe40000011600 */
[----:B------:R-:W-:-:S02]  /*fda0*/  UIMAD UR4, UR8, UR13, UR4 ;  /* 0x0000000d080472a4 */ /* 0x000fc4000f8e0204 */
[----:B------:R-:W-:Y:S01]  /*fdb0*/  UIMAD.WIDE.U32 UR8, UR8, UR12, UR10 ;  /* 0x0000000c080872a5 */ /* 0x000fe2000f8e000a */
[--C-:B------:R-:W-:Y:S01]  /*fdc0*/  SHF.R.S32.HI R0, RZ, 0x1f, R21.reuse ;  /* 0x0000001fff007819 */ /* 0x100fe20000011415 */
[----:B------:R-:W-:Y:S01]  /*fdd0*/  IMAD.MOV R20, RZ, RZ, -R21 ;  /* 0x000000ffff147224 */ /* 0x000fe200078e0a15 */
[----:B------:R-:W-:Y:S01]  /*fde0*/  ULDC.64 UR10, c[0x0][0xae0] ;  /* 0x0002b800000a7ab9 */ /* 0x000fe20000000a00 */
[----:B------:R-:W-:Y:S02]  /*fdf0*/  UIADD3 UR4, UR9, UR4, URZ ;  /* 0x0000000409047290 */ /* 0x000fe4000fffe03f */
[----:B------:R-:W-:Y:S02]  /*fe00*/  IMAD R0, R0, UR10, RZ ;  /* 0x0000000a00007c24 */ /* 0x000fe4000f8e02ff */
[----:B------:R-:W-:Y:S02]  /*fe10*/  IMAD R23, R23, R20, R44 ;  /* 0x0000001417177224 */ /* 0x000fe400078e022c */
[----:B------:R-:W-:-:S02]  /*fe20*/  IMAD.U32 R3, RZ, RZ, UR9 ;  /* 0x00000009ff037e24 */ /* 0x000fc4000f8e00ff */
[----:B------:R-:W-:Y:S01]  /*fe30*/  IMAD.U32 R2, RZ, RZ, UR8 ;  /* 0x00000008ff027e24 */ /* 0x000fe2000f8e00ff */
[----:B------:R-:W-:Y:S01]  /*fe40*/  ULDC.64 UR8, c[0x0][0xad8] ;  /* 0x0002b60000087ab9 */ /* 0x000fe20000000a00 */
[----:B------:R-:W-:Y:S02]  /*fe50*/  IMAD.U32 R3, RZ, RZ, UR4 ;  /* 0x00000004ff037e24 */ /* 0x000fe4000f8e00ff */
[C---:B------:R-:W-:Y:S01]  /*fe60*/  IMAD R45, R21.reuse, UR11, R0 ;  /* 0x0000000b152d7c24 */ /* 0x040fe2000f8e0200 */
[----:B------:R-:W-:Y:S01]  /*fe70*/  SHF.R.S32.HI R0, RZ, 0x1f, R23 ;  /* 0x0000001fff007819 */ /* 0x000fe20000011417 */
[----:B------:R-:W-:-:S04]  /*fe80*/  IMAD.WIDE.U32 R2, R21, UR10, R2 ;  /* 0x0000000a15027c25 */ /* 0x000fc8000f8e0002 */
[----:B------:R-:W-:Y:S02]  /*fe90*/  IMAD.IADD R3, R3, 0x1, R45 ;  /* 0x0000000103037824 */ /* 0x000fe400078e022d */
[----:B------:R-:W-:Y:S02]  /*fea0*/  IMAD R20, R0, UR8, RZ ;  /* 0x0000000800147c24 */ /* 0x000fe4000f8e02ff */
[----:B------:R-:W-:Y:S02]  /*feb0*/  VIADD R46, R180, UR60 ;  /* 0x0000003cb42e7c36 */ /* 0x000fe40008000000 */
[C---:B------:R-:W-:Y:S02]  /*fec0*/  IMAD R21, R23.reuse, UR9, R20 ;  /* 0x0000000917157c24 */ /* 0x040fe4000f8e0214 */
[----:B------:R-:W-:Y:S01]  /*fed0*/  IMAD.WIDE.U32 R2, R23, UR8, R2 ;  /* 0x0000000817027c25 */ /* 0x000fe2000f8e0002 */
[----:B------:R-:W-:Y:S01]  /*fee0*/  ISETP.GE.AND P2, PT, R46, R17, PT ;  /* 0x000000112e00720c */ /* 0x000fe20003f46270 */
[----:B------:R-:W-:-:S02]  /*fef0*/  ULDC.64 UR8, c[0x0][0xa80] ;  /* 0x0002a00000087ab9 */ /* 0x000fc40000000a00 */
[----:B------:R-:W-:Y:S01]  /*ff00*/  IMAD.IADD R3, R3, 0x1, R21 ;  /* 0x0000000103037824 */ /* 0x000fe200078e0215 */
[----:B------:R-:W-:Y:S01]  /*ff10*/  LEA R23, P3, R2, UR8, 0x1 ;  /* 0x0000000802177c11 */ /* 0x000fe2000f8608ff */
[----:B------:R-:W-:Y:S02]  /*ff20*/  VIADD R16, R16, 0x2a820 ;  /* 0x0002a82010107836 */ /* 0x000fe40000000000 */
[----:B------:R-:W-:Y:S01]  /*ff30*/  VIADD R0, R46, 0x20 ;  /* 0x000000202e007836 */ /* 0x000fe20000000000 */
[----:B------:R-:W-:Y:S02]  /*ff40*/  LEA.HI.X R44, R2, UR9, R3, 0x1, P3 ;  /* 0x00000009022c7c11 */ /* 0x000fe400098f0c03 */
[----:B------:R-:W-:Y:S02]  /*ff50*/  PRMT R16, RZ, 0x654, R16 ;  /* 0x00000654ff107816 */ /* 0x000fe40000000010 */
[-C--:B------:R-:W-:Y:S01]  /*ff60*/  ISETP.GE.AND P0, PT, R0, R17.reuse, PT ;  /* 0x000000110000720c */ /* 0x080fe20003f06270 */
[----:B------:R-:W-:Y:S01]  /*ff70*/  VIADD R0, R46, 0x40 ;  /* 0x000000402e007836 */ /* 0x000fe20000000000 */
[----:B---3--:R2:W-:Y:S01]  /*ff80*/  SYNCS.ARRIVE.TRANS64.RED.A1T0 RZ, [R16+URZ], RZ ;  /* 0x000000ff10ff79a7 */ /* 0x0085e2000810043f */
[----:B------:R2:W0:Y:S01]  /*ff90*/  SHFL.IDX PT, R3, R23, RZ, 0x181f ;  /* 0x00181fff17037589 */ /* 0x00042200000e0000 */
[----:B------:R-:W-:Y:S03]  /*ffa0*/  BSSY B1, `(.L_x_1212) ;  /* 0x000000e000017945 */ /* 0x000fe60003800000 */
[----:B------:R2:W1:Y:S01]  /*ffb0*/  SHFL.IDX PT, R21, R44, RZ, 0x181f ;  /* 0x00181fff2c157589 */ /* 0x00046200000e0000 */
[----:B------:R-:W-:Y:S01]  /*ffc0*/  ISETP.GE.AND P1, PT, R0, R17, PT ;  /* 0x000000110000720c */ /* 0x000fe20003f26270 */
[----:B------:R-:W-:-:S12]  /*ffd0*/  @P2 BRA `(.L_x_1213) ;  /* 0x0000000000282947 */ /* 0x000fd80003800000 */
[----:B------:R-:W-:Y:S01]  /*ffe0*/  ULDC UR4, c[0x0][0xac8] ;  /* 0x0002b20000047ab9 */ /* 0x000fe20000000800 */
[----:B------:R-:W-:Y:S01]  /*fff0*/  ULDC.64 UR8, c[0x0][0x208] ;  /* 0x0000820000087ab9 */ /* 0x000fe20000000a00 */
[----:B------:R-:W-:Y:S02]  /*10000*/  ISETP.GE.AND P2, PT, R22, UR4, PT ;  /* 0x0000000416007c0c */ /* 0x000fe4000bf46270 */
[----:B------:R-:W-:-:S11]  /*10010*/  ISETP.GE.AND P3, PT, R160, UR4, PT ;  /* 0x00000004a0007c0c */ /* 0x000fd6000bf66270 */
[-C--:B0-----:R-:W-:Y:S02]  /*10020*/  @!P2 LEA R2, P4, R22, R3.reuse, 0x1 ;  /* 0x000000031602a211 */ /* 0x081fe400078808ff */
[----:B------:R-:W-:Y:S02]  /*10030*/  @!P3 LEA R20, P5, R160, R3, 0x1 ;  /* 0x00000003a014b211 */ /* 0x000fe400078a08ff */
[-C--:B-1----:R-:W-:Y:S02]  /*10040*/  @!P2 LEA.HI.X R3, R22, R21.reuse, R204, 0x1, P4 ;  /* 0x000000151603a211 */ /* 0x082fe400020f0ccc */
[----:B------:R-:W-:-:S03]  /*10050*/  @!P3 LEA.HI.X R21, R160, R21, R203, 0x1, P5 ;  /* 0x00000015a015b211 */ /* 0x000fc600028f0ccb */
[----:B-----5:R3:W-:Y:S04]  /*10060*/  @!P2 ST.E.128 desc[UR8][R2.64], R4 ;  /* 0x000000040200a985 */ /* 0x0207e8000c101d08 */
[----:B------:R3:W-:Y:S02]  /*10070*/  @!P3 ST.E.128 desc[UR8][R20.64], R28 ;  /* 0x0000001c1400b985 */ /* 0x0007e4000c101d08 */
.L_x_1213:
[----:B------:R-:W-:Y:S05]  /*10080*/  BSYNC B1 ;  /* 0x0000000000017941 */ /* 0x000fea0003800000 */
.L_x_1212:
[----:B---3-5:R3:W4:Y:S01]  /*10090*/  SHFL.IDX PT, R5, R44, 0x1, 0x181f ;  /* 0x00381f002c057f89 */ /* 0x02872200000e0000 */
[----:B------:R-:W-:Y:S03]  /*100a0*/  BSSY B1, `(.L_x_1214) ;  /* 0x000000d000017945 */ /* 0x000fe60003800000 */
[----:B0-----:R3:W0:Y:S01]  /*100b0*/  SHFL.IDX PT, R3, R23, 0x1, 0x181f ;  /* 0x00381f0017037f89 */ /* 0x00162200000e0000 */
[----:B------:R-:W-:Y:S05]  /*100c0*/  @P0 BRA `(.L_x_1215) ;  /* 0x0000000000280947 */ /* 0x000fea0003800000 */
[----:B------:R-:W-:Y:S01]  /*100d0*/  ULDC UR4, c[0x0][0xac8] ;  /* 0x0002b20000047ab9 */ /* 0x000fe20000000800 */
[----:B------:R-:W-:Y:S01]  /*100e0*/  ULDC.64 UR8, c[0x0][0x208] ;  /* 0x0000820000087ab9 */ /* 0x000fe20000000a00 */
[----:B------:R-:W-:Y:S02]  /*100f0*/  ISETP.GE.AND P3, PT, R22, UR4, PT ;  /* 0x0000000416007c0c */ /* 0x000fe4000bf66270 */
[----:B------:R-:W-:-:S11]  /*10100*/  ISETP.GE.AND P4, PT, R160, UR4, PT ;  /* 0x00000004a0007c0c */ /* 0x000fd6000bf86270 */
[-C--:B0-----:R-:W-:Y:S02]  /*10110*/  @!P3 LEA R2, P0, R22, R3.reuse, 0x1 ;  /* 0x000000031602b211 */ /* 0x081fe400078008ff */
[----:B------:R-:W-:Y:S02]  /*10120*/  @!P4 LEA R4, P2, R160, R3, 0x1 ;  /* 0x00000003a004c211 */ /* 0x000fe400078408ff */
[-C--:B----4-:R-:W-:Y:S02]  /*10130*/  @!P3 LEA.HI.X R3, R22, R5.reuse, R204, 0x1, P0 ;  /* 0x000000051603b211 */ /* 0x090fe400000f0ccc */
[----:B------:R-:W-:-:S03]  /*10140*/  @!P4 LEA.HI.X R5, R160, R5, R203, 0x1, P2 ;  /* 0x00000005a005c211 */ /* 0x000fc600010f0ccb */
[----:B------:R0:W-:Y:S04]  /*10150*/  @!P3 ST.E.128 desc[UR8][R2.64], R8 ;  /* 0x000000080200b985 */ /* 0x0001e8000c101d08 */
[----:B------:R0:W-:Y:S02]  /*10160*/  @!P4 ST.E.128 desc[UR8][R4.64], R32 ;  /* 0x000000200400c985 */ /* 0x0001e4000c101d08 */
.L_x_1215:
[----:B------:R-:W-:Y:S05]  /*10170*/  BSYNC B1 ;  /* 0x0000000000017941 */ /* 0x000fea0003800000 */
.L_x_1214:
[----:B0---4-:R0:W4:Y:S01]  /*10180*/  SHFL.IDX PT, R5, R44, 0x2, 0x181f ;  /* 0x00581f002c057f89 */ /* 0x01112200000e0000 */
[----:B------:R-:W-:Y:S03]  /*10190*/  BSSY B1, `(.L_x_1216) ;  /* 0x000000d000017945 */ /* 0x000fe60003800000 */
[----:B------:R0:W0:Y:S01]  /*101a0*/  SHFL.IDX PT, R3, R23, 0x2, 0x181f ;  /* 0x00581f0017037f89 */ /* 0x00002200000e0000 */
        /* <DEDUP_REMOVED lines=11> */
.L_x_1217:
[----:B------:R-:W-:Y:S05]  /*10260*/  BSYNC B1 ;  /* 0x0000000000017941 */ /* 0x000fea0003800000 */
.L_x_1216:
[----:B------:R-:W-:Y:S01]  /*10270*/  VIADD R0, R46, 0x60 ;  /* 0x000000602e007836 */ /* 0x000fe20000000000 */
[----:B0---4-:R0:W4:Y:S04]  /*10280*/  SHFL.IDX PT, R5, R44, 0x3, 0x181f ;  /* 0x00781f002c057f89 */ /* 0x01112800000e0000 */
[----:B------:R-:W-:Y:S01]  /*10290*/  ISETP.GE.AND P0, PT, R0, R17, PT ;  /* 0x000000110000720c */ /* 0x000fe20003f06270 */
[----:B--23--:R-:W2:-:S12]  /*102a0*/  SHFL.IDX PT, R23, R23, 0x3, 0x181f ;  /* 0x00781f0017177f89 */ /* 0x00ce9800000e0000 */
[----:B0-----:R-:W-:Y:S05]  /*102b0*/  @P0 BRA `(.L_x_1218) ;  /* 0x0000001800a40947 */ /* 0x001fea0003800000 */
[----:B------:R-:W-:Y:S01]  /*102c0*/  ULDC UR4, c[0x0][0xac8] ;  /* 0x0002b20000047ab9 */ /* 0x000fe20000000800 */
[----:B------:R-:W-:Y:S01]  /*102d0*/  ULDC.64 UR8, c[0x0][0x208] ;  /* 0x0000820000087ab9 */ /* 0x000fe20000000a00 */
[----:B------:R-:W-:-:S13]  /*102e0*/  ISETP.GE.AND P1, PT, R22, UR4, PT ;  /* 0x0000000416007c0c */ /* 0x000fda000bf26270 */
[----:B--2---:R-:W-:-:S04]  /*102f0*/  @!P1 LEA R2, P0, R22, R23, 0x1 ;  /* 0x0000001716029211 */ /* 0x004fc800078008ff */
[----:B----4-:R-:W-:Y:S02]  /*10300*/  @!P1 LEA.HI.X R3, R22, R5, R204, 0x1, P0 ;  /* 0x0000000516039211 */ /* 0x010fe400000f0ccc */
[----:B------:R-:W-:-:S03]  /*10310*/  ISETP.GE.AND P0, PT, R160, UR4, PT ;  /* 0x00000004a0007c0c */ /* 0x000fc6000bf06270 */
[----:B------:R0:W-:Y:S10]  /*10320*/  @!P1 ST.E.128 desc[UR8][R2.64], R24 ;  /* 0x0000001802009985 */ /* 0x0001f4000c101d08 */
[----:B------:R-:W-:Y:S05]  /*10330*/  @P0 BRA `(.L_x_1218) ;  /* 0x0000001800840947 */ /* 0x000fea0003800000 */
[----:B0-----:R-:W-:Y:S01]  /*10340*/  LEA R2, P0, R160, R23, 0x1 ;  /* 0x00000017a0027211 */ /* 0x001fe200078008ff */
[----:B------:R-:W-:-:S03]  /*10350*/  ULDC.64 UR8, c[0x0][0x208] ;  /* 0x0000820000087ab9 */ /* 0x000fc60000000a00 */
[----:B------:R-:W-:-:S05]  /*10360*/  LEA.HI.X R3, R160, R5, R203, 0x1, P0 ;  /* 0x00000005a0037211 */ /* 0x000fca00000f0ccb */
[----:B------:R0:W-:Y:S01]  /*10370*/  ST.E.128 desc[UR8][R2.64], R40 ;  /* 0x0000002802007985 */ /* 0x0001e2000c101d08 */
[----:B------:R-:W-:Y:S05]  /*10380*/  BRA `(.L_x_1218) ;  /* 0x0000001800707947 */ /* 0x000fea0003800000 */
.L_x_1211:
[----:B------:R-:W-:Y:S01]  /*10390*/  ULDC.64 UR12, c[0x0][0xb08] ;  /* 0x0002c200000c7ab9 */ /* 0x000fe20000000a00 */
[----:B------:R-:W-:Y:S01]  /*103a0*/  R2UR UR16, R164 ;  /* 0x00000000a41072ca */ /* 0x000fe200000e0000 */
[----:B------:R-:W-:Y:S01]  /*103b0*/  UIMAD UR9, UR14, UR12, URZ ;  /* 0x0000000c0e0972a4 */ /* 0x000fe2000f8e023f */
[----:B------:R-:W0:Y:S01]  /*103c0*/  @P1 LDC R0, c[0x0][0xbec] ;  /* 0x0002fb00ff001b82 */ /* 0x000e220000000800 */
[----:B------:R-:W-:Y:S01]  /*103d0*/  UIMAD.WIDE.U32 UR10, UR4, UR12, URZ ;  /* 0x0000000c040a72a5 */ /* 0x000fe2000f8e003f */
[----:B------:R-:W-:Y:S01]  /*103e0*/  R2UR UR15, R163 ;  /* 0x00000000a30f72ca */ /* 0x000fe200000e0000 */
[----:B------:R-:W-:Y:S01]  /*103f0*/  UIMAD UR9, UR4, UR13, UR9 ;  /* 0x0000000d040972a4 */ /* 0x000fe2000f8e0209 */
[----:B------:R-:W-:Y:S01]  /*10400*/  IMAD.MOV.U32 R7, RZ, RZ, R11 ;  /* 0x000000ffff077224 */ /* 0x000fe200078e000b */
[----:B------:R-:W-:Y:S01]  /*10410*/  USHF.R.S32.HI UR4, URZ, 0x1f, UR8 ;  /* 0x0000001f3f047899 */ /* 0x000fe20008011408 */
[----:B------:R-:W-:Y:S01]  /*10420*/  ISETP.GE.AND P0, PT, R12, R17, PT ;  /* 0x000000110c00720c */ /* 0x000fe20003f06270 */
[----:B------:R-:W-:Y:S01]  /*10430*/  UIADD3 UR11, UR11, UR9, URZ ;  /* 0x000000090b0b7290 */ /* 0x000fe2000fffe03f */
[----:B------:R-:W1:Y:S01]  /*10440*/  @P1 LDC R5, c[0x0][0xbf0] ;  /* 0x0002fc00ff051b82 */ /* 0x000e620000000800 */
[----:B------:R-:W-:Y:S01]  /*10450*/  ULDC.64 UR12, c[0x0][0xb38] ;  /* 0x0002ce00000c7ab9 */ /* 0x000fe20000000a00 */
[----:B------:R-:W-:Y:S01]  /*10460*/  VIADD R16, R16, 0x2a820 ;  /* 0x0002a82010107836 */ /* 0x000fe20000000000 */
[----:B------:R-:W-:Y:S01]  /*10470*/  UIMAD.WIDE.U32 UR10, UR16, UR12, UR10 ;  /* 0x0000000c100a72a5 */ /* 0x000fe2000f8e000a */
[----:B------:R-:W-:Y:S03]  /*10480*/  BSSY B1, `(.L_x_1219) ;  /* 0x0000066000017945 */ /* 0x000fe60003800000 */
[----:B------:R-:W-:Y:S01]  /*10490*/  UIMAD UR11, UR16, UR13, UR11 ;  /* 0x0000000d100b72a4 */ /* 0x000fe2000f8e020b */
[----:B------:R-:W-:-:S02]  /*104a0*/  PRMT R6, RZ, 0x654, R16 ;  /* 0x00000654ff067816 */ /* 0x000fc40000000010 */
[----:B------:R-:W-:Y:S02]  /*104b0*/  ULDC.64 UR12, c[0x0][0xb40] ;  /* 0x0002d000000c7ab9 */ /* 0x000fe40000000a00 */
[----:B------:R-:W-:Y:S01]  /*104c0*/  UIMAD UR4, UR4, UR12, URZ ;  /* 0x0000000c040472a4 */ /* 0x000fe2000f8e023f */
[----:B------:R2:W-:Y:S03]  /*104d0*/  SYNCS.ARRIVE.TRANS64.RED.A1T0 RZ, [R6+URZ], RZ ;  /* 0x000000ff06ff79a7 */ /* 0x0005e6000810043f */
[----:B------:R-:W-:Y:S01]  /*104e0*/  UIMAD UR4, UR8, UR13, UR4 ;  /* 0x0000000d080472a4 */ /* 0x000fe2000f8e0204 */
[----:B0-----:R-:W-:Y:S01]  /*104f0*/  @P1 IMAD.HI.U32 R0, R11, R0, RZ ;  /* 0x000000000b001227 */ /* 0x001fe200078e00ff */
[----:B------:R-:W-:-:S03]  /*10500*/  UIMAD.WIDE.U32 UR8, UR8, UR12, UR10 ;  /* 0x0000000c080872a5 */ /* 0x000fc6000f8e000a */
[----:B------:R-:W-:Y:S01]  /*10510*/  ULDC.64 UR10, c[0x0][0xb48] ;  /* 0x0002d200000a7ab9 */ /* 0x000fe20000000a00 */
[----:B------:R-:W-:Y:S01]  /*10520*/  UIADD3 UR9, UR9, UR4, URZ ;  /* 0x0000000409097290 */ /* 0x000fe2000fffe03f */
[----:B-1----:R-:W-:-:S03]  /*10530*/  @P1 SHF.R.U32.HI R7, RZ, R5, R0 ;  /* 0x00000005ff071219 */ /* 0x002fc60000011600 */
[----:B------:R-:W-:Y:S01]  /*10540*/  UIMAD.WIDE.U32 UR8, UR15, UR10, UR8 ;  /* 0x0000000a0f0872a5 */ /* 0x000fe2000f8e0008 */
[--C-:B------:R-:W-:Y:S01]  /*10550*/  SHF.R.S32.HI R0, RZ, 0x1f, R7.reuse ;  /* 0x0000001fff007819 */ /* 0x100fe20000011407 */
[----:B------:R-:W-:Y:S02]  /*10560*/  IMAD.MOV R4, RZ, RZ, -R7 ;  /* 0x000000ffff047224 */ /* 0x000fe400078e0a07 */
[----:B------:R-:W-:Y:S02]  /*10570*/  UIMAD UR4, UR15, UR11, UR9 ;  /* 0x0000000b0f0472a4 */ /* 0x000fe4000f8e0209 */
[----:B------:R-:W-:Y:S01]  /*10580*/  IMAD.U32 R5, RZ, RZ, UR9 ;  /* 0x00000009ff057e24 */ /* 0x000fe2000f8e00ff */
[----:B------:R-:W-:Y:S01]  /*10590*/  ULDC.64 UR10, c[0x0][0xb30] ;  /* 0x0002cc00000a7ab9 */ /* 0x000fe20000000a00 */
[----:B------:R-:W-:Y:S02]  /*105a0*/  IMAD R23, R23, R4, R11 ;  /* 0x0000000417177224 */ /* 0x000fe400078e020b */
[----:B------:R-:W-:-:S02]  /*105b0*/  IMAD R0, R0, UR10, RZ ;  /* 0x0000000a00007c24 */ /* 0x000fc4000f8e02ff */
[----:B------:R-:W-:Y:S01]  /*105c0*/  IMAD.U32 R4, RZ, RZ, UR8 ;  /* 0x00000008ff047e24 */ /* 0x000fe2000f8e00ff */
[----:B------:R-:W-:Y:S01]  /*105d0*/  ULDC.64 UR8, c[0x0][0xb28] ;  /* 0x0002ca0000087ab9 */ /* 0x000fe20000000a00 */
[----:B------:R-:W-:Y:S02]  /*105e0*/  IMAD.U32 R5, RZ, RZ, UR4 ;  /* 0x00000004ff057e24 */ /* 0x000fe4000f8e00ff */
        /* <DEDUP_REMOVED lines=11> */
[----:B--2---:R0:W1:Y:S04]  /*106a0*/  SHFL.IDX PT, R6, R0, RZ, 0x1c1f ;  /* 0x001c1fff00067589 */ /* 0x00406800000e0000 */
[----:B------:R0:W2:Y:S01]  /*106b0*/  SHFL.IDX PT, R7, R16, RZ, 0x1c1f ;  /* 0x001c1fff10077589 */ /* 0x0000a200000e0000 */
[----:B------:R-:W-:Y:S05]  /*106c0*/  @P0 BRA `(.L_x_1220) ;  /* 0x0000000400040947 */ /* 0x000fea0003800000 */
[----:B------:R-:W-:Y:S01]  /*106d0*/  ULDC UR4, c[0x0][0xac8] ;  /* 0x0002b20000047ab9 */ /* 0x000fe20000000800 */
[----:B------:R-:W-:Y:S01]  /*106e0*/  ULDC.64 UR8, c[0x0][0x208] ;  /* 0x0000820000087ab9 */ /* 0x000fe20000000a00 */
[----:B------:R-:W-:Y:S02]  /*106f0*/  ISETP.GE.AND P3, PT, R18, UR4, PT ;  /* 0x0000000412007c0c */ /* 0x000fe4000bf66270 */
[----:B------:R-:W-:Y:S02]  /*10700*/  ISETP.GE.AND P2, PT, R179, UR4, PT ;  /* 0x00000004b3007c0c */ /* 0x000fe4000bf46270 */
[----:B------:R-:W-:Y:S02]  /*10710*/  ISETP.GE.AND P1, PT, R178, UR4, PT ;  /* 0x00000004b2007c0c */ /* 0x000fe4000bf26270 */
[----:B------:R-:W-:Y:S02]  /*10720*/  ISETP.GE.AND P0, PT, R177, UR4, PT ;  /* 0x00000004b1007c0c */ /* 0x000fe4000bf06270 */
[----:B------:R-:W-:-:S05]  /*10730*/  ISETP.GE.AND P4, PT, R175, UR4, PT ;  /* 0x00000004af007c0c */ /* 0x000fca000bf86270 */
[----:B-12---:R-:W-:Y:S02]  /*10740*/  @!P3 IMAD.WIDE R4, R18, 0x4, R6 ;  /* 0x000000041204b825 */ /* 0x006fe400078e0206 */
        /* <DEDUP_REMOVED lines=12> */
[-C--:B-1----:R-:W-:Y:S01]  /*10810*/  @!P3 LEA R2, P6, R176, R6.reuse, 0x2 ;  /* 0x00000006b002b211 */ /* 0x082fe200078c10ff */
        /* <DEDUP_REMOVED lines=11> */
[----:B--2---:R-:W-:-:S03]  /*108d0*/  @!P2 LEA R8, P4, R173, R6, 0x2 ;  /* 0x00000006ad08a211 */ /* 0x004fc600078810ff */
[----:B------:R-:W-:Y:S01]  /*108e0*/  @!P5 ST.E.64 desc[UR8][R14.64], R48 ;  /* 0x000000300e00d985 */ /* 0x000fe2000c101b08 */
[CC--:B---3--:R-:W-:Y:S02]  /*108f0*/  @!P1 LEA R10, P5, R172.reuse, R6.reuse, 0x2 ;  /* 0x00000006ac0a9211 */ /* 0x0c8fe400078a10ff */
[-C--:B------:R-:W-:Y:S02]  /*10900*/  @!P2 LEA.HI.X R9, R173, R7.reuse, R192, 0x2, P4 ;  /* 0x00000007ad09a211 */ /* 0x080fe400020f14c0 */
[----:B-1----:R-:W-:Y:S02]  /*10910*/  @!P0 LEA R12, P6, R171, R6, 0x2 ;  /* 0x00000006ab0c8211 */ /* 0x002fe400078c10ff */
        /* <DEDUP_REMOVED lines=14> */
[CC--:B-1----:R-:W-:Y:S02]  /*10a00*/  @!P2 LEA R8, P3, R168.reuse, R6.reuse, 0x2 ;  /* 0x00000006a808a211 */ /* 0x0c2fe400078610ff */
[-C--:B------:R-:W-:Y:S02]  /*10a10*/  @!P4 LEA.HI.X R5, R169, R7.reuse, R188, 0x2, P6 ;  /* 0x00000007a905c211 */ /* 0x080fe400030f14bc */
[-C--:B--2---:R-:W-:Y:S02]  /*10a20*/  @!P1 LEA R10, P6, R167, R6.reuse, 0x2 ;  /* 0x00000006a70a9211 */ /* 0x084fe400078c10ff */
        /* <DEDUP_REMOVED lines=11> */
.L_x_1220:
[----:B------:R-:W-:Y:S05]  /*10ae0*/  BSYNC B1 ;  /* 0x0000000000017941 */ /* 0x000fea0003800000 */
.L_x_1219:
[----:B------:R-:W-:Y:S01]  /*10af0*/  ISETP.GE.AND P0, PT, R24, R17, PT ;  /* 0x000000111800720c */ /* 0x000fe20003f06270 */
[----:B----4-:R3:W4:Y:S04]  /*10b00*/  SHFL.IDX PT, R5, R16, 0x1, 0x1c1f ;  /* 0x003c1f0010057f89 */ /* 0x01072800000e0000 */
[----:B------:R3:W0:Y:S08]  /*10b10*/  SHFL.IDX PT, R4, R0, 0x1, 0x1c1f ;  /* 0x003c1f0000047f89 */ /* 0x00063000000e0000 */
[----:B---3--:R-:W-:Y:S05]  /*10b20*/  @P0 BRA `(.L_x_1218) ;  /* 0x0000001000880947 */ /* 0x008fea0003800000 */
[----:B------:R-:W-:Y:S01]  /*10b30*/  ULDC UR4, c[0x0][0xac8] ;  /* 0x0002b20000047ab9 */ /* 0x000fe20000000800 */
[----:B------:R-:W-:Y:S01]  /*10b40*/  ULDC.64 UR8, c[0x0][0x208] ;  /* 0x0000820000087ab9 */ /* 0x000fe20000000a00 */
[----:B------:R-:W-:Y:S02]  /*10b50*/  ISETP.GE.AND P1, PT, R179, UR4, PT ;  /* 0x00000004b3007c0c */ /* 0x000fe4000bf26270 */
[----:B------:R-:W-:Y:S02]  /*10b60*/  ISETP.GE.AND P0, PT, R178, UR4, PT ;  /* 0x00000004b2007c0c */ /* 0x000fe4000bf06270 */
[----:B------:R-:W-:Y:S02]  /*10b70*/  ISETP.GE.AND P2, PT, R18, UR4, PT ;  /* 0x0000000412007c0c */ /* 0x000fe4000bf46270 */
[----:B------:R-:W-:Y:S02]  /*10b80*/  ISETP.GE.AND P4, PT, R176, UR4, PT ;  /* 0x00000004b0007c0c */ /* 0x000fe4000bf86270 */
[----:B------:R-:W-:-:S05]  /*10b90*/  ISETP.GE.AND P3, PT, R177, UR4, PT ;  /* 0x00000004b1007c0c */ /* 0x000fca000bf66270 */
[CC--:B01----:R-:W-:Y:S02]  /*10ba0*/  @!P1 LEA R6, P5, R179.reuse, R4.reuse, 0x2 ;  /* 0x00000004b3069211 */ /* 0x0c3fe400078a10ff */
[-C--:B------:R-:W-:Y:S02]  /*10bb0*/  @!P0 LEA R8, P6, R178, R4.reuse, 0x2 ;  /* 0x00000004b2088211 */ /* 0x080fe400078c10ff */
[-C--:B--2-4-:R-:W-:Y:S01]  /*10bc0*/  @!P1 LEA.HI.X R7, R179, R5.reuse, R198, 0x2, P5 ;  /* 0x00000005b3079211 */ /* 0x094fe200028f14c6 */
        /* <DEDUP_REMOVED lines=23> */
[----:B------:R-:W-:Y:S02]  /*10d40*/  ISETP.GE.AND P4, PT, R170, UR4, PT ;  /* 0x00000004aa007c0c */ /* 0x000fe4000bf86270 */
[-C--:B------:R-:W-:Y:S01]  /*10d50*/  @!P1 LEA.HI.X R7, R173, R5.reuse, R192, 0x2, P5 ;  /* 0x00000005ad079211 */ /* 0x080fe200028f14c0 */
[----:B------:R-:W-:Y:S01]  /*10d60*/  @!P0 ST.E.64 desc[UR8][R2.64], R50 ;  /* 0x0000003202008985 */ /* 0x000fe2000c101b08 */
[----:B------:R-:W-:Y:S02]  /*10d70*/  @!P2 LEA.HI.X R9, R172, R5, R191, 0x2, P6 ;  /* 0x00000005ac09a211 */ /* 0x000fe400030f14bf */
[----:B------:R-:W-:Y:S01]  /*10d80*/  ISETP.GE.AND P0, PT, R167, UR4, PT ;  /* 0x00000004a7007c0c */ /* 0x000fe2000bf06270 */
[----:B------:R0:W-:Y:S01]  /*10d90*/  @!P1 ST.E.64 desc[UR8][R6.64], R54 ;  /* 0x0000003606009985 */ /* 0x0001e2000c101b08 */
[----:B------:R-:W-:Y:S02]  /*10da0*/  ISETP.GE.AND P1, PT, R168, UR4, PT ;  /* 0x00000004a8007c0c */ /* 0x000fe4000bf26270 */
[----:B--2---:R-:W-:Y:S01]  /*10db0*/  @!P3 LEA R10, P5, R171, R4, 0x2 ;  /* 0x00000004ab0ab211 */ /* 0x004fe200078a10ff */
[----:B------:R1:W-:Y:S01]  /*10dc0*/  @!P2 ST.E.64 desc[UR8][R8.64], R58 ;  /* 0x0000003a0800a985 */ /* 0x0003e2000c101b08 */
[----:B------:R-:W-:-:S02]  /*10dd0*/  ISETP.GE.AND P2, PT, R169, UR4, PT ;  /* 0x00000004a9007c0c */ /* 0x000fc4000bf46270 */
[CC--:B---3--:R-:W-:Y:S02]  /*10de0*/  @!P4 LEA R12, P6, R170.reuse, R4.reuse, 0x2 ;  /* 0x00000004aa0cc211 */ /* 0x0c8fe400078c10ff */
[-C--:B------:R-:W-:Y:S02]  /*10df0*/  @!P3 LEA.HI.X R11, R171, R5.reuse, R190, 0x2, P5 ;  /* 0x00000005ab0bb211 */ /* 0x080fe400028f14be */
[----:B------:R-:W-:Y:S02]  /*10e00*/  @!P4 LEA.HI.X R13, R170, R5, R189, 0x2, P6 ;  /* 0x00000005aa0dc211 */ /* 0x000fe400030f14bd */
[----:B------:R-:W-:Y:S01]  /*10e10*/  ISETP.GE.AND P5, PT, R166, UR4, PT ;  /* 0x00000004a6007c0c */ /* 0x000fe2000bfa6270 */
[----:B------:R2:W-:Y:S01]  /*10e20*/  @!P3 ST.E.64 desc[UR8][R10.64], R62 ;  /* 0x0000003e0a00b985 */ /* 0x0005e2000c101b08 */
[----:B0-----:R-:W-:-:S03]  /*10e30*/  @!P1 LEA R6, P6, R168, R4, 0x2 ;  /* 0x00000004a8069211 */ /* 0x001fc600078c10ff */
[-C--:B------:R-:W-:Y:S01]  /*10e40*/  @!P2 LEA R2, P3, R169, R4.reuse, 0x2 ;  /* 0x00000004a902a211 */ /* 0x080fe200078610ff */
[----:B------:R2:W-:Y:S01]  /*10e50*/  @!P4 ST.E.64 desc[UR8][R12.64], R66 ;  /* 0x000000420c00c985 */ /* 0x0005e2000c101b08 */
[-C--:B-1----:R-:W-:Y:S02]  /*10e60*/  @!P0 LEA R8, P4, R167, R4.reuse, 0x2 ;  /* 0x00000004a7088211 */ /* 0x082fe400078810ff */
[-C--:B------:R-:W-:Y:S02]  /*10e70*/  @!P2 LEA.HI.X R3, R169, R5.reuse, R188, 0x2, P3 ;  /* 0x00000005a903a211 */ /* 0x080fe400018f14bc */
[-C--:B------:R-:W-:Y:S02]  /*10e80*/  @!P1 LEA.HI.X R7, R168, R5.reuse, R187, 0x2, P6 ;  /* 0x00000005a8079211 */ /* 0x080fe400030f14bb */
[----:B------:R-:W-:Y:S01]  /*10e90*/  @!P0 LEA.HI.X R9, R167, R5, R186, 0x2, P4 ;  /* 0x00000005a7098211 */ /* 0x000fe200020f14ba */
[----:B------:R2:W-:Y:S01]  /*10ea0*/  @!P2 ST.E.64 desc[UR8][R2.64], R70 ;  /* 0x000000460200a985 */ /* 0x0005e2000c101b08 */
[----:B------:R-:W-:-:S03]  /*10eb0*/  @!P5 LEA R14, P3, R166, R4, 0x2 ;  /* 0x00000004a60ed211 */ /* 0x000fc600078610ff */
[----:B------:R2:W-:Y:S01]  /*10ec0*/  @!P1 ST.E.64 desc[UR8][R6.64], R74 ;  /* 0x0000004a06009985 */ /* 0x0005e2000c101b08 */
[----:B------:R-:W-:-:S03]  /*10ed0*/  @!P5 LEA.HI.X R15, R166, R5, R185, 0x2, P3 ;  /* 0x00000005a60fd211 */ /* 0x000fc600018f14b9 */
[----:B------:R2:W-:Y:S01]  /*10ee0*/  @!P0 ST.E.64 desc[UR8][R8.64], R78 ;  /* 0x0000004e08008985 */ /* 0x0005e2000c101b08 */
[----:B------:R-:W-:-:S03]  /*10ef0*/  ISETP.GE.AND P0, PT, R165, UR4, PT ;  /* 0x00000004a5007c0c */ /* 0x000fc6000bf06270 */
[----:B------:R2:W-:Y:S10]  /*10f00*/  @!P5 ST.E.64 desc[UR8][R14.64], R94 ;  /* 0x0000005e0e00d985 */ /* 0x0005f4000c101b08 */
[----:B------:R-:W-:Y:S05]  /*10f10*/  @P0 BRA `(.L_x_1218) ;  /* 0x0000000c008c0947 */ /* 0x000fea0003800000 */
[----:B--2---:R-:W-:Y:S01]  /*10f20*/  LEA R2, P0, R165, R4, 0x2 ;  /* 0x00000004a5027211 */ /* 0x004fe200078010ff */
[----:B------:R-:W-:-:S03]  /*10f30*/  ULDC.64 UR8, c[0x0][0x208] ;  /* 0x0000820000087ab9 */ /* 0x000fc60000000a00 */
[----:B------:R-:W-:-:S05]  /*10f40*/  LEA.HI.X R3, R165, R5, R184, 0x2, P0 ;  /* 0x00000005a5037211 */ /* 0x000fca00000f14b8 */
[----:B------:R0:W-:Y:S01]  /*10f50*/  ST.E.64 desc[UR8][R2.64], R86 ;  /* 0x0000005602007985 */ /* 0x0001e2000c101b08 */
[----:B------:R-:W-:Y:S05]  /*10f60*/  BRA `(.L_x_1218) ;  /* 0x0000000c00787947 */ /* 0x000fea0003800000 */
.L_x_1209:
[----:B------:R-:W0:Y:S01]  /*10f70*/  LDC.64 R2, c[0x0][0xc00] ;  /* 0x00030000ff027b82 */ /* 0x000e220000000a00 */
[----:B------:R-:W-:Y:S01]  /*10f80*/  R2UR UR11, R181 ;  /* 0x00000000b50b72ca */ /* 0x000fe200000e0000 */
[----:B------:R-:W-:Y:S01]  /*10f90*/  ULDC.64 UR8, c[0x0][0xc00] ;  /* 0x0003000000087ab9 */ /* 0x000fe20000000a00 */
[----:B------:R-:W-:Y:S01]  /*10fa0*/  R2UR UR10, R162 ;  /* 0x00000000a20a72ca */ /* 0x000fe200000e0000 */
[----:B------:R-:W-:Y:S01]  /*10fb0*/  IMAD.MOV.U32 R7, RZ, RZ, RZ ;  /* 0x000000ffff077224 */ /* 0x000fe200078e00ff */
[----:B------:R-:W-:-:S03]  /*10fc0*/  ULDC.64 UR12, c[0x0][0x208] ;  /* 0x00008200000c7ab9 */ /* 0x000fc60000000a00 */
[----:B------:R-:W1:Y:S06]  /*10fd0*/  LDC.64 R4, c[0x0][0xc08] ;  /* 0x00030200ff047b82 */ /* 0x000e6c0000000a00 */
[----:B------:R-:W-:Y:S01]  /*10fe0*/  UIMAD.WIDE UR8, UR11, 0x4, UR8 ;  /* 0x000000040b0878a5 */ /* 0x000fe2000f8e0208 */
[----:B0-----:R-:W-:-:S05]  /*10ff0*/  ISETP.NE.U32.AND P0, PT, R2, RZ, PT ;  /* 0x000000ff0200720c */ /* 0x001fca0003f05070 */
[----:B------:R-:W-:Y:S01]  /*11000*/  IMAD.U32 R2, RZ, RZ, UR8 ;  /* 0x00000008ff027e24 */ /* 0x000fe2000f8e00ff */
[----:B------:R-:W-:Y:S01]  /*11010*/  R2UR UR4, R3 ;  /* 0x00000000030472ca */ /* 0x000fe200000e0000 */
[----:B------:R-:W-:Y:S01]  /*11020*/  IMAD.U32 R3, RZ, RZ, UR9 ;  /* 0x00000009ff037e24 */ /* 0x000fe2000f8e00ff */
[----:B-1----:R-:W-:-:S05]  /*11030*/  ISETP.NE.U32.AND P1, PT, R4, RZ, PT ;  /* 0x000000ff0400720c */ /* 0x002fca0003f25070 */
[----:B------:R-:W-:-:S06]  /*11040*/  VOTEU.ANY UP0, P0 ;  /* 0x00000000003f7886 */ /* 0x000fcc0000000100 */
[----:B------:R-:W-:Y:S01]  /*11050*/  UISETP.NE.AND.EX UP0, UPT, UR4, URZ, UPT, UP0 ;  /* 0x0000003f0400728c */ /* 0x000fe2000bf05300 */
[----:B------:R-:W-:Y:S01]  /*11060*/  R2UR UR4, R5 ;  /* 0x00000000050472ca */ /* 0x000fe200000e0000 */
[----:B------:R-:W-:-:S04]  /*11070*/  VOTEU.ANY UP1, P1 ;  /* 0x00000000003f7886 */ /* 0x000fc80000820100 */
[----:B------:R-:W-:-:S08]  /*11080*/  PLOP3.LUT P0, PT, PT, PT, UP0, 0x80, 0x0 ;  /* 0x000000000000781c */ /* 0x000fd00003f0f008 */
[----:B------:R-:W-:-:S06]  /*11090*/  UISETP.NE.AND.EX UP1, UPT, UR4, URZ, UPT, UP1 ;  /* 0x0000003f0400728c */ /* 0x000fcc000bf25310 */
[----:B------:R-:W-:Y:S01]  /*110a0*/  PLOP3.LUT P1, PT, PT, PT, UP1, 0x80, 0x0 ;  /* 0x000000000000781c */ /* 0x000fe20003f2f018 */
[----:B------:R0:W5:Y:S01]  /*110b0*/  @P0 LDG.E R7, desc[UR12][R2.64] ;  /* 0x0000000c02070981 */ /* 0x000162000c1e1900 */
[----:B------:R-:W-:Y:S02]  /*110c0*/  ULDC UR4, c[0x0][0xa88] ;  /* 0x0002a20000047ab9 */ /* 0x000fe40000000800 */
[----:B------:R-:W-:Y:S01]  /*110d0*/  IMAD.U32 R0, RZ, RZ, UR4 ;  /* 0x00000004ff007e24 */ /* 0x000fe2000f8e00ff */
[----:B------:R-:W-:Y:S02]  /*110e0*/  @UP1 ULDC.64 UR8, c[0x0][0xc08] ;  /* 0x0003020000081ab9 */ /* 0x000fe40000000a00 */
[----:B------:R-:W-:Y:S02]  /*110f0*/  @UP1 UIMAD.WIDE UR8, UR11, 0x4, UR8 ;  /* 0x000000040b0818a5 */ /* 0x000fe4000f8e0208 */
[----:B------:R-:W-:-:S04]  /*11100*/  UISETP.NE.AND UP1, UPT, UR10, URZ, UPT ;  /* 0x0000003f0a00728c */ /* 0x000fc8000bf25270 */
[----:B------:R-:W-:Y:S02]  /*11110*/  IMAD.U32 R4, RZ, RZ, UR8 ;  /* 0x00000008ff047e24 */ /* 0x000fe4000f8e00ff */
[----:B------:R-:W-:-:S05]  /*11120*/  IMAD.U32 R5, RZ, RZ, UR9 ;  /* 0x00000009ff057e24 */ /* 0x000fca000f8e00ff */
[----:B------:R-:W-:Y:S01]  /*11130*/  @!UP1 ULDC UR10, c[0x0][0xad4] ;  /* 0x0002b500000a9ab9 */ /* 0x000fe20000000800 */
[----:B------:R0:W5:Y:S01]  /*11140*/  @P1 LDG.E R0, desc[UR12][R4.64] ;  /* 0x0000000c04001981 */ /* 0x000162000c1e1900 */
[----:B------:R-:W-:Y:S01]  /*11150*/  IMAD.U32 R162, RZ, RZ, UR10 ;  /* 0x0000000affa27e24 */ /* 0x000fe2000f8e00ff */
[----:B------:R-:W-:Y:S06]  /*11160*/  @P1 BRA `(.L_x_1221) ;  /* 0x0000000000141947 */ /* 0x000fec0003800000 */
[----:B------:R-:W-:Y:S05]  /*11170*/  @!P0 BRA `(.L_x_1221) ;  /* 0x0000000000108947 */ /* 0x000fea0003800000 */
[----:B------:R-:W-:Y:S02]  /*11180*/  ULDC.64 UR8, c[0x0][0x208] ;  /* 0x0000820000087ab9 */ /* 0x000fe40000000a00 */
[----:B0-----:R-:W2:Y:S04]  /*11190*/  LDG.E R5, desc[UR8][R2.64] ;  /* 0x0000000802057981 */ /* 0x001ea8000c1e1900 */
[----:B-----5:R-:W2:Y:S02]  /*111a0*/  LDG.E R0, desc[UR8][R2.64+0x4] ;  /* 0x0000040802007981 */ /* 0x020ea4000c1e1900 */
[----:B--2---:R-:W-:-:S07]  /*111b0*/  IMAD.IADD R0, R0, 0x1, -R5 ;  /* 0x0000000100007824 */ /* 0x004fce00078e0a05 */
.L_x_1221:
[----:B------:R-:W-:Y:S01]  /*111c0*/  R2UR UR4, R181 ;  /* 0x00000000b50472ca */ /* 0x000fe200000e0000 */
[----:B------:R-:W-:Y:S01]  /*111d0*/  BSSY B1, `(.L_x_1222) ;  /* 0x0000042000017945 */ /* 0x000fe20003800000 */
[----:B-----5:R-:W-:Y:S02]  /*111e0*/  R2UR UR20, R7 ;  /* 0x00000000071472ca */ /* 0x020fe400000e0000 */
[----:B------:R-:W-:-:S09]  /*111f0*/  ISETP.GT.AND P0, PT, R205, 0x7f, PT ;  /* 0x0000007fcd00780c */ /* 0x000fd20003f04270 */
[----:B------:R-:W-:Y:S02]  /*11200*/  USHF.R.S32.HI UR8, URZ, 0x1f, UR4 ;  /* 0x0000001f3f087899 */ /* 0x000fe40008011404 */
[----:B------:R-:W-:Y:S02]  /*11210*/  USEL UR4, UR4, URZ, !UP0 ;  /* 0x0000003f04047287 */ /* 0x000fe4000c000000 */
[----:B------:R-:W-:Y:S02]  /*11220*/  USEL UR8, UR8, URZ, !UP0 ;  /* 0x0000003f08087287 */ /* 0x000fe4000c000000 */
[----:B------:R-:W-:Y:S01]  /*11230*/  USHF.R.S32.HI UR20, URZ, 0x1f, UR20 ;  /* 0x0000001f3f147899 */ /* 0x000fe20008011414 */
[----:B------:R-:W-:Y:S11]  /*11240*/  @P0 BRA `(.L_x_1223) ;  /* 0x0000000000e80947 */ /* 0x000ff60003800000 */
[----:B------:R-:W1:Y:S01]  /*11250*/  S2R R6, SR_TID.X ;  /* 0x0000000000067919 */ /* 0x000e620000002100 */
[----:B------:R-:W2:Y:S01]  /*11260*/  LDC R9, c[0x0][0xbe8] ;  /* 0x0002fa00ff097b82 */ /* 0x000ea20000000800 */
[----:B0-----:R-:W-:Y:S02]  /*11270*/  IMAD.U32 R3, RZ, RZ, UR60 ;  /* 0x0000003cff037e24 */ /* 0x001fe4000f8e00ff */
[----:B--2---:R-:W-:-:S03]  /*11280*/  IMAD R2, R0, R9, RZ ;  /* 0x0000000900027224 */ /* 0x004fc600078e02ff */
[----:B-1----:R-:W-:-:S04]  /*11290*/  IADD3 R6, R3, -0x80, R6 ;  /* 0xffffff8003067810 */ /* 0x002fc80007ffe006 */
[----:B------:R-:W-:-:S13]  /*112a0*/  ISETP.GE.AND P0, PT, R6, R2, PT ;  /* 0x000000020600720c */ /* 0x000fda0003f06270 */
[----:B------:R-:W-:Y:S05]  /*112b0*/  @P0 BRA `(.L_x_1223) ;  /* 0x0000000000cc0947 */ /* 0x000fea0003800000 */
[----:B------:R-:W-:Y:S01]  /*112c0*/  ISETP.NE.AND P0, PT, R9, 0x1, PT ;  /* 0x000000010900780c */ /* 0x000fe20003f05270 */
[----:B------:R-:W-:Y:S01]  /*112d0*/  UMOV UR18, 0x9b8 ;  /* 0x000009b800127882 */ /* 0x000fe20000000000 */
[----:B------:R-:W-:Y:S01]  /*112e0*/  R2UR UR10, R162 ;  /* 0x00000000a20a72ca */ /* 0x000fe200000e0000 */
[----:B------:R-:W-:Y:S01]  /*112f0*/  IMAD.MOV.U32 R4, RZ, RZ, R6 ;  /* 0x000000ffff047224 */ /* 0x000fe200078e0006 */
[----:B------:R-:W-:Y:S01]  /*11300*/  R2UR UR19, R164 ;  /* 0x00000000a41372ca */ /* 0x000fe200000e0000 */
[----:B------:R-:W-:Y:S01]  /*11310*/  ULDC.64 UR22, c[0x0][0x208] ;  /* 0x0000820000167ab9 */ /* 0x000fe20000000a00 */
[----:B------:R-:W-:-:S07]  /*11320*/  R2UR UR9, R163 ;  /* 0x00000000a30972ca */ /* 0x000fce00000e0000 */
[----:B------:R-:W0:Y:S02]  /*11330*/  @P0 LDC R5, c[0x0][0xbec] ;  /* 0x0002fb00ff050b82 */ /* 0x000e240000000800 */
[----:B------:R-:W-:-:S04]  /*11340*/  UISETP.GT.AND UP0, UPT, UR10, 0x1, UPT ;  /* 0x000000010a00788c */ /* 0x000fc8000bf04270 */
[----:B------:R-:W-:Y:S02]  /*11350*/  USEL UR18, UR18, 0x978, UP0 ;  /* 0x0000097812127887 */ /* 0x000fe40008000000 */
[----:B------:R-:W1:Y:S01]  /*11360*/  @P0 LDC R8, c[0x0][0xbf0] ;  /* 0x0002fc00ff080b82 */ /* 0x000e620000000800 */
[----:B------:R-:W-:-:S09]  /*11370*/  USEL UR9, UR9, URZ, UP0 ;  /* 0x0000003f09097287 */ /* 0x000fd20008000000 */
[----:B------:R-:W-:Y:S01]  /*11380*/  ULDC.64 UR10, c[0x0][UR18+0x218] ;  /* 0x00008600120a7abb */ /* 0x000fe20008000a00 */
[----:B------:R-:W-:Y:S01]  /*11390*/  ULDC.64 UR12, c[0x0][UR18+0x220] ;  /* 0x00008800120c7abb */ /* 0x000fe20008000a00 */
[----:B------:R-:W-:Y:S02]  /*113a0*/  UIMAD.WIDE.U32 UR16, UR10, UR19, URZ ;  /* 0x000000130a1072a5 */ /* 0x000fe4000f8e003f */
[----:B------:R-:W-:Y:S01]  /*113b0*/  UIMAD UR19, UR11, UR19, URZ ;  /* 0x000000130b1372a4 */ /* 0x000fe2000f8e023f */
[----:B0-----:R-:W-:Y:S01]  /*113c0*/  @P0 IMAD.HI.U32 R5, R6, R5, RZ ;  /* 0x0000000506050227 */ /* 0x001fe200078e00ff */
[----:B------:R-:W-:Y:S02]  /*113d0*/  UIMAD UR13, UR13, UR4, URZ ;  /* 0x000000040d0d72a4 */ /* 0x000fe4000f8e023f */
[----:B------:R-:W-:Y:S01]  /*113e0*/  UIMAD.WIDE.U32 UR10, UR12, UR4, URZ ;  /* 0x000000040c0a72a5 */ /* 0x000fe2000f8e003f */
[----:B------:R-:W-:Y:S01]  /*113f0*/  IMAD.U32 R2, RZ, RZ, UR16 ;  /* 0x00000010ff027e24 */ /* 0x000fe2000f8e00ff */
[----:B------:R-:W-:-:S02]  /*11400*/  UIADD3 UR19, UR17, UR19, URZ ;  /* 0x0000001311137290 */ /* 0x000fc4000fffe03f */
[----:B------:R-:W-:Y:S01]  /*11410*/  IMAD.U32 R3, RZ, RZ, UR17 ;  /* 0x00000011ff037e24 */ /* 0x000fe2000f8e00ff */
[----:B------:R-:W-:Y:S01]  /*11420*/  UIMAD UR13, UR12, UR8, UR13 ;  /* 0x000000080c0d72a4 */ /* 0x000fe2000f8e020d */
[----:B-1----:R-:W-:Y:S01]  /*11430*/  @P0 SHF.R.U32.HI R4, RZ, R8, R5 ;  /* 0x00000008ff040219 */ /* 0x002fe20000011605 */
[----:B------:R-:W-:Y:S01]  /*11440*/  ULDC.64 UR14, c[0x0][UR18+0x228] ;  /* 0x00008a00120e7abb */ /* 0x000fe20008000a00 */
[----:B------:R-:W-:Y:S01]  /*11450*/  IADD3 R3, P0, P1, R2, UR10, R7 ;  /* 0x0000000a02037c10 */ /* 0x000fe2000f91e007 */
[----:B------:R-:W-:Y:S01]  /*11460*/  UIADD3 UR13, UR11, UR13, URZ ;  /* 0x0000000d0b0d7290 */ /* 0x000fe2000fffe03f */
[----:B------:R-:W-:Y:S01]  /*11470*/  IMAD.U32 R2, RZ, RZ, UR20 ;  /* 0x00000014ff027e24 */ /* 0x000fe2000f8e00ff */
[----:B------:R-:W-:Y:S01]  /*11480*/  UIMAD.WIDE.U32 UR16, UR14, UR9, URZ ;  /* 0x000000090e1072a5 */ /* 0x000fe2000f8e003f */
[----:B------:R-:W-:Y:S01]  /*11490*/  IMAD.MOV R5, RZ, RZ, -R4 ;  /* 0x000000ffff057224 */ /* 0x000fe200078e0a04 */
[----:B------:R-:W-:Y:S01]  /*114a0*/  UIMAD UR9, UR15, UR9, URZ ;  /* 0x000000090f0972a4 */ /* 0x000fe2000f8e023f */
[----:B------:R-:W-:Y:S01]  /*114b0*/  IMAD.U32 R11, RZ, RZ, UR19 ;  /* 0x00000013ff0b7e24 */ /* 0x000fe2000f8e00ff */
[----:B------:R-:W-:Y:S01]  /*114c0*/  ULDC.64 UR10, c[0x0][UR18+0x210] ;  /* 0x00008400120a7abb */ /* 0x000fe20008000a00 */
[----:B------:R-:W-:Y:S01]  /*114d0*/  IMAD R5, R9, R5, R6 ;  /* 0x0000000509057224 */ /* 0x000fe200078e0206 */
[----:B------:R-:W-:-:S02]  /*114e0*/  UIADD3 UR9, UR17, UR9, URZ ;  /* 0x0000000911097290 */ /* 0x000fc4000fffe03f */
[----:B------:R-:W-:Y:S01]  /*114f0*/  IADD3.X R6, R11, UR13, R2, P0, P1 ;  /* 0x0000000d0b067c10 */ /* 0x000fe200087e2402 */
[----:B------:R-:W-:Y:S01]  /*11500*/  IMAD R9, R5, UR11, RZ ;  /* 0x0000000b05097c24 */ /* 0x000fe2000f8e02ff */
[----:B------:R-:W-:Y:S01]  /*11510*/  IADD3 R2, P0, P1, R4, UR16, R3 ;  /* 0x0000001004027c10 */ /* 0x000fe2000f91e003 */
[----:B------:R-:W-:Y:S01]  /*11520*/  ULDC.64 UR12, c[0x0][0xba8] ;  /* 0x0002ea00000c7ab9 */ /* 0x000fe20000000a00 */
[----:B------:R-:W-:Y:S01]  /*11530*/  SHF.R.S32.HI R3, RZ, 0x1f, R4 ;  /* 0x0000001fff037819 */ /* 0x000fe20000011404 */
[----:B------:R-:W-:Y:S01]  /*11540*/  @!UP0 ULDC UR12, c[0x0][0xb50] ;  /* 0x0002d400000c8ab9 */ /* 0x000fe20000000800 */
[----:B------:R-:W-:Y:S01]  /*11550*/  SHF.R.S32.HI R4, RZ, 0x1f, R5 ;  /* 0x0000001fff047819 */ /* 0x000fe20000011405 */
[----:B------:R-:W-:Y:S01]  /*11560*/  @!UP0 ULDC UR13, c[0x0][0xb54] ;  /* 0x0002d500000d8ab9 */ /* 0x000fe20000000800 */
[----:B------:R-:W-:-:S03]  /*11570*/  IADD3.X R3, R3, UR9, R6, P0, P1 ;  /* 0x0000000903037c10 */ /* 0x000fc600087e2406 */
[----:B------:R-:W-:Y:S02]  /*11580*/  IMAD R9, R4, UR10, R9 ;  /* 0x0000000a04097c24 */ /* 0x000fe4000f8e0209 */
[----:B------:R-:W-:-:S04]  /*11590*/  IMAD.WIDE.U32 R2, R5, UR10, R2 ;  /* 0x0000000a05027c25 */ /* 0x000fc8000f8e0002 */
[----:B------:R-:W-:Y:S01]  /*115a0*/  IMAD.IADD R3, R3, 0x1, R9 ;  /* 0x0000000103037824 */ /* 0x000fe200078e0209 */
[----:B------:R-:W-:-:S04]  /*115b0*/  LEA R4, P0, R2, UR12, 0x2 ;  /* 0x0000000c02047c11 */ /* 0x000fc8000f8010ff */
[----:B------:R-:W-:Y:S01]  /*115c0*/  LEA.HI.X R5, R2, UR13, R3, 0x2, P0 ;  /* 0x0000000d02057c11 */ /* 0x000fe200080f1403 */
[----:B------:R-:W-:-:S05]  /*115d0*/  IMAD.MOV.U32 R3, RZ, RZ, -0x800000 ;  /* 0xff800000ff037424 */ /* 0x000fca00078e00ff */
[----:B------:R1:W-:Y:S03]  /*115e0*/  STG.E desc[UR22][R4.64], R3 ;  /* 0x0000000304007986 */ /* 0x0003e6000c101916 */
.L_x_1223:
[----:B------:R-:W-:Y:S05]  /*115f0*/  BSYNC B1 ;  /* 0x0000000000017941 */ /* 0x000fea0003800000 */
.L_x_1222:
[----:B------:R-:W-:-:S13]  /*11600*/  R2UR UR9, R162 ;  /* 0x00000000a20972ca */ /* 0x000fda00000e0000 */
[----:B------:R-:W-:-:S06]  /*11610*/  UISETP.GT.AND UP0, UPT, UR9, 0x1, UPT ;  /* 0x000000010900788c */ /* 0x000fcc000bf04270 */
[----:B------:R-:W-:-:S13]  /*11620*/  PLOP3.LUT P0, PT, PT, PT, UP0, 0x80, 0x0 ;  /* 0x000000000000781c */ /* 0x000fda0003f0f008 */
[----:B------:R-:W-:Y:S05]  /*11630*/  @P0 BRA `(.L_x_1218) ;  /* 0x0000000400c40947 */ /* 0x000fea0003800000 */
[----:B------:R-:W2:Y:S01]  /*11640*/  LDC R11, c[0x0][0xbe8] ;  /* 0x0002fa00ff0b7b82 */ /* 0x000ea20000000800 */
[C---:B------:R-:W-:Y:S01]  /*11650*/  R2UR UR10, R7.reuse ;  /* 0x00000000070a72ca */ /* 0x040fe200000e0000 */
[----:B------:R-:W-:Y:S01]  /*11660*/  ULDC.64 UR12, c[0x0][0xaa0] ;  /* 0x0002a800000c7ab9 */ /* 0x000fe20000000a00 */
[----:B------:R-:W-:Y:S01]  /*11670*/  R2UR UR14, R7 ;  /* 0x00000000070e72ca */ /* 0x000fe200000e0000 */
[----:B------:R-:W-:Y:S01]  /*11680*/  UIMAD UR9, UR20, UR12, URZ ;  /* 0x0000000c140972a4 */ /* 0x000fe2000f8e023f */
[----:B------:R-:W-:Y:S01]  /*11690*/  R2UR UR15, R164 ;  /* 0x00000000a40f72ca */ /* 0x000fe200000e0000 */
[----:B0-----:R-:W-:Y:S01]  /*116a0*/  IMAD R2, R161, 0x20, R180 ;  /* 0x00000020a1027824 */ /* 0x001fe200078e02b4 */
[----:B------:R-:W-:Y:S03]  /*116b0*/  BSSY B1, `(.L_x_1224) ;  /* 0x000003c000017945 */ /* 0x000fe60003800000 */
[----:B------:R-:W-:-:S04]  /*116c0*/  VIADD R6, R2, UR60 ;  /* 0x0000003c02067c36 */ /* 0x000fc80008000000 */
[----:B------:R-:W-:Y:S01]  /*116d0*/  UIMAD.WIDE.U32 UR10, UR10, UR12, URZ ;  /* 0x0000000c0a0a72a5 */ /* 0x000fe2000f8e003f */
[----:B-1----:R-:W-:Y:S01]  /*116e0*/  IMAD.MOV.U32 R5, RZ, RZ, R6 ;  /* 0x000000ffff057224 */ /* 0x002fe200078e0006 */
[----:B------:R-:W-:-:S03]  /*116f0*/  UIMAD UR9, UR14, UR13, UR9 ;  /* 0x0000000d0e0972a4 */ /* 0x000fc6000f8e0209 */
[----:B------:R-:W-:Y:S01]  /*11700*/  ULDC.64 UR12, c[0x0][0xae8] ;  /* 0x0002ba00000c7ab9 */ /* 0x000fe20000000a00 */
[----:B------:R-:W-:Y:S01]  /*11710*/  UIADD3 UR11, UR11, UR9, URZ ;  /* 0x000000090b0b7290 */ /* 0x000fe2000fffe03f */
[----:B--2---:R-:W-:-:S03]  /*11720*/  ISETP.NE.AND P0, PT, R11, 0x1, PT ;  /* 0x000000010b00780c */ /* 0x004fc60003f05270 */
[----:B------:R-:W-:-:S04]  /*11730*/  UIMAD.WIDE.U32 UR10, UR15, UR12, UR10 ;  /* 0x0000000c0f0a72a5 */ /* 0x000fc8000f8e000a */
[----:B------:R-:W-:-:S03]  /*11740*/  UIMAD UR9, UR15, UR13, UR11 ;  /* 0x0000000d0f0972a4 */ /* 0x000fc6000f8e020b */
[----:B------:R-:W-:Y:S02]  /*11750*/  ULDC.64 UR12, c[0x0][0xaf0] ;  /* 0x0002bc00000c7ab9 */ /* 0x000fe40000000a00 */
[----:B------:R-:W-:Y:S01]  /*11760*/  UIMAD UR8, UR8, UR12, URZ ;  /* 0x0000000c080872a4 */ /* 0x000fe2000f8e023f */
[----:B------:R-:W0:Y:S03]  /*11770*/  @P0 LDC R3, c[0x0][0xbec] ;  /* 0x0002fb00ff030b82 */ /* 0x000e260000000800 */
[----:B------:R-:W-:-:S03]  /*11780*/  UIMAD UR11, UR4, UR13, UR8 ;  /* 0x0000000d040b72a4 */ /* 0x000fc6000f8e0208 */
[----:B------:R-:W-:Y:S02]  /*11790*/  UMOV UR8, UR10 ;  /* 0x0000000a00087c82 */ /* 0x000fe40008000000 */
[----:B------:R-:W-:Y:S01]  /*117a0*/  UIMAD.WIDE.U32 UR8, UR4, UR12, UR8 ;  /* 0x0000000c040872a5 */ /* 0x000fe2000f8e0008 */
[----:B------:R-:W1:Y:S03]  /*117b0*/  @P0 LDC R7, c[0x0][0xbf0] ;  /* 0x0002fc00ff070b82 */ /* 0x000e660000000800 */
[----:B------:R-:W-:-:S03]  /*117c0*/  UIADD3 UR4, UR9, UR11, URZ ;  /* 0x0000000b09047290 */ /* 0x000fc6000fffe03f */
[----:B------:R-:W-:Y:S01]  /*117d0*/  ULDC.64 UR10, c[0x0][0xae0] ;  /* 0x0002b800000a7ab9 */ /* 0x000fe20000000a00 */
[----:B0-----:R-:W-:-:S04]  /*117e0*/  @P0 IMAD.HI.U32 R2, R6, R3, RZ ;  /* 0x0000000306020227 */ /* 0x001fc800078e00ff */
[----:B------:R-:W-:Y:S02]  /*117f0*/  IMAD.U32 R3, RZ, RZ, UR9 ;  /* 0x00000009ff037e24 */ /* 0x000fe4000f8e00ff */
[----:B------:R-:W-:Y:S01]  /*11800*/  IMAD.U32 R3, RZ, RZ, UR4 ;  /* 0x00000004ff037e24 */ /* 0x000fe2000f8e00ff */
[----:B-1----:R-:W-:-:S04]  /*11810*/  @P0 SHF.R.U32.HI R5, RZ, R7, R2 ;  /* 0x00000007ff050219 */ /* 0x002fc80000011602 */
[--C-:B------:R-:W-:Y:S01]  /*11820*/  SHF.R.S32.HI R2, RZ, 0x1f, R5.reuse ;  /* 0x0000001fff027819 */ /* 0x100fe20000011405 */
[----:B------:R-:W-:-:S04]  /*11830*/  IMAD.MOV R7, RZ, RZ, -R5 ;  /* 0x000000ffff077224 */ /* 0x000fc800078e0a05 */
[----:B------:R-:W-:Y:S02]  /*11840*/  IMAD R4, R2, UR10, RZ ;  /* 0x0000000a02047c24 */ /* 0x000fe4000f8e02ff */
[----:B------:R-:W-:Y:S02]  /*11850*/  IMAD R7, R11, R7, R6 ;  /* 0x000000070b077224 */ /* 0x000fe400078e0206 */
[----:B------:R-:W-:Y:S01]  /*11860*/  IMAD.U32 R2, RZ, RZ, UR8 ;  /* 0x00000008ff027e24 */ /* 0x000fe2000f8e00ff */
[----:B------:R-:W-:Y:S01]  /*11870*/  ULDC.64 UR8, c[0x0][0xad8] ;  /* 0x0002b60000087ab9 */ /* 0x000fe20000000a00 */
[C---:B------:R-:W-:Y:S01]  /*11880*/  IMAD R9, R5.reuse, UR11, R4 ;  /* 0x0000000b05097c24 */ /* 0x040fe2000f8e0204 */
[----:B------:R-:W-:Y:S01]  /*11890*/  SHF.R.S32.HI R4, RZ, 0x1f, R7 ;  /* 0x0000001fff047819 */ /* 0x000fe20000011407 */
[----:B------:R-:W-:-:S04]  /*118a0*/  IMAD.WIDE.U32 R2, R5, UR10, R2 ;  /* 0x0000000a05027c25 */ /* 0x000fc8000f8e0002 */
[----:B------:R-:W-:Y:S02]  /*118b0*/  IMAD.IADD R3, R3, 0x1, R9 ;  /* 0x0000000103037824 */ /* 0x000fe400078e0209 */
[----:B------:R-:W-:Y:S02]  /*118c0*/  IMAD R4, R4, UR8, RZ ;  /* 0x0000000804047c24 */ /* 0x000fe4000f8e02ff */
[----:B------:R-:W-:Y:S02]  /*118d0*/  VIADD R6, R180, UR60 ;  /* 0x0000003cb4067c36 */ /* 0x000fe40008000000 */
[----:B------:R-:W-:Y:S02]  /*118e0*/  IMAD R11, R0, R11, RZ ;  /* 0x0000000b000b7224 */ /* 0x000fe400078e02ff */
[C---:B------:R-:W-:Y:S02]  /*118f0*/  IMAD R5, R7.reuse, UR9, R4 ;  /* 0x0000000907057c24 */ /* 0x040fe4000f8e0204 */
[----:B------:R-:W-:Y:S01]  /*11900*/  IMAD.WIDE.U32 R2, R7, UR8, R2 ;  /* 0x0000000807027c25 */ /* 0x000fe2000f8e0002 */
[----:B------:R-:W-:Y:S01]  /*11910*/  ISETP.GE.AND P2, PT, R6, R11, PT ;  /* 0x0000000b0600720c */ /* 0x000fe20003f46270 */
[----:B------:R-:W-:-:S02]  /*11920*/  ULDC.64 UR8, c[0x0][0xa80] ;  /* 0x0002a00000087ab9 */ /* 0x000fc40000000a00 */
        /* <DEDUP_REMOVED lines=10> */
[----:B------:R-:W-:Y:S01]  /*119d0*/  ULDC UR4, c[0x0][0xac8] ;  /* 0x0002b20000047ab9 */ /* 0x000fe20000000800 */
[----:B------:R-:W-:Y:S01]  /*119e0*/  ULDC.64 UR8, c[0x0][0x208] ;  /* 0x0000820000087ab9 */ /* 0x000fe20000000a00 */
        /* <DEDUP_REMOVED lines=8> */
.L_x_1225:
[----:B------:R-:W-:Y:S05]  /*11a70*/  BSYNC B1 ;  /* 0x0000000000017941 */ /* 0x000fea0003800000 */
.L_x_1224:
[----:B--23--:R2:W3:Y:S01]  /*11a80*/  SHFL.IDX PT, R3, R5, 0x1, 0x181f ;  /* 0x00381f0005037f89 */ /* 0x00c4e200000e0000 */
[----:B------:R-:W-:Y:S03]  /*11a90*/  BSSY B1, `(.L_x_1226) ;  /* 0x000000d000017945 */ /* 0x000fe60003800000 */
[----:B-1----:R2:W1:Y:S01]  /*11aa0*/  SHFL.IDX PT, R7, R4, 0x1, 0x181f ;  /* 0x00381f0004077f89 */ /* 0x00246200000e0000 */
[----:B------:R-:W-:Y:S05]  /*11ab0*/  @P1 BRA `(.L_x_1227) ;  /* 0x0000000000281947 */ /* 0x000fea0003800000 */
[----:B------:R-:W-:Y:S01]  /*11ac0*/  ULDC UR4, c[0x0][0xac8] ;  /* 0x0002b20000047ab9 */ /* 0x000fe20000000800 */
[----:B------:R-:W-:Y:S01]  /*11ad0*/  ULDC.64 UR8, c[0x0][0x208] ;  /* 0x0000820000087ab9 */ /* 0x000fe20000000a00 */
        /* <DEDUP_REMOVED lines=8> */
.L_x_1227:
[----:B------:R-:W-:Y:S05]  /*11b60*/  BSYNC B1 ;  /* 0x0000000000017941 */ /* 0x000fea0003800000 */
.L_x_1226:
[----:B---34-:R3:W4:Y:S01]  /*11b70*/  SHFL.IDX PT, R3, R5, 0x2, 0x181f ;  /* 0x00581f0005037f89 */ /* 0x01872200000e0000 */
        /* <DEDUP_REMOVED lines=13> */
.L_x_1229:
[----:B------:R-:W-:Y:S05]  /*11c50*/  BSYNC B1 ;  /* 0x0000000000017941 */ /* 0x000fea0003800000 */
.L_x_1228:
[----:B------:R-:W-:Y:S01]  /*11c60*/  VIADD R0, R6, 0x60 ;  /* 0x0000006006007836 */ /* 0x000fe20000000000 */
[----:B0-23--:R-:W2:Y:S04]  /*11c70*/  SHFL.IDX PT, R5, R5, 0x3, 0x181f ;  /* 0x00781f0005057f89 */ /* 0x00dea800000e0000 */
[----:B------:R-:W-:Y:S01]  /*11c80*/  ISETP.GE.AND P0, PT, R0, R11, PT ;  /* 0x0000000b0000720c */ /* 0x000fe20003f06270 */
[----:B-1--4-:R3:W4:-:S12]  /*11c90*/  SHFL.IDX PT, R3, R4, 0x3, 0x181f ;  /* 0x00781f0004037f89 */ /* 0x01271800000e0000 */
[----:B---3--:R-:W-:Y:S05]  /*11ca0*/  @P0 BRA `(.L_x_1218) ;  /* 0x0000000000280947 */ /* 0x008fea0003800000 */
[----:B------:R-:W-:Y:S01]  /*11cb0*/  ULDC UR4, c[0x0][0xac8] ;  /* 0x0002b20000047ab9 */ /* 0x000fe20000000800 */
[----:B------:R-:W-:Y:S01]  /*11cc0*/  ULDC.64 UR8, c[0x0][0x208] ;  /* 0x0000820000087ab9 */ /* 0x000fe20000000a00 */
[----:B------:R-:W-:Y:S02]  /*11cd0*/  ISETP.GE.AND P2, PT, R22, UR4, PT ;  /* 0x0000000416007c0c */ /* 0x000fe4000bf46270 */
[----:B------:R-:W-:-:S11]  /*11ce0*/  ISETP.GE.AND P3, PT, R160, UR4, PT ;  /* 0x00000004a0007c0c */ /* 0x000fd6000bf66270 */
[-C--:B----4-:R-:W-:Y:S02]  /*11cf0*/  @!P2 LEA R6, P0, R22, R3.reuse, 0x1 ;  /* 0x000000031606a211 */ /* 0x090fe400078008ff */
[----:B------:R-:W-:Y:S02]  /*11d00*/  @!P3 LEA R2, P1, R160, R3, 0x1 ;  /* 0x00000003a002b211 */ /* 0x000fe400078208ff */
[-C--:B--2---:R-:W-:Y:S02]  /*11d10*/  @!P2 LEA.HI.X R7, R22, R5.reuse, R204, 0x1, P0 ;  /* 0x000000051607a211 */ /* 0x084fe400000f0ccc */
[----:B------:R-:W-:-:S03]  /*11d20*/  @!P3 LEA.HI.X R3, R160, R5, R203, 0x1, P1 ;  /* 0x00000005a003b211 */ /* 0x000fc600008f0ccb */
[----:B------:R3:W-:Y:S04]  /*11d30*/  @!P2 ST.E.128 desc[UR8][R6.64], RZ ;  /* 0x000000ff0600a985 */ /* 0x0007e8000c101d08 */
[----:B------:R3:W-:Y:S02]  /*11d40*/  @!P3 ST.E.128 desc[UR8][R2.64], RZ ;  /* 0x000000ff0200b985 */ /* 0x0007e4000c101d08 */
.L_x_1218:
[----:B------:R-:W-:Y:S05]  /*11d50*/  BSYNC B0 ;  /* 0x0000000000007941 */ /* 0x000fea0003800000 */
.L_x_1208:
[----:B------:R-:W-:Y:S02]  /*11d60*/  ULDC UR4, c[0x0][0xc3c] ;  /* 0x00030f0000047ab9 */ /* 0x000fe40000000800 */
[----:B------:R-:W-:-:S06]  /*11d70*/  UISETP.GE.AND UP0, UPT, UR7, UR4, UPT ;  /* 0x000000040700728c */ /* 0x000fcc000bf06270 */
[----:B------:R-:W-:-:S13]  /*11d80*/  PLOP3.LUT P0, PT, PT, PT, UP0, 0x80, 0x0 ;  /* 0x000000000000781c */ /* 0x000fda0003f0f008 */
[----:B------:R-:W-:Y:S05]  /*11d90*/  @!P0 BRA `(.L_x_1230) ;  /* 0xfffffef0009c8947 */ /* 0x000fea000383ffff */
[----:B------:R-:W-:Y:S05]  /*11da0*/  EXIT ;  /* 0x000000000000794d */ /* 0x000fea0003800000 */
.L_x_1125:
        /* <DEDUP_REMOVED lines=20> */
.L_x_1231:
[----:B------:R-:W-:Y:S01]  /*11ef0*/  LOP3.LUT R0, R6, 0x1f, RZ, 0xc0, !PT ;  /* 0x0000001f06007812 */ /* 0x000fe200078ec0ff */
[----:B------:R-:W-:Y:S01]  /*11f00*/  ULDC UR4, c[0x0][0xc3c] ;  /* 0x00030f0000047ab9 */ /* 0x000fe20000000800 */
[----:B------:R-:W-:Y:S01]  /*11f10*/  ULDC.64 UR6, c[0x0][0x208] ;  /* 0x0000820000067ab9 */ /* 0x000fe20000000a00 */
[----:B------:R-:W-:Y:S01]  /*11f20*/  IMAD.MOV.U32 R8, RZ, RZ, RZ ;  /* 0x000000ffff087224 */ /* 0x000fe200078e00ff */
[----:B------:R-:W-:Y:S01]  /*11f30*/  ISETP.NE.AND P0, PT, R0, 0x1f, PT ;  /* 0x0000001f0000780c */ /* 0x000fe20003f05270 */
[----:B------:R-:W-:-:S03]  /*11f40*/  ULDC UR5, c[0x0][0xc38] ;  /* 0x00030e0000057ab9 */ /* 0x000fc60000000800 */
[----:B------:R-:W-:-:S13]  /*11f50*/  ISETP.GE.OR P1, PT, R0, UR4, !P0 ;  /* 0x0000000400007c0c */ /* 0x000fda000c726670 */
[----:B0-----:R-:W0:Y:S08]  /*11f60*/  @!P1 LDC.64 R2, c[0x0][0xc80] ;  /* 0x00032000ff029b82 */ /* 0x001e300000000a00 */
[----:B------:R-:W1:Y:S01]  /*11f70*/  @!P1 LDC.64 R4, c[0x0][0xc78] ;  /* 0x00031e00ff049b82 */ /* 0x000e620000000a00 */
[----:B0-----:R-:W-:-:S05]  /*11f80*/  @!P1 IMAD.WIDE.U32 R2, R0, 0x4, R2 ;  /* 0x0000000400029825 */ /* 0x001fca00078e0002 */
[----:B------:R1:W2:Y:S02]  /*11f90*/  @!P1 LDG.E R7, desc[UR6][R2.64] ;  /* 0x0000000602079981 */ /* 0x0002a4000c1e1900 */
[----:B-1----:R-:W-:-:S05]  /*11fa0*/  @!P1 IMAD.WIDE.U32 R2, R0, 0x4, R4 ;  /* 0x0000000400029825 */ /* 0x002fca00078e0004 */
[----:B------:R-:W2:Y:S01]  /*11fb0*/  @!P1 LDG.E R8, desc[UR6][R2.64] ;  /* 0x0000000602089981 */ /* 0x000ea2000c1e1900 */
[C---:B------:R-:W-:Y:S01]  /*11fc0*/  ISETP.NE.AND P1, PT, R0.reuse, RZ, PT ;  /* 0x000000ff0000720c */ /* 0x040fe20003f25270 */
[----:B------:R-:W0:Y:S01]  /*11fd0*/  S2UR UR6, SR_CTAID.X ;  /* 0x00000000000679c3 */ /* 0x000e220000002500 */
[C---:B------:R-:W-:Y:S01]  /*11fe0*/  ISETP.GE.U32.AND P2, PT, R0.reuse, 0x2, PT ;  /* 0x000000020000780c */ /* 0x040fe20003f46070 */
[----:B------:R-:W-:Y:S01]  /*11ff0*/  UMOV UR4, URZ ;  /* 0x0000003f00047c82 */ /* 0x000fe20008000000 */
[C---:B------:R-:W-:Y:S02]  /*12000*/  ISETP.GE.U32.AND P3, PT, R0.reuse, 0x4, PT ;  /* 0x000000040000780c */ /* 0x040fe40003f66070 */
[C---:B------:R-:W-:Y:S02]  /*12010*/  ISETP.GE.U32.AND P4, PT, R0.reuse, 0x8, PT ;  /* 0x000000080000780c */ /* 0x040fe40003f86070 */
[----:B------:R-:W-:Y:S01]  /*12020*/  ISETP.GE.U32.AND P5, PT, R0, 0x10, PT ;  /* 0x000000100000780c */ /* 0x000fe20003fa6070 */
[----:B--2---:R-:W-:-:S05]  /*12030*/  IMAD R4, R7, R8, RZ ;  /* 0x0000000807047224 */ /* 0x004fca00078e02ff */
        /* <DEDUP_REMOVED lines=15> */
[----:B------:R-:W1:Y:S02]  /*12130*/  SHFL.IDX PT, R3, R5, 0x1f, 0x1f ;  /* 0x03e01f0005037f89 */ /* 0x000e6400000e0000 */
[----:B-1----:R-:W-:-:S04]  /*12140*/  IMAD R9, R3, UR5, RZ ;  /* 0x0000000503097c24 */ /* 0x002fc8000f8e02ff */
[----:B------:R-:W-:Y:S01]  /*12150*/  IMAD.MOV.U32 R4, RZ, RZ, R9 ;  /* 0x000000ffff047224 */ /* 0x000fe200078e0009 */
[----:B0-----:R-:W-:-:S13]  /*12160*/  ISETP.GT.AND P6, PT, R9, UR6, PT ;  /* 0x0000000609007c0c */ /* 0x001fda000bfc4270 */
[----:B------:R-:W-:Y:S05]  /*12170*/  @P6 BRA `(.L_x_1233) ;  /* 0x0000000000ac6947 */ /* 0x000fea0003800000 */
[----:B------:R-:W-:Y:S01]  /*12180*/  IMAD.MOV.U32 R9, RZ, RZ, R4 ;  /* 0x000000ffff097224 */ /* 0x000fe200078e0004 */
[----:B------:R-:W-:Y:S01]  /*12190*/  UMOV UR4, URZ ;  /* 0x0000003f00047c82 */ /* 0x000fe20008000000 */
[----:B------:R-:W-:-:S05]  /*121a0*/  ULDC UR5, c[0x0][0xc38] ;  /* 0x00030e0000057ab9 */ /* 0x000fca0000000800 */
.L_x_1235:
[----:B------:R-:W0:Y:S01]  /*121b0*/  LDC R2, c[0x0][0xc3c] ;  /* 0x00030f00ff027b82 */ /* 0x000e220000000800 */
[----:B------:R-:W-:Y:S01]  /*121c0*/  ULDC UR7, c[0x0][0xc3c] ;  /* 0x00030f0000077ab9 */ /* 0x000fe20000000800 */
[----:B------:R-:W-:Y:S01]  /*121d0*/  UIADD3 UR4, UR4, 0x1f, URZ ;  /* 0x0000001f04047890 */ /* 0x000fe2000fffe03f */
[----:B------:R-:W-:-:S05]  /*121e0*/  IMAD.U32 R3, RZ, RZ, UR7 ;  /* 0x00000007ff037e24 */ /* 0x000fca000f8e00ff */
[----:B------:R1:W-:Y:S01]  /*121f0*/  STL [R1+0xc], R3 ;  /* 0x00000c0301007387 */ /* 0x0003e20000100800 */
[----:B0-----:R-:W-:-:S13]  /*12200*/  ISETP.LE.AND P6, PT, R2, UR4, PT ;  /* 0x0000000402007c0c */ /* 0x001fda000bfc3270 */
[----:B-1----:R-:W-:Y:S05]  /*12210*/  @P6 BRA `(.L_x_1234) ;  /* 0x0000000800b86947 */ /* 0x002fea0003800000 */
[----:B------:R-:W-:Y:S01]  /*12220*/  VIADD R11, R0, UR4 ;  /* 0x00000004000b7c36 */ /* 0x000fe20008000000 */
[----:B------:R-:W-:Y:S01]  /*12230*/  ULDC.64 UR8, c[0x0][0x208] ;  /* 0x0000820000087ab9 */ /* 0x000fe20000000a00 */
        /* <DEDUP_REMOVED lines=30> */
[----:B------:R-:W-:-:S07]  /*12420*/  IMAD.MOV.U32 R5, RZ, RZ, R2 ;  /* 0x000000ffff057224 */ /* 0x000fce00078e0002 */
.L_x_1233:
[----:B------:R-:W-:Y:S02]  /*12430*/  IMAD.IADD R10, R9, 0x1, -R4 ;  /* 0x00000001090a7824 */ /* 0x000fe400078e0a04 */
[----:B------:R-:W-:Y:S02]  /*12440*/  IMAD.MOV.U32 R3, RZ, RZ, RZ ;  /* 0x000000ffff037224 */ /* 0x000fe400078e00ff */
[----:B------:R-:W-:-:S05]  /*12450*/  IMAD R2, R5, UR5, R10 ;  /* 0x0000000505027c24 */ /* 0x000fca000f8e020a */
[----:B------:R-:W-:-:S13]  /*12460*/  ISETP.GT.AND P0, PT, R2, UR6, PT ;  /* 0x0000000602007c0c */ /* 0x000fda000bf04270 */
[----:B------:R-:W-:-:S04]  /*12470*/  VOTE.ANY R2, PT, !P0 ;  /* 0x0000000000027806 */ /* 0x000fc800040e0100 */
[----:B------:R-:W0:Y:S01]  /*12480*/  POPC R9, R2 ;  /* 0x0000000200097309 */ /* 0x000e220000000000 */
[----:B------:R-:W-:Y:S01]  /*12490*/  ISETP.NE.AND P0, PT, R2, RZ, PT ;  /* 0x000000ff0200720c */ /* 0x000fe20003f05270 */
[----:B0-----:R0:W1:Y:S04]  /*124a0*/  SHFL.IDX PT, R8, R8, R9, 0x1f ;  /* 0x00001f0908087589 */ /* 0x00106800000e0000 */
[----:B------:R0:W2:Y:S08]  /*124b0*/  SHFL.IDX PT, R4, R7, R9, 0x1f ;  /* 0x00001f0907047589 */ /* 0x0000b000000e0000 */
[----:B------:R-:W-:Y:S05]  /*124c0*/  @!P0 BRA `(.L_x_1236) ;  /* 0x0000000000088947 */ /* 0x000fea0003800000 */
[----:B------:R-:W-:-:S05]  /*124d0*/  VIADD R2, R9, 0xffffffff ;  /* 0xffffffff09027836 */ /* 0x000fca0000000000 */
[----:B------:R3:W4:Y:S02]  /*124e0*/  SHFL.IDX PT, R3, R5, R2, 0x1f ;  /* 0x00001f0205037589 */ /* 0x00072400000e0000 */
.L_x_1236:
[----:B----4-:R-:W-:Y:S01]  /*124f0*/  IMAD R3, R3, UR5, R10 ;  /* 0x0000000503037c24 */ /* 0x010fe2000f8e020a */
[----:B-1----:R-:W-:Y:S01]  /*12500*/  ISETP.NE.AND P0, PT, R8, 0x1, PT ;  /* 0x000000010800780c */ /* 0x002fe20003f05270 */
[----:B------:R-:W-:-:S03]  /*12510*/  VIADD R14, R9, UR4 ;  /* 0x00000004090e7c36 */ /* 0x000fc60008000000 */
[----:B------:R1:W-:Y:S01]  /*12520*/  STL [R1], R3 ;  /* 0x0000000301007387 */ /* 0x0003e20000100800 */
[----:B---3--:R-:W-:-:S03]  /*12530*/  IADD3 R5, -R3, UR6, RZ ;  /* 0x0000000603057c10 */ /* 0x008fc6000fffe1ff */
[----:B------:R1:W-:Y:S05]  /*12540*/  STL [R1+0xc], R14 ;  /* 0x00000c0e01007387 */ /* 0x0003ea0000100800 */
[----:B------:R-:W-:Y:S05]  /*12550*/  @!P0 BRA `(.L_x_1237) ;  /* 0x0000000000e08947 */ /* 0x000fea0003800000 */
[----:B0-2---:R-:W-:Y:S02]  /*12560*/  IABS R7, R4 ;  /* 0x0000000400077213 */ /* 0x005fe40000000000 */
[----:B------:R-:W-:Y:S02]  /*12570*/  IABS R9, R8 ;  /* 0x0000000800097213 */ /* 0x000fe40000000000 */
[----:B------:R-:W0:Y:S01]  /*12580*/  I2F.RP R10, R7 ;  /* 0x00000007000a7306 */ /* 0x000e220000209400 */
[----:B------:R-:W-:-:S07]  /*12590*/  IABS R12, R5 ;  /* 0x00000005000c7213 */ /* 0x000fce0000000000 */
[----:B------:R-:W-:Y:S08]  /*125a0*/  I2F.RP R13, R9 ;  /* 0x00000009000d7306 */ /* 0x000ff00000209400 */
[----:B0-----:R-:W1:Y:S02]  /*125b0*/  MUFU.RCP R10, R10 ;  /* 0x0000000a000a7308 */ /* 0x001e640000001000 */
[----:B-1----:R-:W-:-:S06]  /*125c0*/  VIADD R3, R10, 0xffffffe ;  /* 0x0ffffffe0a037836 */ /* 0x002fcc0000000000 */
[----:B------:R-:W0:Y:S02]  /*125d0*/  F2I.FTZ.U32.TRUNC.NTZ R3, R3 ;  /* 0x0000000300037305 */ /* 0x000e24000021f000 */
[----:B0-----:R-:W-:-:S04]  /*125e0*/  IMAD.MOV R2, RZ, RZ, -R3 ;  /* 0x000000ffff027224 */ /* 0x001fc800078e0a03 */
[----:B------:R-:W-:Y:S02]  /*125f0*/  IMAD R11, R2, R7, RZ ;  /* 0x00000007020b7224 */ /* 0x000fe400078e02ff */
[----:B------:R-:W-:-:S04]  /*12600*/  IMAD.MOV.U32 R2, RZ, RZ, RZ ;  /* 0x000000ffff027224 */ /* 0x000fc800078e00ff */
[----:B------:R-:W-:Y:S01]  /*12610*/  IMAD.HI.U32 R11, R3, R11, R2 ;  /* 0x0000000b030b7227 */ /* 0x000fe200078e0002 */
[----:B------:R-:W-:Y:S01]  /*12620*/  IABS R3, R4 ;  /* 0x0000000400037213 */ /* 0x000fe20000000000 */
[----:B------:R-:W0:Y:S04]  /*12630*/  MUFU.RCP R2, R13 ;  /* 0x0000000d00027308 */ /* 0x000e280000001000 */
[----:B------:R-:W-:Y:S02]  /*12640*/  IMAD.MOV R3, RZ, RZ, -R3 ;  /* 0x000000ffff037224 */ /* 0x000fe400078e0a03 */
[----:B------:R-:W-:-:S04]  /*12650*/  IMAD.HI.U32 R10, R11, R12, RZ ;  /* 0x0000000c0b0a7227 */ /* 0x000fc800078e00ff */
[----:B------:R-:W-:-:S05]  /*12660*/  IMAD R12, R10, R3, R12 ;  /* 0x000000030a0c7224 */ /* 0x000fca00078e020c */
[----:B------:R-:W-:Y:S01]  /*12670*/  ISETP.GT.U32.AND P1, PT, R7, R12, PT ;  /* 0x0000000c0700720c */ /* 0x000fe20003f24070 */
[----:B0-----:R-:W-:-:S06]  /*12680*/  VIADD R3, R2, 0xffffffe ;  /* 0x0ffffffe02037836 */ /* 0x001fcc0000000000 */
[----:B------:R-:W0:Y:S06]  /*12690*/  F2I.FTZ.U32.TRUNC.NTZ R3, R3 ;  /* 0x0000000300037305 */ /* 0x000e2c000021f000 */
[----:B------:R-:W-:Y:S02]  /*126a0*/  @!P1 IMAD.IADD R12, R12, 0x1, -R7 ;  /* 0x000000010c0c9824 */ /* 0x000fe400078e0a07 */
[----:B------:R-:W-:Y:S01]  /*126b0*/  @!P1 VIADD R10, R10, 0x1 ;  /* 0x000000010a0a9836 */ /* 0x000fe20000000000 */
[----:B------:R-:W-:Y:S02]  /*126c0*/  ISETP.NE.AND P1, PT, R4, RZ, PT ;  /* 0x000000ff0400720c */ /* 0x000fe40003f25270 */
[----:B------:R-:W-:Y:S01]  /*126d0*/  ISETP.GE.U32.AND P0, PT, R12, R7, PT ;  /* 0x000000070c00720c */ /* 0x000fe20003f06070 */
[----:B0-----:R-:W-:-:S04]  /*126e0*/  IMAD.MOV R2, RZ, RZ, -R3 ;  /* 0x000000ffff027224 */ /* 0x001fc800078e0a03 */
[----:B------:R-:W-:Y:S02]  /*126f0*/  IMAD R7, R2, R9, RZ ;  /* 0x0000000902077224 */ /* 0x000fe400078e02ff */
[----:B------:R-:W-:-:S06]  /*12700*/  IMAD.MOV.U32 R2, RZ, RZ, RZ ;  /* 0x000000ffff027224 */ /* 0x000fcc00078e00ff */
[----:B------:R-:W-:Y:S02]  /*12710*/  @P0 VIADD R10, R10, 0x1 ;  /* 0x000000010a0a0836 */ /* 0x000fe40000000000 */
[----:B------:R-:W-:Y:S01]  /*12720*/  IMAD.HI.U32 R7, R3, R7, R2 ;  /* 0x0000000703077227 */ /* 0x000fe200078e0002 */
[----:B------:R-:W-:Y:S02]  /*12730*/  LOP3.LUT R2, R5, R4, RZ, 0x3c, !PT ;  /* 0x0000000405027212 */ /* 0x000fe400078e3cff */
[----:B------:R-:W-:Y:S02]  /*12740*/  IABS R3, R8 ;  /* 0x0000000800037213 */ /* 0x000fe40000000000 */
[----:B------:R-:W-:-:S03]  /*12750*/  ISETP.GE.AND P2, PT, R2, RZ, PT ;  /* 0x000000ff0200720c */ /* 0x000fc60003f46270 */
[----:B------:R-:W-:-:S10]  /*12760*/  IMAD.MOV R3, RZ, RZ, -R3 ;  /* 0x000000ffff037224 */ /* 0x000fd400078e0a03 */
[----:B------:R-:W-:Y:S01]  /*12770*/  @!P2 IMAD.MOV R10, RZ, RZ, -R10 ;  /* 0x000000ffff0aa224 */ /* 0x000fe200078e0a0a */
[----:B------:R-:W-:-:S04]  /*12780*/  @!P1 LOP3.LUT R10, RZ, R4, RZ, 0x33, !PT ;  /* 0x00000004ff0a9212 */ /* 0x000fc800078e33ff */
        /* <DEDUP_REMOVED lines=8> */
[----:B------:R-:W-:-:S04]  /*12810*/  LOP3.LUT R2, R10, R8, RZ, 0x3c, !PT ;  /* 0x000000080a027212 */ /* 0x000fc800078e3cff */
[----:B------:R-:W-:Y:S01]  /*12820*/  ISETP.GE.AND P2, PT, R2, RZ, PT ;  /* 0x000000ff0200720c */ /* 0x000fe20003f46270 */
[----:B------:R-:W-:-:S04]  /*12830*/  IMAD.MOV R2, RZ, RZ, -R10 ;  /* 0x000000ffff027224 */ /* 0x000fc800078e0a0a */
[----:B------:R-:W-:Y:S02]  /*12840*/  IMAD R2, R4, R2, R5 ;  /* 0x0000000204027224 */ /* 0x000fe400078e0205 */
        /* <DEDUP_REMOVED lines=8> */
[----:B------:R-:W-:Y:S05]  /*128d0*/  BRA `(.L_x_1238) ;  /* 0x0000000000f87947 */ /* 0x000fea0003800000 */
.L_x_1237:
[----:B-1----:R-:W1:Y:S01]  /*128e0*/  LDC.64 R2, c[0x0][0xc90] ;  /* 0x00032400ff027b82 */ /* 0x002e620000000a00 */
[----:B------:R-:W-:Y:S01]  /*128f0*/  ULDC.64 UR6, c[0x0][0x208] ;  /* 0x0000820000067ab9 */ /* 0x000fe20000000a00 */
[----:B-1----:R-:W-:-:S05]  /*12900*/  IMAD.WIDE R2, R14, 0x4, R2 ;  /* 0x000000040e027825 */ /* 0x002fca00078e0202 */
[----:B0-----:R0:W2:Y:S02]  /*12910*/  LDG.E R7, desc[UR6][R2.64] ;  /* 0x0000000602077981 */ /* 0x0010a4000c1e1900 */
[----:B0-----:R-:W-:Y:S02]  /*12920*/  IMAD.MOV.U32 R2, RZ, RZ, RZ ;  /* 0x000000ffff027224 */ /* 0x001fe400078e00ff */
[----:B--2---:R-:W-:-:S05]  /*12930*/  IMAD R8, R4, R7, RZ ;  /* 0x0000000704087224 */ /* 0x004fca00078e02ff */
[----:B------:R-:W-:-:S04]  /*12940*/  IABS R9, R8 ;  /* 0x0000000800097213 */ /* 0x000fc80000000000 */
[----:B------:R-:W0:Y:S08]  /*12950*/  I2F.RP R10, R9 ;  /* 0x00000009000a7306 */ /* 0x000e300000209400 */
[----:B0-----:R-:W0:Y:S02]  /*12960*/  MUFU.RCP R10, R10 ;  /* 0x0000000a000a7308 */ /* 0x001e240000001000 */
[----:B0-----:R-:W-:-:S06]  /*12970*/  VIADD R11, R10, 0xffffffe ;  /* 0x0ffffffe0a0b7836 */ /* 0x001fcc0000000000 */
[----:B------:R-:W0:Y:S02]  /*12980*/  F2I.FTZ.U32.TRUNC.NTZ R3, R11 ;  /* 0x0000000b00037305 */ /* 0x000e24000021f000 */
[----:B0-----:R-:W-:-:S04]  /*12990*/  IMAD.MOV R12, RZ, RZ, -R3 ;  /* 0x000000ffff0c7224 */ /* 0x001fc800078e0a03 */
[----:B------:R-:W-:-:S04]  /*129a0*/  IMAD R13, R12, R9, RZ ;  /* 0x000000090c0d7224 */ /* 0x000fc800078e02ff */
[----:B------:R-:W-:Y:S01]  /*129b0*/  IMAD.HI.U32 R2, R3, R13, R2 ;  /* 0x0000000d03027227 */ /* 0x000fe200078e0002 */
[----:B------:R-:W-:Y:S02]  /*129c0*/  IABS R13, R5 ;  /* 0x00000005000d7213 */ /* 0x000fe40000000000 */
[----:B------:R-:W-:-:S03]  /*129d0*/  IABS R3, R8 ;  /* 0x0000000800037213 */ /* 0x000fc60000000000 */
[----:B------:R-:W-:-:S04]  /*129e0*/  IMAD.HI.U32 R2, R2, R13, RZ ;  /* 0x0000000d02027227 */ /* 0x000fc800078e00ff */
[----:B------:R-:W-:-:S04]  /*129f0*/  IMAD.MOV R3, RZ, RZ, -R3 ;  /* 0x000000ffff037224 */ /* 0x000fc800078e0a03 */
        /* <DEDUP_REMOVED lines=8> */
[----:B------:R-:W-:-:S04]  /*12a80*/  @P0 VIADD R2, R2, 0x1 ;  /* 0x0000000102020836 */ /* 0x000fc80000000000 */
[----:B------:R-:W-:Y:S01]  /*12a90*/  @!P2 IMAD.MOV R2, RZ, RZ, -R2 ;  /* 0x000000ffff02a224 */ /* 0x000fe200078e0a02 */
[----:B------:R-:W-:-:S05]  /*12aa0*/  @!P1 LOP3.LUT R2, RZ, R8, RZ, 0x33, !PT ;  /* 0x00000008ff029212 */ /* 0x000fca00078e33ff */
[----:B------:R-:W-:Y:S02]  /*12ab0*/  IMAD R9, R7, R2, RZ ;  /* 0x0000000207097224 */ /* 0x000fe400078e02ff */
[----:B------:R-:W-:Y:S02]  /*12ac0*/  IMAD.MOV R2, RZ, RZ, -R2 ;  /* 0x000000ffff027224 */ /* 0x000fe400078e0a02 */
[----:B------:R-:W-:Y:S02]  /*12ad0*/  IMAD.MOV R10, RZ, RZ, -R9 ;  /* 0x000000ffff0a7224 */ /* 0x000fe400078e0a09 */
[----:B------:R-:W-:Y:S02]  /*12ae0*/  IMAD R8, R8, R2, R5 ;  /* 0x0000000208087224 */ /* 0x000fe400078e0205 */
[----:B------:R-:W-:Y:S01]  /*12af0*/  IMAD.MOV.U32 R2, RZ, RZ, RZ ;  /* 0x000000ffff027224 */ /* 0x000fe200078e00ff */
[----:B------:R-:W-:Y:S02]  /*12b00*/  VIADDMNMX R7, R10, UR5, R7, PT ;  /* 0x000000050a077c46 */ /* 0x000fe4000b800107 */
[----:B------:R-:W-:-:S02]  /*12b10*/  IADD3 R9, R9, 0x1000000, R8 ;  /* 0x0100000009097810 */ /* 0x000fc40007ffe008 */
[----:B------:R-:W-:-:S04]  /*12b20*/  IABS R10, R7 ;  /* 0x00000007000a7213 */ /* 0x000fc80000000000 */
[----:B------:R-:W0:Y:S08]  /*12b30*/  I2F.RP R11, R10 ;  /* 0x0000000a000b7306 */ /* 0x000e300000209400 */
[----:B0-----:R-:W0:Y:S02]  /*12b40*/  MUFU.RCP R11, R11 ;  /* 0x0000000b000b7308 */ /* 0x001e240000001000 */
[----:B0-----:R-:W-:Y:S01]  /*12b50*/  VIADD R3, R11, 0xffffffe ;  /* 0x0ffffffe0b037836 */ /* 0x001fe20000000000 */
[----:B------:R-:W-:-:S05]  /*12b60*/  IABS R11, R7 ;  /* 0x00000007000b7213 */ /* 0x000fca0000000000 */
[----:B------:R-:W0:Y:S02]  /*12b70*/  F2I.FTZ.U32.TRUNC.NTZ R3, R3 ;  /* 0x0000000300037305 */ /* 0x000e24000021f000 */
[----:B0-----:R-:W-:-:S04]  /*12b80*/  IMAD.MOV R5, RZ, RZ, -R3 ;  /* 0x000000ffff057224 */ /* 0x001fc800078e0a03 */
[----:B------:R-:W-:-:S04]  /*12b90*/  IMAD R5, R5, R10, RZ ;  /* 0x0000000a05057224 */ /* 0x000fc800078e02ff */
[----:B------:R-:W-:Y:S01]  /*12ba0*/  IMAD.HI.U32 R2, R3, R5, R2 ;  /* 0x0000000503027227 */ /* 0x000fe200078e0002 */
[----:B------:R-:W-:-:S03]  /*12bb0*/  IABS R5, R8 ;  /* 0x0000000800057213 */ /* 0x000fc60000000000 */
[----:B------:R-:W-:Y:S02]  /*12bc0*/  IMAD.MOV R3, RZ, RZ, -R11 ;  /* 0x000000ffff037224 */ /* 0x000fe400078e0a0b */
        /* <DEDUP_REMOVED lines=11> */
[----:B------:R-:W-:Y:S01]  /*12c80*/  @!P1 LOP3.LUT R2, RZ, R7, RZ, 0x33, !PT ;  /* 0x00000007ff029212 */ /* 0x000fe200078e33ff */
[----:B------:R-:W-:-:S04]  /*12c90*/  IMAD.MOV R7, RZ, RZ, -R7 ;  /* 0x000000ffff077224 */ /* 0x000fc800078e0a07 */
[----:B------:R-:W-:-:S05]  /*12ca0*/  IMAD R3, R2, R7, R9 ;  /* 0x0000000702037224 */ /* 0x000fca00078e0209 */
[----:B------:R1:W-:Y:S02]  /*12cb0*/  STL [R1+0x8], R3 ;  /* 0x0000080301007387 */ /* 0x0003e40000100800 */
.L_x_1238:
[----:B01----:R-:W-:-:S05]  /*12cc0*/  LOP3.LUT R3, RZ, R2, RZ, 0x33, !PT ;  /* 0x00000002ff037212 */ /* 0x003fca00078e33ff */
[----:B------:R-:W-:-:S05]  /*12cd0*/  IMAD.IADD R2, R4, 0x1, R3 ;  /* 0x0000000104027824 */ /* 0x000fca00078e0203 */
[----:B------:R1:W-:Y:S01]  /*12ce0*/  STL [R1+0x4], R2 ;  /* 0x0000040201007387 */ /* 0x0003e20000100800 */
[----:B------:R-:W-:Y:S05]  /*12cf0*/  BRA `(.L_x_1239) ;  /* 0x0000000000107947 */ /* 0x000fea0003800000 */
.L_x_1234:
[----:B------:R-:W-:Y:S01]  /*12d00*/  IMAD.U32 R2, RZ, RZ, UR6 ;  /* 0x00000006ff027e24 */ /* 0x000fe2000f8e00ff */
[----:B------:R0:W-:Y:S04]  /*12d10*/  STL [R1+0x4], RZ ;  /* 0x000004ff01007387 */ /* 0x0001e80000100800 */
[----:B------:R0:W-:Y:S04]  /*12d20*/  STL [R1+0x8], RZ ;  /* 0x000008ff01007387 */ /* 0x0001e80000100800 */
[----:B------:R0:W-:Y:S02]  /*12d30*/  STL [R1], R2 ;  /* 0x0000000201007387 */ /* 0x0001e40000100800 */
.L_x_1239:
[----:B------:R-:W2:Y:S04]  /*12d40*/  LDL R8, [R1] ;  /* 0x0000000001087983 */ /* 0x000ea80000100800 */
[----:B------:R-:W2:Y:S04]  /*12d50*/  LDL R9, [R1+0x4] ;  /* 0x0000040001097983 */ /* 0x000ea80000100800 */
[----:B------:R-:W2:Y:S04]  /*12d60*/  LDL R10, [R1+0x8] ;  /* 0x00000800010a7983 */ /* 0x000ea80000100800 */
[----:B------:R-:W2:Y:S01]  /*12d70*/  LDL R11, [R1+0xc] ;  /* 0x00000c00010b7983 */ /* 0x000ea20000100800 */
[----:B------:R-:W-:-:S13]  /*12d80*/  ISETP.NE.AND P0, PT, R0, RZ, PT ;  /* 0x000000ff0000720c */ /* 0x000fda0003f05270 */
[----:B------:R-:W3:Y:S01]  /*12d90*/  @!P0 S2R R3, SR_CgaCtaId ;  /* 0x0000000000038919 */ /* 0x000ee20000008800 */
[----:B------:R-:W-:-:S04]  /*12da0*/  @!P0 MOV R0, 0x400 ;  /* 0x0000040000008802 */ /* 0x000fc80000000f00 */
[----:B---3--:R-:W-:-:S05]  /*12db0*/  @!P0 LEA R0, R3, R0, 0x18 ;  /* 0x0000000003008211 */ /* 0x008fca00078ec0ff */
[----:B--2---:R2:W-:Y:S01]  /*12dc0*/  @!P0 STS.128 [R0+0x2a8d0], R8 ;  /* 0x02a8d00800008388 */ /* 0x0045e20000000c00 */
[----:B------:R-:W-:Y:S06]  /*12dd0*/  BAR.ARV 0x5, 0x180 ;  /* 0x0146000000007b1d */ /* 0x000fec0000002000 */
.L_x_1232:
        /* <DEDUP_REMOVED lines=8> */
[----:B------:R-:W4:Y:S01]  /*12e60*/  S2UR UR5, SR_CgaCtaId ;  /* 0x00000000000579c3 */ /* 0x000f220000008800 */
[C---:B--2---:R-:W-:Y:S01]  /*12e70*/  IMAD.SHL.U32 R0, R6.reuse, 0x8, RZ ;  /* 0x0000000806007824 */ /* 0x044fe200078e00ff */
[----:B------:R-:W-:Y:S01]  /*12e80*/  LOP3.LUT R4, R6, 0x7f, RZ, 0xc0, !PT ;  /* 0x0000007f06047812 */ /* 0x000fe200078ec0ff */
[----:B------:R-:W-:Y:S01]  /*12e90*/  UMOV UR4, 0x400 ;  /* 0x0000040000047882 */ /* 0x000fe20000000000 */
[----:B------:R-:W-:Y:S01]  /*12ea0*/  BSSY B8, `(.L_x_1240) ;  /* 0x000060f000087945 */ /* 0x000fe20003800000 */
[----:B------:R-:W-:Y:S01]  /*12eb0*/  IMAD.MOV.U32 R19, RZ, RZ, RZ ;  /* 0x000000ffff137224 */ /* 0x000fe200078e00ff */
[----:B------:R-:W-:Y:S01]  /*12ec0*/  LOP3.LUT R3, R0, 0x1f8, RZ, 0xc0, !PT ;  /* 0x000001f800037812 */ /* 0x000fe200078ec0ff */
[----:B01----:R-:W-:Y:S01]  /*12ed0*/  IMAD.SHL.U32 R2, R4, 0x8, RZ ;  /* 0x0000000804027824 */ /* 0x003fe200078e00ff */
[----:B------:R-:W-:Y:S01]  /*12ee0*/  LOP3.LUT R0, R0, 0x38, RZ, 0xc0, !PT ;  /* 0x0000003800007812 */ /* 0x000fe200078ec0ff */
[----:B------:R-:W-:Y:S01]  /*12ef0*/  ULDC UR38, c[0x0][0xc] ;  /* 0x0000030000267ab9 */ /* 0x000fe20000000800 */
[----:B------:R-:W-:Y:S01]  /*12f00*/  LOP3.LUT R3, R3, 0x38, R6, 0x78, !PT ;  /* 0x0000003803037812 */ /* 0x000fe200078e7806 */
[----:B------:R-:W-:Y:S01]  /*12f10*/  IMAD.SHL.U32 R6, R6, 0x10, RZ ;  /* 0x0000001006067824 */ /* 0x000fe200078e00ff */
[----:B------:R-:W-:-:S02]  /*12f20*/  ULDC.64 UR36, c[0x0][0x198] ;  /* 0x0000660000247ab9 */ /* 0x000fc40000000a00 */
[----:B------:R-:W-:Y:S02]  /*12f30*/  LOP3.LUT R3, R3, 0x200, R2, 0xf8, !PT ;  /* 0x0000020003037812 */ /* 0x000fe400078ef802 */
[----:B------:R-:W-:-:S04]  /*12f40*/  SHF.R.U32.HI R2, RZ, 0x3, R4 ;  /* 0x00000003ff027819 */ /* 0x000fc80000011604 */
[----:B------:R-:W-:Y:S01]  /*12f50*/  LOP3.LUT R4, R2, 0x70, R6, 0xf8, !PT ;  /* 0x0000007002047812 */ /* 0x000fe200078ef806 */
[----:B------:R-:W-:Y:S01]  /*12f60*/  IMAD.MOV.U32 R2, RZ, RZ, 0x1 ;  /* 0x00000001ff027424 */ /* 0x000fe200078e00ff */
[----:B----4-:R-:W-:-:S06]  /*12f70*/  ULEA UR4, UR5, UR4, 0x18 ;  /* 0x0000000405047291 */ /* 0x010fcc000f8ec03f */
[----:B------:R-:W-:-:S04]  /*12f80*/  IMAD.U32 R18, RZ, RZ, UR4 ;  /* 0x00000004ff127e24 */ /* 0x000fc8000f8e00ff */
[----:B------:R-:W-:-:S05]  /*12f90*/  IMAD R3, R3, 0x2, R18 ;  /* 0x0000000203037824 */ /* 0x000fca00078e0212 */
[----:B------:R-:W-:Y:S04]  /*12fa0*/  STL [R1+0x20], R3 ;  /* 0x0000200301007387 */ /* 0x000fe80000100800 */
[----:B------:R-:W-:Y:S04]  /*12fb0*/  STL [R1+0x50], RZ ;  /* 0x000050ff01007387 */ /* 0x000fe80000100800 */
[----:B------:R0:W-:Y:S02]  /*12fc0*/  STL [R1+0x10], R2 ;  /* 0x0000100201007387 */ /* 0x0001e40000100800 */
[----:B0-----:R-:W-:-:S02]  /*12fd0*/  LOP3.LUT R2, R0, 0x40, RZ, 0xfc, !PT ;  /* 0x0000004000027812 */ /* 0x001fc400078efcff */
[----:B------:R-:W-:-:S07]  /*12fe0*/  LOP3.LUT R0, R0, 0x80, RZ, 0xfc, !PT ;  /* 0x0000008000007812 */ /* 0x000fce00078efcff */
.L_x_1352:
[----:B---3--:R-:W2:Y:S01]  /*12ff0*/  LDL R9, [R1+0xc] ;  /* 0x00000c0001097983 */ /* 0x008ea20000100800 */
[----:B------:R-:W-:Y:S05]  /*13000*/  YIELD ;  /* 0x0000000000007946 */ /* 0x000fea0003800000 */
[----:B------:R-:W-:Y:S01]  /*13010*/  ULDC.64 UR4, c[0x0][0xa28] ;  /* 0x00028a0000047ab9 */ /* 0x000fe20000000a00 */
[----:B------:R-:W-:Y:S01]  /*13020*/  IMAD.MOV.U32 R0, RZ, RZ, RZ ;  /* 0x000000ffff007224 */ /* 0x000fe200078e00ff */
[----:B------:R-:W-:Y:S01]  /*13030*/  ISETP.NE.U32.AND P0, PT, RZ, UR4, PT ;  /* 0x00000004ff007c0c */ /* 0x000fe2000bf05070 */
[----:B01----:R-:W0:Y:S01]  /*13040*/  LDC.64 R4, c[0x0][0xa00] ;  /* 0x00028000ff047b82 */ /* 0x003e220000000a00 */
[----:B------:R-:W-:Y:S01]  /*13050*/  ULDC.64 UR8, c[0x0][0x208] ;  /* 0x0000820000087ab9 */ /* 0x000fe20000000a00 */
[----:B------:R-:W-:Y:S01]  /*13060*/  IMAD.MOV.U32 R10, RZ, RZ, RZ ;  /* 0x000000ffff0a7224 */ /* 0x000fe200078e00ff */
[----:B------:R-:W-:Y:S01]  /*13070*/  ISETP.NE.AND.EX P0, PT, RZ, UR5, PT, P0 ;  /* 0x00000005ff007c0c */ /* 0x000fe2000bf05300 */
[----:B------:R-:W-:Y:S01]  /*13080*/  ULDC.64 UR4, c[0x0][0xa18] ;  /* 0x0002860000047ab9 */ /* 0x000fe20000000a00 */
[----:B------:R-:W-:-:S11]  /*13090*/  ULDC.64 UR6, c[0x0][0xa08] ;  /* 0x0002820000067ab9 */ /* 0x000fd60000000a00 */
[----:B------:R-:W2:Y:S02]  /*130a0*/  @P0 LDC.64 R2, c[0x0][0xa28] ;  /* 0x00028a00ff020b82 */ /* 0x000ea40000000a00 */
[----:B--2---:R-:W-:-:S05]  /*130b0*/  @P0 IMAD.WIDE R2, R9, 0x4, R2 ;  /* 0x0000000409020825 */ /* 0x004fca00078e0202 */
[----:B------:R1:W5:Y:S01]  /*130c0*/  @P0 LDG.E R0, desc[UR8][R2.64] ;  /* 0x0000000802000981 */ /* 0x000362000c1e1900 */
[----:B------:R-:W-:Y:S01]  /*130d0*/  ISETP.NE.U32.AND P0, PT, RZ, UR4, PT ;  /* 0x00000004ff007c0c */ /* 0x000fe2000bf05070 */
[----:B0-----:R-:W-:Y:S01]  /*130e0*/  IMAD.WIDE R4, R9, 0x4, R4 ;  /* 0x0000000409047825 */ /* 0x001fe200078e0204 */
[----:B------:R-:W-:Y:S02]  /*130f0*/  ISETP.NE.U32.AND P1, PT, RZ, UR6, PT ;  /* 0x00000006ff007c0c */ /* 0x000fe4000bf25070 */
[----:B------:R-:W-:Y:S01]  /*13100*/  ISETP.NE.AND.EX P2, PT, RZ, UR5, PT, P0 ;  /* 0x00000005ff007c0c */ /* 0x000fe2000bf45300 */
[----:B------:R-:W-:Y:S01]  /*13110*/  ULDC.64 UR4, c[0x0][0xa00] ;  /* 0x0002800000047ab9 */ /* 0x000fe20000000a00 */
[----:B------:R-:W-:Y:S01]  /*13120*/  ISETP.NE.AND.EX P1, PT, RZ, UR7, PT, P1 ;  /* 0x00000007ff007c0c */ /* 0x000fe2000bf25310 */
[----:B------:R-:W-:Y:S01]  /*13130*/  IMAD.MOV.U32 R8, RZ, RZ, RZ ;  /* 0x000000ffff087224 */ /* 0x000fe200078e00ff */
[----:B------:R-:W-:Y:S01]  /*13140*/  ISETP.NE.U32.AND P0, PT, RZ, UR4, PT ;  /* 0x00000004ff007c0c */ /* 0x000fe2000bf05070 */
[----:B-1----:R-:W0:Y:S03]  /*13150*/  LDC.64 R2, c[0x0][0xa08] ;  /* 0x00028200ff027b82 */ /* 0x002e260000000a00 */
[----:B------:R-:W-:-:S05]  /*13160*/  ISETP.NE.AND.EX P0, PT, RZ, UR5, PT, P0 ;  /* 0x00000005ff007c0c */ /* 0x000fca000bf05300 */
[----:B------:R-:W1:Y:S08]  /*13170*/  @P2 LDC.64 R6, c[0x0][0xa18] ;  /* 0x00028600ff062b82 */ /* 0x000e700000000a00 */
[----:B------:R-:W2:Y:S01]  /*13180*/  @P0 LDG.E R10, desc[UR8][R4.64] ;  /* 0x00000008040a0981 */ /* 0x000ea2000c1e1900 */
[----:B------:R-:W-:Y:S01]  /*13190*/  ULDC UR4, c[0x0][0x288] ;  /* 0x0000a20000047ab9 */ /* 0x000fe20000000800 */
[----:B0-----:R-:W-:-:S05]  /*131a0*/  IMAD.WIDE R2, R9, 0x4, R2 ;  /* 0x0000000409027825 */ /* 0x001fca00078e0202 */
[----:B------:R-:W5:Y:S01]  /*131b0*/  @P1 LDG.E R8, desc[UR8][R2.64] ;  /* 0x0000000802081981 */ /* 0x000f62000c1e1900 */
[----:B-1----:R-:W-:-:S03]  /*131c0*/  @P2 IMAD.WIDE R6, R9, 0x4, R6 ;  /* 0x0000000409062825 */ /* 0x002fc600078e0206 */
[----:B--2---:R0:W-:Y:S02]  /*131d0*/  STL [R1+0x30], R10 ;  /* 0x0000300a01007387 */ /* 0x0041e40000100800 */
[----:B0-----:R-:W-:Y:S01]  /*131e0*/  IMAD.U32 R10, RZ, RZ, UR4 ;  /* 0x00000004ff0a7e24 */ /* 0x001fe2000f8e00ff */
[----:B------:R-:W-:-:S05]  /*131f0*/  ULDC.64 UR4, c[0x0][0x418] ;  /* 0x0001060000047ab9 */ /* 0x000fca0000000a00 */
        /* <DEDUP_REMOVED lines=11> */
[----:B------:R-:W-:Y:S02]  /*132b0*/  ULDC.64 UR4, c[0x0][0x208] ;  /* 0x0000820000047ab9 */ /* 0x000fe40000000a00 */
[----:B------:R-:W0:Y:S04]  /*132c0*/  LDG.E R7, desc[UR4][R4.64] ;  /* 0x0000000404077981 */ /* 0x000e28000c1e1900 */
[----:B------:R-:W0:Y:S02]  /*132d0*/  LDG.E R4, desc[UR4][R4.64+0x4] ;  /* 0x0000040404047981 */ /* 0x000e24000c1e1900 */
[----:B0-----:R-:W-:-:S05]  /*132e0*/  IMAD.IADD R10, R4, 0x1, -R7 ;  /* 0x00000001040a7824 */ /* 0x001fca00078e0a07 */
[----:B------:R1:W-:Y:S02]  /*132f0*/  STL [R1+0x2c], R10 ;  /* 0x00002c0a01007387 */ /* 0x0003e40000100800 */
.L_x_1241:
[----:B------:R-:W2:Y:S01]  /*13300*/  LDL.LU R5, [R1+0x8] ;  /* 0x0000080001057983 */ /* 0x000ea20000300800 */
[----:B------:R-:W-:Y:S02]  /*13310*/  ULDC.64 UR4, c[0x0][0xa20] ;  /* 0x0002880000047ab9 */ /* 0x000fe40000000a00 */
[----:B------:R-:W-:-:S04]  /*13320*/  ISETP.NE.U32.AND P0, PT, RZ, UR4, PT ;  /* 0x00000004ff007c0c */ /* 0x000fc8000bf05070 */
[----:B------:R-:W-:Y:S02]  /*13330*/  ISETP.NE.AND.EX P0, PT, RZ, UR5, PT, P0 ;  /* 0x00000005ff007c0c */ /* 0x000fe4000bf05300 */
[C---:B--2---:R-:W-:Y:S02]  /*13340*/  LOP3.LUT R7, R5.reuse, 0xff000000, RZ, 0xc0, !PT ;  /* 0xff00000005077812 */ /* 0x044fe400078ec0ff */
[C---:B------:R-:W-:Y:S02]  /*13350*/  LOP3.LUT R4, R5.reuse, 0xff0000, RZ, 0xc0, !PT ;  /* 0x00ff000005047812 */ /* 0x040fe400078ec0ff */
[----:B------:R-:W-:Y:S02]  /*13360*/  SHF.R.U32.HI R7, RZ, 0x8, R7 ;  /* 0x00000008ff077819 */ /* 0x000fe40000011607 */
[----:B------:R-:W-:Y:S02]  /*13370*/  LOP3.LUT R16, R5, 0xffff, RZ, 0xc0, !PT ;  /* 0x0000ffff05107812 */ /* 0x000fe400078ec0ff */
[----:B------:R-:W-:Y:S01]  /*13380*/  LEA.HI R7, R4, R7, RZ, 0x10 ;  /* 0x0000000704077211 */ /* 0x000fe200078f80ff */
[----:B-----5:R-:W-:-:S05]  /*13390*/  IMAD.IADD R4, R8, 0x1, R0 ;  /* 0x0000000108047824 */ /* 0x020fca00078e0200 */
[----:B------:R2:W-:Y:S01]  /*133a0*/  STL [R1+0x14], R4 ;  /* 0x0000140401007387 */ /* 0x0005e20000100800 */
[----:B------:R-:W-:Y:S05]  /*133b0*/  @!P0 BRA `(.L_x_1242) ;  /* 0x0000000000148947 */ /* 0x000fea0003800000 */
[----:B------:R-:W3:Y:S01]  /*133c0*/  LDC.64 R2, c[0x0][0xa20] ;  /* 0x00028800ff027b82 */ /* 0x000ee20000000a00 */
[----:B------:R-:W-:Y:S01]  /*133d0*/  ULDC.64 UR4, c[0x0][0x208] ;  /* 0x0000820000047ab9 */ /* 0x000fe20000000a00 */
[----:B---3--:R-:W-:-:S05]  /*133e0*/  IMAD.WIDE R2, R9, 0x4, R2 ;  /* 0x0000000409027825 */ /* 0x008fca00078e0202 */
[----:B------:R3:W5:Y:S01]  /*133f0*/  LDG.E R6, desc[UR4][R2.64] ;  /* 0x0000000402067981 */ /* 0x000762000c1e1900 */
[----:B------:R-:W-:Y:S05]  /*13400*/  BRA `(.L_x_1243) ;  /* 0x0000000000147947 */ /* 0x000fea0003800000 */
.L_x_1242:
[----:B------:R-:W-:Y:S05]  /*13410*/  @!P1 BRA `(.L_x_1243) ;  /* 0x0000000000109947 */ /* 0x000fea0003800000 */
[----:B------:R-:W-:Y:S02]  /*13420*/  ULDC.64 UR4, c[0x0][0x208] ;  /* 0x0000820000047ab9 */ /* 0x000fe40000000a00 */
[----:B------:R-:W3:Y:S04]  /*13430*/  LDG.E R6, desc[UR4][R2.64] ;  /* 0x0000000402067981 */ /* 0x000ee8000c1e1900 */
[----:B------:R-:W3:Y:S02]  /*13440*/  LDG.E R2, desc[UR4][R2.64+0x4] ;  /* 0x0000040402027981 */ /* 0x000ee4000c1e1900 */
[----:B---3--:R-:W-:-:S07]  /*13450*/  IMAD.IADD R6, R2, 0x1, -R6 ;  /* 0x0000000102067824 */ /* 0x008fce00078e0a06 */
.L_x_1243:
[----:B--2---:R-:W2:Y:S01]  /*13460*/  LDL.LU R4, [R1+0x4] ;  /* 0x0000040001047983 */ /* 0x004ea20000300800 */
[----:B---3--:R-:W3:Y:S01]  /*13470*/  LDC R2, c[0x0][0x448] ;  /* 0x00011200ff027b82 */ /* 0x008ee20000000800 */
[----:B-----5:R-:W-:Y:S01]  /*13480*/  IMAD.IADD R0, R6, 0x1, -R0 ;  /* 0x0000000106007824 */ /* 0x020fe200078e0a00 */
[----:B---3--:R-:W-:-:S13]  /*13490*/  ISETP.NE.AND P1, PT, R2, 0x1, PT ;  /* 0x000000010200780c */ /* 0x008fda0003f25270 */
[----:B------:R-:W3:Y:S08]  /*134a0*/  @P1 LDC R3, c[0x0][0x44c] ;  /* 0x00011300ff031b82 */ /* 0x000ef00000000800 */
[----:B------:R-:W4:Y:S01]  /*134b0*/  @P1 LDC R2, c[0x0][0x450] ;  /* 0x00011400ff021b82 */ /* 0x000f220000000800 */
[----:B--2---:R-:W-:-:S04]  /*134c0*/  IMAD.SHL.U32 R11, R4, 0x80, RZ ;  /* 0x00000080040b7824 */ /* 0x004fc800078e00ff */
[----:B------:R-:W-:Y:S01]  /*134d0*/  VIADD R4, R11, 0x7f ;  /* 0x0000007f0b047836 */ /* 0x000fe20000000000 */
[----:B------:R2:W-:Y:S03]  /*134e0*/  STL [R1+0x28], R11 ;  /* 0x0000280b01007387 */ /* 0x0005e60000100800 */
[----:B---3--:R-:W-:-:S04]  /*134f0*/  @P1 IMAD.HI.U32 R3, R4, R3, RZ ;  /* 0x0000000304031227 */ /* 0x008fc800078e00ff */
[----:B------:R-:W-:Y:S01]  /*13500*/  IMAD.MOV.U32 R6, RZ, RZ, R4 ;  /* 0x000000ffff067224 */ /* 0x000fe200078e0004 */
[----:B----4-:R-:W-:Y:S01]  /*13510*/  @P1 SHF.R.U32.HI R6, RZ, R2, R3 ;  /* 0x00000002ff061219 */ /* 0x010fe20000011603 */
[----:B------:R-:W-:-:S04]  /*13520*/  VIADD R2, R0, 0x5f ;  /* 0x0000005f00027836 */ /* 0x000fc80000000000 */
[----:B------:R-:W-:-:S05]  /*13530*/  IMAD.HI R2, R2, 0x2aaaaaab, RZ ;  /* 0x2aaaaaab02027827 */ /* 0x000fca00078e02ff */
[----:B------:R-:W-:-:S04]  /*13540*/  SHF.R.U32.HI R3, RZ, 0x1f, R2 ;  /* 0x0000001fff037819 */ /* 0x000fc80000011602 */
[----:B------:R-:W-:Y:S02]  /*13550*/  LEA.HI.SX32 R9, R2, R3, 0x1c ;  /* 0x0000000302097211 */ /* 0x000fe400078fe2ff */
[----:B------:R-:W-:-:S03]  /*13560*/  IADD3 R2, R0, 0x1, -R10 ;  /* 0x0000000100027810 */ /* 0x000fc60007ffe80a */
[----:B------:R2:W-:Y:S02]  /*13570*/  STL [R1+0x58], R9 ;  /* 0x0000580901007387 */ /* 0x0005e40000100800 */
[----:B------:R-:W-:Y:S02]  /*13580*/  IMAD.IADD R6, R2, 0x1, R6 ;  /* 0x0000000102067824 */ /* 0x000fe400078e0206 */
[----:B------:R-:W3:Y:S02]  /*13590*/  LDC.64 R2, c[0x0][0x9e0] ;  /* 0x00027800ff027b82 */ /* 0x000ee40000000a00 */
[----:B---3--:R-:W-:Y:S01]  /*135a0*/  ISETP.GE.AND P2, PT, R3, 0x1, PT ;  /* 0x000000010300780c */ /* 0x008fe20003f46270 */
[----:B------:R-:W-:-:S12]  /*135b0*/  IMAD.IADD R2, R6, 0x1, R2 ;  /* 0x0000000106027824 */ /* 0x000fd800078e0202 */
[----:B--2---:R-:W-:Y:S05]  /*135c0*/  @!P2 BRA `(.L_x_1244) ;  /* 0x000000000048a947 */ /* 0x004fea0003800000 */
[C---:B------:R-:W-:Y:S01]  /*135d0*/  ISETP.GT.AND P0, PT, R6.reuse, RZ, PT ;  /* 0x000000ff0600720c */ /* 0x040fe20003f04270 */
[----:B------:R-:W-:Y:S01]  /*135e0*/  BSSY B0, `(.L_x_1245) ;  /* 0x000000e000007945 */ /* 0x000fe20003800000 */
[----:B------:R-:W-:-:S11]  /*135f0*/  VIADD R8, R6, 0xffffffff ;  /* 0xffffffff06087836 */ /* 0x000fd60000000000 */
[----:B------:R-:W-:Y:S05]  /*13600*/  @P0 BRA `(.L_x_1246) ;  /* 0x00000000001c0947 */ /* 0x000fea0003800000 */
[----:B------:R-:W-:Y:S01]  /*13610*/  ISETP.NE.AND P0, PT, R3, 0x1, PT ;  /* 0x000000010300780c */ /* 0x000fe20003f05270 */
[----:B------:R-:W-:-:S12]  /*13620*/  IMAD.MOV R6, RZ, RZ, -R6 ;  /* 0x000000ffff067224 */ /* 0x000fd800078e0a06 */
[----:B------:R-:W2:Y:S02]  /*13630*/  @P0 LDC.64 R4, c[0x0][0x9e8] ;  /* 0x00027a00ff040b82 */ /* 0x000ea40000000a00 */
[----:B--2---:R-:W-:-:S05]  /*13640*/  @P0 IMAD.HI.U32 R4, R6, R4, RZ ;  /* 0x0000000406040227 */ /* 0x004fca00078e00ff */
[----:B------:R-:W-:-:S04]  /*13650*/  @P0 SHF.R.U32.HI R6, RZ, R5, R4 ;  /* 0x00000005ff060219 */ /* 0x000fc80000011604 */
[----:B------:R-:W-:Y:S01]  /*13660*/  LOP3.LUT R8, RZ, R6, RZ, 0x33, !PT ;  /* 0x00000006ff087212 */ /* 0x000fe200078e33ff */
[----:B------:R-:W-:Y:S06]  /*13670*/  BRA `(.L_x_1247) ;  /* 0x0000000000107947 */ /* 0x000fec0003800000 */
.L_x_1246:
[----:B------:R-:W-:-:S13]  /*13680*/  ISETP.NE.AND P0, PT, R3, 0x1, PT ;  /* 0x000000010300780c */ /* 0x000fda0003f05270 */
[----:B------:R-:W2:Y:S02]  /*13690*/  @P0 LDC.64 R4, c[0x0][0x9e8] ;  /* 0x00027a00ff040b82 */ /* 0x000ea40000000a00 */
[----:B--2---:R-:W-:-:S05]  /*136a0*/  @P0 IMAD.HI.U32 R4, R8, R4, RZ ;  /* 0x0000000408040227 */ /* 0x004fca00078e00ff */
[----:B------:R-:W-:-:S07]  /*136b0*/  @P0 SHF.R.U32.HI R8, RZ, R5, R4 ;  /* 0x00000005ff080219 */ /* 0x000fce0000011604 */
.L_x_1247:
[----:B------:R-:W-:Y:S05]  /*136c0*/  BSYNC B0 ;  /* 0x0000000000007941 */ /* 0x000fea0003800000 */
.L_x_1245:
[----:B------:R-:W-:-:S05]  /*136d0*/  IMAD R8, R8, R3, R3 ;  /* 0x0000000308087224 */ /* 0x000fca00078e0203 */
[----:B------:R-:W-:-:S07]  /*136e0*/  VIMNMX R2, R2, R8, PT ;  /* 0x0000000802027248 */ /* 0x000fce0003fe0100 */
.L_x_1244:
[----:B------:R-:W2:Y:S01]  /*136f0*/  @P1 LDC R4, c[0x0][0x44c] ;  /* 0x00011300ff041b82 */ /* 0x000ea20000000800 */
[----:B------:R-:W-:Y:S01]  /*13700*/  VIADD R2, R2, 0x5f ;  /* 0x0000005f02027836 */ /* 0x000fe20000000000 */
[----:B------:R-:W-:Y:S01]  /*13710*/  ULDC UR4, c[0x0][0x9dc] ;  /* 0x0002770000047ab9 */ /* 0x000fe20000000800 */
[----:B------:R-:W-:Y:S02]  /*13720*/  IMAD.MOV.U32 R5, RZ, RZ, R11 ;  /* 0x000000ffff057224 */ /* 0x000fe400078e000b */
[----:B------:R-:W-:-:S03]  /*13730*/  IMAD.HI R2, R2, 0x2aaaaaab, RZ ;  /* 0x2aaaaaab02027827 */ /* 0x000fc600078e02ff */
[----:B------:R-:W3:Y:S01]  /*13740*/  @P1 LDC R6, c[0x0][0x450] ;  /* 0x00011400ff061b82 */ /* 0x000ee20000000800 */
[----:B--2---:R-:W-:-:S05]  /*13750*/  @P1 IMAD.HI.U32 R4, R11, R4, RZ ;  /* 0x000000040b041227 */ /* 0x004fca00078e00ff */
[----:B---3--:R-:W-:-:S04]  /*13760*/  @P1 SHF.R.U32.HI R5, RZ, R6, R4 ;  /* 0x00000006ff051219 */ /* 0x008fc80000011604 */
[----:B------:R-:W-:Y:S02]  /*13770*/  IADD3 R6, R5, R0, -R10 ;  /* 0x0000000005067210 */ /* 0x000fe40007ffe80a */
[----:B------:R-:W-:-:S04]  /*13780*/  SHF.R.U32.HI R0, RZ, 0x1f, R2 ;  /* 0x0000001fff007819 */ /* 0x000fc80000011602 */
[----:B------:R-:W-:Y:S01]  /*13790*/  LEA.HI.SX32 R4, R2, R0, 0x1c ;  /* 0x0000000002047211 */ /* 0x000fe200078fe2ff */
[----:B------:R-:W-:-:S03]  /*137a0*/  VIADD R2, R6, -UR4 ;  /* 0x8000000406027c36 */ /* 0x000fc60008000000 */
[----:B------:R-:W-:Y:S01]  /*137b0*/  VIMNMX R0, R9, R4, PT ;  /* 0x0000000409007248 */ /* 0x000fe20003fe0100 */
[----:B------:R2:W-:Y:S01]  /*137c0*/  STL [R1+0x54], R4 ;  /* 0x0000540401007387 */ /* 0x0005e20000100800 */
[----:B------:R-:W-:Y:S05]  /*137d0*/  @!P2 BRA `(.L_x_1248) ;  /* 0x000000000044a947 */ /* 0x000fea0003800000 */
[----:B------:R-:W-:Y:S01]  /*137e0*/  ISETP.GT.AND P0, PT, R6, -0x1, PT ;  /* 0xffffffff0600780c */ /* 0x000fe20003f04270 */
[----:B------:R-:W-:-:S12]  /*137f0*/  BSSY B0, `(.L_x_1249) ;  /* 0x000000d000007945 */ /* 0x000fd80003800000 */
[----:B------:R-:W-:Y:S05]  /*13800*/  @P0 BRA `(.L_x_1250) ;  /* 0x00000000001c0947 */ /* 0x000fea0003800000 */
[----:B------:R-:W-:Y:S02]  /*13810*/  ISETP.NE.AND P0, PT, R3, 0x1, PT ;  /* 0x000000010300780c */ /* 0x000fe40003f05270 */
[----:B------:R-:W-:-:S11]  /*13820*/  LOP3.LUT R6, RZ, R6, RZ, 0x33, !PT ;  /* 0x00000006ff067212 */ /* 0x000fd600078e33ff */
[----:B--2---:R-:W2:Y:S02]  /*13830*/  @P0 LDC.64 R4, c[0x0][0x9e8] ;  /* 0x00027a00ff040b82 */ /* 0x004ea40000000a00 */
[----:B--2---:R-:W-:-:S05]  /*13840*/  @P0 IMAD.HI.U32 R4, R6, R4, RZ ;  /* 0x0000000406040227 */ /* 0x004fca00078e00ff */
[----:B------:R-:W-:-:S04]  /*13850*/  @P0 SHF.R.U32.HI R6, RZ, R5, R4 ;  /* 0x00000005ff060219 */ /* 0x000fc80000011604 */
[----:B------:R-:W-:Y:S01]  /*13860*/  LOP3.LUT R6, RZ, R6, RZ, 0x33, !PT ;  /* 0x00000006ff067212 */ /* 0x000fe200078e33ff */
[----:B------:R-:W-:Y:S06]  /*13870*/  BRA `(.L_x_1251) ;  /* 0x0000000000107947 */ /* 0x000fec0003800000 */
.L_x_1250:
[----:B------:R-:W-:-:S13]  /*13880*/  ISETP.NE.AND P0, PT, R3, 0x1, PT ;  /* 0x000000010300780c */ /* 0x000fda0003f05270 */
[----:B--2---:R-:W2:Y:S02]  /*13890*/  @P0 LDC.64 R4, c[0x0][0x9e8] ;  /* 0x00027a00ff040b82 */ /* 0x004ea40000000a00 */
[----:B--2---:R-:W-:-:S05]  /*138a0*/  @P0 IMAD.HI.U32 R4, R6, R4, RZ ;  /* 0x0000000406040227 */ /* 0x004fca00078e00ff */
[----:B------:R-:W-:-:S07]  /*138b0*/  @P0 SHF.R.U32.HI R6, RZ, R5, R4 ;  /* 0x00000005ff060219 */ /* 0x000fce0000011604 */
.L_x_1251:
[----:B------:R-:W-:Y:S05]  /*138c0*/  BSYNC B0 ;  /* 0x0000000000007941 */ /* 0x000fea0003800000 */
.L_x_1249:
[----:B------:R-:W-:-:S05]  /*138d0*/  IMAD R3, R6, R3, RZ ;  /* 0x0000000306037224 */ /* 0x000fca00078e02ff */
[----:B------:R-:W-:-:S07]  /*138e0*/  VIMNMX R2, R2, R3, !PT ;  /* 0x0000000302027248 */ /* 0x000fce0007fe0100 */
.L_x_1248:
[----:B------:R-:W-:Y:S01]  /*138f0*/  IMAD.HI R2, R2, 0x2aaaaaab, RZ ;  /* 0x2aaaaaab02027827 */ /* 0x000fe200078e02ff */
[----:B--2---:R-:W-:Y:S01]  /*13900*/  SHF.R.U32.HI R4, RZ, 0x10, R7 ;  /* 0x00000010ff047819 */ /* 0x004fe20000011607 */
[----:B------:R-:W-:Y:S01]  /*13910*/  BSSY B0, `(.L_x_1252) ;  /* 0x000002a000007945 */ /* 0x000fe20003800000 */
[----:B------:R-:W-:Y:S01]  /*13920*/  LOP3.LUT R8, R7, 0xff, RZ, 0xc0, !PT ;  /* 0x000000ff07087812 */ /* 0x000fe200078ec0ff */
[----:B------:R-:W-:Y:S01]  /*13930*/  IMAD.MOV.U32 R5, RZ, RZ, RZ ;  /* 0x000000ffff057224 */ /* 0x000fe200078e00ff */
[----:B------:R-:W-:Y:S02]  /*13940*/  SHF.R.U32.HI R3, RZ, 0x1f, R2 ;  /* 0x0000001fff037819 */ /* 0x000fe40000011602 */
[----:B------:R-:W-:Y:S01]  /*13950*/  ISETP.NE.AND P0, PT, R4, RZ, PT ;  /* 0x000000ff0400720c */ /* 0x000fe20003f05270 */
[----:B01----:R-:W-:Y:S01]  /*13960*/  IMAD.MOV.U32 R10, RZ, RZ, R5 ;  /* 0x000000ffff0a7224 */ /* 0x003fe200078e0005 */
[----:B------:R-:W-:-:S04]  /*13970*/  LEA.HI.SX32 R3, R2, R3, 0x1c ;  /* 0x0000000302037211 */ /* 0x000fc800078fe2ff */
[----:B------:R-:W-:-:S04]  /*13980*/  VIMNMX R9, RZ, R3, !PT ;  /* 0x00000003ff097248 */ /* 0x000fc80007fe0100 */
[----:B------:R-:W-:Y:S01]  /*13990*/  ISETP.GT.AND P1, PT, R0, R9, PT ;  /* 0x000000090000720c */ /* 0x000fe20003f24270 */
[----:B------:R0:W-:Y:S02]  /*139a0*/  STL [R1+0x34], R9 ;  /* 0x0000340901007387 */ /* 0x0001e40000100800 */
[----:B------:R-:W1:Y:S02]  /*139b0*/  @!P0 LDC R4, c[0x0][0x9f0] ;  /* 0x00027c00ff048b82 */ /* 0x000e640000000800 */
[----:B------:R0:W-:Y:S04]  /*139c0*/  STL [R1+0x38], R5 ;  /* 0x0000380501007387 */ /* 0x0001e80000100800 */
[----:B------:R0:W-:Y:S04]  /*139d0*/  STL [R1+0x40], R8 ;  /* 0x0000400801007387 */ /* 0x0001e80000100800 */
[----:B------:R-:W-:Y:S05]  /*139e0*/  @!P1 BRA `(.L_x_1253) ;  /* 0x0000000000709947 */ /* 0x000fea0003800000 */
[-C--:B01----:R-:W-:Y:S02]  /*139f0*/  IABS R5, R4.reuse ;  /* 0x0000000400057213 */ /* 0x083fe40000000000 */
[----:B------:R-:W-:Y:S02]  /*13a00*/  IABS R7, R4 ;  /* 0x0000000400077213 */ /* 0x000fe40000000000 */
[----:B------:R-:W0:Y:S03]  /*13a10*/  I2F.RP R2, R5 ;  /* 0x0000000500027306 */ /* 0x000e260000209400 */
[----:B------:R-:W-:-:S05]  /*13a20*/  IMAD.MOV R7, RZ, RZ, -R7 ;  /* 0x000000ffff077224 */ /* 0x000fca00078e0a07 */
[----:B0-----:R-:W0:Y:S02]  /*13a30*/  MUFU.RCP R2, R2 ;  /* 0x0000000200027308 */ /* 0x001e240000001000 */
[----:B0-----:R-:W-:-:S06]  /*13a40*/  VIADD R2, R2, 0xffffffe ;  /* 0x0ffffffe02027836 */ /* 0x001fcc0000000000 */
[----:B------:R-:W0:Y:S02]  /*13a50*/  F2I.FTZ.U32.TRUNC.NTZ R3, R2 ;  /* 0x0000000200037305 */ /* 0x000e24000021f000 */
[----:B0-----:R-:W-:-:S04]  /*13a60*/  IMAD.MOV R2, RZ, RZ, -R3 ;  /* 0x000000ffff027224 */ /* 0x001fc800078e0a03 */
[----:B------:R-:W-:Y:S02]  /*13a70*/  IMAD R6, R2, R5, RZ ;  /* 0x0000000502067224 */ /* 0x000fe400078e02ff */
[----:B------:R-:W-:-:S04]  /*13a80*/  IMAD.MOV.U32 R2, RZ, RZ, RZ ;  /* 0x000000ffff027224 */ /* 0x000fc800078e00ff */
[----:B------:R-:W-:Y:S01]  /*13a90*/  IMAD.HI.U32 R6, R3, R6, R2 ;  /* 0x0000000603067227 */ /* 0x000fe200078e0002 */
[----:B------:R-:W-:-:S05]  /*13aa0*/  IADD3 R3, R4, -0x1, R0 ;  /* 0xffffffff04037810 */ /* 0x000fca0007ffe000 */
[----:B------:R-:W-:-:S05]  /*13ab0*/  IMAD.IADD R3, R3, 0x1, -R9 ;  /* 0x0000000103037824 */ /* 0x000fca00078e0a09 */
[----:B------:R-:W-:Y:S02]  /*13ac0*/  IABS R2, R3 ;  /* 0x0000000300027213 */ /* 0x000fe40000000000 */
[----:B------:R-:W-:-:S03]  /*13ad0*/  LOP3.LUT R3, R3, R4, RZ, 0x3c, !PT ;  /* 0x0000000403037212 */ /* 0x000fc600078e3cff */
        /* <DEDUP_REMOVED lines=13> */
.L_x_1253:
[----:B------:R-:W-:Y:S05]  /*13bb0*/  BSYNC B0 ;  /* 0x0000000000007941 */ /* 0x000fea0003800000 */
.L_x_1252:
[----:B------:R-:W-:Y:S01]  /*13bc0*/  IMAD.MOV.U32 R3, RZ, RZ, R10 ;  /* 0x000000ffff037224 */ /* 0x000fe200078e000a */
[----:B------:R-:W-:Y:S03]  /*13bd0*/  BSSY B7, `(.L_x_1254) ;  /* 0x000041a000077945 */ /* 0x000fe60003800000 */
[----:B------:R-:W-:-:S05]  /*13be0*/  IMAD R2, R8, R3, R9 ;  /* 0x0000000308027224 */ /* 0x000fca00078e0209 */
[----:B------:R-:W-:Y:S01]  /*13bf0*/  VIADDMNMX R0, R2, R3, R0, PT ;  /* 0x0000000302007246 */ /* 0x000fe20003800100 */
        /* <DEDUP_REMOVED lines=8> */
[----:B0-----:R-:W0:Y:S01]  /*13c80*/  S2R R5, SR_LANEID ;  /* 0x0000000000057919 */ /* 0x001e220000000000 */
[----:B------:R-:W-:Y:S01]  /*13c90*/  VOTEU.ANY UR4, UPT, PT ;  /* 0x0000000000047886 */ /* 0x000fe200038e0100 */
[----:B------:R-:W3:Y:S01]  /*13ca0*/  LDC.64 R2, c[0x0][0xc60] ;  /* 0x00031800ff027b82 */ /* 0x000ee20000000a00 */
[----:B------:R-:W0:Y:S01]  /*13cb0*/  FLO.U32 R0, UR4 ;  /* 0x0000000400007d00 */ /* 0x000e2200080e0000 */
[----:B------:R-:W-:Y:S01]  /*13cc0*/  ULDC.64 UR6, c[0x0][0x208] ;  /* 0x0000820000067ab9 */ /* 0x000fe20000000a00 */
[----:B0-----:R-:W-:-:S06]  /*13cd0*/  ISETP.EQ.U32.AND P0, PT, R0, R5, PT ;  /* 0x000000050000720c */ /* 0x001fcc0003f02070 */
[----:B------:R-:W3:Y:S07]  /*13ce0*/  POPC R5, UR4 ;  /* 0x0000000400057d09 */ /* 0x000eee0008000000 */
[----:B---3--:R-:W3:Y:S01]  /*13cf0*/  @P0 ATOMG.E.ADD.STRONG.GPU PT, R3, desc[UR6][R2.64], R5 ;  /* 0x00000005020309a8 */ /* 0x008ee200081ee1c6 */
[----:B-1----:R-:W0:Y:S02]  /*13d00*/  S2R R4, SR_LTMASK ;  /* 0x0000000000047919 */ /* 0x002e240000003900 */
[----:B0-----:R-:W-:-:S04]  /*13d10*/  LOP3.LUT R4, R4, UR4, RZ, 0xc0, !PT ;  /* 0x0000000404047c12 */ /* 0x001fc8000f8ec0ff */
[----:B------:R-:W0:Y:S01]  /*13d20*/  POPC R7, R4 ;  /* 0x0000000400077309 */ /* 0x000e220000000000 */
[----:B---3--:R-:W0:Y:S02]  /*13d30*/  SHFL.IDX PT, R0, R3, R0, 0x1f ;  /* 0x00001f0003007589 */ /* 0x008e2400000e0000 */
[----:B0-----:R-:W-:-:S05]  /*13d40*/  IADD3 R0, R0, UR38, R7 ;  /* 0x0000002600007c10 */ /* 0x001fca000fffe007 */
[----:B------:R3:W-:Y:S01]  /*13d50*/  STL [R1], R0 ;  /* 0x0000000001007387 */ /* 0x0007e20000100800 */
[----:B------:R-:W-:Y:S05]  /*13d60*/  BRA `(.L_x_1256) ;  /* 0x0000004000007947 */ /* 0x000fea0003800000 */
.L_x_1255:
        /* <DEDUP_REMOVED lines=8> */
[----:B-1----:R-:W-:Y:S02]  /*13df0*/  IMAD.U32 R4, RZ, RZ, UR6 ;  /* 0x00000006ff047e24 */ /* 0x002fe4000f8e00ff */
[----:B------:R-:W1:Y:S01]  /*13e00*/  LDC.64 R2, c[0x4][R2] ;  /* 0x0100000002027b82 */ /* 0x000e620000000a00 */
[----:B0-----:R-:W-:Y:S02]  /*13e10*/  IMAD.U32 R5, RZ, RZ, UR7 ;  /* 0x00000007ff057e24 */ /* 0x001fe4000f8e00ff */
[----:B------:R-:W-:Y:S02]  /*13e20*/  IMAD.U32 R6, RZ, RZ, UR8 ;  /* 0x00000008ff067e24 */ /* 0x000fe4000f8e00ff */
[----:B------:R-:W-:-:S02]  /*13e30*/  IMAD.U32 R7, RZ, RZ, UR9 ;  /* 0x00000009ff077e24 */ /* 0x000fc4000f8e00ff */
[----:B--2---:R-:W-:Y:S02]  /*13e40*/  IMAD.U32 R10, RZ, RZ, UR4 ;  /* 0x00000004ff0a7e24 */ /* 0x004fe4000f8e00ff */
[----:B------:R-:W-:Y:S02]  /*13e50*/  IMAD.U32 R11, RZ, RZ, UR5 ;  /* 0x00000005ff0b7e24 */ /* 0x000fe4000f8e00ff */
[----:B------:R-:W-:Y:S02]  /*13e60*/  IMAD.MOV.U32 R8, RZ, RZ, 0x70 ;  /* 0x00000070ff087424 */ /* 0x000fe400078e00ff */
[----:B------:R-:W-:Y:S02]  /*13e70*/  IMAD.MOV.U32 R12, RZ, RZ, 0x1 ;  /* 0x00000001ff0c7424 */ /* 0x000fe400078e00ff */
[----:B------:R-:W-:-:S07]  /*13e80*/  IMAD.MOV.U32 R13, RZ, RZ, RZ ;  /* 0x000000ffff0d7224 */ /* 0x000fce00078e00ff */
[----:B------:R-:W-:-:S07]  /*13e90*/  LEPC R20, `(.L_x_1258) ;  /* 0x000000001014794e */ /* 0x000fce0000000000 */
[----:B-1----:R-:W-:Y:S05]  /*13ea0*/  CALL.ABS.NOINC R2 ;  /* 0x0000000002007343 */ /* 0x002fea0003c00000 */
.L_x_1258:
[----:B------:R-:W-:Y:S05]  /*13eb0*/  BSYNC B6 ;  /* 0x0000000000067941 */ /* 0x000fea0003800000 */
.L_x_1257:
        /* <DEDUP_REMOVED lines=9> */
[----:B-1----:R-:W-:Y:S02]  /*13f50*/  IMAD.U32 R4, RZ, RZ, UR6 ;  /* 0x00000006ff047e24 */ /* 0x002fe4000f8e00ff */
[----:B0-----:R-:W-:Y:S02]  /*13f60*/  IMAD.U32 R5, RZ, RZ, UR7 ;  /* 0x00000007ff057e24 */ /* 0x001fe4000f8e00ff */
[----:B------:R-:W-:Y:S02]  /*13f70*/  IMAD.U32 R6, RZ, RZ, UR8 ;  /* 0x00000008ff067e24 */ /* 0x000fe4000f8e00ff */
[----:B------:R-:W-:-:S02]  /*13f80*/  IMAD.U32 R7, RZ, RZ, UR9 ;  /* 0x00000009ff077e24 */ /* 0x000fc4000f8e00ff */
[----:B--2---:R-:W-:Y:S02]  /*13f90*/  IMAD.U32 R10, RZ, RZ, UR4 ;  /* 0x00000004ff0a7e24 */ /* 0x004fe4000f8e00ff */
[----:B------:R-:W-:Y:S02]  /*13fa0*/  IMAD.U32 R11, RZ, RZ, UR5 ;  /* 0x00000005ff0b7e24 */ /* 0x000fe4000f8e00ff */
[----:B------:R-:W-:Y:S02]  /*13fb0*/  IMAD.MOV.U32 R8, RZ, RZ, 0x70 ;  /* 0x00000070ff087424 */ /* 0x000fe400078e00ff */
[----:B------:R-:W-:Y:S02]  /*13fc0*/  IMAD.MOV.U32 R12, RZ, RZ, 0x1 ;  /* 0x00000001ff0c7424 */ /* 0x000fe400078e00ff */
[----:B---3--:R-:W-:-:S07]  /*13fd0*/  IMAD.MOV.U32 R13, RZ, RZ, RZ ;  /* 0x000000ffff0d7224 */ /* 0x008fce00078e00ff */
[----:B------:R-:W-:-:S07]  /*13fe0*/  LEPC R20, `(.L_x_1261) ;  /* 0x000000001014794e */ /* 0x000fce0000000000 */
[----:B----4-:R-:W-:Y:S05]  /*13ff0*/  CALL.ABS.NOINC R2 ;  /* 0x0000000002007343 */ /* 0x010fea0003c00000 */
.L_x_1261:
        /* <DEDUP_REMOVED lines=15> */
.L_x_1260:
[----:B------:R-:W-:Y:S05]  /*140f0*/  BSYNC B6 ;  /* 0x0000000000067941 */ /* 0x000fea0003800000 */
.L_x_1259:
[----:B------:R-:W3:Y:S01]  /*14100*/  LDL R0, [R1+0xc] ;  /* 0x00000c0001007983 */ /* 0x000ee20000100800 */
[----:B------:R-:W-:Y:S02]  /*14110*/  ULDC.64 UR4, c[0x0][0x9f8] ;  /* 0x00027e0000047ab9 */ /* 0x000fe40000000a00 */
[----:B------:R-:W-:Y:S01]  /*14120*/  ISETP.NE.U32.AND P0, PT, RZ, UR4, PT ;  /* 0x00000004ff007c0c */ /* 0x000fe2000bf05070 */
[----:B------:R-:W4:Y:S01]  /*14130*/  LDL R17, [R1+0x3c] ;  /* 0x00003c0001117983 */ /* 0x000f220000100800 */
[----:B------:R-:W-:Y:S02]  /*14140*/  ULDC.64 UR6, c[0x0][0x208] ;  /* 0x0000820000067ab9 */ /* 0x000fe40000000a00 */
[----:B------:R-:W-:Y:S01]  /*14150*/  ISETP.NE.AND.EX P0, PT, RZ, UR5, PT, P0 ;  /* 0x00000005ff007c0c */ /* 0x000fe2000bf05300 */
[----:B------:R-:W-:-:S12]  /*14160*/  ULDC.64 UR4, c[0x0][0xa08] ;  /* 0x0002820000047ab9 */ /* 0x000fd80000000a00 */
[----:B------:R-:W5:Y:S01]  /*14170*/  @P0 LDC.64 R2, c[0x0][0x9f8] ;  /* 0x00027e00ff020b82 */ /* 0x000f620000000a00 */
[----:B---3--:R-:W-:Y:S02]  /*14180*/  IMAD.MOV.U32 R7, RZ, RZ, R0 ;  /* 0x000000ffff077224 */ /* 0x008fe400078e0000 */
[----:B-----5:R-:W-:-:S05]  /*14190*/  @P0 IMAD.WIDE R2, R0, 0x4, R2 ;  /* 0x0000000400020825 */ /* 0x020fca00078e0202 */
[----:B------:R3:W0:Y:S01]  /*141a0*/  @P0 LDG.E R7, desc[UR6][R2.64] ;  /* 0x0000000602070981 */ /* 0x000622000c1e1900 */
[----:B----4-:R-:W-:Y:S01]  /*141b0*/  VIADD R0, R17, 0xffffffff ;  /* 0xffffffff11007836 */ /* 0x010fe20000000000 */
[----:B---3--:R-:W3:Y:S02]  /*141c0*/  LDC.64 R2, c[0x0][0x418] ;  /* 0x00010600ff027b82 */ /* 0x008ee40000000a00 */
[----:B---3--:R-:W-:Y:S01]  /*141d0*/  LOP3.LUT P0, RZ, R2, UR4, RZ, 0xfc, !PT ;  /* 0x0000000402ff7c12 */ /* 0x008fe2000f80fcff */
[----:B------:R-:W-:-:S03]  /*141e0*/  UMOV UR4, 0xffffffff ;  /* 0xffffffff00047882 */ /* 0x000fc60000000000 */
[----:B------:R-:W-:Y:S02]  /*141f0*/  LOP3.LUT P0, RZ, R3, UR5, RZ, 0xfc, P0 ;  /* 0x0000000503ff7c12 */ /* 0x000fe4000800fcff */
[----:B0-----:R-:W-:Y:S01]  /*14200*/  SHF.R.S32.HI R8, RZ, 0x1f, R7 ;  /* 0x0000001fff087819 */ /* 0x001fe20000011407 */
[----:B------:R0:W-:Y:S01]  /*14210*/  STL [R1+0x8], R7 ;  /* 0x0000080701007387 */ /* 0x0001e20000100800 */
[----:B------:R-:W-:-:S03]  /*14220*/  SEL R17, R7, RZ, !P0 ;  /* 0x000000ff07117207 */ /* 0x000fc60004000000 */
[----:B------:R0:W-:Y:S01]  /*14230*/  STL [R1+0x1c], R8 ;  /* 0x00001c0801007387 */ /* 0x0001e20000100800 */
[----:B------:R-:W-:Y:S05]  /*14240*/  BRA.DIV UR4, `(.L_x_1262) ;  /* 0x00000056041c7947 */ /* 0x000fea000b800000 */
[----:B-1----:R-:W1:Y:S02]  /*14250*/  S2R R4, SR_TID.X ;  /* 0x0000000000047919 */ /* 0x002e640000002100 */
[----:B-1----:R-:W-:-:S04]  /*14260*/  SHF.R.U32.HI R4, RZ, 0x5, R4 ;  /* 0x00000005ff047819 */ /* 0x002fc80000011604 */
[----:B------:R-:W-:-:S05]  /*14270*/  LOP3.LUT R4, R4, 0x3, RZ, 0xc0, !PT ;  /* 0x0000000304047812 */ /* 0x000fca00078ec0ff */
[----:B------:R1:W3:Y:S02]  /*14280*/  SHFL.IDX PT, R14, R4, RZ, 0x1f ;  /* 0x00001fff040e7589 */ /* 0x0002e400000e0000 */
.L_x_1368:
[----:B-1----:R-:W4:Y:S01]  /*14290*/  LDL.LU R4, [R1+0x18] ;  /* 0x0000180001047983 */ /* 0x002f220000300800 */
[----:B------:R-:W-:Y:S02]  /*142a0*/  PLOP3.LUT P1, PT, PT, PT, PT, 0x8, 0x0 ;  /* 0x000000000000781c */ /* 0x000fe40003f2e170 */
[----:B---3--:R-:W-:Y:S01]  /*142b0*/  ISETP.NE.AND P0, PT, R14, RZ, PT ;  /* 0x000000ff0e00720c */ /* 0x008fe20003f05270 */
[----:B------:R1:W-:Y:S01]  /*142c0*/  STL [R1+0x4], R0 ;  /* 0x0000040001007387 */ /* 0x0003e20000100800 */
[----:B----4-:R-:W-:-:S09]  /*142d0*/  LOP3.LUT R4, R4, 0xfffffffe, RZ, 0xc0, !PT ;  /* 0xfffffffe04047812 */ /* 0x010fd200078ec0ff */
[----:B------:R-:W-:-:S05]  /*142e0*/  @P1 LOP3.LUT R4, R4, 0x1, RZ, 0xfc, !PT ;  /* 0x0000000104041812 */ /* 0x000fca00078efcff */
[----:B------:R1:W-:Y:S01]  /*142f0*/  STL [R1+0x18], R4 ;  /* 0x0000180401007387 */ /* 0x0003e20000100800 */
[----:B------:R-:W-:Y:S05]  /*14300*/  @P0 BRA `(.L_x_1263) ;  /* 0x00000004003c0947 */ /* 0x000fea0003800000 */
[----:B------:R-:W-:-:S03]  /*14310*/  UMOV UR4, 0xffffffff ;  /* 0xffffffff00047882 */ /* 0x000fc60000000000 */
[----:B------:R-:W-:Y:S05]  /*14320*/  BRA.DIV UR4, `(.L_x_1264) ;  /* 0x0000005604187947 */ /* 0x000fea000b800000 */
[----:B------:R-:W-:-:S13]  /*14330*/  ELECT P6, URZ, PT ;  /* 0x00000000003f782f */ /* 0x000fda00038c0000 */
.L_x_1371:
[----:B------:R-:W-:Y:S05]  /*14340*/  @!P6 BRA `(.L_x_1263) ;  /* 0x00000004002ce947 */ /* 0x000fea0003800000 */
[----:B------:R-:W-:-:S04]  /*14350*/  ISETP.NE.U32.AND P0, PT, R2, RZ, PT ;  /* 0x000000ff0200720c */ /* 0x000fc80003f05070 */
[----:B------:R-:W-:-:S13]  /*14360*/  ISETP.NE.AND.EX P0, PT, R3, RZ, PT, P0 ;  /* 0x000000ff0300720c */ /* 0x000fda0003f05300 */
[----:B------:R-:W-:Y:S05]  /*14370*/  @!P0 BRA `(.L_x_1265) ;  /* 0x0000000000548947 */ /* 0x000fea0003800000 */
[----:B------:R-:W3:Y:S01]  /*14380*/  LDC R6, c[0x0][0x43c] ;  /* 0x00010f00ff067b82 */ /* 0x000ee20000000800 */
[----:B------:R-:W-:Y:S01]  /*14390*/  IMAD.MOV.U32 R9, RZ, RZ, R0 ;  /* 0x000000ffff097224 */ /* 0x000fe200078e0000 */
[----:B------:R-:W-:Y:S01]  /*143a0*/  ULDC.64 UR4, c[0x0][0x428] ;  /* 0x00010a0000047ab9 */ /* 0x000fe20000000a00 */
[----:B------:R-:W-:Y:S02]  /*143b0*/  ULDC.64 UR6, c[0x0][0x208] ;  /* 0x0000820000067ab9 */ /* 0x000fe40000000a00 */
[----:B-1----:R-:W-:Y:S01]  /*143c0*/  IMAD.MOV.U32 R0, RZ, RZ, R9 ;  /* 0x000000ffff007224 */ /* 0x002fe200078e0009 */
[----:B---3--:R-:W-:-:S13]  /*143d0*/  ISETP.NE.AND P0, PT, R6, 0x1, PT ;  /* 0x000000010600780c */ /* 0x008fda0003f05270 */
        /* <DEDUP_REMOVED lines=15> */
.L_x_1265:
[----:B---3--:R-:W3:Y:S01]  /*144d0*/  LDL R2, [R1+0x10] ;  /* 0x0000100001027983 */ /* 0x008ee20000100800 */
[----:B-1----:R-:W-:Y:S01]  /*144e0*/  IMAD R0, R19, 0x8, R18 ;  /* 0x0000000813007824 */ /* 0x002fe200078e0212 */
[----:B---3--:R-:W-:-:S04]  /*144f0*/  SHF.L.U32 R2, R2, 0x1f, RZ ;  /* 0x0000001f02027819 */ /* 0x008fc800000006ff */
[----:B------:R-:W1:Y:S02]  /*14500*/  SYNCS.PHASECHK.TRANS64.TRYWAIT P0, [R0+URZ+0x2a840], R2 ;  /* 0x02a84002000075a7 */ /* 0x000e64000800017f */
[----:B-1----:R-:W-:Y:S05]  /*14510*/  @!P0 BRA `(.L_x_1266) ;  /* 0x0000005000bc8947 */ /* 0x002fea0003800000 */
.L_x_1372:
[----:B------:R-:W3:Y:S02]  /*14520*/  S2R R3, SR_TID.X ;  /* 0x0000000000037919 */ /* 0x000ee40000002100 */
[----:B---3--:R-:W-:-:S04]  /*14530*/  LOP3.LUT R3, R3, 0x7f, RZ, 0xc0, !PT ;  /* 0x0000007f03037812 */ /* 0x008fc800078ec0ff */
[----:B------:R-:W-:-:S13]  /*14540*/  ISETP.NE.AND P0, PT, R3, RZ, PT ;  /* 0x000000ff0300720c */ /* 0x000fda0003f05270 */
        /* <DEDUP_REMOVED lines=8> */
.L_x_1267:
[----:B------:R-:W3:Y:S04]  /*145d0*/  LDL R4, [R1+0x4] ;  /* 0x0000040001047983 */ /* 0x000ee80000100800 */
[----:B------:R-:W4:Y:S04]  /*145e0*/  LDL R3, [R1+0x14] ;  /* 0x0000140001037983 */ /* 0x000f280000100800 */
[----:B-1----:R-:W2:Y:S01]  /*145f0*/  LDL.LU R2, [R1+0x18] ;  /* 0x0000180001027983 */ /* 0x002ea20000300800 */
        /* <DEDUP_REMOVED lines=17> */
[----:B---3--:R-:W-:Y:S02]  /*14710*/  R2UR UR11, R4 ;  /* 0x00000000040b72ca */ /* 0x008fe400000e0000 */
[----:B----4-:R-:W-:Y:S02]  /*14720*/  R2UR UR5, R3 ;  /* 0x00000000030572ca */ /* 0x010fe400000e0000 */
[----:B--2---:R-:W-:-:S04]  /*14730*/  LOP3.LUT R2, R2, 0xfffffffe, RZ, 0xc0, !PT ;  /* 0xfffffffe02027812 */ /* 0x004fc800078ec0ff */
[----:B------:R-:W-:-:S07]  /*14740*/  @P0 LOP3.LUT R2, R2, 0x1, RZ, 0xfc, !PT ;  /* 0x0000000102020812 */ /* 0x000fce00078efcff */
[----:B------:R-:W-:Y:S01]  /*14750*/  UIMAD UR11, UR11, 0x60, UR5 ;  /* 0x000000600b0b78a4 */ /* 0x000fe2000f8e0205 */
        /* <DEDUP_REMOVED lines=9> */
[----:B---3--:R-:W-:Y:S01]  /*147f0*/  NOP ;  /* 0x0000000000007918 */ /* 0x008fe20000000000 */
.L_x_1263:
[----:B------:R-:W1:Y:S01]  /*14800*/  LDL.LU R3, [R1+0x30] ;  /* 0x0000300001037983 */ /* 0x000e620000300800 */
[----:B------:R-:W-:Y:S05]  /*14810*/  WARPSYNC.ALL ;  /* 0x0000000000007948 */ /* 0x000fea0003800000 */
[----:B------:R-:W-:Y:S01]  /*14820*/  ULDC.64 UR4, c[0x0][0x298] ;  /* 0x0000a60000047ab9 */ /* 0x000fe20000000a00 */
[----:B------:R-:W-:Y:S01]  /*14830*/  BSSY B6, `(.L_x_1268) ;  /* 0x000001c000067945 */ /* 0x000fe20003800000 */
[----:B------:R-:W-:Y:S01]  /*14840*/  BAR.SYNC.DEFER_BLOCKING 0x8, 0x180 ;  /* 0x0206000000007b1d */ /* 0x000fe20000010000 */
[----:B-1----:R-:W-:Y:S01]  /*14850*/  SHF.R.S32.HI R0, RZ, 0x1f, R3 ;  /* 0x0000001fff007819 */ /* 0x002fe20000011403 */
[----:B------:R-:W-:-:S04]  /*14860*/  IMAD.WIDE.U32 R4, R3, UR4, RZ ;  /* 0x0000000403047c25 */ /* 0x000fc8000f8e00ff */
[----:B------:R-:W-:Y:S01]  /*14870*/  IMAD R2, R0, UR4, RZ ;  /* 0x0000000400027c24 */ /* 0x000fe2000f8e02ff */
[----:B------:R1:W-:Y:S01]  /*14880*/  STL.64 [R1+0x48], R4 ;  /* 0x0000480401007387 */ /* 0x0003e20000100a00 */
[----:B------:R-:W-:Y:S02]  /*14890*/  VIADD R0, R18, 0xc400 ;  /* 0x0000c40012007836 */ /* 0x000fe40000000000 */
[----:B------:R-:W-:-:S03]  /*148a0*/  IMAD R2, R3, UR5, R2 ;  /* 0x0000000503027c24 */ /* 0x000fc6000f8e0202 */
[----:B------:R-:W-:Y:S01]  /*148b0*/  LOP3.LUT P0, RZ, R0, 0x3ff, RZ, 0xc0, !PT ;  /* 0x000003ff00ff7812 */ /* 0x000fe2000780c0ff */
[----:B------:R-:W-:-:S05]  /*148c0*/  IMAD.IADD R0, R5, 0x1, R2 ;  /* 0x0000000105007824 */ /* 0x000fca00078e0202 */
[----:B------:R1:W-:Y:S07]  /*148d0*/  STL [R1+0x30], R0 ;  /* 0x0000300001007387 */ /* 0x0003ee0000100800 */
[----:B------:R-:W-:Y:S05]  /*148e0*/  @!P0 BRA `(.L_x_1269) ;  /* 0x0000000000408947 */ /* 0x000fea0003800000 */
[----:B------:R-:W-:Y:S01]  /*148f0*/  MOV R2, 0x0 ;  /* 0x0000000000027802 */ /* 0x000fe20000000f00 */
[----:B------:R-:W-:Y:S01]  /*14900*/  ULDC.64 UR6, c[0x4][0xb8] ;  /* 0x01002e0000067ab9 */ /* 0x000fe20000000a00 */
[----:B------:R-:W-:Y:S01]  /*14910*/  ULDC.64 UR8, c[0x4][0xc0] ;  /* 0x0100300000087ab9 */ /* 0x000fe20000000a00 */
[----:B------:R-:W-:Y:S01]  /*14920*/  ULDC.64 UR4, c[0x4][0x20] ;  /* 0x0100080000047ab9 */ /* 0x000fe20000000a00 */
[----:B-1----:R-:W-:Y:S02]  /*14930*/  IMAD.U32 R4, RZ, RZ, UR6 ;  /* 0x00000006ff047e24 */ /* 0x002fe4000f8e00ff */
[----:B------:R-:W1:Y:S01]  /*14940*/  LDC.64 R2, c[0x4][R2] ;  /* 0x0100000002027b82 */ /* 0x000e620000000a00 */
[----:B------:R-:W-:Y:S02]  /*14950*/  IMAD.U32 R5, RZ, RZ, UR7 ;  /* 0x00000007ff057e24 */ /* 0x000fe4000f8e00ff */
[----:B------:R-:W-:Y:S02]  /*14960*/  IMAD.U32 R6, RZ, RZ, UR8 ;  /* 0x00000008ff067e24 */ /* 0x000fe4000f8e00ff */
[----:B0-----:R-:W-:-:S02]  /*14970*/  IMAD.U32 R7, RZ, RZ, UR9 ;  /* 0x00000009ff077e24 */ /* 0x001fc4000f8e00ff */
[----:B--2---:R-:W-:Y:S02]  /*14980*/  IMAD.U32 R10, RZ, RZ, UR4 ;  /* 0x00000004ff0a7e24 */ /* 0x004fe4000f8e00ff */
[----:B------:R-:W-:Y:S02]  /*14990*/  IMAD.U32 R11, RZ, RZ, UR5 ;  /* 0x00000005ff0b7e24 */ /* 0x000fe4000f8e00ff */
[----:B------:R-:W-:Y:S02]  /*149a0*/  IMAD.MOV.U32 R8, RZ, RZ, 0x70 ;  /* 0x00000070ff087424 */ /* 0x000fe400078e00ff */
[----:B------:R-:W-:Y:S02]  /*149b0*/  IMAD.MOV.U32 R12, RZ, RZ, 0x1 ;  /* 0x00000001ff0c7424 */ /* 0x000fe400078e00ff */
[----:B------:R-:W-:-:S07]  /*149c0*/  IMAD.MOV.U32 R13, RZ, RZ, RZ ;  /* 0x000000ffff0d7224 */ /* 0x000fce00078e00ff */
[----:B------:R-:W-:-:S07]  /*149d0*/  LEPC R20, `(.L_x_1269) ;  /* 0x000000001014794e */ /* 0x000fce0000000000 */
[----:B-1----:R-:W-:Y:S05]  /*149e0*/  CALL.ABS.NOINC R2 ;  /* 0x0000000002007343 */ /* 0x002fea0003c00000 */
.L_x_1269:
[----:B------:R-:W-:Y:S05]  /*149f0*/  BSYNC B6 ;  /* 0x0000000000067941 */ /* 0x000fea0003800000 */
.L_x_1268:
[----:B-1----:R-:W3:Y:S01]  /*14a00*/  LDL.LU R0, [R1+0x30] ;  /* 0x0000300001007983 */ /* 0x002ee20000300800 */
[----:B------:R-:W-:Y:S01]  /*14a10*/  ULDC.64 UR6, c[0x0][0xa00] ;  /* 0x0002800000067ab9 */ /* 0x000fe20000000a00 */
[----:B0-----:R-:W0:Y:S01]  /*14a20*/  LDC R7, c[0x0][0x448] ;  /* 0x00011200ff077b82 */ /* 0x001e220000000800 */
[----:B------:R-:W-:Y:S01]  /*14a30*/  ULDC.64 UR4, c[0x0][0x2d8] ;  /* 0x0000b60000047ab9 */ /* 0x000fe20000000a00 */
[----:B------:R-:W3:Y:S04]  /*14a40*/  LDL.LU.64 R2, [R1+0x48] ;  /* 0x0000480001027983 */ /* 0x000ee80000300a00 */
[----:B------:R-:W4:Y:S04]  /*14a50*/  LDL R5, [R1+0xc] ;  /* 0x00000c0001057983 */ /* 0x000f280000100800 */
[----:B------:R-:W4:Y:S01]  /*14a60*/  LDL R9, [R1+0x28] ;  /* 0x0000280001097983 */ /* 0x000f220000100800 */
[----:B------:R-:W-:-:S04]  /*14a70*/  ISETP.NE.U32.AND P0, PT, RZ, UR6, PT ;  /* 0x00000006ff007c0c */ /* 0x000fc8000bf05070 */
[----:B------:R-:W-:Y:S01]  /*14a80*/  ISETP.NE.AND.EX P0, PT, RZ, UR7, PT, P0 ;  /* 0x00000007ff007c0c */ /* 0x000fe2000bf05300 */
[----:B------:R-:W1:Y:S01]  /*14a90*/  S2R R8, SR_TID.X ;  /* 0x0000000000087919 */ /* 0x000e620000002100 */
[----:B------:R-:W-:Y:S01]  /*14aa0*/  ULDC.64 UR6, c[0x0][0x280] ;  /* 0x0000a00000067ab9 */ /* 0x000fe20000000a00 */
[----:B--2---:R-:W2:Y:S01]  /*14ab0*/  S2R R10, SR_TID.X ;  /* 0x00000000000a7919 */ /* 0x004ea20000002100 */
[----:B-1----:R-:W-:Y:S02]  /*14ac0*/  IMAD.SHL.U32 R8, R8, 0x10, RZ ;  /* 0x0000001008087824 */ /* 0x002fe400078e00ff */
[----:B--2---:R-:W-:-:S05]  /*14ad0*/  IMAD.SHL.U32 R10, R10, 0x8, RZ ;  /* 0x000000080a0a7824 */ /* 0x004fca00078e00ff */
[----:B------:R-:W-:-:S04]  /*14ae0*/  LOP3.LUT R10, R10, 0x38, RZ, 0xc0, !PT ;  /* 0x000000380a0a7812 */ /* 0x000fc800078ec0ff */
[C---:B------:R-:W-:Y:S02]  /*14af0*/  LOP3.LUT R11, R10.reuse, 0x40, RZ, 0xfc, !PT ;  /* 0x000000400a0b7812 */ /* 0x040fe400078efcff */
[----:B------:R-:W-:Y:S01]  /*14b00*/  LOP3.LUT R10, R10, 0x80, RZ, 0xfc, !PT ;  /* 0x000000800a0a7812 */ /* 0x000fe200078efcff */
[----:B---3--:R-:W-:Y:S01]  /*14b10*/  IMAD.MOV.U32 R3, RZ, RZ, R0 ;  /* 0x000000ffff037224 */ /* 0x008fe200078e0000 */
[----:B----4-:R-:W-:-:S04]  /*14b20*/  SHF.R.S32.HI R0, RZ, 0x1f, R5 ;  /* 0x0000001fff007819 */ /* 0x010fc80000011405 */
[----:B------:R-:W-:Y:S02]  /*14b30*/  SEL R4, R0, RZ, !P0 ;  /* 0x000000ff00047207 */ /* 0x000fe40004000000 */
[----:B------:R-:W-:Y:S02]  /*14b40*/  SEL R0, R5, RZ, !P0 ;  /* 0x000000ff05007207 */ /* 0x000fe40004000000 */
[----:B------:R-:W1:Y:S01]  /*14b50*/  S2R R5, SR_TID.X ;  /* 0x0000000000057919 */ /* 0x000e620000002100 */
[----:B0-----:R-:W-:Y:S01]  /*14b60*/  ISETP.NE.AND P0, PT, R7, 0x1, PT ;  /* 0x000000010700780c */ /* 0x001fe20003f05270 */
[----:B------:R-:W-:-:S04]  /*14b70*/  IMAD.WIDE.U32 R2, R16, UR4, R2 ;  /* 0x0000000410027c25 */ /* 0x000fc8000f8e0002 */
[----:B------:R-:W-:Y:S01]  /*14b80*/  IMAD R3, R16, UR5, R3 ;  /* 0x0000000510037c24 */ /* 0x000fe2000f8e0203 */
[----:B------:R-:W-:-:S07]  /*14b90*/  ULDC.64 UR4, c[0x0][0x2e0] ;  /* 0x0000b80000047ab9 */ /* 0x000fce0000000a00 */
[----:B------:R-:W0:Y:S01]  /*14ba0*/  @P0 LDC R6, c[0x0][0x450] ;  /* 0x00011400ff060b82 */ /* 0x000e220000000800 */
[----:B-1----:R-:W-:-:S04]  /*14bb0*/  LOP3.LUT R5, R5, 0x7f, RZ, 0xc0, !PT ;  /* 0x0000007f05057812 */ /* 0x002fc800078ec0ff */
[----:B------:R-:W-:-:S04]  /*14bc0*/  SHF.R.U32.HI R5, RZ, 0x3, R5 ;  /* 0x00000003ff057819 */ /* 0x000fc80000011605 */
[----:B------:R-:W-:Y:S02]  /*14bd0*/  LOP3.LUT R8, R5, 0x70, R8, 0xf8, !PT ;  /* 0x0000007005087812 */ /* 0x000fe400078ef808 */
[----:B------:R-:W1:Y:S01]  /*14be0*/  @P0 LDC R5, c[0x0][0x44c] ;  /* 0x00011300ff050b82 */ /* 0x000e620000000800 */
[----:B------:R-:W-:Y:S02]  /*14bf0*/  IMAD R4, R4, UR4, RZ ;  /* 0x0000000404047c24 */ /* 0x000fe4000f8e02ff */
[----:B------:R-:W-:-:S04]  /*14c00*/  IMAD.WIDE.U32 R2, R0, UR4, R2 ;  /* 0x0000000400027c25 */ /* 0x000fc8000f8e0002 */
[----:B------:R-:W-:Y:S01]  /*14c10*/  IMAD R0, R0, UR5, R4 ;  /* 0x0000000500007c24 */ /* 0x000fe2000f8e0204 */
[----:B------:R-:W-:Y:S01]  /*14c20*/  ULDC.64 UR4, c[0x0][0x2d0] ;  /* 0x0000b40000047ab9 */ /* 0x000fe20000000a00 */
[----:B------:R-:W-:Y:S02]  /*14c30*/  IMAD.IADD R4, R8, 0x1, R9 ;  /* 0x0000000108047824 */ /* 0x000fe400078e0209 */
[----:B------:R-:W-:Y:S02]  /*14c40*/  IMAD.IADD R3, R3, 0x1, R0 ;  /* 0x0000000103037824 */ /* 0x000fe400078e0200 */
[----:B------:R-:W-:Y:S02]  /*14c50*/  IMAD.MOV.U32 R0, RZ, RZ, R4 ;  /* 0x000000ffff007224 */ /* 0x000fe400078e0004 */
[----:B-1----:R-:W-:-:S05]  /*14c60*/  @P0 IMAD.HI.U32 R5, R4, R5, RZ ;  /* 0x0000000504050227 */ /* 0x002fca00078e00ff */
[----:B0-----:R-:W-:-:S05]  /*14c70*/  @P0 SHF.R.U32.HI R0, RZ, R6, R5 ;  /* 0x00000006ff000219 */ /* 0x001fca0000011605 */
        /* <DEDUP_REMOVED lines=14> */
[----:B------:R-:W1:Y:S01]  /*14d60*/  S2R R8, SR_TID.X ;  /* 0x0000000000087919 */ /* 0x000e620000002100 */
[----:B------:R-:W-:Y:S01]  /*14d70*/  IMAD R0, R4, UR5, R0 ;  /* 0x0000000504007c24 */ /* 0x000fe2000f8e0200 */
[----:B------:R-:W-:-:S03]  /*14d80*/  LEA R4, P3, R2, UR6, 0x1 ;  /* 0x0000000602047c11 */ /* 0x000fc6000f8608ff */
[----:B------:R-:W-:Y:S01]  /*14d90*/  IMAD.IADD R0, R3, 0x1, R0 ;  /* 0x0000000103007824 */ /* 0x000fe200078e0200 */
[----:B------:R-:W-:-:S04]  /*14da0*/  ISETP.GE.AND P1, PT, R11, UR4, PT ;  /* 0x000000040b007c0c */ /* 0x000fc8000bf26270 */
[----:B------:R-:W-:Y:S01]  /*14db0*/  LEA.HI.X R3, R2, UR7, R0, 0x1, P3 ;  /* 0x0000000702037c11 */ /* 0x000fe200098f0c00 */
[----:B-1----:R-:W-:-:S05]  /*14dc0*/  IMAD.SHL.U32 R8, R8, 0x8, RZ ;  /* 0x0000000808087824 */ /* 0x002fca00078e00ff */
[----:B------:R-:W-:-:S04]  /*14dd0*/  LOP3.LUT R8, R8, 0x38, RZ, 0xc0, !PT ;  /* 0x0000003808087812 */ /* 0x000fc800078ec0ff */
[----:B------:R-:W-:Y:S01]  /*14de0*/  ISETP.GE.AND P2, PT, R8, UR4, PT ;  /* 0x0000000408007c0c */ /* 0x000fe2000bf46270 */
[----:B------:R-:W-:-:S03]  /*14df0*/  UMOV UR4, 0xffffffff ;  /* 0xffffffff00047882 */ /* 0x000fc60000000000 */
[----:B0-----:R-:W-:Y:S09]  /*14e00*/  BRA.DIV UR4, `(.L_x_1270) ;  /* 0x0000004a04947947 */ /* 0x001ff2000b800000 */
[----:B------:R-:W0:Y:S01]  /*14e10*/  S2R R6, SR_TID.X ;  /* 0x0000000000067919 */ /* 0x000e220000002100 */
[----:B------:R-:W2:Y:S01]  /*14e20*/  LDL.LU R9, [R1+0x28] ;  /* 0x0000280001097983 */ /* 0x000ea20000300800 */
[----:B0-----:R-:W-:-:S04]  /*14e30*/  LOP3.LUT R6, R6, 0x7f, RZ, 0xc0, !PT ;  /* 0x0000007f06067812 */ /* 0x001fc800078ec0ff */
[----:B------:R-:W-:Y:S02]  /*14e40*/  SHF.R.U32.HI R8, RZ, 0x3, R6 ;  /* 0x00000003ff087819 */ /* 0x000fe40000011606 */
[----:B------:R-:W3:Y:S01]  /*14e50*/  LDL.LU R6, [R1+0x2c] ;  /* 0x00002c0001067983 */ /* 0x000ee20000300800 */
[----:B------:R-:W0:Y:S01]  /*14e60*/  S2R R11, SR_TID.X ;  /* 0x00000000000b7919 */ /* 0x000e220000002100 */
[----:B------:R-:W-:Y:S01]  /*14e70*/  ULDC.64 UR4, c[0x0][0x208] ;  /* 0x0000820000047ab9 */ /* 0x000fe20000000a00 */
[----:B0-----:R-:W-:-:S05]  /*14e80*/  IMAD.SHL.U32 R11, R11, 0x8, RZ ;  /* 0x000000080b0b7824 */ /* 0x001fca00078e00ff */
[----:B------:R-:W-:Y:S01]  /*14e90*/  LOP3.LUT R11, R11, 0x38, RZ, 0xc0, !PT ;  /* 0x000000380b0b7812 */ /* 0x000fe200078ec0ff */
[----:B--2---:R-:W-:-:S04]  /*14ea0*/  IMAD.IADD R0, R8, 0x1, R9 ;  /* 0x0000000108007824 */ /* 0x004fc800078e0209 */
[----:B------:R-:W-:Y:S01]  /*14eb0*/  VIADD R5, R0, 0x10 ;  /* 0x0000001000057836 */ /* 0x000fe20000000000 */
[----:B------:R-:W-:Y:S01]  /*14ec0*/  SHFL.IDX PT, R9, R3, 0x1, 0x181f ;  /* 0x00381f0003097f89 */ /* 0x000fe200000e0000 */
[----:B---3--:R-:W-:-:S03]  /*14ed0*/  IMAD R2, R6, R7, RZ ;  /* 0x0000000706027224 */ /* 0x008fc600078e02ff */
[----:B------:R-:W0:Y:S04]  /*14ee0*/  SHFL.IDX PT, R7, R4, RZ, 0x181f ;  /* 0x00181fff04077589 */ /* 0x000e2800000e0000 */
[----:B------:R-:W1:Y:S01]  /*14ef0*/  SHFL.IDX PT, R6, R3, RZ, 0x181f ;  /* 0x00181fff03067589 */ /* 0x000e6200000e0000 */
[-C--:B------:R-:W-:Y:S02]  /*14f00*/  ISETP.GE.AND P4, PT, R0, R2.reuse, PT ;  /* 0x000000020000720c */ /* 0x080fe40003f86270 */
[----:B------:R-:W-:Y:S02]  /*14f10*/  ISETP.GE.AND P3, PT, R5, R2, PT ;  /* 0x000000020500720c */ /* 0x000fe40003f66270 */
[----:B------:R-:W2:Y:S09]  /*14f20*/  SHFL.IDX PT, R5, R4, 0x1, 0x181f ;  /* 0x00381f0004057f89 */ /* 0x000eb200000e0000 */
[----:B0-----:R-:W-:-:S05]  /*14f30*/  @!P4 LEA R7, P5, R11, R7, 0x1 ;  /* 0x000000070b07c211 */ /* 0x001fca00078a08ff */
[----:B-1----:R-:W-:-:S05]  /*14f40*/  @!P4 IMAD.X R6, RZ, RZ, R6, P5 ;  /* 0x000000ffff06c224 */ /* 0x002fca00028e0606 */
[----:B------:R-:W-:-:S04]  /*14f50*/  @!P4 LOP3.LUT R7, R7, R6, RZ, 0x3c, !PT ;  /* 0x000000060707c212 */ /* 0x000fc800078e3cff */
[----:B------:R-:W-:Y:S02]  /*14f60*/  @!P4 LOP3.LUT R6, R7, R6, RZ, 0x3c, !PT ;  /* 0x000000060706c212 */ /* 0x000fe400078e3cff */
[----:B--2---:R-:W-:Y:S02]  /*14f70*/  @!P3 LEA R8, P5, R11, R5, 0x1 ;  /* 0x000000050b08b211 */ /* 0x004fe400078a08ff */
        /* <DEDUP_REMOVED lines=62> */
[----:B------:R0:W1:Y:S04]  /*15360*/  SHFL.IDX PT, R5, R3, 0x7, 0x181f ;  /* 0x00f81f0003057f89 */ /* 0x00006800000e0000 */
[----:B------:R0:W-:Y:S04]  /*15370*/  @!P4 LDGSTS.E.BYPASS.LTC128B.128 [R10+0xf400], desc[UR4][R6.64], !P2 ;  /* 0x0f400000060acfae */ /* 0x0001e8000d101d44 */
[----:B------:R0:W-:Y:S04]  /*15380*/  @!P4 LDGSTS.E.BYPASS.LTC128B.128 [R10+0x13400], desc[UR4][R6.64+0x80], !P1 ;  /* 0x13400080060acfae */ /* 0x0001e8000c901d44 */
[----:B------:R0:W-:Y:S04]  /*15390*/  @!P4 LDGSTS.E.BYPASS.LTC128B.128 [R10+0x17400], desc[UR4][R6.64+0x100], !P0 ;  /* 0x17400100060acfae */ /* 0x0001e8000c101d44 */
[----:B------:R0:W2:Y:S02]  /*153a0*/  SHFL.IDX PT, R3, R4, 0x7, 0x181f ;  /* 0x00f81f0004037f89 */ /* 0x0000a400000e0000 */
.L_x_1389:
[----:B------:R-:W-:Y:S01]  /*153b0*/  VIADD R0, R0, 0x70 ;  /* 0x0000007000007836 */ /* 0x000fe20000000000 */
[----:B------:R-:W-:Y:S04]  /*153c0*/  BSSY B0, `(.L_x_1271) ;  /* 0x000000f000007945 */ /* 0x000fe80003800000 */
[----:B------:R-:W-:-:S13]  /*153d0*/  ISETP.GE.AND P3, PT, R0, R2, PT ;  /* 0x000000020000720c */ /* 0x000fda0003f66270 */
[----:B------:R-:W-:Y:S05]  /*153e0*/  @P3 BRA `(.L_x_1272) ;  /* 0x0000000000303947 */ /* 0x000fea0003800000 */
[----:B0-----:R-:W0:Y:S01]  /*153f0*/  S2R R4, SR_TID.X ;  /* 0x0000000000047919 */ /* 0x001e220000002100 */
[----:B------:R-:W-:Y:S01]  /*15400*/  ULDC.64 UR4, c[0x0][0x208] ;  /* 0x0000820000047ab9 */ /* 0x000fe20000000a00 */
[----:B0-----:R-:W-:-:S05]  /*15410*/  IMAD.SHL.U32 R4, R4, 0x8, RZ ;  /* 0x0000000804047824 */ /* 0x001fca00078e00ff */
[----:B------:R-:W-:-:S04]  /*15420*/  LOP3.LUT R4, R4, 0x38, RZ, 0xc0, !PT ;  /* 0x0000003804047812 */ /* 0x000fc800078ec0ff */
[----:B--2---:R-:W-:-:S05]  /*15430*/  LEA R2, P3, R4, R3, 0x1 ;  /* 0x0000000304027211 */ /* 0x004fca00078608ff */
[----:B-1----:R-:W-:-:S05]  /*15440*/  IMAD.X R3, RZ, RZ, R5, P3 ;  /* 0x000000ffff037224 */ /* 0x002fca00018e0605 */
[----:B------:R-:W-:Y:S01]  /*15450*/  @!PT LDS RZ, [RZ] ;  /* 0x00000000fffff984 */ /* 0x000fe20000000800 */
[----:B------:R-:W-:Y:S01]  /*15460*/  @!PT LDS RZ, [RZ] ;  /* 0x00000000fffff984 */ /* 0x000fe20000000800 */
[----:B------:R-:W-:Y:S01]  /*15470*/  @!PT LDS RZ, [RZ] ;  /* 0x00000000fffff984 */ /* 0x000fe20000000800 */
[----:B------:R3:W-:Y:S04]  /*15480*/  LDGSTS.E.BYPASS.LTC128B.128 [R10+0xfc00], desc[UR4][R2.64], !P2 ;  /* 0x0fc00000020a7fae */ /* 0x0007e8000d101d44 */
[----:B------:R3:W-:Y:S04]  /*15490*/  LDGSTS.E.BYPASS.LTC128B.128 [R10+0x13c00], desc[UR4][R2.64+0x80], !P1 ;  /* 0x13c00080020a7fae */ /* 0x0007e8000c901d44 */
[----:B------:R3:W-:Y:S02]  /*154a0*/  LDGSTS.E.BYPASS.LTC128B.128 [R10+0x17c00], desc[UR4][R2.64+0x100], !P0 ;  /* 0x17c00100020a7fae */ /* 0x0007e4000c101d44 */
.L_x_1272:
[----:B------:R-:W-:Y:S05]  /*154b0*/  BSYNC B0 ;  /* 0x0000000000007941 */ /* 0x000fea0003800000 */
.L_x_1271:
[----:B------:R-:W-:Y:S01]  /*154c0*/  NOP ;  /* 0x0000000000007918 */ /* 0x000fe20000000000 */
[----:B------:R-:W-:Y:S01]  /*154d0*/  PLOP3.LUT P0, PT, PT, PT, PT, 0x80, 0x0 ;  /* 0x000000000000781c */ /* 0x000fe20003f0f070 */
[----:B0-----:R-:W-:-:S12]  /*154e0*/  VIADD R6, R18, 0x2a800 ;  /* 0x0002a80012067836 */ /* 0x001fd80000000000 */
.L_x_1273:
[----:B------:R-:W-:Y:S02]  /*154f0*/  PLOP3.LUT P1, PT, P1, P0, PT, 0xa2, 0x0 ;  /* 0x000000000000781c */ /* 0x000fe40000f21472 */
[----:B------:R-:W-:-:S08]  /*15500*/  @P0 R2UR P1, UR4, R18 ;  /* 0x00000000120402ca */ /* 0x000fd00000020000 */
[----:B------:R-:W-:-:S05]  /*15510*/  @P0 PLOP3.LUT P0, PT, P1, PT, PT, 0x80, 0x0 ;  /* 0x000000000000081c */ /* 0x000fca0000f0f070 */
[----:B------:R-:W-:Y:S01]  /*15520*/  @!P1 SYNCS.ARRIVE.TRANS64.RED.A0T1 RZ, [UR4+0x2a800], RZ ;  /* 0x02a800ffffff99a7 */ /* 0x000fe20008200404 */
[----:B------:R-:W-:Y:S07]  /*15530*/  @!P1 ARRIVES.LDGSTSBAR.64.TRANSCNT [UR4+0x2a800] ;  /* 0x02a80000ff0099b0 */ /* 0x000fee0008000a84 */
[----:B------:R-:W-:Y:S05]  /*15540*/  @P0 BRA.U.ANY `(.L_x_1273) ;  /* 0xfffffffd00e80947 */ /* 0x000fea000393ffff */
[----:B---3--:R-:W3:Y:S02]  /*15550*/  LDL.LU R2, [R1+0x50] ;  /* 0x0000500001027983 */ /* 0x008ee40000300800 */
[----:B---3--:R-:W-:-:S05]  /*15560*/  VIADD R2, R2, 0x1 ;  /* 0x0000000102027836 */ /* 0x008fca0000000000 */
        /* <DEDUP_REMOVED lines=8> */
[----:B------:R-:W3:Y:S03]  /*155f0*/  SYNCS.PHASECHK.TRANS64.TRYWAIT P0, [R18+URZ+0x2a820], R0 ;  /* 0x02a82000120075a7 */ /* 0x000ee6000800017f */
[----:B0--3--:R-:W-:Y:S05]  /*15600*/  @!P0 BRA `(.L_x_1275) ;  /* 0x0000004c00908947 */ /* 0x009fea0003800000 */
.L_x_1390:
[----:B------:R-:W-:Y:S05]  /*15610*/  BSYNC B0 ;  /* 0x0000000000007941 */ /* 0x000fea0003800000 */
.L_x_1274:
[----:B------:R-:W0:Y:S04]  /*15620*/  LDL R2, [R1+0x3c] ;  /* 0x00003c0001027983 */ /* 0x000e280000100800 */
[----:B------:R-:W3:Y:S01]  /*15630*/  LDL R4, [R1+0x24] ;  /* 0x0000240001047983 */ /* 0x000ee20000100800 */
[----:B------:R-:W-:Y:S01]  /*15640*/  BSSY B0, `(.L_x_1276) ;  /* 0x000021b000007945 */ /* 0x000fe20003800000 */
[----:B0-----:R-:W-:-:S05]  /*15650*/  VIADD R0, R2, 0xfffffffe ;  /* 0xfffffffe02007836 */ /* 0x001fca0000000000 */
[----:B---3--:R-:W-:-:S13]  /*15660*/  ISETP.GE.AND P0, PT, R0, R4, PT ;  /* 0x000000040000720c */ /* 0x008fda0003f06270 */
[----:B------:R-:W-:Y:S05]  /*15670*/  @!P0 BRA `(.L_x_1277) ;  /* 0x00000020005c8947 */ /* 0x000fea0003800000 */
[----:B------:R-:W3:Y:S04]  /*15680*/  LDL.LU R2, [R1+0x40] ;  /* 0x0000400001027983 */ /* 0x000ee80000300800 */
[----:B------:R-:W4:Y:S04]  /*15690*/  LDL.LU R8, [R1+0x38] ;  /* 0x0000380001087983 */ /* 0x000f280000300800 */
[----:B--2---:R-:W2:Y:S04]  /*156a0*/  LDL.LU R3, [R1+0x54] ;  /* 0x0000540001037983 */ /* 0x004ea80000300800 */
[----:B------:R-:W5:Y:S04]  /*156b0*/  LDL.LU R7, [R1+0x34] ;  /* 0x0000340001077983 */ /* 0x000f680000300800 */
[----:B-1----:R-:W5:Y:S01]  /*156c0*/  LDL.LU R5, [R1+0x58] ;  /* 0x0000580001057983 */ /* 0x002f620000300800 */
[----:B------:R-:W-:Y:S01]  /*156d0*/  LOP3.LUT R11, RZ, R4, RZ, 0x33, !PT ;  /* 0x00000004ff0b7212 */ /* 0x000fe200078e33ff */
[----:B------:R-:W-:Y:S01]  /*156e0*/  BSSY B2, `(.L_x_1278) ;  /* 0x00000ba000027945 */ /* 0x000fe20003800000 */
[----:B---3--:R-:W-:-:S04]  /*156f0*/  VIADD R2, R2, 0x1 ;  /* 0x0000000102027836 */ /* 0x008fc80000000000 */
[----:B----4-:R-:W-:Y:S01]  /*15700*/  IMAD R2, R2, R8, RZ ;  /* 0x0000000802027224 */ /* 0x010fe200078e02ff */
[----:B--2---:R-:W-:-:S04]  /*15710*/  LOP3.LUT R3, RZ, R3, RZ, 0x33, !PT ;  /* 0x00000003ff037212 */ /* 0x004fc800078e33ff */
[----:B------:R-:W-:-:S04]  /*15720*/  LOP3.LUT R2, RZ, R2, RZ, 0x33, !PT ;  /* 0x00000002ff027212 */ /* 0x000fc800078e33ff */
[----:B-----5:R-:W-:Y:S02]  /*15730*/  VIADDMNMX R2, R2, -R7, R3, !PT ;  /* 0x8000000702027246 */ /* 0x020fe40007800103 */
[----:B------:R-:W-:-:S04]  /*15740*/  LOP3.LUT R8, RZ, R5, RZ, 0x33, !PT ;  /* 0x00000005ff087212 */ /* 0x000fc800078e33ff */
[----:B------:R-:W-:-:S04]  /*15750*/  VIMNMX R8, R2, R8, !PT ;  /* 0x0000000802087248 */ /* 0x000fc80007fe0100 */
[----:B------:R-:W-:Y:S02]  /*15760*/  VIADDMNMX R11, R8, 0x2, R11, !PT ;  /* 0x00000002080b7846 */ /* 0x000fe4000780010b */
[----:B------:R-:W-:-:S05]  /*15770*/  LOP3.LUT R2, RZ, R8, RZ, 0x33, !PT ;  /* 0x00000008ff027212 */ /* 0x000fca00078e33ff */
        /* <DEDUP_REMOVED lines=37> */
[----:B------:R-:W-:-:S06]  /*159d0*/  LEA.HI.X R5, R2, UR5, R3, 0x2, P0 ;  /* 0x0000000502057c11 */ /* 0x000fcc00080f1403 */
[----:B------:R0:W5:Y:S03]  /*159e0*/  LDG.E R5, desc[UR8][R4.64] ;  /* 0x0000000804057981 */ /* 0x000166000c1e1900 */
.L_x_1282:
[----:B------:R-:W-:Y:S01]  /*159f0*/  IMAD R3, R9, 0x8, R18 ;  /* 0x0000000809037824 */ /* 0x000fe200078e0212 */
[----:B------:R-:W-:Y:S01]  /*15a00*/  SHF.L.U32 R2, R10, 0x1f, RZ ;  /* 0x0000001f0a027819 */ /* 0x000fe200000006ff */
[----:B------:R-:W-:Y:S03]  /*15a10*/  BSSY B3, `(.L_x_1283) ;  /* 0x0000003000037945 */ /* 0x000fe60003800000 */
[----:B------:R-:W1:Y:S02]  /*15a20*/  SYNCS.PHASECHK.TRANS64.TRYWAIT P0, [R3+URZ+0x2a840], R2 ;  /* 0x02a84002030075a7 */ /* 0x000e64000800017f */
[----:B-1----:R-:W-:Y:S05]  /*15a30*/  @!P0 BRA `(.L_x_1284) ;  /* 0x0000004800988947 */ /* 0x002fea0003800000 */
.L_x_1391:
[----:B------:R-:W-:Y:S05]  /*15a40*/  BSYNC B3 ;  /* 0x0000000000037941 */ /* 0x000fea0003800000 */
.L_x_1283:
        /* <DEDUP_REMOVED lines=12> */
.L_x_1286:
[----:B------:R-:W-:Y:S05]  /*15b10*/  BSYNC B3 ;  /* 0x0000000000037941 */ /* 0x000fea0003800000 */
.L_x_1285:
        /* <DEDUP_REMOVED lines=12> */
.L_x_1287:
        /* <DEDUP_REMOVED lines=16> */
.L_x_1288:
        /* <DEDUP_REMOVED lines=15> */
.L_x_1289:
        /* <DEDUP_REMOVED lines=16> */
.L_x_1392:
[----:B------:R-:W-:Y:S05]  /*15ed0*/  BSYNC B3 ;  /* 0x0000000000037941 */ /* 0x000fea0003800000 */
.L_x_1290:
        /* <DEDUP_REMOVED lines=12> */
.L_x_1293:
[----:B------:R-:W-:Y:S05]  /*15fa0*/  BSYNC B3 ;  /* 0x0000000000037941 */ /* 0x000fea0003800000 */
.L_x_1292:
        /* <DEDUP_REMOVED lines=13> */
.L_x_1294:
        /* <DEDUP_REMOVED lines=15> */
.L_x_1295:
        /* <DEDUP_REMOVED lines=12> */
.L_x_1281:
[----:B------:R-:W-:Y:S05]  /*16230*/  BSYNC B1 ;  /* 0x0000000000017941 */ /* 0x000fea0003800000 */
.L_x_1280:
[----:B0-----:R-:W2:Y:S01]  /*16240*/  LDL.LU R0, [R1+0x3c] ;  /* 0x00003c0001007983 */ /* 0x001ea20000300800 */
[----:B------:R-:W-:-:S03]  /*16250*/  IMAD.MOV.U32 R19, RZ, RZ, R9 ;  /* 0x000000ffff137224 */ /* 0x000fc600078e0009 */
[----:B------:R0:W-:Y:S02]  /*16260*/  STL [R1+0x10], R10 ;  /* 0x0000100a01007387 */ /* 0x0001e40000100800 */
[----:B0-2---:R-:W-:-:S07]  /*16270*/  VIADD R0, R0, 0xfffffffd ;  /* 0xfffffffd00007836 */ /* 0x005fce0000000000 */
.L_x_1279:
[----:B------:R-:W-:Y:S05]  /*16280*/  BSYNC B2 ;  /* 0x0000000000027941 */ /* 0x000fea0003800000 */
.L_x_1278:
[----:B------:R-:W-:-:S05]  /*16290*/  VIADD R11, R11, 0xfffffffe ;  /* 0xfffffffe0b0b7836 */ /* 0x000fca0000000000 */
[----:B------:R-:W-:-:S13]  /*162a0*/  ISETP.NE.AND P0, PT, R11, R8, PT ;  /* 0x000000080b00720c */ /* 0x000fda0003f05270 */
[----:B------:R-:W-:Y:S05]  /*162b0*/  @!P0 BRA `(.L_x_1277) ;  /* 0x00000014004c8947 */ /* 0x000fea0003800000 */
[----:B------:R-:W-:-:S07]  /*162c0*/  IMAD.MOV.U32 R9, RZ, RZ, R17 ;  /* 0x000000ffff097224 */ /* 0x000fce00078e0011 */
.L_x_1328:
        /* <DEDUP_REMOVED lines=36> */
.L_x_1298:
[----:B------:R-:W-:Y:S01]  /*16510*/  IMAD R3, R4, 0x8, R18 ;  /* 0x0000000804037824 */ /* 0x000fe200078e0212 */
[----:B------:R-:W-:Y:S01]  /*16520*/  SHF.L.U32 R2, R5, 0x1f, RZ ;  /* 0x0000001f05027819 */ /* 0x000fe200000006ff */
[----:B------:R-:W-:Y:S03]  /*16530*/  BSSY B2, `(.L_x_1299) ;  /* 0x0000003000027945 */ /* 0x000fe60003800000 */
[----:B------:R-:W1:Y:S02]  /*16540*/  SYNCS.PHASECHK.TRANS64.TRYWAIT P0, [R3+URZ+0x2a840], R2 ;  /* 0x02a84002030075a7 */ /* 0x000e64000800017f */
[----:B-1----:R-:W-:Y:S05]  /*16550*/  @!P0 BRA `(.L_x_1300) ;  /* 0x0000003c00f88947 */ /* 0x002fea0003800000 */
.L_x_1393:
[----:B------:R-:W-:Y:S05]  /*16560*/  BSYNC B2 ;  /* 0x0000000000027941 */ /* 0x000fea0003800000 */
.L_x_1299:
        /* <DEDUP_REMOVED lines=12> */
.L_x_1302:
[----:B------:R-:W-:Y:S05]  /*16630*/  BSYNC B2 ;  /* 0x0000000000027941 */ /* 0x000fea0003800000 */
.L_x_1301:
        /* <DEDUP_REMOVED lines=12> */
.L_x_1303:
        /* <DEDUP_REMOVED lines=16> */
.L_x_1304:
        /* <DEDUP_REMOVED lines=15> */
.L_x_1305:
        /* <DEDUP_REMOVED lines=16> */
.L_x_1394:
[----:B------:R-:W-:Y:S05]  /*169f0*/  BSYNC B2 ;  /* 0x0000000000027941 */ /* 0x000fea0003800000 */
.L_x_1306:
        /* <DEDUP_REMOVED lines=11> */
.L_x_1309:
[----:B------:R-:W-:Y:S05]  /*16ab0*/  BSYNC B2 ;  /* 0x0000000000027941 */ /* 0x000fea0003800000 */
.L_x_1308:
        /* <DEDUP_REMOVED lines=12> */
.L_x_1310:
        /* <DEDUP_REMOVED lines=15> */
.L_x_1311:
        /* <DEDUP_REMOVED lines=12> */
.L_x_1297:
[----:B------:R-:W-:Y:S05]  /*16d30*/  BSYNC B1 ;  /* 0x0000000000017941 */ /* 0x000fea0003800000 */
.L_x_1296:
        /* <DEDUP_REMOVED lines=20> */
[----:B------:R-:W-:Y:S01]  /*16e80*/  ULDC.64 UR8, c[0x0][0x208] ;  /* 0x0000820000087ab9 */ /* 0x000fe20000000a00 */
        /* <DEDUP_REMOVED lines=15> */
.L_x_1314:
[----:B------:R-:W-:Y:S01]  /*16f80*/  IMAD R2, R19, 0x8, R18 ;  /* 0x0000000813027824 */ /* 0x000fe200078e0212 */
[----:B------:R-:W-:Y:S01]  /*16f90*/  SHF.L.U32 R3, R12, 0x1f, RZ ;  /* 0x0000001f0c037819 */ /* 0x000fe200000006ff */
[----:B------:R-:W-:Y:S03]  /*16fa0*/  BSSY B2, `(.L_x_1315) ;  /* 0x0000003000027945 */ /* 0x000fe60003800000 */
[----:B------:R-:W2:Y:S02]  /*16fb0*/  SYNCS.PHASECHK.TRANS64.TRYWAIT P0, [R2+URZ+0x2a840], R3 ;  /* 0x02a84003020075a7 */ /* 0x000ea4000800017f */
[----:B--2---:R-:W-:Y:S05]  /*16fc0*/  @!P0 BRA `(.L_x_1316) ;  /* 0x0000003400848947 */ /* 0x004fea0003800000 */
.L_x_1395:
[----:B------:R-:W-:Y:S05]  /*16fd0*/  BSYNC B2 ;  /* 0x0000000000027941 */ /* 0x000fea0003800000 */
.L_x_1315:
        /* <DEDUP_REMOVED lines=12> */
.L_x_1318:
[----:B------:R-:W-:Y:S05]  /*170a0*/  BSYNC B2 ;  /* 0x0000000000027941 */ /* 0x000fea0003800000 */
.L_x_1317:
        /* <DEDUP_REMOVED lines=13> */
.L_x_1319:
        /* <DEDUP_REMOVED lines=16> */
.L_x_1320:
        /* <DEDUP_REMOVED lines=15> */
.L_x_1321:
        /* <DEDUP_REMOVED lines=15> */
.L_x_1396:
[----:B------:R-:W-:Y:S05]  /*17460*/  BSYNC B2 ;  /* 0x0000000000027941 */ /* 0x000fea0003800000 */
.L_x_1322:
        /* <DEDUP_REMOVED lines=11> */
.L_x_1325:
[----:B------:R-:W-:Y:S05]  /*17520*/  BSYNC B2 ;  /* 0x0000000000027941 */ /* 0x000fea0003800000 */
.L_x_1324:
        /* <DEDUP_REMOVED lines=12> */
.L_x_1326:
        /* <DEDUP_REMOVED lines=15> */
.L_x_1327:
        /* <DEDUP_REMOVED lines=12> */
.L_x_1313:
[----:B------:R-:W-:Y:S05]  /*177a0*/  BSYNC B1 ;  /* 0x0000000000017941 */ /* 0x000fea0003800000 */
.L_x_1312:
[----:B------:R-:W2:Y:S01]  /*177b0*/  LDL R2, [R1+0x24] ;  /* 0x0000240001027983 */ /* 0x000ea20000100800 */
[----:B------:R-:W-:Y:S01]  /*177c0*/  VIADD R0, R0, 0xfffffffe ;  /* 0xfffffffe00007836 */ /* 0x000fe20000000000 */
[----:B--2---:R-:W-:-:S13]  /*177d0*/  ISETP.GT.AND P0, PT, R7, R2, PT ;  /* 0x000000020700720c */ /* 0x004fda0003f04270 */
[----:B------:R-:W-:Y:S05]  /*177e0*/  @P0 BRA `(.L_x_1328) ;  /* 0xffffffe800b80947 */ /* 0x000fea000383ffff */
.L_x_1277:
[----:B------:R-:W-:Y:S05]  /*177f0*/  BSYNC B0 ;  /* 0x0000000000007941 */ /* 0x000fea0003800000 */
.L_x_1276:
[----:B--2---:R-:W2:Y:S01]  /*17800*/  S2R R3, SR_TID.X ;  /* 0x0000000000037919 */ /* 0x004ea20000002100 */
[----:B------:R-:W-:Y:S01]  /*17810*/  BSSY B0, `(.L_x_1329) ;  /* 0x0000012000007945 */ /* 0x000fe20003800000 */
[----:B--2---:R-:W-:-:S04]  /*17820*/  LOP3.LUT R3, R3, 0x7f, RZ, 0xc0, !PT ;  /* 0x0000007f03037812 */ /* 0x004fc800078ec0ff */
[----:B------:R-:W-:-:S13]  /*17830*/  ISETP.NE.AND P0, PT, R3, RZ, PT ;  /* 0x000000ff0300720c */ /* 0x000fda0003f05270 */
[----:B------:R-:W-:Y:S05]  /*17840*/  @P0 BRA `(.L_x_1330) ;  /* 0x0000000000380947 */ /* 0x000fea0003800000 */
[----:B------:R-:W2:Y:S01]  /*17850*/  S2R R2, SR_LANEID ;  /* 0x0000000000027919 */ /* 0x000ea20000000000 */
[----:B------:R-:W-:Y:S01]  /*17860*/  VOTEU.ANY UR4, UPT, PT ;  /* 0x0000000000047886 */ /* 0x000fe200038e0100 */
[----:B-1----:R-:W1:Y:S01]  /*17870*/  LDC.64 R4, c[0x0][0xc60] ;  /* 0x00031800ff047b82 */ /* 0x002e620000000a00 */
[----:B------:R-:W2:Y:S01]  /*17880*/  FLO.U32 R0, UR4 ;  /* 0x0000000400007d00 */ /* 0x000ea200080e0000 */
[----:B------:R-:W-:Y:S01]  /*17890*/  ULDC.64 UR6, c[0x0][0x208] ;  /* 0x0000820000067ab9 */ /* 0x000fe20000000a00 */
[----:B--2---:R-:W-:-:S06]  /*178a0*/  ISETP.EQ.U32.AND P0, PT, R0, R2, PT ;  /* 0x000000020000720c */ /* 0x004fcc0003f02070 */
[----:B------:R-:W1:Y:S07]  /*178b0*/  POPC R2, UR4 ;  /* 0x0000000400027d09 */ /* 0x000e6e0008000000 */
[----:B-1----:R-:W2:Y:S04]  /*178c0*/  @P0 ATOMG.E.ADD.STRONG.GPU PT, R2, desc[UR6][R4.64], R2 ;  /* 0x00000002040209a8 */ /* 0x002ea800081ee1c6 */
[----:B--2---:R1:W2:Y:S02]  /*178d0*/  SHFL.IDX PT, R2, R2, R0, 0x1f ;  /* 0x00001f0002027589 */ /* 0x0042a400000e0000 */
[----:B-1----:R-:W1:Y:S02]  /*178e0*/  S2R R0, SR_LTMASK ;  /* 0x0000000000007919 */ /* 0x002e640000003900 */
[----:B-1----:R-:W-:-:S06]  /*178f0*/  LOP3.LUT R0, R0, UR4, RZ, 0xc0, !PT ;  /* 0x0000000400007c12 */ /* 0x002fcc000f8ec0ff */
[----:B------:R-:W2:Y:S02]  /*17900*/  POPC R0, R0 ;  /* 0x0000000000007309 */ /* 0x000ea40000000000 */
[----:B--2---:R-:W-:-:S05]  /*17910*/  IADD3 R0, R2, UR38, R0 ;  /* 0x0000002602007c10 */ /* 0x004fca000fffe000 */
[----:B------:R2:W-:Y:S02]  /*17920*/  STL [R1], R0 ;  /* 0x0000000001007387 */ /* 0x0005e40000100800 */
.L_x_1330:
[----:B------:R-:W-:Y:S05]  /*17930*/  BSYNC B0 ;  /* 0x0000000000007941 */ /* 0x000fea0003800000 */
.L_x_1329:
[----:B--2---:R-:W2:Y:S01]  /*17940*/  LDL R0, [R1+0x18] ;  /* 0x0000180001007983 */ /* 0x004ea20000100800 */
[----:B------:R-:W-:Y:S01]  /*17950*/  BSSY B0, `(.L_x_1331) ;  /* 0x000003a000007945 */ /* 0x000fe20003800000 */
[----:B--2---:R-:W-:-:S13]  /*17960*/  LOP3.LUT P0, RZ, R0, 0x1, RZ, 0xc0, !PT ;  /* 0x0000000100ff7812 */ /* 0x004fda000780c0ff */
[----:B------:R-:W-:Y:S05]  /*17970*/  @!P0 BRA `(.L_x_1332) ;  /* 0x0000000000dc8947 */ /* 0x000fea0003800000 */
[----:B------:R-:W2:Y:S01]  /*17980*/  LDL R2, [R1+0x10] ;  /* 0x0000100001027983 */ /* 0x000ea20000100800 */
[----:B------:R-:W-:Y:S01]  /*17990*/  IMAD R0, R19, 0x8, R18 ;  /* 0x0000000813007824 */ /* 0x000fe200078e0212 */
[----:B------:R-:W-:Y:S01]  /*179a0*/  BSSY B1, `(.L_x_1333) ;  /* 0x0000005000017945 */ /* 0x000fe20003800000 */
[----:B------:R-:W-:Y:S02]  /*179b0*/  ISETP.NE.AND P1, PT, R3, RZ, PT ;  /* 0x000000ff0300720c */ /* 0x000fe40003f25270 */
[----:B--2---:R-:W-:-:S04]  /*179c0*/  SHF.L.U32 R2, R2, 0x1f, RZ ;  /* 0x0000001f02027819 */ /* 0x004fc800000006ff */
[----:B------:R-:W2:Y:S02]  /*179d0*/  SYNCS.PHASECHK.TRANS64.TRYWAIT P0, [R0+URZ+0x2a860], R2 ;  /* 0x02a86002000075a7 */ /* 0x000ea4000800017f */
[----:B--2---:R-:W-:Y:S05]  /*179e0*/  @!P0 BRA `(.L_x_1334) ;  /* 0x0000002c00248947 */ /* 0x004fea0003800000 */
.L_x_1397:
[----:B------:R-:W-:Y:S05]  /*179f0*/  BSYNC B1 ;  /* 0x0000000000017941 */ /* 0x000fea0003800000 */
.L_x_1333:
[----:B------:R-:W-:Y:S04]  /*17a00*/  BSSY B1, `(.L_x_1335) ;  /* 0x0000009000017945 */ /* 0x000fe80003800000 */
        /* <DEDUP_REMOVED lines=8> */
.L_x_1336:
[----:B------:R-:W-:Y:S05]  /*17a90*/  BSYNC B1 ;  /* 0x0000000000017941 */ /* 0x000fea0003800000 */
.L_x_1335:
[----:B------:R-:W3:Y:S04]  /*17aa0*/  LDL.LU R3, [R1+0x14] ;  /* 0x0000140001037983 */ /* 0x000ee80000300800 */
[----:B--2---:R-:W3:Y:S01]  /*17ab0*/  LDL.LU R2, [R1+0x4] ;  /* 0x0000040001027983 */ /* 0x004ee20000300800 */
[----:B------:R-:W-:Y:S01]  /*17ac0*/  UIADD3 UR4, UP0, UR36, 0x470, URZ ;  /* 0x0000047024047890 */ /* 0x000fe2000ff1e03f */
[----:B------:R-:W-:Y:S01]  /*17ad0*/  PLOP3.LUT P0, PT, PT, PT, PT, 0x80, 0x0 ;  /* 0x000000000000781c */ /* 0x000fe20003f0f070 */
[----:B------:R-:W-:Y:S01]  /*17ae0*/  VIADD R0, R0, 0x2a850 ;  /* 0x0002a85000007836 */ /* 0x000fe20000000000 */
[----:B------:R-:W-:Y:S01]  /*17af0*/  UMOV UR6, 0x0 ;  /* 0x0000000000067882 */ /* 0x000fe20000000000 */
[----:B------:R-:W-:Y:S01]  /*17b00*/  UIADD3.X UR5, URZ, UR37, URZ, UP0, !UPT ;  /* 0x000000253f057290 */ /* 0x000fe200087fe43f */
[----:B------:R-:W-:Y:S01]  /*17b10*/  UMOV UR7, 0x14f00000 ;  /* 0x14f0000000077882 */ /* 0x000fe20000000000 */
[----:B------:R-:W-:Y:S01]  /*17b20*/  UMOV UR10, URZ ;  /* 0x0000003f000a7c82 */ /* 0x000fe20008000000 */
[----:B---3--:R-:W-:-:S02]  /*17b30*/  IMAD R3, R2, 0x60, R3 ;  /* 0x0000006002037824 */ /* 0x008fc400078e0203 */
[----:B------:R-:W-:-:S04]  /*17b40*/  IMAD R2, R19, 0x6000, R18 ;  /* 0x0000600013027824 */ /* 0x000fc800078e0212 */
[----:B------:R-:W-:-:S07]  /*17b50*/  VIADD R4, R2, 0x400 ;  /* 0x0000040002047836 */ /* 0x000fce0000000000 */
.L_x_1337:
        /* <DEDUP_REMOVED lines=10> */
[----:B------:R-:W-:Y:S01]  /*17c00*/  PLOP3.LUT P0, PT, PT, PT, PT, 0x80, 0x0 ;  /* 0x000000000000781c */ /* 0x000fe20003f0f070 */
[----:B------:R-:W-:Y:S01]  /*17c10*/  VIADD R2, R2, 0x3400 ;  /* 0x0000340002027836 */ /* 0x000fe20000000000 */
[----:B------:R-:W-:Y:S01]  /*17c20*/  UMOV UR6, 0x0 ;  /* 0x0000000000067882 */ /* 0x000fe20000000000 */
[----:B------:R-:W-:Y:S01]  /*17c30*/  UMOV UR7, 0x14f00000 ;  /* 0x14f0000000077882 */ /* 0x000fe20000000000 */
[----:B------:R-:W-:-:S09]  /*17c40*/  UMOV UR10, 0x40 ;  /* 0x00000040000a7882 */ /* 0x000fd20000000000 */
.L_x_1338:
        /* <DEDUP_REMOVED lines=10> */
.L_x_1332:
[----:B------:R-:W-:Y:S05]  /*17cf0*/  BSYNC B0 ;  /* 0x0000000000007941 */ /* 0x000fea0003800000 */
.L_x_1331:
[----:B------:R-:W2:Y:S01]  /*17d00*/  LDL.LU R4, [R1+0x10] ;  /* 0x0000100001047983 */ /* 0x000ea20000300800 */
[----:B------:R-:W-:-:S05]  /*17d10*/  VIADD R19, R19, 0x1 ;  /* 0x0000000113137836 */ /* 0x000fca0000000000 */
[----:B------:R-:W-:-:S04]  /*17d20*/  ISETP.NE.AND P0, PT, R19, 0x2, PT ;  /* 0x000000021300780c */ /* 0x000fc80003f05270 */
[----:B------:R-:W-:Y:S02]  /*17d30*/  SEL R0, RZ, 0x1, P0 ;  /* 0x00000001ff007807 */ /* 0x000fe40000000000 */
[----:B------:R-:W-:Y:S02]  /*17d40*/  SEL R19, R19, RZ, P0 ;  /* 0x000000ff13137207 */ /* 0x000fe40000000000 */
[----:B--2---:R-:W-:-:S05]  /*17d50*/  LOP3.LUT R4, R4, R0, RZ, 0x3c, !PT ;  /* 0x0000000004047212 */ /* 0x004fca00078e3cff */
[----:B------:R2:W-:Y:S02]  /*17d60*/  STL [R1+0x10], R4 ;  /* 0x0000100401007387 */ /* 0x0005e40000100800 */
.L_x_1256:
[----:B------:R-:W-:Y:S05]  /*17d70*/  BSYNC B7 ;  /* 0x0000000000077941 */ /* 0x000fea0003800000 */
.L_x_1254:
        /* <DEDUP_REMOVED lines=9> */
[----:B012---:R-:W0:Y:S04]  /*17e10*/  LDS.128 R4, [R18+0x2a8d0] ;  /* 0x02a8d00012047984 */ /* 0x007e280000000c00 */
[----:B0-----:R0:W-:Y:S04]  /*17e20*/  STL.64 [R1], R4 ;  /* 0x0000000401007387 */ /* 0x0011e80000100a00 */
[----:B------:R0:W-:Y:S01]  /*17e30*/  STL.64 [R1+0x8], R6 ;  /* 0x0000080601007387 */ /* 0x0001e20000100a00 */
[----:B------:R-:W-:Y:S06]  /*17e40*/  BAR.ARV 0x4, 0x180 ;  /* 0x0106000000007b1d */ /* 0x000fec0000002000 */
[----:B------:R-:W-:Y:S05]  /*17e50*/  BRA `(.L_x_1340) ;  /* 0x00000010003c7947 */ /* 0x000fea0003800000 */
.L_x_1339:
        /* <DEDUP_REMOVED lines=8> */
[----:B------:R-:W-:Y:S01]  /*17ee0*/  ULDC.64 UR6, c[0x0][0x208] ;  /* 0x0000820000067ab9 */ /* 0x000fe20000000a00 */
        /* <DEDUP_REMOVED lines=10> */
[C---:B------:R-:W-:Y:S02]  /*17f90*/  ISETP.GE.U32.AND P2, PT, R16.reuse, 0x2, PT ;  /* 0x000000021000780c */ /* 0x040fe40003f46070 */
[C---:B------:R-:W-:Y:S01]  /*17fa0*/  ISETP.GE.U32.AND P3, PT, R16.reuse, 0x4, PT ;  /* 0x000000041000780c */ /* 0x040fe20003f66070 */
[----:B------:R-:W-:Y:S01]  /*17fb0*/  SHFL.IDX PT, R0, R8, RZ, 0x1f ;  /* 0x00001fff08007589 */ /* 0x000fe200000e0000 */
[C---:B------:R-:W-:Y:S02]  /*17fc0*/  ISETP.GE.U32.AND P4, PT, R16.reuse, 0x8, PT ;  /* 0x000000081000780c */ /* 0x040fe40003f86070 */
[----:B------:R-:W-:Y:S01]  /*17fd0*/  ISETP.GE.U32.AND P5, PT, R16, 0x10, PT ;  /* 0x000000101000780c */ /* 0x000fe20003fa6070 */
[----:B--2---:R-:W-:Y:S01]  /*17fe0*/  @!P1 IMAD.MOV.U32 R5, RZ, RZ, R6 ;  /* 0x000000ffff059224 */ /* 0x004fe200078e0006 */
[----:B------:R-:W-:-:S02]  /*17ff0*/  CS2R R6, SRZ ;  /* 0x0000000000067805 */ /* 0x000fc4000001ff00 */
[----:B---3--:R-:W-:Y:S01]  /*18000*/  @!P1 IMAD.MOV.U32 R7, RZ, RZ, R2 ;  /* 0x000000ffff079224 */ /* 0x008fe200078e0002 */
[----:B------:R-:W-:-:S03]  /*18010*/  ISETP.NE.AND P1, PT, R16, RZ, PT ;  /* 0x000000ff1000720c */ /* 0x000fc60003f25270 */
[----:B------:R-:W-:-:S05]  /*18020*/  IMAD R2, R7, R5, RZ ;  /* 0x0000000507027224 */ /* 0x000fca00078e02ff */
[----:B------:R-:W0:Y:S02]  /*18030*/  SHFL.UP PT, R3, R2, 0x1, RZ ;  /* 0x0420000002037989 */ /* 0x000e2400000e00ff */
[----:B0-----:R-:W-:-:S05]  /*18040*/  SEL R9, R3, RZ, P1 ;  /* 0x000000ff03097207 */ /* 0x001fca0000800000 */
[----:B------:R-:W-:Y:S02]  /*18050*/  IMAD.IADD R2, R2, 0x1, R9 ;  /* 0x0000000102027824 */ /* 0x000fe400078e0209 */
[----:B------:R-:W-:Y:S04]  /*18060*/  SHFL.IDX PT, R9, R8, 0x1, 0x1f ;  /* 0x00201f0008097f89 */ /* 0x000fe800000e0000 */
        /* <DEDUP_REMOVED lines=13> */
.L_x_1407:
[----:B------:R-:W-:Y:S02]  /*18140*/  ULDC UR4, c[0x0][0xc38] ;  /* 0x00030e0000047ab9 */ /* 0x000fe40000000800 */
[----:B------:R-:W-:-:S04]  /*18150*/  IMAD.U32 R8, RZ, RZ, UR4 ;  /* 0x00000004ff087e24 */ /* 0x000fc8000f8e00ff */
[----:B-1----:R-:W-:-:S04]  /*18160*/  IMAD R10, R10, R8, RZ ;  /* 0x000000080a0a7224 */ /* 0x002fc800078e02ff */
[----:B------:R-:W-:-:S05]  /*18170*/  IMAD.IADD R4, R9, 0x1, R10 ;  /* 0x0000000109047824 */ /* 0x000fca00078e020a */
[----:B------:R-:W-:-:S13]  /*18180*/  ISETP.GT.AND P6, PT, R4, R0, PT ;  /* 0x000000000400720c */ /* 0x000fda0003fc4270 */
[----:B------:R-:W-:Y:S05]  /*18190*/  @P6 BRA `(.L_x_1342) ;  /* 0x0000000000b06947 */ /* 0x000fea0003800000 */
.L_x_1345:
[----:B------:R-:W2:Y:S01]  /*181a0*/  LDL.LU R3, [R1+0xc] ;  /* 0x00000c0001037983 */ /* 0x000ea20000300800 */
[----:B0-----:R-:W0:Y:S01]  /*181b0*/  LDC R2, c[0x0][0xc3c] ;  /* 0x00030f00ff027b82 */ /* 0x001e220000000800 */
[----:B--2---:R-:W-:-:S05]  /*181c0*/  VIADD R3, R3, 0x1f ;  /* 0x0000001f03037836 */ /* 0x004fca0000000000 */
[----:B0-----:R-:W-:-:S13]  /*181d0*/  ISETP.GE.AND P6, PT, R3, R2, PT ;  /* 0x000000020300720c */ /* 0x001fda0003fc6270 */
[----:B------:R-:W-:Y:S05]  /*181e0*/  @P6 BRA `(.L_x_1343) ;  /* 0x0000000800f06947 */ /* 0x000fea0003800000 */
[----:B------:R-:W0:Y:S01]  /*181f0*/  S2R R5, SR_TID.X ;  /* 0x0000000000057919 */ /* 0x000e220000002100 */
[----:B------:R-:W-:Y:S01]  /*18200*/  ULDC.64 UR4, c[0x0][0x208] ;  /* 0x0000820000047ab9 */ /* 0x000fe20000000a00 */
[----:B------:R1:W-:Y:S01]  /*18210*/  STL [R1+0xc], R3 ;  /* 0x00000c0301007387 */ /* 0x0003e20000100800 */
[----:B0-----:R-:W-:-:S05]  /*18220*/  LOP3.LUT R5, R5, 0x1f, RZ, 0xc0, !PT ;  /* 0x0000001f05057812 */ /* 0x001fca00078ec0ff */
[----:B------:R-:W-:Y:S02]  /*18230*/  IMAD.IADD R7, R3, 0x1, R5 ;  /* 0x0000000103077824 */ /* 0x000fe400078e0205 */
[----:B------:R-:W-:-:S03]  /*18240*/  IMAD.MOV.U32 R5, RZ, RZ, RZ ;  /* 0x000000ffff057224 */ /* 0x000fc600078e00ff */
[----:B------:R-:W-:-:S13]  /*18250*/  ISETP.GE.OR P6, PT, R7, R2, !P0 ;  /* 0x000000020700720c */ /* 0x000fda00047c6670 */
[----:B-1----:R-:W0:Y:S02]  /*18260*/  @!P6 LDC.64 R2, c[0x0][0xc80] ;  /* 0x00032000ff02eb82 */ /* 0x002e240000000a00 */
[----:B0-----:R-:W-:-:S05]  /*18270*/  @!P6 IMAD.WIDE R2, R7, 0x4, R2 ;  /* 0x000000040702e825 */ /* 0x001fca00078e0202 */
[----:B------:R0:W2:Y:S02]  /*18280*/  @!P6 LDG.E R5, desc[UR4][R2.64] ;  /* 0x000000040205e981 */ /* 0x0000a4000c1e1900 */
[----:B0-----:R-:W0:Y:S02]  /*18290*/  @!P6 LDC.64 R2, c[0x0][0xc78] ;  /* 0x00031e00ff02eb82 */ /* 0x001e240000000a00 */
[----:B0-----:R-:W-:-:S04]  /*182a0*/  @!P6 IMAD.WIDE R2, R7, 0x4, R2 ;  /* 0x000000040702e825 */ /* 0x001fc800078e0202 */
[----:B------:R-:W-:-:S06]  /*182b0*/  IMAD.MOV.U32 R7, RZ, RZ, RZ ;  /* 0x000000ffff077224 */ /* 0x000fcc00078e00ff */
[----:B------:R-:W2:Y:S01]  /*182c0*/  @!P6 LDG.E R7, desc[UR4][R2.64] ;  /* 0x000000040207e981 */ /* 0x000ea2000c1e1900 */
[----:B------:R-:W-:Y:S01]  /*182d0*/  UMOV UR4, 0xffffffff ;  /* 0xffffffff00047882 */ /* 0x000fe20000000000 */
[----:B--2---:R-:W-:Y:S02]  /*182e0*/  IMAD R2, R7, R5, RZ ;  /* 0x0000000507027224 */ /* 0x004fe400078e02ff */
[----:B------:R-:W-:Y:S05]  /*182f0*/  BRA.DIV UR4, `(.L_x_1344) ;  /* 0x0000002a04547947 */ /* 0x000fea000b800000 */
        /* <DEDUP_REMOVED lines=16> */
.L_x_1415:
[----:B------:R-:W-:Y:S02]  /*18400*/  ULDC UR4, c[0x0][0xc38] ;  /* 0x00030e0000047ab9 */ /* 0x000fe40000000800 */
[----:B------:R-:W-:-:S04]  /*18410*/  IMAD.U32 R8, RZ, RZ, UR4 ;  /* 0x00000004ff087e24 */ /* 0x000fc8000f8e00ff */
[----:B-1----:R-:W-:-:S04]  /*18420*/  IMAD R10, R10, R8, RZ ;  /* 0x000000080a0a7224 */ /* 0x002fc800078e02ff */
[----:B------:R-:W-:-:S05]  /*18430*/  IMAD.IADD R4, R10, 0x1, R4 ;  /* 0x000000010a047824 */ /* 0x000fca00078e0204 */
[----:B------:R-:W-:-:S13]  /*18440*/  ISETP.GT.AND P6, PT, R4, R0, PT ;  /* 0x000000000400720c */ /* 0x000fda0003fc4270 */
[----:B------:R-:W-:Y:S05]  /*18450*/  @!P6 BRA `(.L_x_1345) ;  /* 0xfffffffc0050e947 */ /* 0x000fea000383ffff */
.L_x_1342:
[----:B------:R-:W-:Y:S01]  /*18460*/  IMAD.IADD R10, R4, 0x1, -R10 ;  /* 0x00000001040a7824 */ /* 0x000fe200078e0a0a */
[----:B------:R-:W-:-:S03]  /*18470*/  UMOV UR4, 0xffffffff ;  /* 0xffffffff00047882 */ /* 0x000fc60000000000 */
[----:B------:R-:W-:-:S05]  /*18480*/  IMAD R3, R2, R8, R10 ;  /* 0x0000000802037224 */ /* 0x000fca00078e020a */
[----:B------:R-:W-:Y:S01]  /*18490*/  ISETP.GT.AND P6, PT, R3, R0, PT ;  /* 0x000000000300720c */ /* 0x000fe20003fc4270 */
[----:B------:R-:W-:-:S12]  /*184a0*/  BRA.DIV UR4, `(.L_x_1346) ;  /* 0x0000002a04c07947 */ /* 0x000fd8000b800000 */
[----:B------:R-:W2:Y:S01]  /*184b0*/  LDL.LU R11, [R1+0xc] ;  /* 0x00000c00010b7983 */ /* 0x000ea20000300800 */
[----:B------:R-:W-:-:S04]  /*184c0*/  VOTE.ANY R3, PT, !P6 ;  /* 0x0000000000037806 */ /* 0x000fc800070e0100 */
[----:B------:R-:W1:Y:S02]  /*184d0*/  POPC R9, R3 ;  /* 0x0000000300097309 */ /* 0x000e640000000000 */
[----:B-1----:R2:W1:Y:S04]  /*184e0*/  SHFL.IDX PT, R4, R5, R9, 0x1f ;  /* 0x00001f0905047589 */ /* 0x00246800000e0000 */
[----:B------:R3:W4:Y:S01]  /*184f0*/  SHFL.IDX PT, R7, R7, R9, 0x1f ;  /* 0x00001f0907077589 */ /* 0x00072200000e0000 */
[----:B--2---:R-:W-:-:S05]  /*18500*/  IMAD.IADD R5, R9, 0x1, R11 ;  /* 0x0000000109057824 */ /* 0x004fca00078e020b */
[----:B-1--4-:R3:W-:Y:S02]  /*18510*/  STL [R1+0xc], R5 ;  /* 0x00000c0501007387 */ /* 0x0127e40000100800 */
.L_x_1420:
[----:B------:R-:W-:-:S13]  /*18520*/  ISETP.NE.AND P0, PT, R3, RZ, PT ;  /* 0x000000ff0300720c */ /* 0x000fda0003f05270 */
[----:B------:R-:W-:Y:S05]  /*18530*/  @!P0 BRA `(.L_x_1347) ;  /* 0x0000000000148947 */ /* 0x000fea0003800000 */
[----:B------:R-:W-:Y:S01]  /*18540*/  UMOV UR4, 0xffffffff ;  /* 0xffffffff00047882 */ /* 0x000fe20000000000 */
[----:B---3--:R-:W-:Y:S02]  /*18550*/  VIADD R9, R9, 0xffffffff ;  /* 0xffffffff09097836 */ /* 0x008fe40000000000 */
[----:B------:R-:W-:Y:S05]  /*18560*/  BRA.DIV UR4, `(.L_x_1348) ;  /* 0x0000002a04f87947 */ /* 0x000fea000b800000 */
[----:B0-----:R0:W1:Y:S02]  /*18570*/  SHFL.IDX PT, R2, R2, R9, 0x1f ;  /* 0x00001f0902027589 */ /* 0x00106400000e0000 */
.L_x_1423:
[----:B-1----:R-:W-:-:S07]  /*18580*/  IMAD.MOV.U32 R6, RZ, RZ, R2 ;  /* 0x000000ffff067224 */ /* 0x002fce00078e0002 */
.L_x_1347:
[----:B0-----:R-:W-:Y:S01]  /*18590*/  IMAD R2, R6, R8, R10 ;  /* 0x0000000806027224 */ /* 0x001fe200078e020a */
[----:B------:R-:W-:-:S03]  /*185a0*/  ISETP.NE.AND P0, PT, R7, 0x1, PT ;  /* 0x000000010700780c */ /* 0x000fc60003f05270 */
[----:B------:R-:W-:Y:S01]  /*185b0*/  IMAD.IADD R0, R0, 0x1, -R2 ;  /* 0x0000000100007824 */ /* 0x000fe200078e0a02 */
[----:B------:R0:W-:Y:S09]  /*185c0*/  STL [R1], R2 ;  /* 0x0000000201007387 */ /* 0x0001f20000100800 */
[----:B------:R-:W-:Y:S05]  /*185d0*/  @!P0 BRA `(.L_x_1349) ;  /* 0x0000000000e48947 */ /* 0x000fea0003800000 */
[----:B---3--:R-:W-:-:S04]  /*185e0*/  IABS R5, R4 ;  /* 0x0000000400057213 */ /* 0x008fc80000000000 */
[----:B0-----:R-:W0:Y:S08]  /*185f0*/  I2F.RP R2, R5 ;  /* 0x0000000500027306 */ /* 0x001e300000209400 */
[----:B0-----:R-:W0:Y:S02]  /*18600*/  MUFU.RCP R2, R2 ;  /* 0x0000000200027308 */ /* 0x001e240000001000 */
[----:B0-----:R-:W-:-:S06]  /*18610*/  VIADD R2, R2, 0xffffffe ;  /* 0x0ffffffe02027836 */ /* 0x001fcc0000000000 */
[----:B------:R-:W0:Y:S02]  /*18620*/  F2I.FTZ.U32.TRUNC.NTZ R3, R2 ;  /* 0x0000000200037305 */ /* 0x000e24000021f000 */
[----:B0-----:R-:W-:-:S04]  /*18630*/  IMAD.MOV R2, RZ, RZ, -R3 ;  /* 0x000000ffff027224 */ /* 0x001fc800078e0a03 */
[----:B------:R-:W-:Y:S02]  /*18640*/  IMAD R8, R2, R5, RZ ;  /* 0x0000000502087224 */ /* 0x000fe400078e02ff */
[----:B------:R-:W-:-:S04]  /*18650*/  IMAD.MOV.U32 R2, RZ, RZ, RZ ;  /* 0x000000ffff027224 */ /* 0x000fc800078e00ff */
[----:B------:R-:W-:Y:S01]  /*18660*/  IMAD.HI.U32 R8, R3, R8, R2 ;  /* 0x0000000803087227 */ /* 0x000fe200078e0002 */
[----:B------:R-:W-:Y:S02]  /*18670*/  IABS R2, R0 ;  /* 0x0000000000027213 */ /* 0x000fe40000000000 */
[----:B------:R-:W-:-:S03]  /*18680*/  IABS R3, R4 ;  /* 0x0000000400037213 */ /* 0x000fc60000000000 */
[----:B------:R-:W-:-:S04]  /*18690*/  IMAD.HI.U32 R8, R8, R2, RZ ;  /* 0x0000000208087227 */ /* 0x000fc800078e00ff */
[----:B------:R-:W-:-:S04]  /*186a0*/  IMAD.MOV R3, RZ, RZ, -R3 ;  /* 0x000000ffff037224 */ /* 0x000fc800078e0a03 */
[----:B------:R-:W-:-:S05]  /*186b0*/  IMAD R2, R8, R3, R2 ;  /* 0x0000000308027224 */ /* 0x000fca00078e0202 */
[----:B------:R-:W-:-:S13]  /*186c0*/  ISETP.GT.U32.AND P1, PT, R5, R2, PT ;  /* 0x000000020500720c */ /* 0x000fda0003f24070 */
[----:B------:R-:W-:Y:S02]  /*186d0*/  @!P1 IMAD.IADD R2, R2, 0x1, -R5 ;  /* 0x0000000102029824 */ /* 0x000fe400078e0a05 */
[----:B------:R-:W-:Y:S01]  /*186e0*/  @!P1 VIADD R8, R8, 0x1 ;  /* 0x0000000108089836 */ /* 0x000fe20000000000 */
[----:B------:R-:W-:Y:S02]  /*186f0*/  ISETP.NE.AND P1, PT, R4, RZ, PT ;  /* 0x000000ff0400720c */ /* 0x000fe40003f25270 */
[----:B------:R-:W-:Y:S02]  /*18700*/  ISETP.GE.U32.AND P0, PT, R2, R5, PT ;  /* 0x000000050200720c */ /* 0x000fe40003f06070 */
[----:B------:R-:W-:-:S04]  /*18710*/  IABS R5, R7 ;  /* 0x0000000700057213 */ /* 0x000fc80000000000 */
        /* <DEDUP_REMOVED lines=9> */
[----:B------:R-:W-:-:S03]  /*187b0*/  LOP3.LUT R2, R0, R4, RZ, 0x3c, !PT ;  /* 0x0000000400027212 */ /* 0x000fc600078e3cff */
[----:B------:R-:W-:Y:S01]  /*187c0*/  IMAD.MOV.U32 R3, RZ, RZ, R8 ;  /* 0x000000ffff037224 */ /* 0x000fe200078e0008 */
[----:B------:R-:W-:Y:S02]  /*187d0*/  ISETP.GE.AND P2, PT, R2, RZ, PT ;  /* 0x000000ff0200720c */ /* 0x000fe40003f46270 */
[----:B------:R-:W-:-:S05]  /*187e0*/  IABS R8, R7 ;  /* 0x0000000700087213 */ /* 0x000fca0000000000 */
[----:B------:R-:W-:-:S06]  /*187f0*/  IMAD.MOV R8, RZ, RZ, -R8 ;  /* 0x000000ffff087224 */ /* 0x000fcc00078e0a08 */
        /* <DEDUP_REMOVED lines=9> */
[----:B------:R-:W-:Y:S01]  /*18890*/  ISETP.GE.U32.AND P0, PT, R2, R5, PT ;  /* 0x000000050200720c */ /* 0x000fe20003f06070 */
[----:B------:R-:W-:-:S04]  /*188a0*/  IMAD.MOV R2, RZ, RZ, -R3 ;  /* 0x000000ffff027224 */ /* 0x000fc800078e0a03 */
[----:B------:R-:W-:Y:S01]  /*188b0*/  IMAD R0, R4, R2, R0 ;  /* 0x0000000204007224 */ /* 0x000fe200078e0200 */
[----:B------:R-:W-:-:S04]  /*188c0*/  LOP3.LUT R2, R3, R7, RZ, 0x3c, !PT ;  /* 0x0000000703027212 */ /* 0x000fc800078e3cff */
[----:B------:R-:W-:-:S03]  /*188d0*/  ISETP.GE.AND P2, PT, R2, RZ, PT ;  /* 0x000000ff0200720c */ /* 0x000fc60003f46270 */
[----:B------:R-:W-:-:S10]  /*188e0*/  @P0 VIADD R6, R6, 0x1 ;  /* 0x0000000106060836 */ /* 0x000fd40000000000 */
[----:B------:R-:W-:Y:S01]  /*188f0*/  @!P2 IMAD.MOV R6, RZ, RZ, -R6 ;  /* 0x000000ffff06a224 */ /* 0x000fe200078e0a06 */
[----:B------:R-:W-:-:S05]  /*18900*/  @!P1 LOP3.LUT R6, RZ, R7, RZ, 0x33, !PT ;  /* 0x00000007ff069212 */ /* 0x000fca00078e33ff */
[----:B------:R-:W-:-:S04]  /*18910*/  IMAD.MOV R2, RZ, RZ, -R6 ;  /* 0x000000ffff027224 */ /* 0x000fc800078e0a06 */
[C---:B------:R-:W-:Y:S02]  /*18920*/  IMAD R2, R7.reuse, R2, R3 ;  /* 0x0000000207027224 */ /* 0x040fe400078e0203 */
[----:B------:R-:W-:-:S04]  /*18930*/  IMAD R7, R7, 0x1000000, R6 ;  /* 0x0100000007077824 */ /* 0x000fc800078e0206 */
[----:B------:R-:W-:-:S05]  /*18940*/  IMAD R2, R2, 0x10000, R7 ;  /* 0x0001000002027824 */ /* 0x000fca00078e0207 */
[----:B------:R0:W-:Y:S01]  /*18950*/  STL [R1+0x8], R2 ;  /* 0x0000080201007387 */ /* 0x0001e20000100800 */
[----:B------:R-:W-:Y:S05]  /*18960*/  BRA `(.L_x_1350) ;  /* 0x0000000400007947 */ /* 0x000fea0003800000 */
.L_x_1349:
[----:B---3--:R-:W2:Y:S01]  /*18970*/  LDL R5, [R1+0xc] ;  /* 0x00000c0001057983 */ /* 0x008ea20000100800 */
[----:B0-----:R-:W2:Y:S01]  /*18980*/  LDC.64 R2, c[0x0][0xc90] ;  /* 0x00032400ff027b82 */ /* 0x001ea20000000a00 */
[----:B------:R-:W-:Y:S01]  /*18990*/  ULDC.64 UR4, c[0x0][0x208] ;  /* 0x0000820000047ab9 */ /* 0x000fe20000000a00 */
[----:B--2---:R-:W-:-:S05]  /*189a0*/  IMAD.WIDE R2, R5, 0x4, R2 ;  /* 0x0000000405027825 */ /* 0x004fca00078e0202 */
[----:B------:R-:W2:Y:S02]  /*189b0*/  LDG.E R6, desc[UR4][R2.64] ;  /* 0x0000000402067981 */ /* 0x000ea4000c1e1900 */
[----:B--2---:R-:W-:-:S05]  /*189c0*/  IMAD R5, R4, R6, RZ ;  /* 0x0000000604057224 */ /* 0x004fca00078e02ff */
[----:B------:R-:W-:-:S04]  /*189d0*/  IABS R7, R5 ;  /* 0x0000000500077213 */ /* 0x000fc80000000000 */
[----:B------:R-:W0:Y:S08]  /*189e0*/  I2F.RP R2, R7 ;  /* 0x0000000700027306 */ /* 0x000e300000209400 */
        /* <DEDUP_REMOVED lines=22> */
[----:B------:R-:W-:Y:S02]  /*18b50*/  IMAD R7, R6, R2, RZ ;  /* 0x0000000206077224 */ /* 0x000fe400078e02ff */
[----:B------:R-:W-:Y:S02]  /*18b60*/  IMAD.MOV R2, RZ, RZ, -R2 ;  /* 0x000000ffff027224 */ /* 0x000fe400078e0a02 */
[----:B------:R-:W-:Y:S02]  /*18b70*/  IMAD.MOV R3, RZ, RZ, -R7 ;  /* 0x000000ffff037224 */ /* 0x000fe400078e0a07 */
[----:B------:R-:W-:-:S03]  /*18b80*/  IMAD R0, R5, R2, R0 ;  /* 0x0000000205007224 */ /* 0x000fc600078e0200 */
[----:B------:R-:W-:Y:S02]  /*18b90*/  VIADDMNMX R6, R3, R8, R6, PT ;  /* 0x0000000803067246 */ /* 0x000fe40003800106 */
[----:B------:R-:W-:Y:S02]  /*18ba0*/  IADD3 R7, R7, 0x1000000, R0 ;  /* 0x0100000007077810 */ /* 0x000fe40007ffe000 */
        /* <DEDUP_REMOVED lines=25> */
[----:B------:R-:W-:Y:S02]  /*18d40*/  IMAD R3, R2, R6, R7 ;  /* 0x0000000602037224 */ /* 0x000fe400078e0207 */
[----:B------:R-:W-:-:S03]  /*18d50*/  IMAD.MOV.U32 R0, RZ, RZ, R2 ;  /* 0x000000ffff007224 */ /* 0x000fc600078e0002 */
[----:B------:R1:W-:Y:S04]  /*18d60*/  STL [R1+0x8], R3 ;  /* 0x0000080301007387 */ /* 0x0003e80000100800 */
.L_x_1350:
[----:B-1----:R-:W-:-:S05]  /*18d70*/  LOP3.LUT R3, RZ, R0, RZ, 0x33, !PT ;  /* 0x00000000ff037212 */ /* 0x002fca00078e33ff */
[----:B------:R-:W-:-:S05]  /*18d80*/  IMAD.IADD R0, R4, 0x1, R3 ;  /* 0x0000000104007824 */ /* 0x000fca00078e0203 */
[----:B------:R2:W-:Y:S01]  /*18d90*/  STL [R1+0x4], R0 ;  /* 0x0000040001007387 */ /* 0x0005e20000100800 */
[----:B------:R-:W-:Y:S05]  /*18da0*/  BRA `(.L_x_1351) ;  /* 0x0000000000287947 */ /* 0x000fea0003800000 */
.L_x_1343:
[----:B------:R-:W-:Y:S01]  /*18db0*/  UMOV UR4, URZ ;  /* 0x0000003f00047c82 */ /* 0x000fe20008000000 */
[----:B------:R-:W-:Y:S01]  /*18dc0*/  ULDC UR6, c[0x0][0xc3c] ;  /* 0x00030f0000067ab9 */ /* 0x000fe20000000800 */
[----:B------:R-:W-:Y:S01]  /*18dd0*/  UMOV UR5, URZ ;  /* 0x0000003f00057c82 */ /* 0x000fe20008000000 */
[----:B------:R0:W-:Y:S01]  /*18de0*/  STL [R1], R0 ;  /* 0x0000000001007387 */ /* 0x0001e20000100800 */
[----:B------:R-:W-:Y:S02]  /*18df0*/  IMAD.U32 R3, RZ, RZ, UR4 ;  /* 0x00000004ff037e24 */ /* 0x000fe4000f8e00ff */
[----:B------:R-:W-:-:S03]  /*18e00*/  IMAD.U32 R2, RZ, RZ, UR5 ;  /* 0x00000005ff027e24 */ /* 0x000fc6000f8e00ff */
[----:B------:R1:W-:Y:S01]  /*18e10*/  STL [R1+0x4], R3 ;  /* 0x0000040301007387 */ /* 0x0003e20000100800 */
[----:B0-----:R-:W-:-:S05]  /*18e20*/  IMAD.U32 R0, RZ, RZ, UR6 ;  /* 0x00000006ff007e24 */ /* 0x001fca000f8e00ff */
[----:B------:R1:W-:Y:S04]  /*18e30*/  STL [R1+0xc], R0 ;  /* 0x00000c0001007387 */ /* 0x0003e80000100800 */
[----:B------:R1:W-:Y:S02]  /*18e40*/  STL [R1+0x8], R2 ;  /* 0x0000080201007387 */ /* 0x0003e40000100800 */
.L_x_1351:
[----:B-1----:R-:W3:Y:S04]  /*18e50*/  LDL R3, [R1+0x8] ;  /* 0x0000080001037983 */ /* 0x002ee80000100800 */
[----:B0-----:R-:W4:Y:S04]  /*18e60*/  LDL R2, [R1+0xc] ;  /* 0x00000c0001027983 */ /* 0x001f280000100800 */
[----:B------:R-:W5:Y:S04]  /*18e70*/  LDL R5, [R1+0x4] ;  /* 0x0000040001057983 */ /* 0x000f680000100800 */
[----:B------:R-:W5:Y:S01]  /*18e80*/  LDL R4, [R1] ;  /* 0x0000000001047983 */ /* 0x000f620000100800 */
[----:B--2---:R-:W0:Y:S01]  /*18e90*/  S2R R0, SR_TID.X ;  /* 0x0000000000007919 */ /* 0x004e220000002100 */
[----:B------:R-:W-:Y:S05]  /*18ea0*/  WARPSYNC.ALL ;  /* 0x0000000000007948 */ /* 0x000fea0003800000 */
[----:B0-----:R-:W-:Y:S01]  /*18eb0*/  LOP3.LUT R0, R0, 0x1f, RZ, 0xc0, !PT ;  /* 0x0000001f00007812 */ /* 0x001fe200078ec0ff */
[----:B------:R-:W-:Y:S03]  /*18ec0*/  BAR.SYNC.DEFER_BLOCKING 0x4, 0x180 ;  /* 0x0106000000007b1d */ /* 0x000fe60000010000 */
[----:B------:R-:W-:-:S13]  /*18ed0*/  ISETP.NE.AND P0, PT, R0, RZ, PT ;  /* 0x000000ff0000720c */ /* 0x000fda0003f05270 */
[----:B------:R-:W-:Y:S01]  /*18ee0*/  @!P0 MOV R0, 0x400 ;  /* 0x0000040000008802 */ /* 0x000fe20000000f00 */
[----:B---3--:R-:W-:Y:S02]  /*18ef0*/  IMAD.MOV.U32 R6, RZ, RZ, R3 ;  /* 0x000000ffff067224 */ /* 0x008fe400078e0003 */
[----:B------:R-:W0:Y:S01]  /*18f00*/  @!P0 S2R R3, SR_CgaCtaId ;  /* 0x0000000000038919 */ /* 0x000e220000008800 */
[----:B----4-:R-:W-:Y:S01]  /*18f10*/  IMAD.MOV.U32 R7, RZ, RZ, R2 ;  /* 0x000000ffff077224 */ /* 0x010fe200078e0002 */
[----:B0-----:R-:W-:-:S05]  /*18f20*/  @!P0 LEA R18, R3, R0, 0x18 ;  /* 0x0000000003128211 */ /* 0x001fca00078ec0ff */
[----:B-----5:R1:W-:Y:S01]  /*18f30*/  @!P0 STS.128 [R18+0x2a8d0], R4 ;  /* 0x02a8d00412008388 */ /* 0x0203e20000000c00 */
[----:B------:R-:W-:Y:S06]  /*18f40*/  BAR.ARV 0x5, 0x180 ;  /* 0x0146000000007b1d */ /* 0x000fec0000002000 */
.L_x_1340:
[----:B------:R-:W2:Y:S01]  /*18f50*/  LDL R0, [R1+0xc] ;  /* 0x00000c0001007983 */ /* 0x000ea20000100800 */
[----:B------:R-:W-:Y:S02]  /*18f60*/  ULDC UR4, c[0x0][0xc3c] ;  /* 0x00030f0000047ab9 */ /* 0x000fe40000000800 */
[----:B--2---:R-:W-:-:S13]  /*18f70*/  ISETP.GE.AND P0, PT, R0, UR4, PT ;  /* 0x0000000400007c0c */ /* 0x004fda000bf06270 */
[----:B------:R-:W-:Y:S05]  /*18f80*/  @!P0 BRA `(.L_x_1352) ;  /* 0xffffffa000188947 */ /* 0x000fea000383ffff */
[----:B------:R-:W-:Y:S05]  /*18f90*/  BSYNC B8 ;  /* 0x0000000000087941 */ /* 0x000fea0003800000 */
.L_x_1240:
        /* <DEDUP_REMOVED lines=12> */
.L_x_1424:
[----:B------:R-:W-:Y:S05]  /*19060*/  BSYNC B0 ;  /* 0x0000000000007941 */ /* 0x000fea0003800000 */
.L_x_1353:
[----:B------:R-:W-:-:S03]  /*19070*/  UMOV UR4, 0xffffffff ;  /* 0xffffffff00047882 */ /* 0x000fc60000000000 */
[----:B------:R-:W-:Y:S05]  /*19080*/  BRA.DIV UR4, `(.L_x_1355) ;  /* 0x0000002204707947 */ /* 0x000fea000b800000 */
[----:B------:R-:W1:Y:S02]  /*19090*/  S2R R2, SR_TID.X ;  /* 0x0000000000027919 */ /* 0x000e640000002100 */
[----:B-1----:R-:W-:-:S04]  /*190a0*/  SHF.R.U32.HI R2, RZ, 0x5, R2 ;  /* 0x00000005ff027819 */ /* 0x002fc80000011602 */
[----:B------:R-:W-:-:S05]  /*190b0*/  LOP3.LUT R2, R2, 0x3, RZ, 0xc0, !PT ;  /* 0x0000000302027812 */ /* 0x000fca00078ec0ff */
[----:B------:R1:W2:Y:S02]  /*190c0*/  SHFL.IDX PT, R14, R2, RZ, 0x1f ;  /* 0x00001fff020e7589 */ /* 0x0002a400000e0000 */
.L_x_1427:
[----:B--2---:R-:W-:Y:S01]  /*190d0*/  ISETP.NE.AND P0, PT, R14, RZ, PT ;  /* 0x000000ff0e00720c */ /* 0x004fe20003f05270 */
[----:B------:R-:W-:-:S12]  /*190e0*/  BSSY B0, `(.L_x_1356) ;  /* 0x0000027000007945 */ /* 0x000fd80003800000 */
[----:B------:R-:W-:Y:S05]  /*190f0*/  @P0 BRA `(.L_x_1357) ;  /* 0x0000000000940947 */ /* 0x000fea0003800000 */
[----:B------:R-:W-:-:S03]  /*19100*/  UMOV UR4, 0xffffffff ;  /* 0xffffffff00047882 */ /* 0x000fc60000000000 */
[----:B------:R-:W-:Y:S05]  /*19110*/  BRA.DIV UR4, `(.L_x_1358) ;  /* 0x0000002204807947 */ /* 0x000fea000b800000 */
[----:B------:R-:W-:-:S13]  /*19120*/  ELECT P6, URZ, PT ;  /* 0x00000000003f782f */ /* 0x000fda00038c0000 */
.L_x_1430:
        /* <DEDUP_REMOVED lines=8> */
.L_x_1359:
        /* <DEDUP_REMOVED lines=13> */
.L_x_1431:
[----:B------:R-:W1:Y:S02]  /*19280*/  SYNCS.PHASECHK.TRANS64.TRYWAIT P0, [R7+URZ], R2 ;  /* 0x00000002070075a7 */ /* 0x000e64000800017f */
[----:B-1----:R-:W-:Y:S05]  /*19290*/  @!P0 BRA `(.L_x_1361) ;  /* 0x0000002000548947 */ /* 0x002fea0003800000 */
.L_x_1432:
[----:B------:R-:W-:Y:S05]  /*192a0*/  @!P2 BRA `(.L_x_1362) ;  /* 0x000000000004a947 */ /* 0x000fea0003800000 */
[----:B------:R-:W-:Y:S01]  /*192b0*/  BPT.TRAP 0x1 ;  /* 0x000000040000795c */ /* 0x000fe20000300000 */
.L_x_1362:
[----:B------:R-:W-:-:S04]  /*192c0*/  VIADD R0, R0, 0x2a860 ;  /* 0x0002a86000007836 */ /* 0x000fc80000000000 */
[----:B------:R-:W-:-:S04]  /*192d0*/  IMAD R4, R19, 0x8, R0 ;  /* 0x0000000813047824 */ /* 0x000fc800078e0200 */
[----:B------:R-:W2:Y:S02]  /*192e0*/  SYNCS.PHASECHK.TRANS64.TRYWAIT P0, [R4+URZ], R5 ;  /* 0x00000005040075a7 */ /* 0x000ea4000800017f */
[----:B--2---:R-:W-:Y:S05]  /*192f0*/  @!P0 BRA `(.L_x_1363) ;  /* 0x0000002000508947 */ /* 0x004fea0003800000 */
.L_x_1433:
[----:B------:R-:W-:-:S07]  /*19300*/  IMAD R3, R3, 0x8, R0 ;  /* 0x0000000803037824 */ /* 0x000fce00078e0200 */
.L_x_1364:
[----:B----4-:R4:W0:Y:S02]  /*19310*/  SYNCS.PHASECHK.TRANS64.TRYWAIT P0, [R3+URZ], R2 ;  /* 0x00000002030075a7 */ /* 0x010824000800017f */
[----:B0-----:R-:W-:Y:S05]  /*19320*/  @!P0 NANOSLEEP.SYNCS 0x989680 ;  /* 0x009896800000895d */ /* 0x001fea0003900000 */
[----:B------:R-:W0:Y:S02]  /*19330*/  @!P0 SYNCS.PHASECHK.TRANS64 P0, [R3+URZ], R2 ;  /* 0x00000002030085a7 */ /* 0x000e24000800007f */
[----:B0-----:R-:W-:Y:S05]  /*19340*/  @!P0 BRA `(.L_x_1364) ;  /* 0xfffffffc00f08947 */ /* 0x001fea000383ffff */
.L_x_1357:
[----:B------:R-:W-:Y:S05]  /*19350*/  BSYNC B0 ;  /* 0x0000000000007941 */ /* 0x000fea0003800000 */
.L_x_1356:
[----:B------:R-:W-:Y:S05]  /*19360*/  EXIT ;  /* 0x000000000000794d */ /* 0x000fea0003800000 */
.L_x_1139:
[----:B0-----:R-:W-:-:S04]  /*19370*/  IMAD.U32 R3, RZ, RZ, UR38 ;  /* 0x00000026ff037e24 */ /* 0x001fc8000f8e00ff */
[----:B------:R0:W1:Y:S03]  /*19380*/  SYNCS.PHASECHK.TRANS64.TRYWAIT P1, [R3+URZ+0x2a800], R0 ;  /* 0x02a80000030075a7 */ /* 0x000066000802017f */
[----:B-1----:R-:W-:Y:S05]  /*19390*/  @!P1 NANOSLEEP.SYNCS 0x989680 ;  /* 0x009896800000995d */ /* 0x002fea0003900000 */
[----:B------:R-:W1:Y:S02]  /*193a0*/  @!P1 SYNCS.PHASECHK.TRANS64 P1, [R3+URZ+0x2a800], R0 ;  /* 0x02a80000030095a7 */ /* 0x000e64000802007f */
[----:B-1----:R-:W-:Y:S05]  /*193b0*/  @!P1 BRA `(.L_x_1139) ;  /* 0xfffffffc00ec9947 */ /* 0x002fea000383ffff */
[----:B------:R-:W-:Y:S05]  /*193c0*/  BRA `(.L_x_1365) ;  /* 0xfffffe8c00487947 */ /* 0x000fea000383ffff */
.L_x_1143:
[----:B-1----:R1:W2:Y:S02]  /*193d0*/  SYNCS.PHASECHK.TRANS64.TRYWAIT P2, [R21+URZ+0x2a830], R0 ;  /* 0x02a83000150075a7 */ /* 0x0022a4000804017f */
[----:B--2---:R-:W-:Y:S05]  /*193e0*/  @!P2 NANOSLEEP.SYNCS 0x989680 ;  /* 0x009896800000a95d */ /* 0x004fea0003900000 */
[----:B------:R-:W2:Y:S02]  /*193f0*/  @!P2 SYNCS.PHASECHK.TRANS64 P2, [R21+URZ+0x2a830], R0 ;  /* 0x02a830001500a5a7 */ /* 0x000ea4000804007f */
[----:B--2---:R-:W-:Y:S05]  /*19400*/  @!P2 BRA `(.L_x_1143) ;  /* 0xfffffffc00f0a947 */ /* 0x004fea000383ffff */
[----:B------:R-:W-:Y:S05]  /*19410*/  BRA `(.L_x_1142) ;  /* 0xfffffe8c00707947 */ /* 0x000fea000383ffff */
.L_x_1159:
[----:B-1----:R-:W-:-:S04]  /*19420*/  IMAD.U32 R11, RZ, RZ, UR7 ;  /* 0x00000007ff0b7e24 */ /* 0x002fc8000f8e00ff */
[----:B------:R1:W2:Y:S03]  /*19430*/  SYNCS.PHASECHK.TRANS64.TRYWAIT P2, [R11+URZ+0x2a830], R10 ;  /* 0x02a8300a0b0075a7 */ /* 0x0002a6000804017f */
[----:B--2---:R-:W-:Y:S05]  /*19440*/  @!P2 NANOSLEEP.SYNCS 0x989680 ;  /* 0x009896800000a95d */ /* 0x004fea0003900000 */
[----:B------:R-:W2:Y:S02]  /*19450*/  @!P2 SYNCS.PHASECHK.TRANS64 P2, [R11+URZ+0x2a830], R10 ;  /* 0x02a8300a0b00a5a7 */ /* 0x000ea4000804007f */
[----:B--2---:R-:W-:Y:S05]  /*19460*/  @!P2 BRA `(.L_x_1159) ;  /* 0xfffffffc00eca947 */ /* 0x004fea000383ffff */
[----:B------:R-:W-:Y:S05]  /*19470*/  BRA `(.L_x_1158) ;  /* 0xfffffebc00d07947 */ /* 0x000fea000383ffff */
.L_x_1163:
[----:B-1----:R-:W-:-:S04]  /*19480*/  IMAD.U32 R11, RZ, RZ, UR6 ;  /* 0x00000006ff0b7e24 */ /* 0x002fc8000f8e00ff */
[----:B------:R1:W3:Y:S03]  /*19490*/  SYNCS.PHASECHK.TRANS64.TRYWAIT P2, [R11+URZ+0x2a850], R0 ;  /* 0x02a850000b0075a7 */ /* 0x0002e6000804017f */
[----:B---3--:R-:W-:Y:S05]  /*194a0*/  @!P2 NANOSLEEP.SYNCS 0x989680 ;  /* 0x009896800000a95d */ /* 0x008fea0003900000 */
[----:B------:R-:W3:Y:S02]  /*194b0*/  @!P2 SYNCS.PHASECHK.TRANS64 P2, [R11+URZ+0x2a850], R0 ;  /* 0x02a850000b00a5a7 */ /* 0x000ee4000804007f */
[----:B---3--:R-:W-:Y:S05]  /*194c0*/  @!P2 BRA `(.L_x_1163) ;  /* 0xfffffffc00eca947 */ /* 0x008fea000383ffff */
[----:B------:R-:W-:Y:S05]  /*194d0*/  BRA `(.L_x_1162) ;  /* 0xfffffec400f87947 */ /* 0x000fea000383ffff */
.L_x_1180:
[----:B-1----:R-:W-:-:S04]  /*194e0*/  IMAD.U32 R8, RZ, RZ, UR6 ;  /* 0x00000006ff087e24 */ /* 0x002fc8000f8e00ff */
[----:B------:R1:W2:Y:S03]  /*194f0*/  SYNCS.PHASECHK.TRANS64.TRYWAIT P2, [R8+URZ+0x2a830], R7 ;  /* 0x02a83007080075a7 */ /* 0x0002a6000804017f */
[----:B--2---:R-:W-:Y:S05]  /*19500*/  @!P2 NANOSLEEP.SYNCS 0x989680 ;  /* 0x009896800000a95d */ /* 0x004fea0003900000 */
[----:B------:R-:W2:Y:S02]  /*19510*/  @!P2 SYNCS.PHASECHK.TRANS64 P2, [R8+URZ+0x2a830], R7 ;  /* 0x02a830070800a5a7 */ /* 0x000ea4000804007f */
[----:B--2---:R-:W-:Y:S05]  /*19520*/  @!P2 BRA `(.L_x_1180) ;  /* 0xfffffffc00eca947 */ /* 0x004fea000383ffff */
[----:B------:R-:W-:Y:S05]  /*19530*/  BRA `(.L_x_1179) ;  /* 0xfffffef400387947 */ /* 0x000fea000383ffff */
.L_x_1184:
[----:B01----:R-:W-:-:S04]  /*19540*/  IMAD.U32 R7, RZ, RZ, UR10 ;  /* 0x0000000aff077e24 */ /* 0x003fc8000f8e00ff */
[----:B------:R0:W1:Y:S03]  /*19550*/  SYNCS.PHASECHK.TRANS64.TRYWAIT P2, [R7+URZ+0x2a850], R0 ;  /* 0x02a85000070075a7 */ /* 0x000066000804017f */
[----:B-1----:R-:W-:Y:S05]  /*19560*/  @!P2 NANOSLEEP.SYNCS 0x989680 ;  /* 0x009896800000a95d */ /* 0x002fea0003900000 */
[----:B------:R-:W1:Y:S02]  /*19570*/  @!P2 SYNCS.PHASECHK.TRANS64 P2, [R7+URZ+0x2a850], R0 ;  /* 0x02a850000700a5a7 */ /* 0x000e64000804007f */
[----:B-1----:R-:W-:Y:S05]  /*19580*/  @!P2 BRA `(.L_x_1184) ;  /* 0xfffffffc00eca947 */ /* 0x002fea000383ffff */
[----:B------:R-:W-:Y:S05]  /*19590*/  BRA `(.L_x_1183) ;  /* 0xfffffefc00607947 */ /* 0x000fea000383ffff */
.L_x_1190:
[----:B-1----:R-:W-:-:S04]  /*195a0*/  IMAD.U32 R8, RZ, RZ, UR6 ;  /* 0x00000006ff087e24 */ /* 0x002fc8000f8e00ff */
[----:B------:R1:W2:Y:S03]  /*195b0*/  SYNCS.PHASECHK.TRANS64.TRYWAIT P2, [R8+URZ+0x2a830], R7 ;  /* 0x02a83007080075a7 */ /* 0x0002a6000804017f */
[----:B--2---:R-:W-:Y:S05]  /*195c0*/  @!P2 NANOSLEEP.SYNCS 0x989680 ;  /* 0x009896800000a95d */ /* 0x004fea0003900000 */
[----:B------:R-:W2:Y:S02]  /*195d0*/  @!P2 SYNCS.PHASECHK.TRANS64 P2, [R8+URZ+0x2a830], R7 ;  /* 0x02a830070800a5a7 */ /* 0x000ea4000804007f */
[----:B--2---:R-:W-:Y:S05]  /*195e0*/  @!P2 BRA `(.L_x_1190) ;  /* 0xfffffffc00eca947 */ /* 0x004fea000383ffff */
[----:B------:R-:W-:Y:S05]  /*195f0*/  BRA `(.L_x_1189) ;  /* 0xffffff1400a07947 */ /* 0x000fea000383ffff */
.L_x_1194:
[----:B01----:R-:W-:-:S04]  /*19600*/  IMAD.U32 R7, RZ, RZ, UR10 ;  /* 0x0000000aff077e24 */ /* 0x003fc8000f8e00ff */
[----:B------:R0:W1:Y:S03]  /*19610*/  SYNCS.PHASECHK.TRANS64.TRYWAIT P2, [R7+URZ+0x2a850], R0 ;  /* 0x02a85000070075a7 */ /* 0x000066000804017f */
[----:B-1----:R-:W-:Y:S05]  /*19620*/  @!P2 NANOSLEEP.SYNCS 0x989680 ;  /* 0x009896800000a95d */ /* 0x002fea0003900000 */
[----:B------:R-:W1:Y:S02]  /*19630*/  @!P2 SYNCS.PHASECHK.TRANS64 P2, [R7+URZ+0x2a850], R0 ;  /* 0x02a850000700a5a7 */ /* 0x000e64000804007f */
[----:B-1----:R-:W-:Y:S05]  /*19640*/  @!P2 BRA `(.L_x_1194) ;  /* 0xfffffffc00eca947 */ /* 0x002fea000383ffff */
[----:B------:R-:W-:Y:S05]  /*19650*/  BRA `(.L_x_1193) ;  /* 0xffffff1c00c87947 */ /* 0x000fea000383ffff */
.L_x_1207:
[----:B-1----:R-:W-:-:S04]  /*19660*/  IMAD.U32 R5, RZ, RZ, UR5 ;  /* 0x00000005ff057e24 */ /* 0x002fc8000f8e00ff */
[----:B------:R1:W2:Y:S03]  /*19670*/  SYNCS.PHASECHK.TRANS64.TRYWAIT P0, [R5+URZ+0x2a850], R0 ;  /* 0x02a85000050075a7 */ /* 0x0002a6000800017f */
[----:B--2---:R-:W-:Y:S05]  /*19680*/  @!P0 NANOSLEEP.SYNCS 0x989680 ;  /* 0x009896800000895d */ /* 0x004fea0003900000 */
[----:B------:R-:W2:Y:S02]  /*19690*/  @!P0 SYNCS.PHASECHK.TRANS64 P0, [R5+URZ+0x2a850], R0 ;  /* 0x02a85000050085a7 */ /* 0x000ea4000800007f */
[----:B--2---:R-:W-:Y:S05]  /*196a0*/  @!P0 BRA `(.L_x_1207) ;  /* 0xfffffffc00ec8947 */ /* 0x004fea000383ffff */
[----:B------:R-:W-:Y:S05]  /*196b0*/  BRA `(.L_x_1206) ;  /* 0xffffff4c00307947 */ /* 0x000fea000383ffff */
.L_x_1262:
[----:B-1----:R-:W1:Y:S01]  /*196c0*/  S2R R4, SR_TID.X ;  /* 0x0000000000047919 */ /* 0x002e620000002100 */
[----:B------:R-:W-:Y:S01]  /*196d0*/  BSSY B0, `(.L_x_1366) ;  /* 0x000000a000007945 */ /* 0x000fe20003800000 */
[----:B------:R-:W-:Y:S02]  /*196e0*/  IMAD.MOV.U32 R12, RZ, RZ, RZ ;  /* 0x000000ffff0c7224 */ /* 0x000fe400078e00ff */
[----:B------:R-:W-:Y:S02]  /*196f0*/  IMAD.MOV.U32 R11, RZ, RZ, 0x1f ;  /* 0x0000001fff0b7424 */ /* 0x000fe400078e00ff */
[----:B------:R-:W-:Y:S01]  /*19700*/  IMAD.MOV.U32 R15, RZ, RZ, -0x1 ;  /* 0xffffffffff0f7424 */ /* 0x000fe200078e00ff */
[----:B-1----:R-:W-:-:S04]  /*19710*/  SHF.R.U32.HI R4, RZ, 0x5, R4 ;  /* 0x00000005ff047819 */ /* 0x002fc80000011604 */
[----:B------:R-:W-:-:S05]  /*19720*/  LOP3.LUT R4, R4, 0x3, RZ, 0xc0, !PT ;  /* 0x0000000304047812 */ /* 0x000fca00078ec0ff */
[----:B------:R-:W-:-:S07]  /*19730*/  IMAD.MOV.U32 R13, RZ, RZ, R4 ;  /* 0x000000ffff0d7224 */ /* 0x000fce00078e0004 */
[----:B0-2---:R-:W-:Y:S05]  /*19740*/  WARPSYNC.COLLECTIVE R15, `(.L_x_1367) ;  /* 0x000000000f087348 */ /* 0x005fea0003c00000 */
[----:B------:R1:W3:Y:S02]  /*19750*/  SHFL.IDX P6, R14, R13, R12, R11 ;  /* 0x0000000c0d0e7389 */ /* 0x0002e400000c000b */
[----:B0123--:R-:W-:Y:S01]  /*19760*/  ENDCOLLECTIVE ;  /* 0x000000000000791b */ /* 0x00ffe20003800000 */
.L_x_1367:
[----:B------:R-:W-:Y:S05]  /*19770*/  BSYNC B0 ;  /* 0x0000000000007941 */ /* 0x000fea0003800000 */
.L_x_1366:
[----:B------:R-:W-:Y:S05]  /*19780*/  BRA `(.L_x_1368) ;  /* 0xffffffa800c07947 */ /* 0x000fea000383ffff */
.L_x_1264:
[----:B------:R-:W-:Y:S01]  /*19790*/  BSSY B0, `(.L_x_1369) ;  /* 0x0000006000007945 */ /* 0x000fe20003800000 */
[----:B------:R-:W-:-:S07]  /*197a0*/  IMAD.MOV.U32 R15, RZ, RZ, -0x1 ;  /* 0xffffffffff0f7424 */ /* 0x000fce00078e00ff */
[----:B012---:R-:W-:Y:S05]  /*197b0*/  WARPSYNC.COLLECTIVE R15, `(.L_x_1370) ;  /* 0x000000000f0c7348 */ /* 0x007fea0003c00000 */
[----:B------:R-:W-:Y:S02]  /*197c0*/  ELECT P6, UR62, PT ;  /* 0x00000000003e782f */ /* 0x000fe400038c0000 */
[----:B------:R-:W-:Y:S01]  /*197d0*/  MOV R14, UR62 ;  /* 0x0000003e000e7c02 */ /* 0x000fe20008000f00 */
[----:B012---:R-:W-:Y:S10]  /*197e0*/  ENDCOLLECTIVE ;  /* 0x000000000000791b */ /* 0x007ff40003800000 */
.L_x_1370:
[----:B------:R-:W-:Y:S05]  /*197f0*/  BSYNC B0 ;  /* 0x0000000000007941 */ /* 0x000fea0003800000 */
.L_x_1369:
[----:B------:R-:W-:Y:S05]  /*19800*/  BRA `(.L_x_1371) ;  /* 0xffffffa800cc7947 */ /* 0x000fea000383ffff */
.L_x_1266:
[----:B-1----:R1:W3:Y:S02]  /*19810*/  SYNCS.PHASECHK.TRANS64.TRYWAIT P0, [R0+URZ+0x2a840], R2 ;  /* 0x02a84002000075a7 */ /* 0x0022e4000800017f */
[----:B---3--:R-:W-:Y:S05]  /*19820*/  @!P0 NANOSLEEP.SYNCS 0x989680 ;  /* 0x009896800000895d */ /* 0x008fea0003900000 */
[----:B------:R-:W3:Y:S02]  /*19830*/  @!P0 SYNCS.PHASECHK.TRANS64 P0, [R0+URZ+0x2a840], R2 ;  /* 0x02a84002000085a7 */ /* 0x000ee4000800007f */
[----:B---3--:R-:W-:Y:S05]  /*19840*/  @!P0 BRA `(.L_x_1266) ;  /* 0xfffffffc00f08947 */ /* 0x008fea000383ffff */
[----:B------:R-:W-:Y:S05]  /*19850*/  BRA `(.L_x_1372) ;  /* 0xffffffac00307947 */ /* 0x000fea000383ffff */
.L_x_1270:
[----:B------:R-:W2:Y:S01]  /*19860*/  LDL.LU R11, [R1+0x2c] ;  /* 0x00002c00010b7983 */ /* 0x000ea20000300800 */
[----:B------:R-:W-:Y:S02]  /*19870*/  IMAD.MOV.U32 R13, RZ, RZ, R3 ;  /* 0x000000ffff0d7224 */ /* 0x000fe400078e0003 */
[----:B------:R-:W-:Y:S01]  /*19880*/  IMAD.MOV.U32 R12, RZ, RZ, RZ ;  /* 0x000000ffff0c7224 */ /* 0x000fe200078e00ff */
[----:B------:R-:W0:Y:S01]  /*19890*/  S2R R5, SR_TID.X ;  /* 0x0000000000057919 */ /* 0x000e220000002100 */
[----:B------:R-:W-:Y:S01]  /*198a0*/  IMAD.MOV.U32 R15, RZ, RZ, -0x1 ;  /* 0xffffffffff0f7424 */ /* 0x000fe200078e00ff */
[----:B0-----:R-:W-:-:S04]  /*198b0*/  LOP3.LUT R5, R5, 0x7f, RZ, 0xc0, !PT ;  /* 0x0000007f05057812 */ /* 0x001fc800078ec0ff */
[----:B------:R-:W-:-:S05]  /*198c0*/  SHF.R.U32.HI R5, RZ, 0x3, R5 ;  /* 0x00000003ff057819 */ /* 0x000fca0000011605 */
[----:B------:R-:W-:-:S04]  /*198d0*/  IMAD.IADD R0, R5, 0x1, R9 ;  /* 0x0000000105007824 */ /* 0x000fc800078e0209 */
[----:B------:R-:W-:Y:S02]  /*198e0*/  VIADD R5, R0, 0x10 ;  /* 0x0000001000057836 */ /* 0x000fe40000000000 */
[----:B--2---:R-:W-:Y:S02]  /*198f0*/  IMAD R2, R11, R7, RZ ;  /* 0x000000070b027224 */ /* 0x004fe400078e02ff */
[----:B------:R-:W-:-:S03]  /*19900*/  IMAD.MOV.U32 R11, RZ, RZ, 0x181f ;  /* 0x0000181fff0b7424 */ /* 0x000fc600078e00ff */
[----:B------:R-:W-:-:S13]  /*19910*/  ISETP.GE.AND P3, PT, R0, R2, PT ;  /* 0x000000020000720c */ /* 0x000fda0003f66270 */
[----:B-----5:R-:W-:Y:S05]  /*19920*/  WARPSYNC.COLLECTIVE R15, `(.L_x_1373) ;  /* 0x000000000f087348 */ /* 0x020fea0003c00000 */
[----:B------:R0:W1:Y:S02]  /*19930*/  SHFL.IDX P6, R14, R13, R12, R11 ;  /* 0x0000000c0d0e7389 */ /* 0x00006400000c000b */
[----:B01---5:R-:W-:Y:S01]  /*19940*/  ENDCOLLECTIVE ;  /* 0x000000000000791b */ /* 0x023fe20003800000 */
.L_x_1373:
[----:B------:R-:W-:Y:S02]  /*19950*/  IMAD.MOV.U32 R13, RZ, RZ, R4 ;  /* 0x000000ffff0d7224 */ /* 0x000fe400078e0004 */
[----:B------:R-:W-:-:S07]  /*19960*/  IMAD.MOV.U32 R6, RZ, RZ, R14 ;  /* 0x000000ffff067224 */ /* 0x000fce00078e000e */
[----:B------:R-:W-:Y:S05]  /*19970*/  WARPSYNC.COLLECTIVE R15, `(.L_x_1374) ;  /* 0x000000000f087348 */ /* 0x000fea0003c00000 */
[----:B------:R0:W1:Y:S02]  /*19980*/  SHFL.IDX P6, R14, R13, R12, R11 ;  /* 0x0000000c0d0e7389 */ /* 0x00006400000c000b */
[----:B01----:R-:W-:Y:S01]  /*19990*/  ENDCOLLECTIVE ;  /* 0x000000000000791b */ /* 0x003fe20003800000 */
.L_x_1374:
[----:B------:R-:W-:Y:S01]  /*199a0*/  ULDC.64 UR4, c[0x0][0x208] ;  /* 0x0000820000047ab9 */ /* 0x000fe20000000a00 */
[----:B------:R-:W-:Y:S02]  /*199b0*/  IMAD.MOV.U32 R13, RZ, RZ, R3 ;  /* 0x000000ffff0d7224 */ /* 0x000fe400078e0003 */
[----:B------:R-:W-:Y:S02]  /*199c0*/  IMAD.MOV.U32 R12, RZ, RZ, 0x1 ;  /* 0x00000001ff0c7424 */ /* 0x000fe400078e00ff */
[----:B------:R-:W-:-:S05]  /*199d0*/  IMAD.MOV.U32 R7, RZ, RZ, R14 ;  /* 0x000000ffff077224 */ /* 0x000fca00078e000e */
[----:B------:R-:W-:-:S05]  /*199e0*/  @!P3 LEA R7, P5, R8, R7, 0x1 ;  /* 0x000000070807b211 */ /* 0x000fca00078a08ff */
        /* <DEDUP_REMOVED lines=14> */
.L_x_1375:
[----:B------:R-:W-:Y:S02]  /*19ad0*/  IMAD.MOV.U32 R13, RZ, RZ, R4 ;  /* 0x000000ffff0d7224 */ /* 0x000fe400078e0004 */
[----:B------:R-:W-:-:S07]  /*19ae0*/  IMAD.MOV.U32 R9, RZ, RZ, R14 ;  /* 0x000000ffff097224 */ /* 0x000fce00078e000e */
[----:B------:R-:W-:Y:S05]  /*19af0*/  WARPSYNC.COLLECTIVE R15, `(.L_x_1376) ;  /* 0x000000000f087348 */ /* 0x000fea0003c00000 */
[----:B------:R0:W1:Y:S02]  /*19b00*/  SHFL.IDX P6, R14, R13, R12, R11 ;  /* 0x0000000c0d0e7389 */ /* 0x00006400000c000b */
[----:B01----:R-:W-:Y:S01]  /*19b10*/  ENDCOLLECTIVE ;  /* 0x000000000000791b */ /* 0x003fe20003800000 */
.L_x_1376:
[----:B------:R-:W-:Y:S01]  /*19b20*/  ULDC.64 UR4, c[0x0][0x208] ;  /* 0x0000820000047ab9 */ /* 0x000fe20000000a00 */
[----:B------:R-:W-:Y:S02]  /*19b30*/  IMAD.MOV.U32 R13, RZ, RZ, R3 ;  /* 0x000000ffff0d7224 */ /* 0x000fe400078e0003 */
[----:B------:R-:W-:Y:S02]  /*19b40*/  IMAD.MOV.U32 R12, RZ, RZ, 0x2 ;  /* 0x00000002ff0c7424 */ /* 0x000fe400078e00ff */
[----:B------:R-:W-:-:S05]  /*19b50*/  IMAD.MOV.U32 R5, RZ, RZ, R14 ;  /* 0x000000ffff057224 */ /* 0x000fca00078e000e */
[----:B------:R-:W-:-:S05]  /*19b60*/  @!P3 LEA R8, P5, R8, R5, 0x1 ;  /* 0x000000050808b211 */ /* 0x000fca00078a08ff */
[----:B------:R-:W-:Y:S02]  /*19b70*/  @!P3 IMAD.X R5, RZ, RZ, R9, P5 ;  /* 0x000000ffff05b224 */ /* 0x000fe400028e0609 */
[----:B------:R-:W-:Y:S01]  /*19b80*/  @!P3 IMAD.MOV.U32 R6, RZ, RZ, R8 ;  /* 0x000000ffff06b224 */ /* 0x000fe200078e0008 */
[----:B------:R-:W0:Y:S01]  /*19b90*/  S2R R9, SR_TID.X ;  /* 0x0000000000097919 */ /* 0x000e220000002100 */
[----:B------:R-:W-:Y:S02]  /*19ba0*/  @!P3 IMAD.MOV.U32 R7, RZ, RZ, R5 ;  /* 0x000000ffff07b224 */ /* 0x000fe400078e0005 */
[----:B------:R-:W-:-:S03]  /*19bb0*/  VIADD R5, R0, 0x20 ;  /* 0x0000002000057836 */ /* 0x000fc60000000000 */
[----:B------:R-:W-:Y:S01]  /*19bc0*/  @!PT LDS RZ, [RZ] ;  /* 0x00000000fffff984 */ /* 0x000fe20000000800 */
[----:B------:R-:W-:Y:S01]  /*19bd0*/  @!PT LDS RZ, [RZ] ;  /* 0x00000000fffff984 */ /* 0x000fe20000000800 */
[----:B------:R-:W-:Y:S01]  /*19be0*/  @!PT LDS RZ, [RZ] ;  /* 0x00000000fffff984 */ /* 0x000fe20000000800 */
[----:B------:R1:W-:Y:S04]  /*19bf0*/  @!P3 LDGSTS.E.BYPASS.LTC128B.128 [R10+0xcc00], desc[UR4][R6.64], !P2 ;  /* 0x0cc00000060abfae */ /* 0x0003e8000d101d44 */
[----:B------:R1:W-:Y:S04]  /*19c00*/  @!P3 LDGSTS.E.BYPASS.LTC128B.128 [R10+0x10c00], desc[UR4][R6.64+0x80], !P1 ;  /* 0x10c00080060abfae */ /* 0x0003e8000c901d44 */
[----:B------:R1:W-:Y:S01]  /*19c10*/  @!P3 LDGSTS.E.BYPASS.LTC128B.128 [R10+0x14c00], desc[UR4][R6.64+0x100], !P0 ;  /* 0x14c00100060abfae */ /* 0x0003e2000c101d44 */
[----:B------:R-:W-:-:S13]  /*19c20*/  ISETP.GE.AND P3, PT, R5, R2, PT ;  /* 0x000000020500720c */ /* 0x000fda0003f66270 */
[----:B01----:R-:W-:Y:S05]  /*19c30*/  WARPSYNC.COLLECTIVE R15, `(.L_x_1377) ;  /* 0x000000000f087348 */ /* 0x003fea0003c00000 */
[----:B------:R2:W3:Y:S02]  /*19c40*/  SHFL.IDX P6, R14, R13, R12, R11 ;  /* 0x0000000c0d0e7389 */ /* 0x0004e400000c000b */
[----:B0123--:R-:W-:Y:S01]  /*19c50*/  ENDCOLLECTIVE ;  /* 0x000000000000791b */ /* 0x00ffe20003800000 */
.L_x_1377:
[----:B------:R-:W-:Y:S02]  /*19c60*/  IMAD.MOV.U32 R13, RZ, RZ, R4 ;  /* 0x000000ffff0d7224 */ /* 0x000fe400078e0004 */
[----:B------:R-:W-:-:S05]  /*19c70*/  IMAD.SHL.U32 R9, R9, 0x8, RZ ;  /* 0x0000000809097824 */ /* 0x000fca00078e00ff */
[----:B------:R-:W-:Y:S01]  /*19c80*/  LOP3.LUT R9, R9, 0x38, RZ, 0xc0, !PT ;  /* 0x0000003809097812 */ /* 0x000fe200078ec0ff */
[----:B------:R-:W-:-:S07]  /*19c90*/  IMAD.MOV.U32 R8, RZ, RZ, R14 ;  /* 0x000000ffff087224 */ /* 0x000fce00078e000e */
[----:B------:R-:W-:Y:S05]  /*19ca0*/  WARPSYNC.COLLECTIVE R15, `(.L_x_1378) ;  /* 0x000000000f087348 */ /* 0x000fea0003c00000 */
[----:B------:R0:W1:Y:S02]  /*19cb0*/  SHFL.IDX P6, R14, R13, R12, R11 ;  /* 0x0000000c0d0e7389 */ /* 0x00006400000c000b */
[----:B01----:R-:W-:Y:S01]  /*19cc0*/  ENDCOLLECTIVE ;  /* 0x000000000000791b */ /* 0x003fe20003800000 */
.L_x_1378:
[----:B------:R-:W-:Y:S01]  /*19cd0*/  ULDC.64 UR4, c[0x0][0x208] ;  /* 0x0000820000047ab9 */ /* 0x000fe20000000a00 */
[----:B------:R-:W-:Y:S02]  /*19ce0*/  IMAD.MOV.U32 R13, RZ, RZ, R3 ;  /* 0x000000ffff0d7224 */ /* 0x000fe400078e0003 */
[----:B------:R-:W-:Y:S02]  /*19cf0*/  IMAD.MOV.U32 R12, RZ, RZ, 0x3 ;  /* 0x00000003ff0c7424 */ /* 0x000fe400078e00ff */
[----:B------:R-:W-:-:S05]  /*19d00*/  IMAD.MOV.U32 R5, RZ, RZ, R14 ;  /* 0x000000ffff057224 */ /* 0x000fca00078e000e */
[----:B------:R-:W-:-:S05]  /*19d10*/  @!P3 LEA R5, P4, R9, R5, 0x1 ;  /* 0x000000050905b211 */ /* 0x000fca00078808ff */
[----:B------:R-:W-:-:S04]  /*19d20*/  @!P3 IMAD.X R6, RZ, RZ, R8, P4 ;  /* 0x000000ffff06b224 */ /* 0x000fc800020e0608 */
[----:B------:R-:W-:Y:S02]  /*19d30*/  @!P3 IMAD.MOV.U32 R7, RZ, RZ, R6 ;  /* 0x000000ffff07b224 */ /* 0x000fe400078e0006 */
        /* <DEDUP_REMOVED lines=12> */
.L_x_1379:
[----:B------:R-:W-:Y:S02]  /*19e00*/  IMAD.MOV.U32 R13, RZ, RZ, R4 ;  /* 0x000000ffff0d7224 */ /* 0x000fe400078e0004 */
[----:B------:R-:W-:-:S07]  /*19e10*/  IMAD.MOV.U32 R6, RZ, RZ, R14 ;  /* 0x000000ffff067224 */ /* 0x000fce00078e000e */
[----:B------:R-:W-:Y:S05]  /*19e20*/  WARPSYNC.COLLECTIVE R15, `(.L_x_1380) ;  /* 0x000000000f087348 */ /* 0x000fea0003c00000 */
[----:B------:R0:W1:Y:S02]  /*19e30*/  SHFL.IDX P6, R14, R13, R12, R11 ;  /* 0x0000000c0d0e7389 */ /* 0x00006400000c000b */
[----:B01----:R-:W-:Y:S01]  /*19e40*/  ENDCOLLECTIVE ;  /* 0x000000000000791b */ /* 0x003fe20003800000 */
.L_x_1380:
        /* <DEDUP_REMOVED lines=19> */
.L_x_1381:
[----:B------:R-:W-:Y:S02]  /*19f80*/  IMAD.MOV.U32 R13, RZ, RZ, R4 ;  /* 0x000000ffff0d7224 */ /* 0x000fe400078e0004 */
[----:B------:R-:W-:-:S07]  /*19f90*/  IMAD.MOV.U32 R6, RZ, RZ, R14 ;  /* 0x000000ffff067224 */ /* 0x000fce00078e000e */
[----:B------:R-:W-:Y:S05]  /*19fa0*/  WARPSYNC.COLLECTIVE R15, `(.L_x_1382) ;  /* 0x000000000f087348 */ /* 0x000fea0003c00000 */
[----:B------:R0:W1:Y:S02]  /*19fb0*/  SHFL.IDX P6, R14, R13, R12, R11 ;  /* 0x0000000c0d0e7389 */ /* 0x00006400000c000b */
[----:B01----:R-:W-:Y:S01]  /*19fc0*/  ENDCOLLECTIVE ;  /* 0x000000000000791b */ /* 0x003fe20003800000 */
.L_x_1382:
        /* <DEDUP_REMOVED lines=19> */
.L_x_1383:
[----:B------:R-:W-:Y:S02]  /*1a100*/  IMAD.MOV.U32 R13, RZ, RZ, R4 ;  /* 0x000000ffff0d7224 */ /* 0x000fe400078e0004 */
[----:B------:R-:W-:-:S07]  /*1a110*/  IMAD.MOV.U32 R6, RZ, RZ, R14 ;  /* 0x000000ffff067224 */ /* 0x000fce00078e000e */
[----:B------:R-:W-:Y:S05]  /*1a120*/  WARPSYNC.COLLECTIVE R15, `(.L_x_1384) ;  /* 0x000000000f087348 */ /* 0x000fea0003c00000 */
[----:B------:R0:W1:Y:S02]  /*1a130*/  SHFL.IDX P6, R14, R13, R12, R11 ;  /* 0x0000000c0d0e7389 */ /* 0x00006400000c000b */
[----:B01----:R-:W-:Y:S01]  /*1a140*/  ENDCOLLECTIVE ;  /* 0x000000000000791b */ /* 0x003fe20003800000 */
.L_x_1384:
[----:B------:R-:W-:Y:S01]  /*1a150*/  ULDC.64 UR4, c[0x0][0x208] ;  /* 0x0000820000047ab9 */ /* 0x000fe20000000a00 */
[----:B------:R-:W-:Y:S02]  /*1a160*/  IMAD.MOV.U32 R13, RZ, RZ, R3 ;  /* 0x000000ffff0d7224 */ /* 0x000fe400078e0003 */
[----:B------:R-:W-:Y:S02]  /*1a170*/  IMAD.MOV.U32 R12, RZ, RZ, 0x6 ;  /* 0x00000006ff0c7424 */ /* 0x000fe400078e00ff */
[----:B------:R-:W-:-:S05]  /*1a180*/  IMAD.MOV.U32 R5, RZ, RZ, R14 ;  /* 0x000000ffff057224 */ /* 0x000fca00078e000e */
[----:B------:R-:W-:-:S05]  /*1a190*/  @!P3 LEA R5, P4, R9, R5, 0x1 ;  /* 0x000000050905b211 */ /* 0x000fca00078808ff */
[----:B------:R-:W-:-:S04]  /*1a1a0*/  @!P3 IMAD.X R6, RZ, RZ, R6, P4 ;  /* 0x000000ffff06b224 */ /* 0x000fc800020e0606 */
[----:B------:R-:W-:Y:S02]  /*1a1b0*/  @!P3 IMAD.MOV.U32 R7, RZ, RZ, R6 ;  /* 0x000000ffff07b224 */ /* 0x000fe400078e0006 */
[----:B------:R-:W-:-:S05]  /*1a1c0*/  @!P3 IMAD.MOV.U32 R6, RZ, RZ, R5 ;  /* 0x000000ffff06b224 */ /* 0x000fca00078e0005 */
        /* <DEDUP_REMOVED lines=9> */
.L_x_1385:
[----:B------:R-:W-:-:S05]  /*1a260*/  VIADD R7, R0, 0x60 ;  /* 0x0000006000077836 */ /* 0x000fca0000000000 */
[----:B------:R-:W-:Y:S01]  /*1a270*/  ISETP.GE.AND P4, PT, R7, R2, PT ;  /* 0x000000020700720c */ /* 0x000fe20003f86270 */
[----:B------:R-:W-:Y:S02]  /*1a280*/  IMAD.MOV.U32 R13, RZ, RZ, R4 ;  /* 0x000000ffff0d7224 */ /* 0x000fe400078e0004 */
[----:B------:R-:W-:-:S10]  /*1a290*/  IMAD.MOV.U32 R6, RZ, RZ, R14 ;  /* 0x000000ffff067224 */ /* 0x000fd400078e000e */
[----:B------:R-:W-:Y:S05]  /*1a2a0*/  WARPSYNC.COLLECTIVE R15, `(.L_x_1386) ;  /* 0x000000000f087348 */ /* 0x000fea0003c00000 */
[----:B------:R0:W1:Y:S02]  /*1a2b0*/  SHFL.IDX P6, R14, R13, R12, R11 ;  /* 0x0000000c0d0e7389 */ /* 0x00006400000c000b */
[----:B01----:R-:W-:Y:S01]  /*1a2c0*/  ENDCOLLECTIVE ;  /* 0x000000000000791b */ /* 0x003fe20003800000 */
.L_x_1386:
        /* <DEDUP_REMOVED lines=17> */
.L_x_1387:
[----:B------:R-:W-:Y:S02]  /*1a3e0*/  IMAD.MOV.U32 R13, RZ, RZ, R4 ;  /* 0x000000ffff0d7224 */ /* 0x000fe400078e0004 */
[----:B------:R-:W-:-:S07]  /*1a3f0*/  IMAD.MOV.U32 R5, RZ, RZ, R14 ;  /* 0x000000ffff057224 */ /* 0x000fce00078e000e */
[----:B------:R-:W-:Y:S05]  /*1a400*/  WARPSYNC.COLLECTIVE R15, `(.L_x_1388) ;  /* 0x000000000f087348 */ /* 0x000fea0003c00000 */
[----:B------:R0:W1:Y:S02]  /*1a410*/  SHFL.IDX P6, R14, R13, R12, R11 ;  /* 0x0000000c0d0e7389 */ /* 0x00006400000c000b */
[----:B01----:R-:W-:Y:S01]  /*1a420*/  ENDCOLLECTIVE ;  /* 0x000000000000791b */ /* 0x003fe20003800000 */
.L_x_1388:
[----:B------:R-:W-:Y:S01]  /*1a430*/  IMAD.MOV.U32 R3, RZ, RZ, R14 ;  /* 0x000000ffff037224 */ /* 0x000fe200078e000e */
[----:B------:R-:W-:Y:S06]  /*1a440*/  BRA `(.L_x_1389) ;  /* 0xffffffac00d87947 */ /* 0x000fec000383ffff */
.L_x_1275:
[----:B0-----:R0:W3:Y:S02]  /*1a450*/  SYNCS.PHASECHK.TRANS64.TRYWAIT P0, [R18+URZ+0x2a820], R0 ;  /* 0x02a82000120075a7 */ /* 0x0010e4000800017f */
[----:B---3--:R-:W-:Y:S05]  /*1a460*/  @!P0 NANOSLEEP.SYNCS 0x989680 ;  /* 0x009896800000895d */ /* 0x008fea0003900000 */
[----:B------:R-:W3:Y:S02]  /*1a470*/  @!P0 SYNCS.PHASECHK.TRANS64 P0, [R18+URZ+0x2a820], R0 ;  /* 0x02a82000120085a7 */ /* 0x000ee4000800007f */
[----:B---3--:R-:W-:Y:S05]  /*1a480*/  @!P0 BRA `(.L_x_1275) ;  /* 0xfffffffc00f08947 */ /* 0x008fea000383ffff */
[----:B------:R-:W-:Y:S05]  /*1a490*/  BRA `(.L_x_1390) ;  /* 0xffffffb0005c7947 */ /* 0x000fea000383ffff */
.L_x_1284:
[----:B-1----:R1:W2:Y:S02]  /*1a4a0*/  SYNCS.PHASECHK.TRANS64.TRYWAIT P0, [R3+URZ+0x2a840], R2 ;  /* 0x02a84002030075a7 */ /* 0x0022a4000800017f */
[----:B--2---:R-:W-:Y:S05]  /*1a4b0*/  @!P0 NANOSLEEP.SYNCS 0x989680 ;  /* 0x009896800000895d */ /* 0x004fea0003900000 */
[----:B------:R-:W2:Y:S02]  /*1a4c0*/  @!P0 SYNCS.PHASECHK.TRANS64 P0, [R3+URZ+0x2a840], R2 ;  /* 0x02a84002030085a7 */ /* 0x000ea4000800007f */
[----:B--2---:R-:W-:Y:S05]  /*1a4d0*/  @!P0 BRA `(.L_x_1284) ;  /* 0xfffffffc00f08947 */ /* 0x004fea000383ffff */
[----:B------:R-:W-:Y:S05]  /*1a4e0*/  BRA `(.L_x_1391) ;  /* 0xffffffb400547947 */ /* 0x000fea000383ffff */
.L_x_1291:
[----:B0-----:R0:W1:Y:S02]  /*1a4f0*/  SYNCS.PHASECHK.TRANS64.TRYWAIT P0, [R3+URZ+0x60], R2 ;  /* 0x00006002030075a7 */ /* 0x001064000800017f */
[----:B-1----:R-:W-:Y:S05]  /*1a500*/  @!P0 NANOSLEEP.SYNCS 0x989680 ;  /* 0x009896800000895d */ /* 0x002fea0003900000 */
[----:B------:R-:W1:Y:S02]  /*1a510*/  @!P0 SYNCS.PHASECHK.TRANS64 P0, [R3+URZ+0x60], R2 ;  /* 0x00006002030085a7 */ /* 0x000e64000800007f */
[----:B-1----:R-:W-:Y:S05]  /*1a520*/  @!P0 BRA `(.L_x_1291) ;  /* 0xfffffffc00f08947 */ /* 0x002fea000383ffff */
[----:B------:R-:W-:Y:S05]  /*1a530*/  BRA `(.L_x_1392) ;  /* 0xffffffb800647947 */ /* 0x000fea000383ffff */
.L_x_1300:
[----:B-1----:R1:W2:Y:S02]  /*1a540*/  SYNCS.PHASECHK.TRANS64.TRYWAIT P0, [R3+URZ+0x2a840], R2 ;  /* 0x02a84002030075a7 */ /* 0x0022a4000800017f */
[----:B--2---:R-:W-:Y:S05]  /*1a550*/  @!P0 NANOSLEEP.SYNCS 0x989680 ;  /* 0x009896800000895d */ /* 0x004fea0003900000 */
[----:B------:R-:W2:Y:S02]  /*1a560*/  @!P0 SYNCS.PHASECHK.TRANS64 P0, [R3+URZ+0x2a840], R2 ;  /* 0x02a84002030085a7 */ /* 0x000ea4000800007f */
[----:B--2---:R-:W-:Y:S05]  /*1a570*/  @!P0 BRA `(.L_x_1300) ;  /* 0xfffffffc00f08947 */ /* 0x004fea000383ffff */
[----:B------:R-:W-:Y:S05]  /*1a580*/  BRA `(.L_x_1393) ;  /* 0xffffffbc00f47947 */ /* 0x000fea000383ffff */
.L_x_1307:
[----:B0-----:R0:W1:Y:S02]  /*1a590*/  SYNCS.PHASECHK.TRANS64.TRYWAIT P0, [R2+URZ+0x60], R3 ;  /* 0x00006003020075a7 */ /* 0x001064000800017f */
[----:B-1----:R-:W-:Y:S05]  /*1a5a0*/  @!P0 NANOSLEEP.SYNCS 0x989680 ;  /* 0x009896800000895d */ /* 0x002fea0003900000 */
[----:B------:R-:W1:Y:S02]  /*1a5b0*/  @!P0 SYNCS.PHASECHK.TRANS64 P0, [R2+URZ+0x60], R3 ;  /* 0x00006003020085a7 */ /* 0x000e64000800007f */
[----:B-1----:R-:W-:Y:S05]  /*1a5c0*/  @!P0 BRA `(.L_x_1307) ;  /* 0xfffffffc00f08947 */ /* 0x002fea000383ffff */
[----:B------:R-:W-:Y:S05]  /*1a5d0*/  BRA `(.L_x_1394) ;  /* 0xffffffc400047947 */ /* 0x000fea000383ffff */
.L_x_1316:
[----:B--2---:R2:W3:Y:S02]  /*1a5e0*/  SYNCS.PHASECHK.TRANS64.TRYWAIT P0, [R2+URZ+0x2a840], R3 ;  /* 0x02a84003020075a7 */ /* 0x0044e4000800017f */
[----:B---3--:R-:W-:Y:S05]  /*1a5f0*/  @!P0 NANOSLEEP.SYNCS 0x989680 ;  /* 0x009896800000895d */ /* 0x008fea0003900000 */
[----:B------:R-:W3:Y:S02]  /*1a600*/  @!P0 SYNCS.PHASECHK.TRANS64 P0, [R2+URZ+0x2a840], R3 ;  /* 0x02a84003020085a7 */ /* 0x000ee4000800007f */
[----:B---3--:R-:W-:Y:S05]  /*1a610*/  @!P0 BRA `(.L_x_1316) ;  /* 0xfffffffc00f08947 */ /* 0x008fea000383ffff */
[----:B------:R-:W-:Y:S05]  /*1a620*/  BRA `(.L_x_1395) ;  /* 0xffffffc800687947 */ /* 0x000fea000383ffff */
.L_x_1323:
[----:B0-----:R0:W1:Y:S02]  /*1a630*/  SYNCS.PHASECHK.TRANS64.TRYWAIT P0, [R2+URZ+0x60], R5 ;  /* 0x00006005020075a7 */ /* 0x001064000800017f */
[----:B-1----:R-:W-:Y:S05]  /*1a640*/  @!P0 NANOSLEEP.SYNCS 0x989680 ;  /* 0x009896800000895d */ /* 0x002fea0003900000 */
[----:B------:R-:W1:Y:S02]  /*1a650*/  @!P0 SYNCS.PHASECHK.TRANS64 P0, [R2+URZ+0x60], R5 ;  /* 0x00006005020085a7 */ /* 0x000e64000800007f */
[----:B-1----:R-:W-:Y:S05]  /*1a660*/  @!P0 BRA `(.L_x_1323) ;  /* 0xfffffffc00f08947 */ /* 0x002fea000383ffff */
[----:B------:R-:W-:Y:S05]  /*1a670*/  BRA `(.L_x_1396) ;  /* 0xffffffcc00787947 */ /* 0x000fea000383ffff */
.L_x_1334:
[----:B--2---:R2:W3:Y:S02]  /*1a680*/  SYNCS.PHASECHK.TRANS64.TRYWAIT P0, [R0+URZ+0x2a860], R2 ;  /* 0x02a86002000075a7 */ /* 0x0044e4000800017f */
[----:B---3--:R-:W-:Y:S05]  /*1a690*/  @!P0 NANOSLEEP.SYNCS 0x989680 ;  /* 0x009896800000895d */ /* 0x008fea0003900000 */
[----:B------:R-:W3:Y:S02]  /*1a6a0*/  @!P0 SYNCS.PHASECHK.TRANS64 P0, [R0+URZ+0x2a860], R2 ;  /* 0x02a86002000085a7 */ /* 0x000ee4000800007f */
[----:B---3--:R-:W-:Y:S05]  /*1a6b0*/  @!P0 BRA `(.L_x_1334) ;  /* 0xfffffffc00f08947 */ /* 0x008fea000383ffff */
[----:B------:R-:W-:Y:S05]  /*1a6c0*/  BRA `(.L_x_1397) ;  /* 0xffffffd000c87947 */ /* 0x000fea000383ffff */
.L_x_1341:
[----:B------:R-:W3:Y:S01]  /*1a6d0*/  LDL R3, [R1] ;  /* 0x0000000001037983 */ /* 0x000ee20000100800 */
[----:B------:R-:W-:Y:S01]  /*1a6e0*/  BSSY B0, `(.L_x_1398) ;  /* 0x0000008000007945 */ /* 0x000fe20003800000 */
[----:B0-----:R-:W-:Y:S02]  /*1a6f0*/  IMAD.MOV.U32 R12, RZ, RZ, RZ ;  /* 0x000000ffff0c7224 */ /* 0x001fe400078e00ff */
[----:B------:R-:W-:Y:S02]  /*1a700*/  IMAD.MOV.U32 R11, RZ, RZ, 0x1f ;  /* 0x0000001fff0b7424 */ /* 0x000fe400078e00ff */
[----:B------:R-:W-:Y:S02]  /*1a710*/  IMAD.MOV.U32 R15, RZ, RZ, -0x1 ;  /* 0xffffffffff0f7424 */ /* 0x000fe400078e00ff */
[----:B---3--:R-:W-:-:S07]  /*1a720*/  IMAD.MOV.U32 R13, RZ, RZ, R3 ;  /* 0x000000ffff0d7224 */ /* 0x008fce00078e0003 */
[----:B-12---:R-:W-:Y:S05]  /*1a730*/  WARPSYNC.COLLECTIVE R15, `(.L_x_1399) ;  /* 0x000000000f087348 */ /* 0x006fea0003c00000 */
[----:B------:R0:W3:Y:S02]  /*1a740*/  SHFL.IDX P6, R14, R13, R12, R11 ;  /* 0x0000000c0d0e7389 */ /* 0x0000e400000c000b */
[----:B0123--:R-:W-:Y:S01]  /*1a750*/  ENDCOLLECTIVE ;  /* 0x000000000000791b */ /* 0x00ffe20003800000 */
.L_x_1399:
[----:B------:R-:W-:Y:S05]  /*1a760*/  BSYNC B0 ;  /* 0x0000000000007941 */ /* 0x000fea0003800000 */
.L_x_1398:
        /* <DEDUP_REMOVED lines=9> */
.L_x_1400:
[----:B------:R-:W-:Y:S01]  /*1a800*/  ULDC UR4, c[0x0][0xc3c] ;  /* 0x00030f0000047ab9 */ /* 0x000fe20000000800 */
[----:B------:R-:W-:Y:S01]  /*1a810*/  ULDC.64 UR6, c[0x0][0x208] ;  /* 0x0000820000067ab9 */ /* 0x000fe20000000a00 */
        /* <DEDUP_REMOVED lines=12> */
[C---:B------:R-:W-:Y:S02]  /*1a8e0*/  ISETP.GE.U32.AND P3, PT, R16.reuse, 0x4, PT ;  /* 0x000000041000780c */ /* 0x040fe40003f66070 */
[C---:B------:R-:W-:Y:S02]  /*1a8f0*/  ISETP.GE.U32.AND P4, PT, R16.reuse, 0x8, PT ;  /* 0x000000081000780c */ /* 0x040fe40003f86070 */
[----:B------:R-:W-:Y:S01]  /*1a900*/  ISETP.GE.U32.AND P5, PT, R16, 0x10, PT ;  /* 0x000000101000780c */ /* 0x000fe20003fa6070 */
[----:B--2---:R-:W-:Y:S01]  /*1a910*/  @!P1 IMAD.MOV.U32 R5, RZ, RZ, R6 ;  /* 0x000000ffff059224 */ /* 0x004fe200078e0006 */
[----:B------:R-:W-:-:S02]  /*1a920*/  CS2R R6, SRZ ;  /* 0x0000000000067805 */ /* 0x000fc4000001ff00 */
[----:B---3--:R-:W-:Y:S01]  /*1a930*/  @!P1 IMAD.MOV.U32 R7, RZ, RZ, R2 ;  /* 0x000000ffff079224 */ /* 0x008fe200078e0002 */
[----:B------:R-:W-:-:S03]  /*1a940*/  ISETP.NE.AND P1, PT, R16, RZ, PT ;  /* 0x000000ff1000720c */ /* 0x000fc60003f25270 */
[----:B------:R-:W-:-:S04]  /*1a950*/  IMAD R2, R7, R5, RZ ;  /* 0x0000000507027224 */ /* 0x000fc800078e02ff */
[----:B------:R-:W-:-:S07]  /*1a960*/  IMAD.MOV.U32 R13, RZ, RZ, R2 ;  /* 0x000000ffff0d7224 */ /* 0x000fce00078e0002 */
[----:B------:R-:W-:Y:S05]  /*1a970*/  WARPSYNC.COLLECTIVE R15, `(.L_x_1401) ;  /* 0x000000000f087348 */ /* 0x000fea0003c00000 */
[----:B------:R0:W1:Y:S02]  /*1a980*/  SHFL.UP P6, R14, R13, R12, R11 ;  /* 0x0400000c0d0e7389 */ /* 0x00006400000c000b */
[----:B01----:R-:W-:Y:S01]  /*1a990*/  ENDCOLLECTIVE ;  /* 0x000000000000791b */ /* 0x003fe20003800000 */
.L_x_1401:
        /* <DEDUP_REMOVED lines=8> */
.L_x_1402:
        /* <DEDUP_REMOVED lines=8> */
.L_x_1403:
        /* <DEDUP_REMOVED lines=8> */
.L_x_1404:
        /* <DEDUP_REMOVED lines=8> */
.L_x_1405:
        /* <DEDUP_REMOVED lines=9> */
.L_x_1406:
[----:B------:R-:W-:Y:S01]  /*1ac30*/  IMAD.MOV.U32 R10, RZ, RZ, R14 ;  /* 0x000000ffff0a7224 */ /* 0x000fe200078e000e */
[----:B------:R-:W-:Y:S06]  /*1ac40*/  BRA `(.L_x_1407) ;  /* 0xffffffd4003c7947 */ /* 0x000fec000383ffff */
.L_x_1344:
[----:B------:R-:W-:Y:S01]  /*1ac50*/  BSSY B0, `(.L_x_1408) ;  /* 0x0000008000007945 */ /* 0x000fe20003800000 */
[----:B------:R-:W-:Y:S02]  /*1ac60*/  IMAD.MOV.U32 R13, RZ, RZ, R2 ;  /* 0x000000ffff0d7224 */ /* 0x000fe400078e0002 */
[----:B------:R-:W-:Y:S02]  /*1ac70*/  IMAD.MOV.U32 R12, RZ, RZ, 0x1 ;  /* 0x00000001ff0c7424 */ /* 0x000fe400078e00ff */
[----:B------:R-:W-:Y:S02]  /*1ac80*/  IMAD.MOV.U32 R11, RZ, RZ, RZ ;  /* 0x000000ffff0b7224 */ /* 0x000fe400078e00ff */
[----:B------:R-:W-:-:S07]  /*1ac90*/  IMAD.MOV.U32 R15, RZ, RZ, -0x1 ;  /* 0xffffffffff0f7424 */ /* 0x000fce00078e00ff */
[----:B------:R-:W-:Y:S05]  /*1aca0*/  WARPSYNC.COLLECTIVE R15, `(.L_x_1409) ;  /* 0x000000000f087348 */ /* 0x000fea0003c00000 */
[----:B------:R0:W1:Y:S02]  /*1acb0*/  SHFL.UP P6, R14, R13, R12, R11 ;  /* 0x0400000c0d0e7389 */ /* 0x00006400000c000b */
[----:B01----:R-:W-:Y:S01]  /*1acc0*/  ENDCOLLECTIVE ;  /* 0x000000000000791b */ /* 0x003fe20003800000 */
.L_x_1409:
[----:B------:R-:W-:Y:S05]  /*1acd0*/  BSYNC B0 ;  /* 0x0000000000007941 */ /* 0x000fea0003800000 */
.L_x_1408:
        /* <DEDUP_REMOVED lines=10> */
.L_x_1410:
        /* <DEDUP_REMOVED lines=8> */
.L_x_1411:
        /* <DEDUP_REMOVED lines=8> */
.L_x_1412:
        /* <DEDUP_REMOVED lines=8> */
.L_x_1413:
        /* <DEDUP_REMOVED lines=9> */
.L_x_1414:
[----:B------:R-:W-:Y:S01]  /*1af90*/  IMAD.MOV.U32 R10, RZ, RZ, R14 ;  /* 0x000000ffff0a7224 */ /* 0x000fe200078e000e */
[----:B------:R-:W-:Y:S06]  /*1afa0*/  BRA `(.L_x_1415) ;  /* 0xffffffd400147947 */ /* 0x000fec000383ffff */
.L_x_1346:
[----:B------:R-:W-:Y:S01]  /*1afb0*/  BSSY B0, `(.L_x_1416) ;  /* 0x0000006000007945 */ /* 0x000fe20003800000 */
[----:B------:R-:W-:Y:S01]  /*1afc0*/  PLOP3.LUT P6, PT, P6, PT, PT, 0x8, 0x0 ;  /* 0x000000000000781c */ /* 0x000fe200037ce170 */
[----:B------:R-:W-:-:S12]  /*1afd0*/  IMAD.MOV.U32 R15, RZ, RZ, -0x1 ;  /* 0xffffffffff0f7424 */ /* 0x000fd800078e00ff */
[----:B0-----:R-:W-:Y:S05]  /*1afe0*/  WARPSYNC.COLLECTIVE R15, `(.L_x_1417) ;  /* 0x000000000f087348 */ /* 0x001fea0003c00000 */
[----:B------:R-:W-:Y:S01]  /*1aff0*/  VOTE.ANY R14, PT, P6 ;  /* 0x00000000000e7806 */ /* 0x000fe200030e0100 */
[----:B0-----:R-:W-:Y:S06]  /*1b000*/  ENDCOLLECTIVE ;  /* 0x000000000000791b */ /* 0x001fec0003800000 */
.L_x_1417:
[----:B------:R-:W-:Y:S05]  /*1b010*/  BSYNC B0 ;  /* 0x0000000000007941 */ /* 0x000fea0003800000 */
.L_x_1416:
[----:B------:R0:W5:Y:S01]  /*1b020*/  LDL.LU R16, [R1+0xc] ;  /* 0x00000c0001107983 */ /* 0x0001620000300800 */
[----:B------:R-:W-:Y:S02]  /*1b030*/  IMAD.MOV.U32 R3, RZ, RZ, R14 ;  /* 0x000000ffff037224 */ /* 0x000fe400078e000e */
[----:B------:R-:W-:Y:S02]  /*1b040*/  IMAD.MOV.U32 R13, RZ, RZ, R5 ;  /* 0x000000ffff0d7224 */ /* 0x000fe400078e0005 */
[----:B------:R-:W1:Y:S01]  /*1b050*/  POPC R9, R3 ;  /* 0x0000000300097309 */ /* 0x000e620000000000 */
[----:B------:R-:W-:Y:S02]  /*1b060*/  IMAD.MOV.U32 R11, RZ, RZ, 0x1f ;  /* 0x0000001fff0b7424 */ /* 0x000fe400078e00ff */
[----:B------:R-:W-:Y:S02]  /*1b070*/  IMAD.MOV.U32 R15, RZ, RZ, -0x1 ;  /* 0xffffffffff0f7424 */ /* 0x000fe400078e00ff */
[----:B01----:R-:W-:-:S07]  /*1b080*/  IMAD.MOV.U32 R12, RZ, RZ, R9 ;  /* 0x000000ffff0c7224 */ /* 0x003fce00078e0009 */
[----:B-----5:R-:W-:Y:S05]  /*1b090*/  WARPSYNC.COLLECTIVE R15, `(.L_x_1418) ;  /* 0x000000000f087348 */ /* 0x020fea0003c00000 */
[----:B------:R0:W1:Y:S02]  /*1b0a0*/  SHFL.IDX P6, R14, R13, R12, R11 ;  /* 0x0000000c0d0e7389 */ /* 0x00006400000c000b */
[----:B01---5:R-:W-:Y:S01]  /*1b0b0*/  ENDCOLLECTIVE ;  /* 0x000000000000791b */ /* 0x023fe20003800000 */
.L_x_1418:
[----:B------:R-:W-:Y:S02]  /*1b0c0*/  IMAD.MOV.U32 R13, RZ, RZ, R7 ;  /* 0x000000ffff0d7224 */ /* 0x000fe400078e0007 */
[----:B------:R-:W-:-:S07]  /*1b0d0*/  IMAD.MOV.U32 R4, RZ, RZ, R14 ;  /* 0x000000ffff047224 */ /* 0x000fce00078e000e */
[----:B------:R-:W-:Y:S05]  /*1b0e0*/  WARPSYNC.COLLECTIVE R15, `(.L_x_1419) ;  /* 0x000000000f087348 */ /* 0x000fea0003c00000 */
[----:B------:R0:W1:Y:S02]  /*1b0f0*/  SHFL.IDX P6, R14, R13, R12, R11 ;  /* 0x0000000c0d0e7389 */ /* 0x00006400000c000b */
[----:B01----:R-:W-:Y:S01]  /*1b100*/  ENDCOLLECTIVE ;  /* 0x000000000000791b */ /* 0x003fe20003800000 */
.L_x_1419:
[----:B------:R-:W-:Y:S02]  /*1b110*/  IMAD.MOV.U32 R7, RZ, RZ, R14 ;  /* 0x000000ffff077224 */ /* 0x000fe400078e000e */
[----:B------:R-:W-:-:S05]  /*1b120*/  IMAD.IADD R5, R9, 0x1, R16 ;  /* 0x0000000109057824 */ /* 0x000fca00078e0210 */
[----:B------:R0:W-:Y:S01]  /*1b130*/  STL [R1+0xc], R5 ;  /* 0x00000c0501007387 */ /* 0x0001e20000100800 */
[----:B------:R-:W-:Y:S05]  /*1b140*/  BRA `(.L_x_1420) ;  /* 0xffffffd000f47947 */ /* 0x000fea000383ffff */
.L_x_1348:
[----:B------:R-:W-:Y:S01]  /*1b150*/  BSSY B0, `(.L_x_1421) ;  /* 0x0000008000007945 */ /* 0x000fe20003800000 */
[----:B------:R-:W-:Y:S02]  /*1b160*/  IMAD.MOV.U32 R13, RZ, RZ, R2 ;  /* 0x000000ffff0d7224 */ /* 0x000fe400078e0002 */
[----:B------:R-:W-:Y:S02]  /*1b170*/  IMAD.MOV.U32 R12, RZ, RZ, R9 ;  /* 0x000000ffff0c7224 */ /* 0x000fe400078e0009 */
[----:B------:R-:W-:Y:S02]  /*1b180*/  IMAD.MOV.U32 R11, RZ, RZ, 0x1f ;  /* 0x0000001fff0b7424 */ /* 0x000fe400078e00ff */
[----:B------:R-:W-:-:S07]  /*1b190*/  IMAD.MOV.U32 R15, RZ, RZ, -0x1 ;  /* 0xffffffffff0f7424 */ /* 0x000fce00078e00ff */
[----:B0-----:R-:W-:Y:S05]  /*1b1a0*/  WARPSYNC.COLLECTIVE R15, `(.L_x_1422) ;  /* 0x000000000f087348 */ /* 0x001fea0003c00000 */
[----:B------:R1:W2:Y:S02]  /*1b1b0*/  SHFL.IDX P6, R14, R13, R12, R11 ;  /* 0x0000000c0d0e7389 */ /* 0x0002a400000c000b */
[----:B012---:R-:W-:Y:S01]  /*1b1c0*/  ENDCOLLECTIVE ;  /* 0x000000000000791b */ /* 0x007fe20003800000 */
.L_x_1422:
[----:B------:R-:W-:Y:S05]  /*1b1d0*/  BSYNC B0 ;  /* 0x0000000000007941 */ /* 0x000fea0003800000 */
.L_x_1421:
[----:B------:R-:W-:Y:S01]  /*1b1e0*/  IMAD.MOV.U32 R2, RZ, RZ, R14 ;  /* 0x000000ffff027224 */ /* 0x000fe200078e000e */
[----:B------:R-:W-:Y:S06]  /*1b1f0*/  BRA `(.L_x_1423) ;  /* 0xffffffd000e07947 */ /* 0x000fec000383ffff */
.L_x_1354:
[----:B0-----:R0:W1:Y:S02]  /*1b200*/  SYNCS.PHASECHK.TRANS64.TRYWAIT P0, [R0+URZ+0x2a820], R3 ;  /* 0x02a82003000075a7 */ /* 0x001064000800017f */
[----:B-1----:R-:W-:Y:S05]  /*1b210*/  @!P0 NANOSLEEP.SYNCS 0x989680 ;  /* 0x009896800000895d */ /* 0x002fea0003900000 */
[----:B------:R-:W1:Y:S02]  /*1b220*/  @!P0 SYNCS.PHASECHK.TRANS64 P0, [R0+URZ+0x2a820], R3 ;  /* 0x02a82003000085a7 */ /* 0x000e64000800007f */
[----:B-1----:R-:W-:Y:S05]  /*1b230*/  @!P0 BRA `(.L_x_1354) ;  /* 0xfffffffc00f08947 */ /* 0x002fea000383ffff */
[----:B------:R-:W-:Y:S05]  /*1b240*/  BRA `(.L_x_1424) ;  /* 0xffffffdc00847947 */ /* 0x000fea000383ffff */
.L_x_1355:
[----:B------:R-:W1:Y:S01]  /*1b250*/  S2R R2, SR_TID.X ;  /* 0x0000000000027919 */ /* 0x000e620000002100 */
[----:B------:R-:W-:Y:S01]  /*1b260*/  BSSY B0, `(.L_x_1425) ;  /* 0x000000a000007945 */ /* 0x000fe20003800000 */
[----:B------:R-:W-:Y:S02]  /*1b270*/  IMAD.MOV.U32 R12, RZ, RZ, RZ ;  /* 0x000000ffff0c7224 */ /* 0x000fe400078e00ff */
[----:B---3--:R-:W-:Y:S02]  /*1b280*/  IMAD.MOV.U32 R11, RZ, RZ, 0x1f ;  /* 0x0000001fff0b7424 */ /* 0x008fe400078e00ff */
[----:B------:R-:W-:Y:S01]  /*1b290*/  IMAD.MOV.U32 R15, RZ, RZ, -0x1 ;  /* 0xffffffffff0f7424 */ /* 0x000fe200078e00ff */
[----:B-1----:R-:W-:-:S04]  /*1b2a0*/  SHF.R.U32.HI R2, RZ, 0x5, R2 ;  /* 0x00000005ff027819 */ /* 0x002fc80000011602 */
[----:B------:R-:W-:-:S05]  /*1b2b0*/  LOP3.LUT R2, R2, 0x3, RZ, 0xc0, !PT ;  /* 0x0000000302027812 */ /* 0x000fca00078ec0ff */
[----:B------:R-:W-:-:S07]  /*1b2c0*/  IMAD.MOV.U32 R13, RZ, RZ, R2 ;  /* 0x000000ffff0d7224 */ /* 0x000fce00078e0002 */
[----:B0-----:R-:W-:Y:S05]  /*1b2d0*/  WARPSYNC.COLLECTIVE R15, `(.L_x_1426) ;  /* 0x000000000f087348 */ /* 0x001fea0003c00000 */
[----:B------:R1:W2:Y:S02]  /*1b2e0*/  SHFL.IDX P6, R14, R13, R12, R11 ;  /* 0x0000000c0d0e7389 */ /* 0x0002a400000c000b */
[----:B012---:R-:W-:Y:S01]  /*1b2f0*/  ENDCOLLECTIVE ;  /* 0x000000000000791b */ /* 0x007fe20003800000 */
.L_x_1426:
[----:B------:R-:W-:Y:S05]  /*1b300*/  BSYNC B0 ;  /* 0x0000000000007941 */ /* 0x000fea0003800000 */
.L_x_1425:
[----:B------:R-:W-:Y:S05]  /*1b310*/  BRA `(.L_x_1427) ;  /* 0xffffffdc006c7947 */ /* 0x000fea000383ffff */
.L_x_1358:
[----:B------:R-:W-:Y:S01]  /*1b320*/  BSSY B1, `(.L_x_1428) ;  /* 0x0000006000017945 */ /* 0x000fe20003800000 */
[----:B------:R-:W-:-:S07]  /*1b330*/  IMAD.MOV.U32 R15, RZ, RZ, -0x1 ;  /* 0xffffffffff0f7424 */ /* 0x000fce00078e00ff */
[----:B01-3--:R-:W-:Y:S05]  /*1b340*/  WARPSYNC.COLLECTIVE R15, `(.L_x_1429) ;  /* 0x000000000f0c7348 */ /* 0x00bfea0003c00000 */
[----:B------:R-:W-:Y:S02]  /*1b350*/  ELECT P6, UR62, PT ;  /* 0x00000000003e782f */ /* 0x000fe400038c0000 */
[----:B------:R-:W-:Y:S01]  /*1b360*/  MOV R14, UR62 ;  /* 0x0000003e000e7c02 */ /* 0x000fe20008000f00 */
[----:B01-3--:R-:W-:Y:S10]  /*1b370*/  ENDCOLLECTIVE ;  /* 0x000000000000791b */ /* 0x00bff40003800000 */
.L_x_1429:
[----:B------:R-:W-:Y:S05]  /*1b380*/  BSYNC B1 ;  /* 0x0000000000017941 */ /* 0x000fea0003800000 */
.L_x_1428:
[----:B------:R-:W-:Y:S05]  /*1b390*/  BRA `(.L_x_1430) ;  /* 0xffffffdc00647947 */ /* 0x000fea000383ffff */
.L_x_1360:
[----:B0-----:R0:W1:Y:S02]  /*1b3a0*/  SYNCS.PHASECHK.TRANS64.TRYWAIT P0, [R6+URZ], R5 ;  /* 0x00000005060075a7 */ /* 0x001064000800017f */
[----:B-1----:R-:W-:Y:S05]  /*1b3b0*/  @!P0 NANOSLEEP.SYNCS 0x989680 ;  /* 0x009896800000895d */ /* 0x002fea0003900000 */
[----:B------:R-:W1:Y:S02]  /*1b3c0*/  @!P0 SYNCS.PHASECHK.TRANS64 P0, [R6+URZ], R5 ;  /* 0x00000005060085a7 */ /* 0x000e64000800007f */
[----:B-1----:R-:W-:Y:S05]  /*1b3d0*/  @!P0 BRA `(.L_x_1360) ;  /* 0xfffffffc00f08947 */ /* 0x002fea000383ffff */
[----:B------:R-:W-:Y:S05]  /*1b3e0*/  BRA `(.L_x_1431) ;  /* 0xffffffdc00a47947 */ /* 0x000fea000383ffff */
.L_x_1361:
[----:B-1----:R1:W2:Y:S02]  /*1b3f0*/  SYNCS.PHASECHK.TRANS64.TRYWAIT P0, [R7+URZ], R2 ;  /* 0x00000002070075a7 */ /* 0x0022a4000800017f */
[----:B--2---:R-:W-:Y:S05]  /*1b400*/  @!P0 NANOSLEEP.SYNCS 0x989680 ;  /* 0x009896800000895d */ /* 0x004fea0003900000 */
[----:B------:R-:W2:Y:S02]  /*1b410*/  @!P0 SYNCS.PHASECHK.TRANS64 P0, [R7+URZ], R2 ;  /* 0x00000002070085a7 */ /* 0x000ea4000800007f */
[----:B--2---:R-:W-:Y:S05]  /*1b420*/  @!P0 BRA `(.L_x_1361) ;  /* 0xfffffffc00f08947 */ /* 0x004fea000383ffff */
[----:B------:R-:W-:Y:S05]  /*1b430*/  BRA `(.L_x_1432) ;  /* 0xffffffdc00987947 */ /* 0x000fea000383ffff */
.L_x_1363:
[----:B--2---:R2:W4:Y:S02]  /*1b440*/  SYNCS.PHASECHK.TRANS64.TRYWAIT P0, [R4+URZ], R5 ;  /* 0x00000005040075a7 */ /* 0x004524000800017f */
[----:B----4-:R-:W-:Y:S05]  /*1b450*/  @!P0 NANOSLEEP.SYNCS 0x989680 ;  /* 0x009896800000895d */ /* 0x010fea0003900000 */
[----:B------:R-:W4:Y:S02]  /*1b460*/  @!P0 SYNCS.PHASECHK.TRANS64 P0, [R4+URZ], R5 ;  /* 0x00000005040085a7 */ /* 0x000f24000800007f */
[----:B----4-:R-:W-:Y:S05]  /*1b470*/  @!P0 BRA `(.L_x_1363) ;  /* 0xfffffffc00f08947 */ /* 0x010fea000383ffff */
[----:B------:R-:W-:Y:S05]  /*1b480*/  BRA `(.L_x_1433) ;  /* 0xffffffdc009c7947 */ /* 0x000fea000383ffff */
.L_x_1434:
        /* <DEDUP_REMOVED lines=15> */
.L_x_2984:


//--------------------- .text._ZN7cutlass13device_kernelIN5flash11enable_sm90INS1_16FlashAttnFwdSm90INS1_25CollectiveMainloopFwdSm90ILi2EN4cute5tupleIJNS5_1CILi1EEES8_S8_EEENS6_IJNS7_ILi128EEENS7_ILi96EEENS7_ILi192EEEEEELi128ENS_10bfloat16_tEfNS_4arch4Sm90ELb0ELb1ELb1ELb1ELb0ELb1ELb0ELb1ELb1ELb1ELb1ELb0EEENS1_21CollectiveEpilogueFwdINS6_IJSA_SA_SB_EEES9_SE_SG_Li256ELb1ELb1ELb1ELb0EEENS1_36VarlenDynamicPersistentTileSchedulerILi128ELi96ELi256ELi128ELb1ELb1ELb1ELb1ELb0ELb1EEEEEEEEEvNT_6ParamsE --------------------------
	.section	.text._ZN7cutlass13device_kernelIN5flash11enable_sm90INS1_16FlashAttnFwdSm90INS1_25CollectiveMainloopFwdSm90ILi2EN4cute5tupleIJNS5_1CILi1EEES8_S8_EEENS6_IJNS7_ILi128EEENS7_ILi96EEENS7_ILi192EEEEEELi128ENS_10bfloat16_tEfNS_4arch4Sm90ELb0ELb1ELb1ELb1ELb0ELb1ELb0ELb1ELb1ELb1ELb1ELb0EEENS1_21CollectiveEpilogueFwdINS6_IJSA_SA_SB_EEES9_SE_SG_Li256ELb1ELb1ELb1ELb0EEENS1_36VarlenDynamicPersistentTileSchedulerILi128ELi96ELi256ELi128ELb1ELb1ELb1ELb1ELb0ELb1EEEEEEEEEvNT_6ParamsE,"ax",@progbits
	.align	128
.text._ZN7cutlass13device_kernelIN5flash11enable_sm90INS1_16FlashAttnFwdSm90INS1_25CollectiveMainloopFwdSm90ILi2EN4cute5tupleIJNS5_1CILi1EEES8_S8_EEENS6_IJNS7_ILi128EEENS7_ILi96EEENS7_ILi192EEEEEELi128ENS_10bfloat16_tEfNS_4arch4Sm90ELb0ELb1ELb1ELb1ELb0ELb1ELb0ELb1ELb1ELb1ELb1ELb0EEENS1_21CollectiveEpilogueFwdINS6_IJSA_SA_SB_EEES9_SE_SG_Li256ELb1ELb1ELb1ELb0EEENS1_36VarlenDynamicPersistentTileSchedulerILi128ELi96ELi256ELi128ELb1ELb1ELb1ELb1ELb0ELb1EEEEEEEEEvNT_6ParamsE:
        .type           _ZN7cutlass13device_kernelIN5flash11enable_sm90INS1_16FlashAttnFwdSm90INS1_25CollectiveMainloopFwdSm90ILi2EN4cute5tupleIJNS5_1CILi1EEES8_S8_EEENS6_IJNS7_ILi128EEENS7_ILi96EEENS7_ILi192EEEEEELi128ENS_10bfloat16_tEfNS_4arch4Sm90ELb0ELb1ELb1ELb1ELb0ELb1ELb0ELb1ELb1ELb1ELb1ELb0EEENS1_21CollectiveEpilogueFwdINS6_IJSA_SA_SB_EEES9_SE_SG_Li256ELb1ELb1ELb1ELb0EEENS1_36VarlenDynamicPersistentTileSchedulerILi128ELi96ELi256ELi128ELb1ELb1ELb1ELb1ELb0ELb1EEEEEEEEEvNT_6ParamsE,@function
        .size           _ZN7cutlass13device_kernelIN5flash11enable_sm90INS1_16FlashAttnFwdSm90INS1_25CollectiveMainloopFwdSm90ILi2EN4cute5tupleIJNS5_1CILi1EEES8_S8_EEENS6_IJNS7_ILi128EEENS7_ILi96EEENS7_ILi192EEEEEELi128ENS_10bfloat16_tEfNS_4arch4Sm90ELb0ELb1ELb1ELb1ELb0ELb1ELb0ELb1ELb1ELb1ELb1ELb0EEENS1_21CollectiveEpilogueFwdINS6_IJSA_SA_SB_EEES9_SE_SG_Li256ELb1ELb1ELb1ELb0EEENS1_36VarlenDynamicPersistentTileSchedulerILi128ELi96ELi256ELi128ELb1ELb1ELb1ELb1ELb0ELb1EEEEEEEEEvNT_6ParamsE,(.L_x_2985 - _ZN7cutlass13device_kernelIN5flash11enable_sm90INS1_16FlashAttnFwdSm90INS1_25CollectiveMainloopFwdSm90ILi2EN4cute5tupleIJNS5_1CILi1EEES8_S8_EEENS6_IJNS7_ILi128EEENS7_ILi96EEENS7_ILi192EEEEEELi128ENS_10bfloat16_tEfNS_4arch4Sm90ELb0ELb1ELb1ELb1ELb0ELb1ELb0ELb1ELb1ELb1ELb1ELb0EEENS1_21CollectiveEpilogueFwdINS6_IJSA_SA_SB_EEES9_SE_SG_Li256ELb1ELb1ELb1ELb0EEENS1_36VarlenDynamicPersistentTileSchedulerILi128ELi96ELi256ELi128ELb1ELb1ELb1ELb1ELb0ELb1EEEEEEEEEvNT_6ParamsE)
        .other          _ZN7cutlass13device_kernelIN5flash11enable_sm90INS1_16FlashAttnFwdSm90INS1_25CollectiveMainloopFwdSm90ILi2EN4cute5tupleIJNS5_1CILi1EEES8_S8_EEENS6_IJNS7_ILi128EEENS7_ILi96EEENS7_ILi192EEEEEELi128ENS_10bfloat16_tEfNS_4arch4Sm90ELb0ELb1ELb1ELb1ELb0ELb1ELb0ELb1ELb1ELb1ELb1ELb0EEENS1_21CollectiveEpilogueFwdINS6_IJSA_SA_SB_EEES9_SE_SG_Li256ELb1ELb1ELb1ELb0EEENS1_36VarlenDynamicPersistentTileSchedulerILi128ELi96ELi256ELi128ELb1ELb1ELb1ELb1ELb0ELb1EEEEEEEEEvNT_6ParamsE,@"STO_CUDA_ENTRY STV_DEFAULT"
_ZN7cutlass13device_kernelIN5flash11enable_sm90INS1_16FlashAttnFwdSm90INS1_25CollectiveMainloopFwdSm90ILi2EN4cute5tupleIJNS5_1CILi1EEES8_S8_EEENS6_IJNS7_ILi128EEENS7_ILi96EEENS7_ILi192EEEEEELi128ENS_10bfloat16_tEfNS_4arch4Sm90ELb0ELb1ELb1ELb1ELb0ELb1ELb0ELb1ELb1ELb1ELb1ELb0EEENS1_21CollectiveEpilogueFwdINS6_IJSA_SA_SB_EEES9_SE_SG_Li256ELb1ELb1ELb1ELb0EEENS1_36VarlenDynamicPersistentTileSchedulerILi128ELi96ELi256ELi128ELb1ELb1ELb1ELb1ELb0ELb1EEEEEEEEEvNT_6ParamsE:
        /* <DEDUP_REMOVED lines=24> */
.L_x_1436:
[----:B------:R-:W-:Y:S05]  /*0180*/  BSYNC B0 ;  /* 0x0000000000007941 */ /* 0x000fea0003800000 */
.L_x_1435:
        /* <DEDUP_REMOVED lines=41> */
.L_x_1437:
        /* <DEDUP_REMOVED lines=22> */
.L_x_1438:
        /* <DEDUP_REMOVED lines=18> */
.L_x_1439:
        /* <DEDUP_REMOVED lines=22> */
.L_x_1440:
        /* <DEDUP_REMOVED lines=22> */
.L_x_1441:
        /* <DEDUP_REMOVED lines=10> */
.L_x_1444:
        /* <DEDUP_REMOVED lines=18> */
[----:B------:R-:W-:Y:S01]  /*0b20*/  IMAD.MOV.U32 R188, RZ, RZ, RZ ;  /* 0x000000ffffbc7224 */ /* 0x000fe200078e00ff */
[----:B------:R-:W-:Y:S01]  /*0b30*/  CS2R R22, SRZ ;  /* 0x0000000000167805 */ /* 0x000fe2000001ff00 */
[----:B------:R-:W-:Y:S01]  /*0b40*/  IMAD.MOV.U32 R16, RZ, RZ, RZ ;  /* 0x000000ffff107224 */ /* 0x000fe200078e00ff */
[----:B------:R-:W-:Y:S01]  /*0b50*/  SHF.R.S32.HI R3, RZ, 0x1f, R6 ;  /* 0x0000001fff037819 */ /* 0x000fe20000011406 */
[----:B------:R-:W-:-:S03]  /*0b60*/  IMAD.MOV.U32 R167, RZ, RZ, RZ ;  /* 0x000000ffffa77224 */ /* 0x000fc600078e00ff */
[CC--:B------:R-:W-:Y:S02]  /*0b70*/  LEA.HI R4, R3.reuse, R6.reuse, RZ, 0x4 ;  /* 0x0000000603047211 */ /* 0x0c0fe400078f20ff */
[----:B------:R-:W-:-:S03]  /*0b80*/  LEA.HI R209, R3, R6, RZ, 0x3 ;  /* 0x0000000603d17211 */ /* 0x000fc600078f18ff */
[----:B------:R-:W-:Y:S01]  /*0b90*/  UIADD3 UR4, UR4, 0xc400, URZ ;  /* 0x0000c40004047890 */ /* 0x000fe2000fffe03f */
[----:B------:R-:W-:Y:S02]  /*0ba0*/  LOP3.LUT R185, R209, 0xfffffff8, RZ, 0xc0, !PT ;  /* 0xfffffff8d1b97812 */ /* 0x000fe400078ec0ff */
[----:B------:R-:W-:-:S03]  /*0bb0*/  SHF.R.S32.HI R209, RZ, 0x3, R209 ;  /* 0x00000003ffd17819 */ /* 0x000fc600000114d1 */
[----:B------:R-:W-:-:S04]  /*0bc0*/  IMAD.IADD R185, R6, 0x1, -R185 ;  /* 0x0000000106b97824 */ /* 0x000fc800078e0ab9 */
[----:B------:R-:W-:-:S04]  /*0bd0*/  IMAD.SHL.U32 R182, R185, 0x8, RZ ;  /* 0x00000008b9b67824 */ /* 0x000fc800078e00ff */
[----:B------:R-:W-:Y:S01]  /*0be0*/  VIADD R184, R182, 0x40 ;  /* 0x00000040b6b87836 */ /* 0x000fe20000000000 */
[----:B--2---:R-:W-:Y:S02]  /*0bf0*/  R2UR UR5, R0 ;  /* 0x00000000000572ca */ /* 0x004fe400000e0000 */
[----:B------:R-:W-:-:S04]  /*0c00*/  LEA.HI R0, R3, R6, RZ, 0x7 ;  /* 0x0000000603007211 */ /* 0x000fc800078f38ff */
[----:B------:R-:W-:Y:S02]  /*0c10*/  LOP3.LUT R5, R0, 0xffffff80, RZ, 0xc0, !PT ;  /* 0xffffff8000057812 */ /* 0x000fe400078ec0ff */
[----:B------:R-:W-:-:S03]  /*0c20*/  SHF.R.S32.HI R13, RZ, 0x7, R0 ;  /* 0x00000007ff0d7819 */ /* 0x000fc60000011400 */
[----:B------:R-:W-:Y:S01]  /*0c30*/  IMAD.IADD R230, R6, 0x1, -R5 ;  /* 0x0000000106e67824 */ /* 0x000fe200078e0a05 */
[----:B------:R-:W-:Y:S01]  /*0c40*/  SHF.R.S32.HI R5, RZ, 0x4, R4 ;  /* 0x00000004ff057819 */ /* 0x000fe20000011404 */
[----:B------:R0:W-:Y:S01]  /*0c50*/  STL [R1+0x7c], R13 ;  /* 0x00007c0d01007387 */ /* 0x0001e20000100800 */
[----:B------:R-:W-:Y:S01]  /*0c60*/  LEA.HI R0, R0, R13, RZ, 0x1 ;  /* 0x0000000d00007211 */ /* 0x000fe200078f08ff */
[----:B------:R-:W-:Y:S01]  /*0c70*/  ULOP3.LUT UR5, UR5, 0x1, URZ, 0xfc, !UPT ;  /* 0x0000000105057892 */ /* 0x000fe2000f8efc3f */
[----:B------:R-:W-:Y:S02]  /*0c80*/  SHF.R.S32.HI R9, RZ, 0x1f, R230 ;  /* 0x0000001fff097819 */ /* 0x000fe400000114e6 */
[----:B------:R-:W-:Y:S02]  /*0c90*/  LEA.HI R7, R4, R5, RZ, 0x1 ;  /* 0x0000000504077211 */ /* 0x000fe400078f08ff */
[CC--:B------:R-:W-:Y:S02]  /*0ca0*/  LEA.HI R10, R9.reuse, R230.reuse, RZ, 0x2 ;  /* 0x000000e6090a7211 */ /* 0x0c0fe400078f10ff */
[----:B------:R-:W-:-:S02]  /*0cb0*/  LEA.HI R9, R9, R230, RZ, 0x5 ;  /* 0x000000e609097211 */ /* 0x000fc400078f28ff */
[--C-:B------:R-:W-:Y:S02]  /*0cc0*/  SHF.R.S32.HI R11, RZ, 0x2, R10.reuse ;  /* 0x00000002ff0b7819 */ /* 0x100fe4000001140a */
[----:B------:R-:W-:Y:S02]  /*0cd0*/  SHF.R.S32.HI R8, RZ, 0x1f, R10 ;  /* 0x0000001fff087819 */ /* 0x000fe4000001140a */
[----:B------:R-:W-:Y:S02]  /*0ce0*/  SHF.R.S32.HI R9, RZ, 0x5, R9 ;  /* 0x00000005ff097819 */ /* 0x000fe40000011409 */
[----:B------:R-:W-:Y:S02]  /*0cf0*/  LEA.HI R8, R8, R11, RZ, 0x3 ;  /* 0x0000000b08087211 */ /* 0x000fe400078f18ff */
[----:B------:R-:W-:Y:S02]  /*0d00*/  LOP3.LUT R0, R0, 0x3fffffe, RZ, 0xc0, !PT ;  /* 0x03fffffe00007812 */ /* 0x000fe400078ec0ff */
[----:B------:R-:W-:-:S02]  /*0d10*/  LOP3.LUT R12, R8, 0xfffffff8, RZ, 0xc0, !PT ;  /* 0xfffffff8080c7812 */ /* 0x000fc400078ec0ff */
[----:B------:R-:W-:Y:S01]  /*0d20*/  LOP3.LUT R8, R7, 0x1ffffffe, RZ, 0xc0, !PT ;  /* 0x1ffffffe07087812 */ /* 0x000fe200078ec0ff */
[----:B------:R-:W-:Y:S01]  /*0d30*/  IMAD.IADD R0, R13, 0x1, -R0 ;  /* 0x000000010d007824 */ /* 0x000fe200078e0a00 */
[-C--:B------:R-:W-:Y:S01]  /*0d40*/  LEA.HI R7, R3, R6.reuse, RZ, 0x2 ;  /* 0x0000000603077211 */ /* 0x080fe200078f10ff */
[----:B------:R-:W-:Y:S02]  /*0d50*/  IMAD.IADD R12, R11, 0x1, -R12 ;  /* 0x000000010b0c7824 */ /* 0x000fe400078e0a0c */
[----:B------:R-:W-:Y:S01]  /*0d60*/  IMAD.IADD R8, R5, 0x1, -R8 ;  /* 0x0000000105087824 */ /* 0x000fe200078e0a08 */
[----:B------:R-:W-:Y:S01]  /*0d70*/  LOP3.LUT R191, R7, 0xfffffffc, RZ, 0xc0, !PT ;  /* 0xfffffffc07bf7812 */ /* 0x000fe200078ec0ff */
[----:B------:R-:W-:Y:S01]  /*0d80*/  IMAD R9, R9, 0x10, R12 ;  /* 0x0000001009097824 */ /* 0x000fe200078e020c */
[--C-:B------:R-:W-:Y:S02]  /*0d90*/  SHF.R.S32.HI R162, RZ, 0x2, R7.reuse ;  /* 0x00000002ffa27819 */ /* 0x100fe40000011407 */
[----:B------:R-:W-:Y:S01]  /*0da0*/  SHF.R.S32.HI R7, RZ, 0x1f, R7 ;  /* 0x0000001fff077819 */ /* 0x000fe20000011407 */
[----:B------:R-:W-:Y:S01]  /*0db0*/  IMAD.IADD R191, R6, 0x1, -R191 ;  /* 0x0000000106bf7824 */ /* 0x000fe200078e0abf */
[----:B------:R-:W-:Y:S01]  /*0dc0*/  LEA.HI R5, R3, R6, RZ, 0x5 ;  /* 0x0000000603057211 */ /* 0x000fe200078f28ff */
[----:B------:R-:W-:Y:S01]  /*0dd0*/  VIADD R189, R162, 0x40 ;  /* 0x00000040a2bd7836 */ /* 0x000fe20000000000 */
[----:B------:R-:W-:Y:S01]  /*0de0*/  LOP3.LUT R3, R4, 0x3fffff0, RZ, 0xc0, !PT ;  /* 0x03fffff004037812 */ /* 0x000fe200078ec0ff */
[----:B------:R-:W-:Y:S01]  /*0df0*/  IMAD.SHL.U32 R160, R191, 0x4, RZ ;  /* 0x00000004bfa07824 */ /* 0x000fe200078e00ff */
[----:B------:R-:W-:Y:S01]  /*0e00*/  LEA.HI R7, R7, R162, RZ, 0x3 ;  /* 0x000000a207077211 */ /* 0x000fe200078f18ff */
[----:B0-----:R-:W-:Y:S01]  /*0e10*/  IMAD R13, R0, 0x40, R9 ;  /* 0x00000040000d7824 */ /* 0x001fe200078e0209 */
[----:B------:R-:W-:Y:S01]  /*0e20*/  SHF.R.S32.HI R0, RZ, 0x1f, R189 ;  /* 0x0000001fff007819 */ /* 0x000fe200000114bd */
[----:B------:R-:W-:Y:S01]  /*0e30*/  VIADD R169, R160, 0x20 ;  /* 0x00000020a0a97836 */ /* 0x000fe20000000000 */
[----:B------:R-:W-:Y:S01]  /*0e40*/  SHF.R.S32.HI R4, RZ, 0x5, R5 ;  /* 0x00000005ff047819 */ /* 0x000fe20000011405 */
[----:B------:R-:W-:Y:S01]  /*0e50*/  IMAD.IADD R3, R6, 0x1, -R3 ;  /* 0x0000000106037824 */ /* 0x000fe200078e0a03 */
[----:B------:R-:W-:Y:S01]  /*0e60*/  LOP3.LUT R7, R7, 0xfffffff8, RZ, 0xc0, !PT ;  /* 0xfffffff807077812 */ /* 0x000fe200078ec0ff */
[----:B------:R-:W-:Y:S01]  /*0e70*/  VIADD R168, R160, 0x40 ;  /* 0x00000040a0a87836 */ /* 0x000fe20000000000 */
[----:B------:R-:W-:Y:S01]  /*0e80*/  LEA.HI R0, R0, R189, RZ, 0x3 ;  /* 0x000000bd00007211 */ /* 0x000fe200078f18ff */
[----:B------:R-:W-:Y:S01]  /*0e90*/  IMAD.IADD R165, R160, 0x1, R169 ;  /* 0x00000001a0a57824 */ /* 0x000fe200078e02a9 */
[----:B------:R-:W-:Y:S01]  /*0ea0*/  STL [R1+0x80], R13 ;  /* 0x0000800d01007387 */ /* 0x000fe20000100800 */
[----:B------:R-:W-:Y:S01]  /*0eb0*/  IMAD R3, R4, 0x10, R3 ;  /* 0x0000001004037824 */ /* 0x000fe200078e0203 */
[----:B------:R-:W-:Y:S01]  /*0ec0*/  SHF.R.S32.HI R227, RZ, 0x1f, R169 ;  /* 0x0000001fffe37819 */ /* 0x000fe200000114a9 */
[----:B------:R-:W-:Y:S01]  /*0ed0*/  IMAD.IADD R229, R162, 0x1, -R7 ;  /* 0x00000001a2e57824 */ /* 0x000fe200078e0a07 */
[--C-:B------:R-:W-:Y:S01]  /*0ee0*/  SHF.R.S32.HI R225, RZ, 0x1f, R168.reuse ;  /* 0x0000001fffe17819 */ /* 0x100fe200000114a8 */
[----:B------:R-:W-:-:S02]  /*0ef0*/  IMAD.IADD R166, R160, 0x1, R168 ;  /* 0x00000001a0a67824 */ /* 0x000fc400078e02a8 */
[----:B------:R-:W-:Y:S02]  /*0f00*/  IMAD.SHL.U32 R0, R0, 0x40, RZ ;  /* 0x0000004000007824 */ /* 0x000fe400078e00ff */
[----:B------:R-:W-:Y:S01]  /*0f10*/  IMAD.SHL.U32 R177, R4, 0x200, RZ ;  /* 0x0000020004b17824 */ /* 0x000fe200078e00ff */
[----:B------:R-:W-:Y:S01]  /*0f20*/  SHF.R.S32.HI R4, RZ, 0x1f, R165 ;  /* 0x0000001fff047819 */ /* 0x000fe200000114a5 */
[----:B------:R-:W-:Y:S01]  /*0f30*/  IMAD R12, R3, 0x8, R8 ;  /* 0x00000008030c7824 */ /* 0x000fe200078e0208 */
[----:B------:R-:W-:Y:S01]  /*0f40*/  SHF.R.S32.HI R3, RZ, 0x1f, R166 ;  /* 0x0000001fff037819 */ /* 0x000fe200000114a6 */
[----:B------:R-:W-:Y:S01]  /*0f50*/  IMAD.SHL.U32 R173, R189, 0x40, RZ ;  /* 0x00000040bdad7824 */ /* 0x000fe200078e00ff */
[----:B------:R-:W-:Y:S01]  /*0f60*/  LOP3.LUT R179, R0, 0xfffffe00, RZ, 0xc0, !PT ;  /* 0xfffffe0000b37812 */ /* 0x000fe200078ec0ff */
[----:B------:R-:W-:Y:S01]  /*0f70*/  IMAD.SHL.U32 R175, R229, 0x40, RZ ;  /* 0x00000040e5af7824 */ /* 0x000fe200078e00ff */
[-C--:B------:R-:W-:Y:S01]  /*0f80*/  LEA.HI R0, R4, R165.reuse, RZ, 0x6 ;  /* 0x000000a504007211 */ /* 0x080fe200078f30ff */
[----:B------:R-:W-:Y:S01]  /*0f90*/  IMAD.SHL.U32 R18, R191, 0x8, RZ ;  /* 0x00000008bf127824 */ /* 0x000fe200078e00ff */
[----:B------:R-:W-:Y:S01]  /*0fa0*/  LOP3.LUT R173, R173, 0x1c0, RZ, 0xc0, !PT ;  /* 0x000001c0adad7812 */ /* 0x000fe200078ec0ff */
[----:B------:R-:W-:Y:S01]  /*0fb0*/  VIADD R171, R160, 0x10 ;  /* 0x00000010a0ab7836 */ /* 0x000fe20000000000 */
[----:B------:R-:W-:Y:S01]  /*0fc0*/  LOP3.LUT R175, R175, 0x1c0, RZ, 0xc0, !PT ;  /* 0x000001c0afaf7812 */ /* 0x000fe200078ec0ff */
[----:B------:R-:W-:Y:S01]  /*0fd0*/  IMAD.SHL.U32 R0, R0, 0x80, RZ ;  /* 0x0000008000007824 */ /* 0x000fe200078e00ff */
[----:B------:R-:W-:Y:S01]  /*0fe0*/  LEA.HI R6, R4, R165, RZ, 0x3 ;  /* 0x000000a504067211 */ /* 0x000fe200078f18ff */
[C---:B------:R-:W-:Y:S01]  /*0ff0*/  VIADD R170, R160.reuse, 0x30 ;  /* 0x00000030a0aa7836 */ /* 0x040fe20000000000 */
[CC--:B------:R-:W-:Y:S01]  /*1000*/  LEA.HI R5, R3.reuse, R166.reuse, RZ, 0x6 ;  /* 0x000000a603057211 */ /* 0x0c0fe200078f30ff */
[----:B------:R-:W-:Y:S01]  /*1010*/  VIADD R172, R160, 0x50 ;  /* 0x00000050a0ac7836 */ /* 0x000fe20000000000 */
[----:B------:R-:W-:-:S02]  /*1020*/  LEA.HI R4, R3, R166, RZ, 0x3 ;  /* 0x000000a603047211 */ /* 0x000fc400078f18ff */
[----:B------:R-:W-:Y:S01]  /*1030*/  SHF.R.U32.HI R14, RZ, 0x3, R173 ;  /* 0x00000003ff0e7819 */ /* 0x000fe200000116ad */
[----:B------:R-:W-:Y:S01]  /*1040*/  IMAD.SHL.U32 R7, R5, 0x80, RZ ;  /* 0x0000008005077824 */ /* 0x000fe200078e00ff */
[----:B------:R-:W-:Y:S02]  /*1050*/  SHF.R.U32.HI R176, RZ, 0x3, R175 ;  /* 0x00000003ffb07819 */ /* 0x000fe400000116af */
[--C-:B------:R-:W-:Y:S02]  /*1060*/  LOP3.LUT R3, R175, 0x38, R6.reuse, 0xf8, !PT ;  /* 0x00000038af037812 */ /* 0x100fe400078ef806 */
[----:B------:R-:W-:Y:S02]  /*1070*/  LOP3.LUT R8, R173, 0x38, R6, 0xf8, !PT ;  /* 0x00000038ad087812 */ /* 0x000fe400078ef806 */
[----:B------:R-:W-:Y:S02]  /*1080*/  LOP3.LUT R5, R175, 0x38, R4, 0xf8, !PT ;  /* 0x00000038af057812 */ /* 0x000fe400078ef804 */
[----:B------:R-:W-:-:S02]  /*1090*/  LOP3.LUT R0, R0, 0xffffe000, RZ, 0xc0, !PT ;  /* 0xffffe00000007812 */ /* 0x000fc400078ec0ff */
[----:B------:R-:W-:Y:S02]  /*10a0*/  LOP3.LUT R3, R3, R176, RZ, 0x3c, !PT ;  /* 0x000000b003037212 */ /* 0x000fe400078e3cff */
[----:B------:R-:W-:Y:S02]  /*10b0*/  LOP3.LUT R9, R8, R14, RZ, 0x3c, !PT ;  /* 0x0000000e08097212 */ /* 0x000fe400078e3cff */
[----:B------:R-:W-:Y:S02]  /*10c0*/  LOP3.LUT R8, R7, 0xffffe000, RZ, 0xc0, !PT ;  /* 0xffffe00007087812 */ /* 0x000fe400078ec0ff */
[----:B------:R-:W-:Y:S02]  /*10d0*/  LOP3.LUT R7, R5, R176, RZ, 0x3c, !PT ;  /* 0x000000b005077212 */ /* 0x000fe400078e3cff */
[-C--:B------:R-:W-:Y:S01]  /*10e0*/  IADD3 R5, R3, R0.reuse, R177 ;  /* 0x0000000003057210 */ /* 0x080fe20007ffe0b1 */
[----:B------:R-:W-:Y:S01]  /*10f0*/  IMAD.U32 R3, RZ, RZ, UR4 ;  /* 0x00000004ff037e24 */ /* 0x000fe2000f8e00ff */
[----:B------:R-:W-:Y:S01]  /*1100*/  IADD3 R9, R9, R0, R179 ;  /* 0x0000000009097210 */ /* 0x000fe20007ffe0b3 */
[----:B------:R-:W-:Y:S01]  /*1110*/  IMAD.U32 R0, RZ, RZ, UR5 ;  /* 0x00000005ff007e24 */ /* 0x000fe2000f8e00ff */
[----:B------:R-:W-:-:S02]  /*1120*/  LOP3.LUT R11, R173, 0x38, R4, 0xf8, !PT ;  /* 0x00000038ad0b7812 */ /* 0x000fc400078ef804 */
[----:B------:R-:W-:Y:S02]  /*1130*/  IADD3 R7, R7, R8, R177 ;  /* 0x0000000807077210 */ /* 0x000fe40007ffe0b1 */
[----:B------:R0:W-:Y:S01]  /*1140*/  STL [R1+0x3c], R0 ;  /* 0x00003c0001007387 */ /* 0x0001e20000100800 */
[----:B------:R-:W-:Y:S02]  /*1150*/  LOP3.LUT R11, R11, R14, RZ, 0x3c, !PT ;  /* 0x0000000e0b0b7212 */ /* 0x000fe400078e3cff */
[----:B------:R-:W-:Y:S01]  /*1160*/  SHF.R.S32.HI R223, RZ, 0x3, R4 ;  /* 0x00000003ffdf7819 */ /* 0x000fe20000011404 */
[----:B------:R1:W-:Y:S01]  /*1170*/  STL [R1+0x74], R3 ;  /* 0x0000740301007387 */ /* 0x0003e20000100800 */
[----:B------:R-:W-:Y:S02]  /*1180*/  IADD3 R11, R11, R8, R179 ;  /* 0x000000080b0b7210 */ /* 0x000fe40007ffe0b3 */
[----:B------:R-:W-:Y:S02]  /*1190*/  LOP3.LUT R8, R173, 0x38, R18, 0xf8, !PT ;  /* 0x00000038ad087812 */ /* 0x000fe400078ef812 */
[----:B------:R-:W-:-:S02]  /*11a0*/  SHF.R.S32.HI R221, RZ, 0x3, R6 ;  /* 0x00000003ffdd7819 */ /* 0x000fc40000011406 */
[----:B------:R-:W-:Y:S02]  /*11b0*/  LOP3.LUT R8, R179, R8, R14, 0xf6, !PT ;  /* 0x00000008b3087212 */ /* 0x000fe400078ef60e */
[----:B0-----:R-:W-:Y:S02]  /*11c0*/  LEA.HI R0, R191, R191, RZ, 0x1 ;  /* 0x000000bfbf007211 */ /* 0x001fe400078f08ff */
[----:B-1----:R-:W-:Y:S02]  /*11d0*/  SHF.R.S32.HI R3, RZ, 0x1f, R182 ;  /* 0x0000001fff037819 */ /* 0x002fe400000114b6 */
[----:B------:R-:W-:Y:S02]  /*11e0*/  LOP3.LUT R3, R10, 0x7ffffffc, RZ, 0xc0, !PT ;  /* 0x7ffffffc0a037812 */ /* 0x000fe400078ec0ff */
[----:B------:R-:W-:Y:S01]  /*11f0*/  SHF.R.S32.HI R10, RZ, 0x1f, R184 ;  /* 0x0000001fff0a7819 */ /* 0x000fe200000114b8 */
[----:B------:R-:W-:Y:S01]  /*1200*/  IMAD.SHL.U32 R10, R12, 0x8, RZ ;  /* 0x000000080c0a7824 */ /* 0x000fe200078e00ff */
[----:B------:R-:W-:Y:S01]  /*1210*/  LOP3.LUT R0, R0, 0x1ffffffe, RZ, 0xc0, !PT ;  /* 0x1ffffffe00007812 */ /* 0x000fe200078ec0ff */
[----:B------:R-:W-:Y:S01]  /*1220*/  IMAD.IADD R3, R230, 0x1, -R3 ;  /* 0x00000001e6037824 */ /* 0x000fe200078e0a03 */
[----:B------:R-:W-:-:S02]  /*1230*/  SHF.R.S32.HI R228, RZ, 0x1f, R171 ;  /* 0x0000001fffe47819 */ /* 0x000fc400000114ab */
[----:B------:R-:W-:Y:S01]  /*1240*/  STL [R1+0x84], R10 ;  /* 0x0000840a01007387 */ /* 0x000fe20000100800 */
[----:B------:R-:W-:Y:S01]  /*1250*/  IMAD.SHL.U32 R174, R3, 0x2, RZ ;  /* 0x0000000203ae7824 */ /* 0x000fe200078e00ff */
[----:B------:R-:W-:Y:S01]  /*1260*/  LEA R3, R8, UR4, 0x1 ;  /* 0x0000000408037c11 */ /* 0x000fe2000f8e08ff */
[----:B------:R-:W-:Y:S01]  /*1270*/  IMAD.IADD R0, R191, 0x1, -R0 ;  /* 0x00000001bf007824 */ /* 0x000fe200078e0a00 */
[----:B------:R-:W-:Y:S01]  /*1280*/  SHF.R.S32.HI R226, RZ, 0x1f, R170 ;  /* 0x0000001fffe27819 */ /* 0x000fe200000114aa */
[C---:B------:R-:W-:Y:S01]  /*1290*/  VIADD R206, R174.reuse, 0x10 ;  /* 0x00000010aece7836 */ /* 0x040fe20000000000 */
[----:B------:R-:W-:Y:S01]  /*12a0*/  SHF.R.S32.HI R224, RZ, 0x1f, R172 ;  /* 0x0000001fffe07819 */ /* 0x000fe200000114ac */
[C---:B------:R-:W-:Y:S01]  /*12b0*/  VIADD R202, R174.reuse, 0x28 ;  /* 0x00000028aeca7836 */ /* 0x040fe20000000000 */
[----:B------:R0:W-:Y:S01]  /*12c0*/  STL [R1+0x6c], R3 ;  /* 0x00006c0301007387 */ /* 0x0001e20000100800 */
[C---:B------:R-:W-:Y:S02]  /*12d0*/  VIADD R199, R174.reuse, 0x40 ;  /* 0x00000040aec77836 */ /* 0x040fe40000000000 */
[----:B------:R-:W-:-:S02]  /*12e0*/  VIADD R208, R174, 0x8 ;  /* 0x00000008aed07836 */ /* 0x000fc40000000000 */
[C---:B------:R-:W-:Y:S02]  /*12f0*/  VIADD R203, R174.reuse, 0x20 ;  /* 0x00000020aecb7836 */ /* 0x040fe40000000000 */
[C---:B------:R-:W-:Y:S01]  /*1300*/  VIADD R200, R174.reuse, 0x38 ;  /* 0x00000038aec87836 */ /* 0x040fe20000000000 */
[----:B------:R-:W-:Y:S01]  /*1310*/  SHF.R.S32.HI R4, RZ, 0x1f, R208 ;  /* 0x0000001fff047819 */ /* 0x000fe200000114d0 */
[C---:B------:R-:W-:Y:S01]  /*1320*/  VIADD R204, R174.reuse, 0x18 ;  /* 0x00000018aecc7836 */ /* 0x040fe20000000000 */
[----:B0-----:R-:W-:Y:S01]  /*1330*/  SHF.R.S32.HI R3, RZ, 0x1f, R206 ;  /* 0x0000001fff037819 */ /* 0x001fe200000114ce */
[C---:B------:R-:W-:Y:S01]  /*1340*/  VIADD R201, R174.reuse, 0x30 ;  /* 0x00000030aec97836 */ /* 0x040fe20000000000 */
[----:B------:R-:W-:Y:S01]  /*1350*/  SHF.R.S32.HI R3, RZ, 0x1f, R202 ;  /* 0x0000001fff037819 */ /* 0x000fe200000114ca */
[C---:B------:R-:W-:Y:S01]  /*1360*/  VIADD R198, R174.reuse, 0x48 ;  /* 0x00000048aec67836 */ /* 0x040fe20000000000 */
[----:B------:R-:W-:Y:S01]  /*1370*/  SHF.R.S32.HI R3, RZ, 0x1f, R199 ;  /* 0x0000001fff037819 */ /* 0x000fe200000114c7 */
[C---:B------:R-:W-:Y:S01]  /*1380*/  VIADD R197, R174.reuse, 0x50 ;  /* 0x00000050aec57836 */ /* 0x040fe20000000000 */
[----:B------:R-:W-:Y:S01]  /*1390*/  LEA R3, R5, UR4, 0x1 ;  /* 0x0000000405037c11 */ /* 0x000fe2000f8e08ff */
[C---:B------:R-:W-:Y:S01]  /*13a0*/  VIADD R196, R174.reuse, 0x58 ;  /* 0x00000058aec47836 */ /* 0x040fe20000000000 */
[----:B------:R-:W-:Y:S01]  /*13b0*/  SHF.R.S32.HI R4, RZ, 0x1f, R203 ;  /* 0x0000001fff047819 */ /* 0x000fe200000114cb */
[C---:B------:R-:W-:Y:S01]  /*13c0*/  VIADD R195, R174.reuse, 0x60 ;  /* 0x00000060aec37836 */ /* 0x040fe20000000000 */
[----:B------:R-:W-:Y:S01]  /*13d0*/  SHF.R.S32.HI R4, RZ, 0x1f, R200 ;  /* 0x0000001fff047819 */ /* 0x000fe200000114c8 */
[----:B------:R0:W-:Y:S01]  /*13e0*/  STL [R1+0x70], R3 ;  /* 0x0000700301007387 */ /* 0x0001e20000100800 */
[----:B------:R-:W-:Y:S01]  /*13f0*/  LEA R5, R9, UR4, 0x1 ;  /* 0x0000000409057c11 */ /* 0x000fe2000f8e08ff */
[C---:B------:R-:W-:Y:S01]  /*1400*/  VIADD R194, R174.reuse, 0x68 ;  /* 0x00000068aec27836 */ /* 0x040fe20000000000 */
[----:B------:R-:W-:Y:S01]  /*1410*/  LEA R4, R7, UR4, 0x1 ;  /* 0x0000000407047c11 */ /* 0x000fe2000f8e08ff */
[C---:B------:R-:W-:Y:S01]  /*1420*/  VIADD R193, R174.reuse, 0x70 ;  /* 0x00000070aec17836 */ /* 0x040fe20000000000 */
[----:B------:R-:W-:Y:S01]  /*1430*/  SHF.R.S32.HI R6, RZ, 0x1f, R204 ;  /* 0x0000001fff067819 */ /* 0x000fe200000114cc */
[----:B------:R1:W-:Y:S01]  /*1440*/  STL [R1+0x64], R5 ;  /* 0x0000640501007387 */ /* 0x0003e20000100800 */
[----:B------:R-:W-:Y:S01]  /*1450*/  VIADD R192, R174, 0x78 ;  /* 0x00000078aec07836 */ /* 0x000fe20000000000 */
[----:B------:R-:W-:Y:S01]  /*1460*/  SHF.R.S32.HI R6, RZ, 0x1f, R201 ;  /* 0x0000001fff067819 */ /* 0x000fe200000114c9 */
[----:B------:R-:W-:Y:S01]  /*1470*/  IMAD R181, R0, 0x8, R13 ;  /* 0x0000000800b57824 */ /* 0x000fe200078e020d */
[----:B0-----:R-:W-:Y:S01]  /*1480*/  LEA R3, R11, UR4, 0x1 ;  /* 0x000000040b037c11 */ /* 0x001fe2000f8e08ff */
[----:B------:R1:W-:Y:S01]  /*1490*/  STL [R1+0x68], R4 ;  /* 0x0000680401007387 */ /* 0x0003e20000100800 */
[----:B------:R-:W-:-:S02]  /*14a0*/  SHF.R.S32.HI R237, RZ, 0x1f, R198 ;  /* 0x0000001fffed7819 */ /* 0x000fc400000114c6 */
[----:B------:R-:W-:Y:S01]  /*14b0*/  SHF.R.S32.HI R236, RZ, 0x1f, R197 ;  /* 0x0000001fffec7819 */ /* 0x000fe200000114c5 */
[----:B------:R1:W-:Y:S01]  /*14c0*/  STL [R1+0x60], R3 ;  /* 0x0000600301007387 */ /* 0x0003e20000100800 */
[----:B------:R-:W-:Y:S02]  /*14d0*/  SHF.R.S32.HI R235, RZ, 0x1f, R196 ;  /* 0x0000001fffeb7819 */ /* 0x000fe400000114c4 */
[----:B------:R-:W-:Y:S02]  /*14e0*/  SHF.R.S32.HI R234, RZ, 0x1f, R195 ;  /* 0x0000001fffea7819 */ /* 0x000fe400000114c3 */
[----:B------:R-:W-:Y:S02]  /*14f0*/  SHF.R.S32.HI R233, RZ, 0x1f, R194 ;  /* 0x0000001fffe97819 */ /* 0x000fe400000114c2 */
[----:B------:R-:W-:Y:S02]  /*1500*/  SHF.R.S32.HI R232, RZ, 0x1f, R193 ;  /* 0x0000001fffe87819 */ /* 0x000fe400000114c1 */
[----:B------:R-:W-:-:S07]  /*1510*/  SHF.R.S32.HI R231, RZ, 0x1f, R192 ;  /* 0x0000001fffe77819 */ /* 0x000fce00000114c0 */
.L_x_1738:
[----:B------:R-:W-:Y:S01]  /*1520*/  ULDC.64 UR4, c[0x0][0xa28] ;  /* 0x00028a0000047ab9 */ /* 0x000fe20000000a00 */
[----:B0123--:R-:W0:Y:S01]  /*1530*/  LDC.64 R6, c[0x0][0xa08] ;  /* 0x00028200ff067b82 */ /* 0x00fe220000000a00 */
[----:B------:R-:W-:Y:S01]  /*1540*/  ISETP.NE.U32.AND P0, PT, RZ, UR4, PT ;  /* 0x00000004ff007c0c */ /* 0x000fe2000bf05070 */
[----:B------:R-:W-:Y:S01]  /*1550*/  IMAD.MOV.U32 R12, RZ, RZ, RZ ;  /* 0x000000ffff0c7224 */ /* 0x000fe200078e00ff */
[----:B------:R-:W-:Y:S01]  /*1560*/  ULDC.64 UR6, c[0x0][0xa20] ;  /* 0x0002880000067ab9 */ /* 0x000fe20000000a00 */
[----:B------:R-:W-:Y:S01]  /*1570*/  IMAD.MOV.U32 R26, RZ, RZ, RZ ;  /* 0x000000ffff1a7224 */ /* 0x000fe200078e00ff */
[----:B------:R-:W-:Y:S01]  /*1580*/  ISETP.NE.AND.EX P0, PT, RZ, UR5, PT, P0 ;  /* 0x00000005ff007c0c */ /* 0x000fe2000bf05300 */
[----:B------:R-:W-:Y:S02]  /*1590*/  ULDC.64 UR4, c[0x0][0xa18] ;  /* 0x0002860000047ab9 */ /* 0x000fe40000000a00 */
[----:B------:R-:W-:-:S04]  /*15a0*/  ISETP.NE.U32.AND P1, PT, RZ, UR4, PT ;  /* 0x00000004ff007c0c */ /* 0x000fc8000bf25070 */
[----:B------:R-:W-:Y:S01]  /*15b0*/  ISETP.NE.AND.EX P1, PT, RZ, UR5, PT, P1 ;  /* 0x00000005ff007c0c */ /* 0x000fe2000bf25310 */
[----:B------:R-:W-:Y:S02]  /*15c0*/  ULDC.64 UR4, c[0x0][0xa08] ;  /* 0x0002820000047ab9 */ /* 0x000fe40000000a00 */
[----:B------:R-:W-:-:S03]  /*15d0*/  ISETP.NE.U32.AND P3, PT, RZ, UR4, PT ;  /* 0x00000004ff007c0c */ /* 0x000fc6000bf65070 */
[----:B-1--4-:R-:W1:Y:S01]  /*15e0*/  @P0 LDC.64 R4, c[0x0][0xa28] ;  /* 0x00028a00ff040b82 */ /* 0x012e620000000a00 */
[----:B------:R-:W-:Y:S01]  /*15f0*/  ISETP.NE.AND.EX P3, PT, RZ, UR5, PT, P3 ;  /* 0x00000005ff007c0c */ /* 0x000fe2000bf65330 */
[----:B0-----:R-:W-:-:S06]  /*1600*/  IMAD.WIDE R10, R31, 0x4, R6 ;  /* 0x000000041f0a7825 */ /* 0x001fcc00078e0206 */
[----:B------:R-:W0:Y:S01]  /*1610*/  @P1 LDC.64 R8, c[0x0][0xa18] ;  /* 0x00028600ff081b82 */ /* 0x000e220000000a00 */
[----:B------:R-:W-:Y:S02]  /*1620*/  ULDC UR4, c[0x0][0x288] ;  /* 0x0000a20000047ab9 */ /* 0x000fe40000000800 */
[----:B------:R-:W-:Y:S01]  /*1630*/  IMAD.U32 R163, RZ, RZ, UR4 ;  /* 0x00000004ffa37e24 */ /* 0x000fe2000f8e00ff */
[----:B------:R-:W-:Y:S02]  /*1640*/  ULDC.64 UR4, c[0x0][0x418] ;  /* 0x0001060000047ab9 */ /* 0x000fe40000000a00 */
[----:B------:R2:W5:Y:S01]  /*1650*/  @P3 LDG.E R26, desc[UR46][R10.64] ;  /* 0x0000002e0a1a3981 */ /* 0x000562000c1e1900 */
[----:B-1----:R-:W-:-:S05]  /*1660*/  @P0 IMAD.WIDE R4, R31, 0x4, R4 ;  /* 0x000000041f040825 */ /* 0x002fca00078e0204 */
[----:B------:R2:W5:Y:S01]  /*1670*/  @P0 LDG.E R12, desc[UR46][R4.64] ;  /* 0x0000002e040c0981 */ /* 0x000562000c1e1900 */
[----:B0-----:R-:W-:-:S05]  /*1680*/  @P1 IMAD.WIDE R6, R31, 0x4, R8 ;  /* 0x000000041f061825 */ /* 0x001fca00078e0208 */
[----:B------:R2:W5:Y:S01]  /*1690*/  @P1 LDG.E R163, desc[UR46][R6.64] ;  /* 0x0000002e06a31981 */ /* 0x000562000c1e1900 */
[----:B------:R-:W-:Y:S01]  /*16a0*/  UISETP.NE.U32.AND UP0, UPT, UR4, URZ, UPT ;  /* 0x0000003f0400728c */ /* 0x000fe2000bf05070 */
[----:B------:R-:W-:Y:S01]  /*16b0*/  ISETP.NE.U32.AND P2, PT, RZ, UR6, PT ;  /* 0x00000006ff007c0c */ /* 0x000fe2000bf45070 */
[----:B------:R-:W-:Y:S01]  /*16c0*/  ULDC UR6, c[0x0][0x2f0] ;  /* 0x0000bc0000067ab9 */ /* 0x000fe20000000800 */
[----:B------:R-:W-:Y:S01]  /*16d0*/  ULDC UR4, c[0x0][0x424] ;  /* 0x0001090000047ab9 */ /* 0x000fe20000000800 */
[----:B------:R-:W-:Y:S01]  /*16e0*/  UISETP.NE.AND.EX UP0, UPT, UR5, URZ, UPT, UP0 ;  /* 0x0000003f0500728c */ /* 0x000fe2000bf05300 */
[----:B------:R-:W-:-:S03]  /*16f0*/  LOP3.LUT R3, R30, 0xff000000, RZ, 0xc0, !PT ;  /* 0xff0000001e037812 */ /* 0x000fc600078ec0ff */
[----:B------:R-:W-:Y:S01]  /*1700*/  USEL UR4, UR4, 0x1, UP0 ;  /* 0x0000000104047887 */ /* 0x000fe20008000000 */
[----:B------:R-:W-:Y:S01]  /*1710*/  ISETP.NE.AND.EX P2, PT, RZ, UR7, PT, P2 ;  /* 0x00000007ff007c0c */ /* 0x000fe2000bf45320 */
[----:B------:R-:W-:Y:S01]  /*1720*/  ULDC UR7, c[0x0][0x348] ;  /* 0x0000d20000077ab9 */ /* 0x000fe20000000800 */
[C---:B------:R-:W-:Y:S01]  /*1730*/  LOP3.LUT R0, R30.reuse, 0xff0000, RZ, 0xc0, !PT ;  /* 0x00ff00001e007812 */ /* 0x040fe200078ec0ff */
[----:B------:R-:W-:Y:S01]  /*1740*/  UIMAD UR6, UR4, UR6, URZ ;  /* 0x00000006040672a4 */ /* 0x000fe2000f8e023f */
[----:B------:R-:W-:Y:S01]  /*1750*/  SHF.R.U32.HI R3, RZ, 0x8, R3 ;  /* 0x00000008ff037819 */ /* 0x000fe20000011603 */
[----:B------:R-:W-:Y:S01]  /*1760*/  IMAD.MOV.U32 R187, RZ, RZ, R31 ;  /* 0x000000ffffbb7224 */ /* 0x000fe200078e001f */
[----:B------:R-:W-:Y:S02]  /*1770*/  LOP3.LUT R183, R30, 0xffff, RZ, 0xc0, !PT ;  /* 0x0000ffff1eb77812 */ /* 0x000fe400078ec0ff */
[----:B------:R-:W-:Y:S01]  /*1780*/  LEA.HI R186, R0, R3, RZ, 0x10 ;  /* 0x0000000300ba7211 */ /* 0x000fe200078f80ff */
[----:B--2---:R-:W-:Y:S06]  /*1790*/  @P1 BRA `(.L_x_1446) ;  /* 0x0000000000241947 */ /* 0x004fec0003800000 */
        /* <DEDUP_REMOVED lines=9> */
.L_x_1446:
[----:B------:R-:W-:Y:S02]  /*1830*/  IMAD.U32 R25, RZ, RZ, UR7 ;  /* 0x00000007ff197e24 */ /* 0x000fe4000f8e00ff */
[----:B------:R-:W-:Y:S01]  /*1840*/  IMAD.U32 R27, RZ, RZ, UR6 ;  /* 0x00000006ff1b7e24 */ /* 0x000fe2000f8e00ff */
[----:B------:R-:W-:Y:S06]  /*1850*/  @!P2 BRA `(.L_x_1447) ;  /* 0x000000000010a947 */ /* 0x000fec0003800000 */
[----:B------:R-:W0:Y:S02]  /*1860*/  LDC.64 R4, c[0x0][0xa20] ;  /* 0x00028800ff047b82 */ /* 0x000e240000000a00 */
[----:B0-----:R-:W-:-:S05]  /*1870*/  IMAD.WIDE R4, R31, 0x4, R4 ;  /* 0x000000041f047825 */ /* 0x001fca00078e0204 */
[----:B------:R0:W5:Y:S01]  /*1880*/  LDG.E R27, desc[UR46][R4.64] ;  /* 0x0000002e041b7981 */ /* 0x000162000c1e1900 */
[----:B------:R-:W-:Y:S05]  /*1890*/  BRA `(.L_x_1448) ;  /* 0x0000000000107947 */ /* 0x000fea0003800000 */
.L_x_1447:
[----:B------:R-:W-:Y:S05]  /*18a0*/  @!P3 BRA `(.L_x_1448) ;  /* 0x00000000000cb947 */ /* 0x000fea0003800000 */
[----:B------:R-:W2:Y:S04]  /*18b0*/  LDG.E R0, desc[UR46][R10.64] ;  /* 0x0000002e0a007981 */ /* 0x000ea8000c1e1900 */
[----:B------:R-:W2:Y:S02]  /*18c0*/  LDG.E R27, desc[UR46][R10.64+0x4] ;  /* 0x0000042e0a1b7981 */ /* 0x000ea4000c1e1900 */
[----:B--2---:R-:W-:-:S07]  /*18d0*/  IMAD.IADD R27, R27, 0x1, -R0 ;  /* 0x000000011b1b7824 */ /* 0x004fce00078e0a00 */
.L_x_1448:
[----:B------:R-:W-:Y:S01]  /*18e0*/  ULDC.64 UR4, c[0x0][0xa10] ;  /* 0x0002840000047ab9 */ /* 0x000fe20000000a00 */
[----:B0-----:R-:W0:Y:S01]  /*18f0*/  LDC R4, c[0x0][0x448] ;  /* 0x00011200ff047b82 */ /* 0x001e220000000800 */
[----:B------:R-:W-:-:S04]  /*1900*/  ISETP.NE.U32.AND P0, PT, RZ, UR4, PT ;  /* 0x00000004ff007c0c */ /* 0x000fc8000bf05070 */
[----:B------:R-:W-:Y:S01]  /*1910*/  ISETP.NE.AND.EX P0, PT, RZ, UR5, PT, P0 ;  /* 0x00000005ff007c0c */ /* 0x000fe2000bf05300 */
[----:B------:R-:W-:Y:S02]  /*1920*/  ULDC.64 UR4, c[0x0][0xa30] ;  /* 0x00028c0000047ab9 */ /* 0x000fe40000000a00 */
[----:B------:R-:W-:-:S04]  /*1930*/  ISETP.NE.U32.AND P1, PT, RZ, UR4, PT ;  /* 0x00000004ff007c0c */ /* 0x000fc8000bf25070 */
[----:B------:R-:W-:-:S06]  /*1940*/  ISETP.NE.AND.EX P1, PT, RZ, UR5, PT, P1 ;  /* 0x00000005ff007c0c */ /* 0x000fcc000bf25310 */
[----:B------:R-:W1:Y:S08]  /*1950*/  @P0 LDC.64 R6, c[0x0][0xa10] ;  /* 0x00028400ff060b82 */ /* 0x000e700000000a00 */
[----:B------:R-:W2:Y:S01]  /*1960*/  @P1 LDC.64 R8, c[0x0][0xa30] ;  /* 0x00028c00ff081b82 */ /* 0x000ea20000000a00 */
[----:B-1----:R-:W-:-:S05]  /*1970*/  @P0 IMAD.WIDE R6, R31, 0x4, R6 ;  /* 0x000000041f060825 */ /* 0x002fca00078e0206 */
[----:B------:R-:W3:Y:S04]  /*1980*/  @P0 LDG.E R0, desc[UR46][R6.64] ;  /* 0x0000002e06000981 */ /* 0x000ee8000c1e1900 */
[----:B------:R-:W3:Y:S01]  /*1990*/  @P0 LDG.E R3, desc[UR46][R6.64+0x4] ;  /* 0x0000042e06030981 */ /* 0x000ee2000c1e1900 */
[----:B-----5:R-:W-:Y:S02]  /*19a0*/  IMAD.MOV.U32 R145, RZ, RZ, R27 ;  /* 0x000000ffff917224 */ /* 0x020fe400078e001b */
[----:B--2---:R-:W-:-:S05]  /*19b0*/  @P1 IMAD.WIDE R8, R31, 0x4, R8 ;  /* 0x000000041f081825 */ /* 0x004fca00078e0208 */
[----:B------:R1:W5:Y:S01]  /*19c0*/  @P1 LDG.E R145, desc[UR46][R8.64] ;  /* 0x0000002e08911981 */ /* 0x000362000c1e1900 */
[----:B0-----:R-:W-:Y:S01]  /*19d0*/  ISETP.NE.AND P1, PT, R4, 0x1, PT ;  /* 0x000000010400780c */ /* 0x001fe20003f25270 */
[----:B------:R-:W-:Y:S01]  /*19e0*/  IMAD.SHL.U32 R178, R29, 0x80, RZ ;  /* 0x000000801db27824 */ /* 0x000fe200078e00ff */
[----:B------:R-:W0:Y:S01]  /*19f0*/  LDC.64 R4, c[0x0][0x9e0] ;  /* 0x00027800ff047b82 */ /* 0x000e220000000a00 */
[----:B------:R-:W-:-:S10]  /*1a00*/  IMAD.IADD R12, R27, 0x1, -R12 ;  /* 0x000000011b0c7824 */ /* 0x000fd400078e0a0c */
[----:B------:R-:W2:Y:S08]  /*1a10*/  @P1 LDC R10, c[0x0][0x44c] ;  /* 0x00011300ff0a1b82 */ /* 0x000eb00000000800 */
[----:B------:R-:W4:Y:S01]  /*1a20*/  @P1 LDC R11, c[0x0][0x450] ;  /* 0x00011400ff0b1b82 */ /* 0x000f220000000800 */
[----:B0-----:R-:W-:Y:S01]  /*1a30*/  ISETP.GE.AND P2, PT, R5, 0x1, PT ;  /* 0x000000010500780c */ /* 0x001fe20003f46270 */
[----:B---3--:R-:W-:-:S02]  /*1a40*/  @P0 IMAD.IADD R25, R3, 0x1, -R0 ;  /* 0x0000000103190824 */ /* 0x008fc400078e0a00 */
[----:B------:R-:W-:Y:S02]  /*1a50*/  VIADD R3, R178, 0x7f ;  /* 0x0000007fb2037836 */ /* 0x000fe40000000000 */
[----:B------:R-:W-:Y:S02]  /*1a60*/  IMAD.IADD R164, R12, 0x1, R25 ;  /* 0x000000010ca47824 */ /* 0x000fe400078e0219 */
[----:B--2---:R-:W-:-:S04]  /*1a70*/  @P1 IMAD.HI.U32 R6, R3, R10, RZ ;  /* 0x0000000a03061227 */ /* 0x004fc800078e00ff */
[C---:B------:R-:W-:Y:S01]  /*1a80*/  VIADD R0, R164.reuse, 0x5f ;  /* 0x0000005fa4007836 */ /* 0x040fe20000000000 */
[----:B----4-:R-:W-:Y:S02]  /*1a90*/  @P1 SHF.R.U32.HI R3, RZ, R11, R6 ;  /* 0x0000000bff031219 */ /* 0x010fe40000011606 */
[----:B------:R-:W-:Y:S01]  /*1aa0*/  IADD3 R6, R164, 0x1, -R163 ;  /* 0x00000001a4067810 */ /* 0x000fe20007ffe8a3 */
[----:B------:R-:W-:-:S04]  /*1ab0*/  IMAD.HI R0, R0, 0x2aaaaaab, RZ ;  /* 0x2aaaaaab00007827 */ /* 0x000fc800078e02ff */
[----:B------:R-:W-:Y:S01]  /*1ac0*/  IMAD.IADD R3, R6, 0x1, R3 ;  /* 0x0000000106037824 */ /* 0x000fe200078e0203 */
[----:B------:R-:W-:-:S03]  /*1ad0*/  SHF.R.U32.HI R149, RZ, 0x1f, R0 ;  /* 0x0000001fff957819 */ /* 0x000fc60000011600 */
[----:B------:R-:W-:Y:S01]  /*1ae0*/  IMAD.IADD R4, R3, 0x1, R4 ;  /* 0x0000000103047824 */ /* 0x000fe200078e0204 */
[----:B------:R-:W-:Y:S01]  /*1af0*/  LEA.HI.SX32 R149, R0, R149, 0x1c ;  /* 0x0000009500957211 */ /* 0x000fe200078fe2ff */
[----:B-1----:R-:W-:Y:S06]  /*1b00*/  @!P2 BRA `(.L_x_1449) ;  /* 0x000000000048a947 */ /* 0x002fec0003800000 */
[C---:B------:R-:W-:Y:S01]  /*1b10*/  ISETP.GT.AND P0, PT, R3.reuse, RZ, PT ;  /* 0x000000ff0300720c */ /* 0x040fe20003f04270 */
[----:B------:R-:W-:Y:S01]  /*1b20*/  BSSY B0, `(.L_x_1450) ;  /* 0x000000e000007945 */ /* 0x000fe20003800000 */
[----:B------:R-:W-:-:S11]  /*1b30*/  VIADD R0, R3, 0xffffffff ;  /* 0xffffffff03007836 */ /* 0x000fd60000000000 */
        /* <DEDUP_REMOVED lines=8> */
.L_x_1451:
[----:B------:R-:W-:-:S13]  /*1bc0*/  ISETP.NE.AND P0, PT, R5, 0x1, PT ;  /* 0x000000010500780c */ /* 0x000fda0003f05270 */
[----:B------:R-:W0:Y:S02]  /*1bd0*/  @P0 LDC.64 R6, c[0x0][0x9e8] ;  /* 0x00027a00ff060b82 */ /* 0x000e240000000a00 */
[----:B0-----:R-:W-:-:S05]  /*1be0*/  @P0 IMAD.HI.U32 R6, R0, R6, RZ ;  /* 0x0000000600060227 */ /* 0x001fca00078e00ff */
[----:B------:R-:W-:-:S07]  /*1bf0*/  @P0 SHF.R.U32.HI R0, RZ, R7, R6 ;  /* 0x00000007ff000219 */ /* 0x000fce0000011606 */
.L_x_1452:
[----:B------:R-:W-:Y:S05]  /*1c00*/  BSYNC B0 ;  /* 0x0000000000007941 */ /* 0x000fea0003800000 */
.L_x_1450:
[----:B------:R-:W-:-:S05]  /*1c10*/  IMAD R3, R0, R5, R5 ;  /* 0x0000000500037224 */ /* 0x000fca00078e0205 */
[----:B------:R-:W-:-:S07]  /*1c20*/  VIMNMX R4, R4, R3, PT ;  /* 0x0000000304047248 */ /* 0x000fce0003fe0100 */
.L_x_1449:
[----:B------:R-:W0:Y:S01]  /*1c30*/  @P1 LDC R3, c[0x0][0x44c] ;  /* 0x00011300ff031b82 */ /* 0x000e220000000800 */
[----:B------:R-:W-:Y:S01]  /*1c40*/  VIADD R4, R4, 0x5f ;  /* 0x0000005f04047836 */ /* 0x000fe20000000000 */
[----:B------:R-:W-:Y:S01]  /*1c50*/  ULDC UR4, c[0x0][0x9dc] ;  /* 0x0002770000047ab9 */ /* 0x000fe20000000800 */
[----:B------:R-:W-:Y:S02]  /*1c60*/  IMAD.MOV.U32 R7, RZ, RZ, R178 ;  /* 0x000000ffff077224 */ /* 0x000fe400078e00b2 */
[----:B------:R-:W-:-:S03]  /*1c70*/  IMAD.HI R4, R4, 0x2aaaaaab, RZ ;  /* 0x2aaaaaab04047827 */ /* 0x000fc600078e02ff */
[----:B------:R-:W1:Y:S01]  /*1c80*/  @P1 LDC R9, c[0x0][0x450] ;  /* 0x00011400ff091b82 */ /* 0x000e620000000800 */
[----:B------:R-:W-:Y:S02]  /*1c90*/  IMAD.IADD R150, R164, 0x1, -R163 ;  /* 0x00000001a4967824 */ /* 0x000fe400078e0aa3 */
        /* <DEDUP_REMOVED lines=8> */
[----:B------:R-:W-:Y:S01]  /*1d20*/  ISETP.GT.AND P0, PT, R0, -0x1, PT ;  /* 0xffffffff0000780c */ /* 0x000fe20003f04270 */
[----:B------:R-:W-:-:S12]  /*1d30*/  BSSY B0, `(.L_x_1454) ;  /* 0x000000d000007945 */ /* 0x000fd80003800000 */
        /* <DEDUP_REMOVED lines=8> */
.L_x_1455:
[----:B------:R-:W-:-:S13]  /*1dc0*/  ISETP.NE.AND P0, PT, R5, 0x1, PT ;  /* 0x000000010500780c */ /* 0x000fda0003f05270 */
[----:B------:R-:W0:Y:S02]  /*1dd0*/  @P0 LDC.64 R6, c[0x0][0x9e8] ;  /* 0x00027a00ff060b82 */ /* 0x000e240000000a00 */
[----:B0-----:R-:W-:-:S05]  /*1de0*/  @P0 IMAD.HI.U32 R4, R0, R6, RZ ;  /* 0x0000000600040227 */ /* 0x001fca00078e00ff */
[----:B------:R-:W-:-:S07]  /*1df0*/  @P0 SHF.R.U32.HI R0, RZ, R7, R4 ;  /* 0x00000007ff000219 */ /* 0x000fce0000011604 */
.L_x_1456:
[----:B------:R-:W-:Y:S05]  /*1e00*/  BSYNC B0 ;  /* 0x0000000000007941 */ /* 0x000fea0003800000 */
.L_x_1454:
[----:B------:R-:W-:-:S05]  /*1e10*/  IMAD R0, R0, R5, RZ ;  /* 0x0000000500007224 */ /* 0x000fca00078e02ff */
[----:B------:R-:W-:-:S07]  /*1e20*/  VIMNMX R3, R3, R0, !PT ;  /* 0x0000000003037248 */ /* 0x000fce0007fe0100 */
.L_x_1453:
[----:B------:R-:W-:Y:S01]  /*1e30*/  IMAD.HI R3, R3, 0x2aaaaaab, RZ ;  /* 0x2aaaaaab03037827 */ /* 0x000fe200078e02ff */
[----:B------:R-:W-:Y:S01]  /*1e40*/  BSSY B0, `(.L_x_1457) ;  /* 0x0000028000007945 */ /* 0x000fe20003800000 */
[----:B------:R-:W-:Y:S02]  /*1e50*/  LOP3.LUT R190, R186, 0xff, RZ, 0xc0, !PT ;  /* 0x000000ffbabe7812 */ /* 0x000fe400078ec0ff */
[----:B------:R-:W-:Y:S02]  /*1e60*/  SHF.R.U32.HI R186, RZ, 0x10, R186 ;  /* 0x00000010ffba7819 */ /* 0x000fe400000116ba */
[----:B------:R-:W-:-:S04]  /*1e70*/  SHF.R.U32.HI R0, RZ, 0x1f, R3 ;  /* 0x0000001fff007819 */ /* 0x000fc80000011603 */
[----:B------:R-:W-:Y:S01]  /*1e80*/  LEA.HI.SX32 R0, R3, R0, 0x1c ;  /* 0x0000000003007211 */ /* 0x000fe200078fe2ff */
[----:B------:R-:W-:-:S03]  /*1e90*/  IMAD.MOV.U32 R3, RZ, RZ, RZ ;  /* 0x000000ffff037224 */ /* 0x000fc600078e00ff */
[----:B------:R-:W-:-:S04]  /*1ea0*/  VIMNMX R9, RZ, R0, !PT ;  /* 0x00000000ff097248 */ /* 0x000fc80007fe0100 */
[----:B------:R-:W-:-:S13]  /*1eb0*/  ISETP.GT.AND P0, PT, R8, R9, PT ;  /* 0x000000090800720c */ /* 0x000fda0003f04270 */
[----:B------:R-:W-:Y:S05]  /*1ec0*/  @!P0 BRA `(.L_x_1458) ;  /* 0x00000000007c8947 */ /* 0x000fea0003800000 */
[----:B------:R-:W-:Y:S01]  /*1ed0*/  ISETP.NE.AND P0, PT, R186, RZ, PT ;  /* 0x000000ffba00720c */ /* 0x000fe20003f05270 */
[----:B------:R-:W-:-:S03]  /*1ee0*/  ULDC UR4, c[0x0][0x9f0] ;  /* 0x00027c0000047ab9 */ /* 0x000fc60000000800 */
[----:B------:R-:W-:-:S04]  /*1ef0*/  SEL R11, R186, UR4, P0 ;  /* 0x00000004ba0b7c07 */ /* 0x000fc80008000000 */
[-C--:B------:R-:W-:Y:S02]  /*1f00*/  IABS R6, R11.reuse ;  /* 0x0000000b00067213 */ /* 0x080fe40000000000 */
[----:B------:R-:W-:Y:S02]  /*1f10*/  IADD3 R0, R11, -0x1, R8 ;  /* 0xffffffff0b007810 */ /* 0x000fe40007ffe008 */
[----:B------:R-:W0:Y:S01]  /*1f20*/  I2F.RP R3, R6 ;  /* 0x0000000600037306 */ /* 0x000e220000209400 */
[----:B------:R-:W-:Y:S02]  /*1f30*/  IABS R13, R11 ;  /* 0x0000000b000d7213 */ /* 0x000fe40000000000 */
[----:B------:R-:W-:-:S05]  /*1f40*/  IMAD.IADD R0, R0, 0x1, -R9 ;  /* 0x0000000100007824 */ /* 0x000fca00078e0a09 */
        /* <DEDUP_REMOVED lines=23> */
.L_x_1458:
[----:B------:R-:W-:Y:S05]  /*20c0*/  BSYNC B0 ;  /* 0x0000000000007941 */ /* 0x000fea0003800000 */
.L_x_1457:
[----:B------:R-:W-:Y:S01]  /*20d0*/  IMAD R0, R190, R3, R9 ;  /* 0x00000003be007224 */ /* 0x000fe200078e0209 */
[----:B------:R-:W-:-:S04]  /*20e0*/  PLOP3.LUT P2, PT, PT, PT, PT, 0x80, 0x0 ;  /* 0x000000000000781c */ /* 0x000fc80003f4f070 */
[C---:B------:R-:W-:Y:S01]  /*20f0*/  VIADDMNMX R3, R0.reuse, R3, R8, PT ;  /* 0x0000000300037246 */ /* 0x040fe20003800108 */
[----:B------:R-:W-:-:S04]  /*2100*/  IMAD R0, R0, 0x60, -R12 ;  /* 0x0000006000007824 */ /* 0x000fc800078e0a0c */
[----:B------:R-:W-:Y:S01]  /*2110*/  IMAD R4, R3, 0x60, -R12 ;  /* 0x0000006003047824 */ /* 0x000fe200078e0a0c */
[----:B------:R-:W-:-:S04]  /*2120*/  VIMNMX R0, RZ, R0, !PT ;  /* 0x00000000ff007248 */ /* 0x000fc80007fe0100 */
[----:B------:R-:W-:Y:S01]  /*2130*/  VIMNMX R3, R4, R25, PT ;  /* 0x0000001904037248 */ /* 0x000fe20003fe0100 */
[----:B------:R-:W-:-:S03]  /*2140*/  IMAD.WIDE.U32 R128, R0, -0x55555555, RZ ;  /* 0xaaaaaaab00807825 */ /* 0x000fc600078e00ff */
[----:B------:R-:W-:Y:S02]  /*2150*/  ISETP.GT.AND P0, PT, R3, R0, PT ;  /* 0x000000000300720c */ /* 0x000fe40003f04270 */
[----:B------:R-:W-:-:S05]  /*2160*/  SHF.R.U32.HI R128, RZ, 0x6, R129 ;  /* 0x00000006ff807819 */ /* 0x000fca0000011681 */
[----:B------:R-:W-:-:S06]  /*2170*/  IMAD.MOV.U32 R24, RZ, RZ, R128 ;  /* 0x000000ffff187224 */ /* 0x000fcc00078e0080 */
[----:B------:R-:W-:-:S04]  /*2180*/  @P0 VIADD R0, R3, 0x5f ;  /* 0x0000005f03000836 */ /* 0x000fc80000000000 */
[----:B------:R-:W-:-:S05]  /*2190*/  @P0 IMAD.HI R0, R0, 0x2aaaaaab, RZ ;  /* 0x2aaaaaab00000827 */ /* 0x000fca00078e02ff */
[----:B------:R-:W-:-:S04]  /*21a0*/  @P0 SHF.R.U32.HI R3, RZ, 0x1f, R0 ;  /* 0x0000001fff030819 */ /* 0x000fc80000011600 */
[----:B------:R-:W-:-:S04]  /*21b0*/  @P0 LEA.HI.SX32 R24, R0, R3, 0x1c ;  /* 0x0000000300180211 */ /* 0x000fc800078fe2ff */
        /* <DEDUP_REMOVED lines=22> */
.L_x_1461:
[----:B------:R-:W-:Y:S05]  /*2320*/  BSYNC B6 ;  /* 0x0000000000067941 */ /* 0x000fea0003800000 */
.L_x_1460:
        /* <DEDUP_REMOVED lines=20> */
.L_x_1463:
[----:B------:R-:W-:Y:S05]  /*2470*/  BSYNC B6 ;  /* 0x0000000000067941 */ /* 0x000fea0003800000 */
.L_x_1462:
[----:B------:R-:W-:Y:S01]  /*2480*/  ULDC.64 UR4, c[0x0][0x9f8] ;  /* 0x00027e0000047ab9 */ /* 0x000fe20000000a00 */
[----:B------:R-:W0:Y:S01]  /*2490*/  LDC.64 R90, c[0x0][0x300] ;  /* 0x0000c000ff5a7b82 */ /* 0x000e220000000a00 */
[----:B------:R-:W-:Y:S01]  /*24a0*/  ISETP.NE.U32.AND P0, PT, RZ, UR4, PT ;  /* 0x00000004ff007c0c */ /* 0x000fe2000bf05070 */
[----:B------:R-:W-:-:S03]  /*24b0*/  ULDC UR6, c[0x0][0x2f4] ;  /* 0x0000bd0000067ab9 */ /* 0x000fc60000000800 */
[----:B------:R-:W-:Y:S01]  /*24c0*/  ISETP.NE.AND.EX P0, PT, RZ, UR5, PT, P0 ;  /* 0x00000005ff007c0c */ /* 0x000fe2000bf05300 */
[----:B------:R-:W-:Y:S01]  /*24d0*/  IMAD.IADD R121, R26, 0x1, R27 ;  /* 0x000000011a797824 */ /* 0x000fe200078e021b */
[----:B------:R-:W-:Y:S01]  /*24e0*/  ISETP.GE.AND P1, PT, R165, UR6, PT ;  /* 0x00000006a5007c0c */ /* 0x000fe2000bf26270 */
[C---:B------:R-:W-:Y:S01]  /*24f0*/  VIADD R104, R18.reuse, 0x60 ;  /* 0x0000006012687836 */ /* 0x040fe20000000000 */
[----:B------:R-:W-:Y:S01]  /*2500*/  SHF.R.S32.HI R19, RZ, 0x1f, R18 ;  /* 0x0000001fff137819 */ /* 0x000fe20000011412 */
[C---:B------:R-:W-:Y:S01]  /*2510*/  VIADD R3, R18.reuse, 0x80 ;  /* 0x0000008012037836 */ /* 0x040fe20000000000 */
[----:B------:R-:W-:Y:S01]  /*2520*/  ULDC.64 UR4, c[0x0][0x330] ;  /* 0x0000cc0000047ab9 */ /* 0x000fe20000000a00 */
[----:B------:R-:W-:Y:S01]  /*2530*/  VIADD R8, R18, 0xa0 ;  /* 0x000000a012087836 */ /* 0x000fe20000000000 */
[----:B------:R-:W1:Y:S08]  /*2540*/  LDC.64 R96, c[0x0][0x3f8] ;  /* 0x0000fe00ff607b82 */ /* 0x000e700000000a00 */
[----:B------:R-:W2:Y:S01]  /*2550*/  @P0 LDC.64 R4, c[0x0][0x9f8] ;  /* 0x00027e00ff040b82 */ /* 0x000ea20000000a00 */
[----:B------:R-:W-:-:S07]  /*2560*/  SHF.R.S32.HI R147, RZ, 0x1f, R162 ;  /* 0x0000001fff937819 */ /* 0x000fce00000114a2 */
[----:B------:R-:W3:Y:S08]  /*2570*/  LDC R123, c[0x0][0x3f4] ;  /* 0x0000fd00ff7b7b82 */ /* 0x000ef00000000800 */
[----:B------:R-:W4:Y:S01]  /*2580*/  LDC.64 R102, c[0x0][0x408] ;  /* 0x00010200ff667b82 */ /* 0x000f220000000a00 */
[----:B--2---:R-:W-:-:S05]  /*2590*/  @P0 IMAD.WIDE R4, R31, 0x4, R4 ;  /* 0x000000041f040825 */ /* 0x004fca00078e0204 */
[----:B------:R2:W3:Y:S01]  /*25a0*/  @P0 LDG.E R31, desc[UR46][R4.64] ;  /* 0x0000002e041f0981 */ /* 0x0004e2000c1e1900 */
[----:B------:R-:W-:Y:S01]  /*25b0*/  SEL R6, RZ, 0xffffffff, P1 ;  /* 0xffffffffff067807 */ /* 0x000fe20000800000 */
[C---:B------:R-:W-:Y:S01]  /*25c0*/  IMAD.WIDE.U32 R88, R183.reuse, UR4, R18 ;  /* 0x00000004b7587c25 */ /* 0x040fe2000f8e0012 */
[----:B------:R-:W-:Y:S01]  /*25d0*/  ISETP.GE.AND P0, PT, R18, UR6, PT ;  /* 0x0000000612007c0c */ /* 0x000fe2000bf06270 */
[----:B------:R-:W3:Y:S01]  /*25e0*/  S2R R222, SR_TID.X ;  /* 0x0000000000de7919 */ /* 0x000ee20000002100 */
[----:B------:R-:W-:Y:S01]  /*25f0*/  SHF.R.S32.HI R0, RZ, 0x1f, R121 ;  /* 0x0000001fff007819 */ /* 0x000fe20000011479 */
[----:B------:R-:W-:Y:S01]  /*2600*/  IMAD R89, R183, UR5, R89 ;  /* 0x00000005b7597c24 */ /* 0x000fe2000f8e0259 */
[----:B------:R-:W-:Y:S01]  /*2610*/  ISETP.GE.AND P1, PT, R104, UR6, PT ;  /* 0x0000000668007c0c */ /* 0x000fe2000bf26270 */
[----:B------:R-:W-:Y:S01]  /*2620*/  ULDC.64 UR4, c[0x0][0xa08] ;  /* 0x0002820000047ab9 */ /* 0x000fe20000000a00 */
[----:B------:R-:W-:Y:S01]  /*2630*/  ISETP.GE.AND P3, PT, R3, UR6, PT ;  /* 0x0000000603007c0c */ /* 0x000fe2000bf66270 */
[----:B--2---:R-:W-:Y:S01]  /*2640*/  IMAD.SHL.U32 R5, R6, 0x2, RZ ;  /* 0x0000000206057824 */ /* 0x004fe200078e00ff */
[----:B------:R-:W-:Y:S01]  /*2650*/  SEL R4, RZ, 0x1, P0 ;  /* 0x00000001ff047807 */ /* 0x000fe20000000000 */
[----:B0-----:R-:W-:Y:S01]  /*2660*/  IMAD R6, R0, R90, RZ ;  /* 0x0000005a00067224 */ /* 0x001fe200078e02ff */
[----:B------:R-:W-:Y:S01]  /*2670*/  ISETP.GE.AND P0, PT, R166, UR6, PT ;  /* 0x00000006a6007c0c */ /* 0x000fe2000bf06270 */
[----:B-1----:R-:W-:Y:S01]  /*2680*/  IMAD.WIDE.U32 R94, R162, R96, R18 ;  /* 0x00000060a25e7225 */ /* 0x002fe200078e0012 */
[----:B------:R-:W-:-:S02]  /*2690*/  LOP3.LUT R3, R5, 0x2, R4, 0xe2, !PT ;  /* 0x0000000205037812 */ /* 0x000fc400078ee204 */
[----:B------:R-:W-:Y:S01]  /*26a0*/  SEL R7, RZ, 0x8, P1 ;  /* 0x00000008ff077807 */ /* 0x000fe20000800000 */
[C---:B------:R-:W-:Y:S01]  /*26b0*/  IMAD.WIDE.U32 R4, R121.reuse, R90, RZ ;  /* 0x0000005a79047225 */ /* 0x040fe200078e00ff */
[----:B------:R-:W-:Y:S01]  /*26c0*/  ISETP.GE.AND P2, PT, R8, UR6, PT ;  /* 0x0000000608007c0c */ /* 0x000fe2000bf46270 */
[----:B------:R-:W-:Y:S01]  /*26d0*/  ULDC.64 UR6, c[0x0][0x308] ;  /* 0x0000c20000067ab9 */ /* 0x000fe20000000a00 */
[----:B------:R-:W-:Y:S01]  /*26e0*/  SHF.R.S32.HI R161, RZ, 0x1f, R160 ;  /* 0x0000001fffa17819 */ /* 0x000fe200000114a0 */
[----:B------:R-:W-:Y:S01]  /*26f0*/  IMAD R9, R121, R91, R6 ;  /* 0x0000005b79097224 */ /* 0x000fe200078e0206 */
[----:B------:R-:W-:Y:S01]  /*2700*/  SEL R6, RZ, 0x4, P0 ;  /* 0x00000004ff067807 */ /* 0x000fe20000000000 */
[C---:B----4-:R-:W-:Y:S01]  /*2710*/  IMAD.WIDE.U32 R100, R162.reuse, R102, R18 ;  /* 0x00000066a2647225 */ /* 0x050fe200078e0012 */
[----:B------:R-:W-:Y:S02]  /*2720*/  ISETP.NE.U32.AND P0, PT, RZ, UR4, PT ;  /* 0x00000004ff007c0c */ /* 0x000fe4000bf05070 */
[----:B------:R-:W-:Y:S01]  /*2730*/  LOP3.LUT R3, R7, R3, R6, 0xfe, !PT ;  /* 0x0000000307037212 */ /* 0x000fe200078efe06 */
[----:B------:R-:W-:Y:S01]  /*2740*/  IMAD.IADD R5, R5, 0x1, R9 ;  /* 0x0000000105057824 */ /* 0x000fe200078e0209 */
[----:B------:R-:W-:Y:S01]  /*2750*/  SEL R6, RZ, 0x10, P3 ;  /* 0x00000010ff067807 */ /* 0x000fe20001800000 */
[----:B------:R-:W-:Y:S01]  /*2760*/  IMAD.WIDE.U32 R92, R162, R96, R160 ;  /* 0x00000060a25c7225 */ /* 0x000fe200078e00a0 */
[----:B------:R-:W-:Y:S01]  /*2770*/  ISETP.NE.AND.EX P0, PT, RZ, UR5, PT, P0 ;  /* 0x00000005ff007c0c */ /* 0x000fe2000bf05300 */
[----:B------:R-:W-:Y:S01]  /*2780*/  ULDC.64 UR4, c[0x0][0x310] ;  /* 0x0000c40000047ab9 */ /* 0x000fe20000000a00 */
[----:B------:R-:W-:Y:S01]  /*2790*/  LOP3.LUT R11, R3, R6, RZ, 0xfc, !PT ;  /* 0x00000006030b7212 */ /* 0x000fe200078efcff */
[----:B------:R-:W-:Y:S01]  /*27a0*/  IMAD.WIDE.U32 R4, R183, UR6, R4 ;  /* 0x00000006b7047c25 */ /* 0x000fe2000f8e0004 */
[----:B---3--:R-:W-:-:S02]  /*27b0*/  ISETP.GE.AND P1, PT, R165, R123, PT ;  /* 0x0000007ba500720c */ /* 0x008fc40003f26270 */
[----:B------:R-:W-:Y:S01]  /*27c0*/  ISETP.GE.AND P4, PT, R166, R123, PT ;  /* 0x0000007ba600720c */ /* 0x000fe20003f86270 */
[----:B------:R-:W-:Y:S01]  /*27d0*/  IMAD R5, R183, UR7, R5 ;  /* 0x00000007b7057c24 */ /* 0x000fe2000f8e0205 */
[----:B------:R-:W-:Y:S01]  /*27e0*/  SHF.R.U32.HI R20, RZ, 0x3, R173 ;  /* 0x00000003ff147819 */ /* 0x000fe200000116ad */
[----:B------:R-:W-:Y:S01]  /*27f0*/  IMAD R6, R147, R96, RZ ;  /* 0x0000006093067224 */ /* 0x000fe200078e02ff */
[----:B------:R-:W-:Y:S01]  /*2800*/  LOP3.LUT R17, R17, 0xfffffffe, RZ, 0xc0, !PT ;  /* 0xfffffffe11117812 */ /* 0x000fe200078ec0ff */
[----:B------:R-:W-:Y:S01]  /*2810*/  IMAD.WIDE.U32 R98, R162, R102, R160 ;  /* 0x00000066a2627225 */ /* 0x000fe200078e00a0 */
[----:B------:R-:W-:Y:S02]  /*2820*/  LOP3.LUT P3, RZ, R229, 0x4, RZ, 0xc0, !PT ;  /* 0x00000004e5ff7812 */ /* 0x000fe4000786c0ff */
[----:B------:R-:W-:Y:S01]  /*2830*/  SHF.L.U64.HI R135, R90, 0x6, R91 ;  /* 0x000000065a877819 */ /* 0x000fe2000001025b */
[----:B------:R-:W-:Y:S01]  /*2840*/  IMAD R9, R162, R97, R6 ;  /* 0x00000061a2097224 */ /* 0x000fe200078e0206 */
[----:B------:R-:W-:Y:S01]  /*2850*/  SHF.L.U64.HI R106, R102, 0x6, R103 ;  /* 0x00000006666a7819 */ /* 0x000fe20000010267 */
[----:B------:R-:W-:Y:S01]  /*2860*/  IMAD.MOV.U32 R129, RZ, RZ, 0x20 ;  /* 0x00000020ff817424 */ /* 0x000fe200078e00ff */
[----:B------:R-:W-:Y:S01]  /*2870*/  SHF.L.U64.HI R108, R96, 0x6, R97 ;  /* 0x00000006606c7819 */ /* 0x000fe20000010261 */
[----:B------:R-:W-:Y:S01]  /*2880*/  IMAD.IADD R93, R93, 0x1, R9 ;  /* 0x000000015d5d7824 */ /* 0x000fe200078e0209 */
[----:B------:R-:W-:Y:S01]  /*2890*/  @P4 LOP3.LUT R17, R17, 0x1, RZ, 0xfc, !PT ;  /* 0x0000000111114812 */ /* 0x000fe200078efcff */
[----:B------:R-:W-:Y:S01]  /*28a0*/  IMAD.IADD R95, R9, 0x1, R95 ;  /* 0x00000001095f7824 */ /* 0x000fe200078e025f */
[----:B------:R-:W-:Y:S01]  /*28b0*/  SEL R129, R129, 0xffffffe0, !P3 ;  /* 0xffffffe081817807 */ /* 0x000fe20005800000 */
[----:B------:R-:W-:Y:S01]  /*28c0*/  IMAD.SHL.U32 R136, R90, 0x40, RZ ;  /* 0x000000405a887824 */ /* 0x000fe200078e00ff */
[----:B------:R-:W-:Y:S01]  /*28d0*/  SHF.R.S32.HI R148, RZ, 0x1f, R189 ;  /* 0x0000001fff947819 */ /* 0x000fe200000114bd */
[----:B------:R-:W-:Y:S01]  /*28e0*/  IMAD.SHL.U32 R107, R102, 0x40, RZ ;  /* 0x00000040666b7824 */ /* 0x000fe200078e00ff */
[----:B------:R-:W-:Y:S01]  /*28f0*/  LEA.HI R222, R222, 0x8, RZ, 0x19 ;  /* 0x00000008dede7811 */ /* 0x000fe200078fc8ff */
[----:B------:R-:W-:-:S02]  /*2900*/  IMAD R133, R97, 0x60, RZ ;  /* 0x0000006061857824 */ /* 0x000fc400078e02ff */
[----:B------:R-:W-:Y:S02]  /*2910*/  IMAD.SHL.U32 R109, R96, 0x40, RZ ;  /* 0x00000040606d7824 */ /* 0x000fe400078e00ff */
[----:B-----5:R-:W-:-:S04]  /*2920*/  IMAD.WIDE.U32 R92, R145, R96, R92 ;  /* 0x00000060915c7225 */ /* 0x020fc800078e005c */
[----:B------:R-:W-:Y:S01]  /*2930*/  IMAD.WIDE.U32 R94, R145, R96, R94 ;  /* 0x00000060915e7225 */ /* 0x000fe200078e005e */
[----:B------:R-:W-:Y:S02]  /*2940*/  SHF.R.S32.HI R7, RZ, 0x1f, R31 ;  /* 0x0000001fff077819 */ /* 0x000fe4000001141f */
[----:B------:R-:W-:Y:S02]  /*2950*/  SEL R3, R31, RZ, !P0 ;  /* 0x000000ff1f037207 */ /* 0x000fe40004000000 */
[----:B------:R-:W-:-:S03]  /*2960*/  SEL R7, R7, RZ, !P0 ;  /* 0x000000ff07077207 */ /* 0x000fc60004000000 */
[----:B------:R-:W-:-:S04]  /*2970*/  IMAD.WIDE.U32 R86, R3, UR4, R4 ;  /* 0x0000000403567c25 */ /* 0x000fc8000f8e0004 */
[-C--:B------:R-:W-:Y:S02]  /*2980*/  IMAD R4, R147, R90.reuse, RZ ;  /* 0x0000005a93047224 */ /* 0x080fe400078e02ff */
[----:B------:R-:W-:Y:S02]  /*2990*/  IMAD R8, R7, UR4, RZ ;  /* 0x0000000407087c24 */ /* 0x000fe4000f8e02ff */
[C---:B------:R-:W-:Y:S02]  /*29a0*/  IMAD R27, R162.reuse, R91, R4 ;  /* 0x0000005ba21b7224 */ /* 0x040fe400078e0204 */
[----:B------:R-:W-:Y:S01]  /*29b0*/  IMAD R85, R3, UR5, R8 ;  /* 0x0000000503557c24 */ /* 0x000fe2000f8e0208 */
[----:B------:R-:W-:Y:S01]  /*29c0*/  ULDC.64 UR4, c[0x0][0x338] ;  /* 0x0000ce0000047ab9 */ /* 0x000fe20000000a00 */
[----:B------:R-:W-:-:S04]  /*29d0*/  IMAD.WIDE.U32 R4, R162, R90, R18 ;  /* 0x0000005aa2047225 */ /* 0x000fc800078e0012 */
[----:B------:R-:W-:Y:S01]  /*29e0*/  IMAD.IADD R85, R87, 0x1, R85 ;  /* 0x0000000157557824 */ /* 0x000fe200078e0255 */
[----:B------:R-:W-:Y:S01]  /*29f0*/  IADD3 R84, P0, R86, R4, RZ ;  /* 0x0000000456547210 */ /* 0x000fe20007f1e0ff */
[----:B------:R-:W-:Y:S02]  /*2a00*/  IMAD R4, R147, R102, RZ ;  /* 0x0000006693047224 */ /* 0x000fe400078e02ff */
[----:B------:R-:W-:Y:S01]  /*2a10*/  IMAD R6, R7, UR4, RZ ;  /* 0x0000000407067c24 */ /* 0x000fe2000f8e02ff */
[----:B------:R-:W-:Y:S01]  /*2a20*/  IADD3.X R27, R85, R5, R27, P0, !PT ;  /* 0x00000005551b7210 */ /* 0x000fe200007fe41b */
[----:B------:R-:W-:Y:S01]  /*2a30*/  IMAD R9, R162, R103, R4 ;  /* 0x00000067a2097224 */ /* 0x000fe200078e0204 */
[----:B------:R-:W-:Y:S01]  /*2a40*/  ISETP.GE.AND P0, PT, R18, R123, PT ;  /* 0x0000007b1200720c */ /* 0x000fe20003f06270 */
[----:B------:R-:W-:Y:S01]  /*2a50*/  IMAD.WIDE.U32 R88, R3, UR4, R88 ;  /* 0x0000000403587c25 */ /* 0x000fe2000f8e0058 */
[C---:B------:R-:W-:Y:S02]  /*2a60*/  SEL R4, R123.reuse, RZ, P1 ;  /* 0x000000ff7b047207 */ /* 0x040fe40000800000 */
[----:B------:R-:W-:Y:S01]  /*2a70*/  SEL R5, R123, RZ, P0 ;  /* 0x000000ff7b057207 */ /* 0x000fe20000000000 */
[----:B------:R-:W-:Y:S01]  /*2a80*/  IMAD R3, R3, UR5, R6 ;  /* 0x0000000503037c24 */ /* 0x000fe2000f8e0206 */
[----:B------:R-:W-:Y:S01]  /*2a90*/  SEL R7, R123, RZ, P4 ;  /* 0x000000ff7b077207 */ /* 0x000fe20002000000 */
[----:B------:R-:W-:Y:S01]  /*2aa0*/  IMAD.IADD R6, R165, 0x1, R4 ;  /* 0x00000001a5067824 */ /* 0x000fe200078e0204 */
[----:B------:R-:W-:Y:S01]  /*2ab0*/  IADD3 R120, P4, R162, R121, RZ ;  /* 0x00000079a2787210 */ /* 0x000fe20007f9e0ff */
[----:B------:R-:W-:-:S02]  /*2ac0*/  IMAD.IADD R5, R18, 0x1, R5 ;  /* 0x0000000112057824 */ /* 0x000fc400078e0205 */
[----:B------:R-:W-:Y:S01]  /*2ad0*/  IMAD.IADD R12, R166, 0x1, R7 ;  /* 0x00000001a60c7824 */ /* 0x000fe200078e0207 */
[----:B------:R-:W-:Y:S01]  /*2ae0*/  SHF.R.S32.HI R7, RZ, 0x1f, R6 ;  /* 0x0000001fff077819 */ /* 0x000fe20000011406 */
[----:B------:R-:W-:Y:S01]  /*2af0*/  IMAD.IADD R99, R99, 0x1, R9 ;  /* 0x0000000163637824 */ /* 0x000fe200078e0209 */
[----:B------:R-:W-:Y:S01]  /*2b00*/  SHF.R.S32.HI R4, RZ, 0x1f, R5 ;  /* 0x0000001fff047819 */ /* 0x000fe20000011405 */
[----:B------:R-:W-:Y:S01]  /*2b10*/  IMAD.IADD R101, R9, 0x1, R101 ;  /* 0x0000000109657824 */ /* 0x000fe200078e0265 */
[----:B------:R-:W-:Y:S01]  /*2b20*/  SHF.R.S32.HI R13, RZ, 0x1f, R12 ;  /* 0x0000001fff0d7819 */ /* 0x000fe2000001140c */
[----:B------:R-:W-:Y:S01]  /*2b30*/  IMAD.X R121, R0, 0x1, R147, P4 ;  /* 0x0000000100797824 */ /* 0x000fe200020e0693 */
[CC--:B------:R-:W-:Y:S01]  /*2b40*/  LEA.HI R14, R4.reuse, R5.reuse, RZ, 0x3 ;  /* 0x00000005040e7211 */ /* 0x0c0fe200078f18ff */
[----:B------:R-:W-:Y:S01]  /*2b50*/  IMAD.WIDE.U32 R98, R145, R102, R98 ;  /* 0x0000006691627225 */ /* 0x000fe200078e0062 */
[----:B------:R-:W-:Y:S02]  /*2b60*/  LEA.HI R4, R4, R5, RZ, 0x6 ;  /* 0x0000000504047211 */ /* 0x000fe400078f30ff */
[----:B------:R-:W-:Y:S01]  /*2b70*/  LEA.HI R5, R7, R6, RZ, 0x6 ;  /* 0x0000000607057211 */ /* 0x000fe200078f30ff */
[----:B------:R-:W-:Y:S01]  /*2b80*/  IMAD.WIDE.U32 R100, R145, R102, R100 ;  /* 0x0000006691647225 */ /* 0x000fe200078e0064 */
[----:B------:R-:W-:-:S02]  /*2b90*/  SHF.R.S32.HI R4, RZ, 0x6, R4 ;  /* 0x00000006ff047819 */ /* 0x000fc40000011404 */
[----:B------:R-:W-:Y:S01]  /*2ba0*/  SHF.R.S32.HI R8, RZ, 0x6, R5 ;  /* 0x00000006ff087819 */ /* 0x000fe20000011405 */
[----:B------:R-:W-:Y:S01]  /*2bb0*/  IMAD.SHL.U32 R123, R123, 0x2, RZ ;  /* 0x000000027b7b7824 */ /* 0x000fe200078e00ff */
[----:B------:R-:W-:Y:S01]  /*2bc0*/  LOP3.LUT R5, R175, 0x38, R14, 0xf8, !PT ;  /* 0x00000038af057812 */ /* 0x000fe200078ef80e */
[C---:B------:R-:W-:Y:S01]  /*2bd0*/  IMAD R143, R4.reuse, 0x1800, R177 ;  /* 0x00001800048f7824 */ /* 0x040fe200078e02b1 */
[----:B------:R-:W-:Y:S01]  /*2be0*/  LEA.HI R6, R7, R6, RZ, 0x3 ;  /* 0x0000000607067211 */ /* 0x000fe200078f18ff */
[----:B------:R-:W-:Y:S01]  /*2bf0*/  IMAD R141, R4, 0x1800, R179 ;  /* 0x00001800048d7824 */ /* 0x000fe200078e02b3 */
[----:B------:R-:W-:Y:S01]  /*2c00*/  LOP3.LUT R4, R5, R176, RZ, 0x3c, !PT ;  /* 0x000000b005047212 */ /* 0x000fe200078e3cff */
[C---:B------:R-:W-:Y:S01]  /*2c10*/  IMAD R142, R8.reuse, 0x1800, R177 ;  /* 0x00001800088e7824 */ /* 0x040fe200078e02b1 */
[CC--:B------:R-:W-:Y:S01]  /*2c20*/  LEA.HI R28, R13.reuse, R12.reuse, RZ, 0x3 ;  /* 0x0000000c0d1c7211 */ /* 0x0c0fe200078f18ff */
[----:B------:R-:W-:Y:S01]  /*2c30*/  IMAD R139, R8, 0x1800, R179 ;  /* 0x00001800088b7824 */ /* 0x000fe200078e02b3 */
[----:B------:R-:W-:Y:S01]  /*2c40*/  LEA.HI R12, R13, R12, RZ, 0x6 ;  /* 0x0000000c0d0c7211 */ /* 0x000fe200078f30ff */
[----:B------:R-:W-:Y:S01]  /*2c50*/  IMAD.IADD R143, R143, 0x1, R4 ;  /* 0x000000018f8f7824 */ /* 0x000fe200078e0204 */
[----:B------:R-:W-:-:S02]  /*2c60*/  LOP3.LUT R7, R175, 0x38, R6, 0xf8, !PT ;  /* 0x00000038af077812 */ /* 0x000fc400078ef806 */
[C---:B------:R-:W-:Y:S02]  /*2c70*/  LOP3.LUT R9, R173.reuse, 0x38, R14, 0xf8, !PT ;  /* 0x00000038ad097812 */ /* 0x040fe400078ef80e */
[----:B------:R-:W-:Y:S02]  /*2c80*/  LOP3.LUT R4, R173, 0x38, R6, 0xf8, !PT ;  /* 0x00000038ad047812 */ /* 0x000fe400078ef806 */
[----:B------:R-:W-:Y:S02]  /*2c90*/  SHF.R.S32.HI R12, RZ, 0x6, R12 ;  /* 0x00000006ff0c7819 */ /* 0x000fe4000001140c */
[----:B------:R-:W-:Y:S02]  /*2ca0*/  LOP3.LUT R5, R175, 0x38, R28, 0xf8, !PT ;  /* 0x00000038af057812 */ /* 0x000fe400078ef81c */
[----:B------:R-:W-:Y:S01]  /*2cb0*/  LOP3.LUT R7, R7, R176, RZ, 0x3c, !PT ;  /* 0x000000b007077212 */ /* 0x000fe200078e3cff */
[C---:B------:R-:W-:Y:S01]  /*2cc0*/  IMAD R140, R12.reuse, 0x1800, R177 ;  /* 0x000018000c8c7824 */ /* 0x040fe200078e02b1 */
[-C--:B------:R-:W-:Y:S01]  /*2cd0*/  LOP3.LUT R10, R9, R20.reuse, RZ, 0x3c, !PT ;  /* 0x00000014090a7212 */ /* 0x080fe200078e3cff */
[----:B------:R-:W-:Y:S01]  /*2ce0*/  IMAD R138, R12, 0x1800, R179 ;  /* 0x000018000c8a7824 */ /* 0x000fe200078e02b3 */
[----:B------:R-:W-:Y:S01]  /*2cf0*/  LOP3.LUT R4, R4, R20, RZ, 0x3c, !PT ;  /* 0x0000001404047212 */ /* 0x000fe200078e3cff */
[----:B------:R-:W-:Y:S01]  /*2d00*/  IMAD.IADD R142, R142, 0x1, R7 ;  /* 0x000000018e8e7824 */ /* 0x000fe200078e0207 */
[----:B------:R-:W-:Y:S01]  /*2d10*/  SHF.R.S32.HI R9, RZ, 0x1f, R145 ;  /* 0x0000001fff097819 */ /* 0x000fe20000011491 */
[----:B------:R-:W-:Y:S01]  /*2d20*/  IMAD.IADD R141, R141, 0x1, R10 ;  /* 0x000000018d8d7824 */ /* 0x000fe200078e020a */
[----:B------:R-:W-:Y:S01]  /*2d30*/  LOP3.LUT R5, R5, R176, RZ, 0x3c, !PT ;  /* 0x000000b005057212 */ /* 0x000fe200078e3cff */
[----:B------:R-:W-:Y:S01]  /*2d40*/  IMAD.IADD R139, R139, 0x1, R4 ;  /* 0x000000018b8b7824 */ /* 0x000fe200078e0204 */
[----:B------:R-:W-:Y:S01]  /*2d50*/  LOP3.LUT R7, R173, 0x38, R28, 0xf8, !PT ;  /* 0x00000038ad077812 */ /* 0x000fe200078ef81c */
[----:B------:R-:W-:Y:S01]  /*2d60*/  IMAD R4, R9, R96, RZ ;  /* 0x0000006009047224 */ /* 0x000fe200078e02ff */
[----:B------:R-:W-:Y:S01]  /*2d70*/  SEL R0, RZ, 0x20, P2 ;  /* 0x00000020ff007807 */ /* 0x000fe20001000000 */
[----:B------:R-:W-:Y:S01]  /*2d80*/  IMAD.IADD R140, R140, 0x1, R5 ;  /* 0x000000018c8c7824 */ /* 0x000fe200078e0205 */
[----:B------:R-:W-:Y:S01]  /*2d90*/  LOP3.LUT R5, R175, 0x18, R18, 0xf8, !PT ;  /* 0x00000018af057812 */ /* 0x000fe200078ef812 */
[----:B------:R-:W-:Y:S01]  /*2da0*/  IMAD R21, R145, R97, R4 ;  /* 0x0000006191157224 */ /* 0x000fe200078e0204 */
[----:B------:R-:W-:Y:S01]  /*2db0*/  LOP3.LUT R7, R7, R20, RZ, 0x3c, !PT ;  /* 0x0000001407077212 */ /* 0x000fe200078e3cff */
[----:B------:R-:W-:Y:S01]  /*2dc0*/  IMAD R4, R9, R102, RZ ;  /* 0x0000006609047224 */ /* 0x000fe200078e02ff */
[----:B------:R-:W-:Y:S01]  /*2dd0*/  LOP3.LUT R26, R5, R176, RZ, 0x3c, !PT ;  /* 0x000000b0051a7212 */ /* 0x000fe200078e3cff */
[----:B------:R-:W-:Y:S01]  /*2de0*/  IMAD R9, R103, 0x60, RZ ;  /* 0x0000006067097824 */ /* 0x000fe200078e02ff */
[----:B------:R-:W-:Y:S01]  /*2df0*/  SHF.R.S32.HI R117, RZ, 0x3, R14 ;  /* 0x00000003ff757819 */ /* 0x000fe2000001140e */
[----:B------:R-:W-:Y:S01]  /*2e00*/  IMAD.IADD R138, R138, 0x1, R7 ;  /* 0x000000018a8a7824 */ /* 0x000fe200078e0207 */
[----:B------:R-:W-:Y:S01]  /*2e10*/  LOP3.LUT R14, R14, 0xfffffff8, RZ, 0xc0, !PT ;  /* 0xfffffff80e0e7812 */ /* 0x000fe200078ec0ff */
[----:B------:R-:W-:Y:S01]  /*2e20*/  IMAD R7, R91, 0x60, RZ ;  /* 0x000000605b077824 */ /* 0x000fe200078e02ff */
[----:B------:R-:W-:Y:S01]  /*2e30*/  LOP3.LUT R13, R6, 0xfffffff8, RZ, 0xc0, !PT ;  /* 0xfffffff8060d7812 */ /* 0x000fe200078ec0ff */
[----:B------:R-:W-:Y:S01]  /*2e40*/  IMAD R15, R145, R103, R4 ;  /* 0x00000067910f7224 */ /* 0x000fe200078e0204 */
[----:B------:R-:W-:Y:S01]  /*2e50*/  LOP3.LUT R12, R28, 0xfffffff8, RZ, 0xc0, !PT ;  /* 0xfffffff81c0c7812 */ /* 0x000fe200078ec0ff */
[----:B------:R-:W-:Y:S01]  /*2e60*/  IMAD.WIDE.U32 R90, R90, 0x60, RZ ;  /* 0x000000605a5a7825 */ /* 0x000fe200078e00ff */
[----:B------:R-:W-:-:S02]  /*2e70*/  LOP3.LUT R0, R11, R0, RZ, 0xfc, !PT ;  /* 0x000000000b007212 */ /* 0x000fc400078efcff */
[----:B------:R-:W-:Y:S01]  /*2e80*/  SHF.R.S32.HI R116, RZ, 0x3, R6 ;  /* 0x00000003ff747819 */ /* 0x000fe20000011406 */
[----:B------:R-:W-:Y:S01]  /*2e90*/  IMAD.WIDE.U32 R102, R102, 0x60, RZ ;  /* 0x0000006066667825 */ /* 0x000fe200078e00ff */
[----:B------:R-:W-:Y:S02]  /*2ea0*/  SHF.R.S32.HI R113, RZ, 0x3, R28 ;  /* 0x00000003ff717819 */ /* 0x000fe4000001141c */
[----:B------:R-:W-:Y:S01]  /*2eb0*/  LOP3.LUT R11, R11, 0x1, RZ, 0xc0, !PT ;  /* 0x000000010b0b7812 */ /* 0x000fe200078ec0ff */
[----:B------:R-:W-:Y:S01]  /*2ec0*/  IMAD.WIDE.U32 R96, R96, 0x60, RZ ;  /* 0x0000006060607825 */ /* 0x000fe200078e00ff */
[----:B------:R-:W-:Y:S02]  /*2ed0*/  SHF.R.S32.HI R112, RZ, 0x1f, R14 ;  /* 0x0000001fff707819 */ /* 0x000fe4000001140e */
[----:B------:R-:W-:Y:S01]  /*2ee0*/  SHF.R.S32.HI R111, RZ, 0x1f, R13 ;  /* 0x0000001fff6f7819 */ /* 0x000fe2000001140d */
[----:B------:R-:W-:Y:S01]  /*2ef0*/  IMAD.IADD R26, R177, 0x1, R26 ;  /* 0x00000001b11a7824 */ /* 0x000fe200078e021a */
[----:B------:R-:W-:Y:S01]  /*2f00*/  SHF.R.S32.HI R110, RZ, 0x1f, R12 ;  /* 0x0000001fff6e7819 */ /* 0x000fe2000001140c */
[----:B------:R-:W-:Y:S01]  /*2f10*/  IMAD.IADD R132, R91, 0x1, R7 ;  /* 0x000000015b847824 */ /* 0x000fe200078e0207 */
[C---:B------:R-:W-:Y:S01]  /*2f20*/  LOP3.LUT R10, R0.reuse, 0x2, RZ, 0xc0, !PT ;  /* 0x00000002000a7812 */ /* 0x040fe200078ec0ff */
[----:B------:R-:W-:Y:S01]  /*2f30*/  IMAD.IADD R134, R103, 0x1, R9 ;  /* 0x0000000167867824 */ /* 0x000fe200078e0209 */
[C---:B------:R-:W-:Y:S01]  /*2f40*/  LOP3.LUT R9, R0.reuse, 0x4, RZ, 0xc0, !PT ;  /* 0x0000000400097812 */ /* 0x040fe200078ec0ff */
[----:B------:R-:W-:Y:S01]  /*2f50*/  IMAD.IADD R105, R93, 0x1, R21 ;  /* 0x000000015d697824 */ /* 0x000fe200078e0215 */
[C---:B------:R-:W-:Y:S01]  /*2f60*/  LOP3.LUT R8, R0.reuse, 0x8, RZ, 0xc0, !PT ;  /* 0x0000000800087812 */ /* 0x040fe200078ec0ff */
[----:B------:R-:W-:Y:S01]  /*2f70*/  IMAD.IADD R20, R99, 0x1, R15 ;  /* 0x0000000163147824 */ /* 0x000fe200078e020f */
[C---:B------:R-:W-:Y:S01]  /*2f80*/  LOP3.LUT R7, R0.reuse, 0x10, RZ, 0xc0, !PT ;  /* 0x0000001000077812 */ /* 0x040fe200078ec0ff */
[----:B------:R-:W-:Y:S01]  /*2f90*/  IMAD.IADD R133, R97, 0x1, R133 ;  /* 0x0000000161857824 */ /* 0x000fe200078e0285 */
[----:B------:R-:W-:Y:S01]  /*2fa0*/  LOP3.LUT R6, R0, 0x20, RZ, 0xc0, !PT ;  /* 0x0000002000067812 */ /* 0x000fe200078ec0ff */
[----:B------:R-:W-:-:S02]  /*2fb0*/  IMAD.IADD R137, R129, 0x1, R26 ;  /* 0x0000000181897824 */ /* 0x000fc400078e021a */
[----:B------:R-:W-:Y:S02]  /*2fc0*/  IMAD.IADD R21, R21, 0x1, R95 ;  /* 0x0000000115157824 */ /* 0x000fe400078e025f */
[----:B------:R-:W-:Y:S02]  /*2fd0*/  IMAD.IADD R15, R15, 0x1, R101 ;  /* 0x000000010f0f7824 */ /* 0x000fe400078e0265 */
[----:B------:R-:W-:-:S07]  /*2fe0*/  IMAD.IADD R5, R89, 0x1, R3 ;  /* 0x0000000159057824 */ /* 0x000fce00078e0203 */
.L_x_1563:
[----:B0-----:R-:W0:Y:S01]  /*2ff0*/  LDC.64 R114, c[0x0][0x2e8] ;  /* 0x0000ba00ff727b82 */ /* 0x001e220000000a00 */
[----:B--2---:R-:W-:Y:S01]  /*3000*/  VIADD R31, R24, 0xffffffff ;  /* 0xffffffff181f7836 */ /* 0x004fe20000000000 */
[----:B------:R-:W-:Y:S05]  /*3010*/  YIELD ;  /* 0x0000000000007946 */ /* 0x000fea0003800000 */
[----:B------:R-:W-:Y:S01]  /*3020*/  SHF.R.S32.HI R28, RZ, 0x1f, R31 ;  /* 0x0000001fff1c7819 */ /* 0x000fe2000001141f */
[----:B-1----:R-:W1:Y:S01]  /*3030*/  LDC R122, c[0x0][0x3f4] ;  /* 0x0000fd00ff7a7b82 */ /* 0x002e620000000800 */
[-C--:B------:R-:W-:Y:S01]  /*3040*/  IMAD R3, R132, R31.reuse, RZ ;  /* 0x0000001f84037224 */ /* 0x080fe200078e02ff */
[----:B------:R-:W-:Y:S01]  /*3050*/  LOP3.LUT R17, R17, 0xfffffffd, RZ, 0xc0, !PT ;  /* 0xfffffffd11117812 */ /* 0x000fe200078ec0ff */
[----:B------:R-:W-:Y:S01]  /*3060*/  IMAD.WIDE.U32 R124, R90, R31, RZ ;  /* 0x0000001f5a7c7225 */ /* 0x000fe200078e00ff */
[----:B------:R-:W-:Y:S03]  /*3070*/  BSSY B0, `(.L_x_1464) ;  /* 0x00007b4000007945 */ /* 0x000fe60003800000 */
[----:B------:R-:W-:Y:S01]  /*3080*/  IMAD R3, R28, R90, R3 ;  /* 0x0000005a1c037224 */ /* 0x000fe200078e0203 */
[-C--:B------:R-:W-:Y:S01]  /*3090*/  IADD3 R4, P5, R84, R124.reuse, RZ ;  /* 0x0000007c54047210 */ /* 0x080fe20007fbe0ff */
[----:B------:R-:W-:Y:S01]  /*30a0*/  IMAD R38, R16, 0x4800, R137 ;  /* 0x0000480010267824 */ /* 0x000fe200078e0289 */
[----:B------:R-:W-:Y:S01]  /*30b0*/  IADD3 R0, P3, P4, R84, R124, R136 ;  /* 0x0000007c54007210 */ /* 0x000fe20007c7e088 */
[----:B------:R-:W-:-:S02]  /*30c0*/  IMAD.IADD R80, R125, 0x1, R3 ;  /* 0x000000017d507824 */ /* 0x000fc400078e0203 */
[----:B------:R-:W-:Y:S02]  /*30d0*/  IMAD R38, R38, 0x2, R119 ;  /* 0x0000000226267824 */ /* 0x000fe400078e0277 */
[----:B------:R-:W-:Y:S01]  /*30e0*/  IMAD.X R24, R80, 0x1, R27, P5 ;  /* 0x0000000150187824 */ /* 0x000fe200028e061b */
[C---:B0-----:R-:W-:Y:S02]  /*30f0*/  LEA R40, P2, R4.reuse, R114, 0x1 ;  /* 0x0000007204287211 */ /* 0x041fe400078408ff */
[----:B------:R-:W-:Y:S02]  /*3100*/  IADD3.X R3, R27, R80, R135, P3, P4 ;  /* 0x000000501b037210 */ /* 0x000fe40001fe8487 */
[----:B------:R-:W-:Y:S01]  /*3110*/  LEA.HI.X R41, R4, R115, R24, 0x1, P2 ;  /* 0x0000007304297211 */ /* 0x000fe200010f0c18 */
[----:B------:R-:W-:Y:S01]  /*3120*/  IMAD.MOV.U32 R24, RZ, RZ, R31 ;  /* 0x000000ffff187224 */ /* 0x000fe200078e001f */
[----:B------:R-:W-:Y:S02]  /*3130*/  ISETP.GT.AND P3, PT, R31, R128, PT ;  /* 0x000000801f00720c */ /* 0x000fe40003f64270 */
[----:B-1----:R-:W-:-:S02]  /*3140*/  ISETP.GE.AND P2, PT, R122, 0x1, PT ;  /* 0x000000017a00780c */ /* 0x002fc40003f46270 */
[----:B------:R-:W-:-:S04]  /*3150*/  LEA R36, P5, R0, R114, 0x1 ;  /* 0x0000007200247211 */ /* 0x000fc800078a08ff */
[----:B------:R-:W-:Y:S01]  /*3160*/  LEA.HI.X R37, R0, R115, R3, 0x1, P5 ;  /* 0x0000007300257211 */ /* 0x000fe200028f0c03 */
[----:B------:R-:W-:-:S04]  /*3170*/  IMAD R0, R16, 0x4800, R26 ;  /* 0x0000480010007824 */ /* 0x000fc800078e021a */
[----:B------:R-:W-:Y:S01]  /*3180*/  @P3 LOP3.LUT R17, R17, 0x2, RZ, 0xfc, !PT ;  /* 0x0000000211113812 */ /* 0x000fe200078efcff */
[----:B------:R-:W-:Y:S01]  /*3190*/  IMAD R39, R0, 0x2, R119 ;  /* 0x0000000200277824 */ /* 0x000fe200078e0277 */
[----:B------:R-:W-:Y:S06]  /*31a0*/  @!P2 BRA `(.L_x_1465) ;  /* 0x0000007400a0a947 */ /* 0x000fec0003800000 */
[----:B------:R-:W-:Y:S01]  /*31b0*/  ULDC.U8 UR4, c[0x0][0x410] ;  /* 0x0001040000047ab9 */ /* 0x000fe20000000000 */
[-C--:B------:R-:W-:Y:S01]  /*31c0*/  IMAD R3, R133, R31.reuse, RZ ;  /* 0x0000001f85037224 */ /* 0x080fe200078e02ff */
[----:B------:R-:W-:Y:S01]  /*31d0*/  ISETP.NE.AND P2, PT, RZ, UR4, PT ;  /* 0x00000004ff007c0c */ /* 0x000fe2000bf45270 */
[-C--:B------:R-:W-:Y:S02]  /*31e0*/  IMAD R29, R134, R31.reuse, RZ ;  /* 0x0000001f861d7224 */ /* 0x080fe400078e02ff */
[----:B------:R-:W-:Y:S02]  /*31f0*/  IMAD R3, R28, R96, R3 ;  /* 0x000000601c037224 */ /* 0x000fe400078e0203 */
[----:B------:R-:W-:Y:S02]  /*3200*/  IMAD R4, R24, -0x60, R25 ;  /* 0xffffffa018047824 */ /* 0x000fe400078e0219 */
[----:B------:R-:W-:-:S03]  /*3210*/  IMAD.WIDE.U32 R78, R96, R31, RZ ;  /* 0x0000001f604e7225 */ /* 0x000fc600078e00ff */
[----:B------:R-:W-:Y:S01]  /*3220*/  VIMNMX R4, R4, 0x60, PT ;  /* 0x0000006004047848 */ /* 0x000fe20003fe0100 */
[----:B------:R-:W-:Y:S02]  /*3230*/  IMAD R29, R28, R102, R29 ;  /* 0x000000661c1d7224 */ /* 0x000fe400078e021d */
        /* <DEDUP_REMOVED lines=22> */
[----:B------:R-:W-:Y:S01]  /*33a0*/  IADD3 R31, P2, R98, R76, RZ ;  /* 0x0000004c621f7210 */ /* 0x000fe20007f5e0ff */
[----:B------:R-:W-:Y:S01]  /*33b0*/  ULDC.64 UR6, c[0x0][0x400] ;  /* 0x0001000000067ab9 */ /* 0x000fe20000000a00 */
[----:B------:R-:W-:Y:S01]  /*33c0*/  CS2R R124, SRZ ;  /* 0x00000000007c7805 */ /* 0x000fe2000001ff00 */
[----:B------:R-:W-:Y:S01]  /*33d0*/  IMAD.X R30, R0, 0x1, R105, P4 ;  /* 0x00000001001e7824 */ /* 0x000fe200020e0669 */
[----:B------:R-:W-:Y:S01]  /*33e0*/  LEA R28, P4, R29, UR4, 0x1 ;  /* 0x000000041d1c7c11 */ /* 0x000fe2000f8808ff */
[----:B------:R-:W-:Y:S01]  /*33f0*/  IMAD.X R34, R3, 0x1, R20, P2 ;  /* 0x0000000103227824 */ /* 0x000fe200010e0614 */
[----:B------:R-:W-:Y:S02]  /*3400*/  ISETP.GE.AND P2, PT, R160, R122, PT ;  /* 0x0000007aa000720c */ /* 0x000fe40003f46270 */
[----:B------:R-:W-:-:S02]  /*3410*/  CS2R R82, SRZ ;  /* 0x0000000000527805 */ /* 0x000fc4000001ff00 */
[----:B------:R-:W-:Y:S02]  /*3420*/  LEA.HI.X R29, R29, UR5, R30, 0x1, P4 ;  /* 0x000000051d1d7c11 */ /* 0x000fe4000a0f0c1e */
[----:B------:R-:W-:Y:S02]  /*3430*/  CS2R R126, SRZ ;  /* 0x00000000007e7805 */ /* 0x000fe4000001ff00 */
[C---:B------:R-:W-:Y:S02]  /*3440*/  LEA R30, P4, R31.reuse, UR6, 0x1 ;  /* 0x000000061f1e7c11 */ /* 0x040fe4000f8808ff */
[----:B------:R-:W-:Y:S02]  /*3450*/  CS2R R114, SRZ ;  /* 0x0000000000727805 */ /* 0x000fe4000001ff00 */
[----:B------:R-:W-:Y:S02]  /*3460*/  LEA.HI.X R31, R31, UR7, R34, 0x1, P4 ;  /* 0x000000071f1f7c11 */ /* 0x000fe4000a0f0c22 */
[-C--:B------:R-:W-:Y:S01]  /*3470*/  ISETP.GE.AND P4, PT, R171, R122.reuse, PT ;  /* 0x0000007aab00720c */ /* 0x080fe20003f86270 */
[----:B------:R0:W5:Y:S04]  /*3480*/  @!P2 LDG.E.64 R124, desc[UR46][R28.64] ;  /* 0x0000002e1c7ca981 */ /* 0x000168000c1e1b00 */
[----:B------:R0:W5:Y:S01]  /*3490*/  @!P2 LDG.E.64 R126, desc[UR46][R30.64] ;  /* 0x0000002e1e7ea981 */ /* 0x000162000c1e1b00 */
[----:B------:R-:W-:-:S07]  /*34a0*/  ISETP.GE.AND P2, PT, R169, R122, PT ;  /* 0x0000007aa900720c */ /* 0x000fce0003f46270 */
[----:B------:R0:W5:Y:S04]  /*34b0*/  @!P4 LDG.E.64 R82, desc[UR46][R28.64+0x20] ;  /* 0x0000202e1c52c981 */ /* 0x000168000c1e1b00 */
[----:B------:R0:W5:Y:S01]  /*34c0*/  @!P4 LDG.E.64 R114, desc[UR46][R30.64+0x20] ;  /* 0x0000202e1e72c981 */ /* 0x000162000c1e1b00 */
[----:B------:R-:W-:Y:S02]  /*34d0*/  ISETP.GE.AND P4, PT, R170, R122, PT ;  /* 0x0000007aaa00720c */ /* 0x000fe40003f86270 */
[----:B------:R-:W-:Y:S02]  /*34e0*/  CS2R R74, SRZ ;  /* 0x00000000004a7805 */ /* 0x000fe4000001ff00 */
[----:B------:R-:W-:Y:S02]  /*34f0*/  CS2R R80, SRZ ;  /* 0x0000000000507805 */ /* 0x000fe4000001ff00 */
[----:B------:R-:W-:-:S02]  /*3500*/  CS2R R70, SRZ ;  /* 0x0000000000467805 */ /* 0x000fc4000001ff00 */
[----:B------:R-:W-:Y:S01]  /*3510*/  CS2R R72, SRZ ;  /* 0x0000000000487805 */ /* 0x000fe2000001ff00 */
[----:B------:R0:W5:Y:S04]  /*3520*/  @!P2 LDG.E.64 R74, desc[UR46][R28.64+0x40] ;  /* 0x0000402e1c4aa981 */ /* 0x000168000c1e1b00 */
[----:B------:R0:W5:Y:S01]  /*3530*/  @!P2 LDG.E.64 R80, desc[UR46][R30.64+0x40] ;  /* 0x0000402e1e50a981 */ /* 0x000162000c1e1b00 */
[----:B------:R-:W-:-:S03]  /*3540*/  ISETP.GE.AND P2, PT, R168, R122, PT ;  /* 0x0000007aa800720c */ /* 0x000fc60003f46270 */
        /* <DEDUP_REMOVED lines=8> */
[----:B------:R0:W5:Y:S04]  /*35d0*/  @!P2 LDG.E.64 R68, desc[UR46][R30.64+0x80] ;  /* 0x0000802e1e44a981 */ /* 0x000168000c1e1b00 */
[----:B------:R0:W5:Y:S04]  /*35e0*/  @!P4 LDG.E.64 R62, desc[UR46][R28.64+0xa0] ;  /* 0x0000a02e1c3ec981 */ /* 0x000168000c1e1b00 */
[----:B------:R0:W5:Y:S02]  /*35f0*/  @!P4 LDG.E.64 R64, desc[UR46][R30.64+0xa0] ;  /* 0x0000a02e1e40c981 */ /* 0x000164000c1e1b00 */
.L_x_1468:
[----:B------:R-:W-:Y:S05]  /*3600*/  BSYNC B1 ;  /* 0x0000000000017941 */ /* 0x000fea0003800000 */
.L_x_1467:
        /* <DEDUP_REMOVED lines=16> */
[----:B------:R-:W-:Y:S01]  /*3710*/  ULDC.64 UR6, c[0x0][0x400] ;  /* 0x0001000000067ab9 */ /* 0x000fe20000000a00 */
[----:B------:R-:W-:Y:S02]  /*3720*/  CS2R R58, SRZ ;  /* 0x00000000003a7805 */ /* 0x000fe4000001ff00 */
[----:B0-----:R-:W-:Y:S02]  /*3730*/  IADD3.X R29, R105, R0, R108, P2, P5 ;  /* 0x00000000691d7210 */ /* 0x001fe400017ea46c */
[----:B------:R-:W-:Y:S02]  /*3740*/  CS2R R60, SRZ ;  /* 0x00000000003c7805 */ /* 0x000fe4000001ff00 */
[----:B------:R-:W-:-:S04]  /*3750*/  IADD3 R76, P2, P5, R98, R76, R107 ;  /* 0x0000004c624c7210 */ /* 0x000fc80007d5e06b */
[----:B------:R-:W-:Y:S02]  /*3760*/  IADD3.X R3, R20, R3, R106, P2, P5 ;  /* 0x0000000314037210 */ /* 0x000fe400017ea46a */
[----:B------:R-:W-:-:S04]  /*3770*/  LEA R28, P2, R78, UR4, 0x1 ;  /* 0x000000044e1c7c11 */ /* 0x000fc8000f8408ff */
[----:B------:R-:W-:Y:S02]  /*3780*/  LEA.HI.X R29, R78, UR5, R29, 0x1, P2 ;  /* 0x000000054e1d7c11 */ /* 0x000fe400090f0c1d */
        /* <DEDUP_REMOVED lines=30> */
.L_x_1470:
[----:B------:R-:W-:Y:S05]  /*3970*/  BSYNC B1 ;  /* 0x0000000000017941 */ /* 0x000fea0003800000 */
.L_x_1469:
[----:B------:R-:W2:Y:S01]  /*3980*/  LDL R0, [R1+0x3c] ;  /* 0x00003c0001007983 */ /* 0x000ea20000100800 */
[----:B-----5:R-:W-:Y:S02]  /*3990*/  IMAD.MOV.U32 R3, RZ, RZ, R62 ;  /* 0x000000ffff037224 */ /* 0x020fe400078e003e */
[----:B01----:R-:W-:Y:S02]  /*39a0*/  IMAD.MOV.U32 R29, RZ, RZ, R66 ;  /* 0x000000ffff1d7224 */ /* 0x003fe400078e0042 */
[----:B------:R-:W-:-:S03]  /*39b0*/  IMAD.MOV.U32 R28, RZ, RZ, R67 ;  /* 0x000000ffff1c7224 */ /* 0x000fc600078e0043 */
[----:B------:R-:W-:Y:S01]  /*39c0*/  PRMT R210, R210, 0x5410, R29 ;  /* 0x00005410d2d27816 */ /* 0x000fe2000000001d */
[----:B------:R-:W-:Y:S01]  /*39d0*/  IMAD.MOV.U32 R29, RZ, RZ, R83 ;  /* 0x000000ffff1d7224 */ /* 0x000fe200078e0053 */
[----:B------:R-:W-:Y:S01]  /*39e0*/  PRMT R207, R207, 0x5410, R28 ;  /* 0x00005410cfcf7816 */ /* 0x000fe2000000001c */
[----:B------:R-:W-:-:S03]  /*39f0*/  IMAD.MOV.U32 R28, RZ, RZ, R82 ;  /* 0x000000ffff1c7224 */ /* 0x000fc600078e0052 */
[----:B------:R-:W-:Y:S02]  /*3a00*/  PRMT R215, R215, 0x5410, R29 ;  /* 0x00005410d7d77816 */ /* 0x000fe4000000001d */
[----:B------:R-:W-:Y:S02]  /*3a10*/  PRMT R214, R214, 0x5410, R28 ;  /* 0x00005410d6d67816 */ /* 0x000fe4000000001c */
[----:B--2---:R-:W-:Y:S01]  /*3a20*/  R2UR UR4, R0 ;  /* 0x00000000000472ca */ /* 0x004fe200000e0000 */
[----:B------:R-:W-:-:S05]  /*3a30*/  IMAD.MOV.U32 R0, RZ, RZ, R63 ;  /* 0x000000ffff007224 */ /* 0x000fca00078e003f */
[----:B------:R-:W-:Y:S01]  /*3a40*/  PRMT R180, R0, 0x5410, R3 ;  /* 0x0000541000b47816 */ /* 0x000fe20000000003 */
[----:B------:R-:W-:Y:S02]  /*3a50*/  IMAD.MOV.U32 R0, RZ, RZ, R70 ;  /* 0x000000ffff007224 */ /* 0x000fe400078e0046 */
[----:B------:R-:W-:-:S04]  /*3a60*/  IMAD.MOV.U32 R3, RZ, RZ, R71 ;  /* 0x000000ffff037224 */ /* 0x000fc800078e0047 */
[----:B------:R-:W-:Y:S01]  /*3a70*/  UISETP.NE.AND UP0, UPT, UR4, 0x3, UPT ;  /* 0x000000030400788c */ /* 0x000fe2000bf05270 */
[----:B------:R-:W-:Y:S01]  /*3a80*/  PRMT R211, R3, 0x5410, R0 ;  /* 0x0000541003d37816 */ /* 0x000fe20000000000 */
[----:B------:R-:W-:Y:S02]  /*3a90*/  IMAD.MOV.U32 R0, RZ, RZ, R74 ;  /* 0x000000ffff007224 */ /* 0x000fe400078e004a */
[----:B------:R-:W-:Y:S02]  /*3aa0*/  IMAD.MOV.U32 R3, RZ, RZ, R75 ;  /* 0x000000ffff037224 */ /* 0x000fe400078e004b */
[----:B------:R-:W-:Y:S02]  /*3ab0*/  PLOP3.LUT P2, PT, PT, PT, UP0, 0x80, 0x0 ;  /* 0x000000000000781c */ /* 0x000fe40003f4f008 */
        /* <DEDUP_REMOVED lines=69> */
.L_x_1471:
[----:B------:R-:W-:Y:S01]  /*3f10*/  IMAD R3, R16, 0x8, R2 ;  /* 0x0000000810037824 */ /* 0x000fe200078e0202 */
[----:B------:R-:W-:Y:S01]  /*3f20*/  SHF.L.U32 R0, R167, 0x1f, RZ ;  /* 0x0000001fa7007819 */ /* 0x000fe200000006ff */
[----:B------:R-:W-:Y:S03]  /*3f30*/  BSSY B1, `(.L_x_1472) ;  /* 0x0000003000017945 */ /* 0x000fe60003800000 */
[----:B------:R-:W0:Y:S02]  /*3f40*/  SYNCS.PHASECHK.TRANS64.TRYWAIT P5, [R3+URZ+0x2a890], R0 ;  /* 0x02a89000030075a7 */ /* 0x000e2400080a017f */
[----:B0-----:R-:W-:Y:S05]  /*3f50*/  @!P5 BRA `(.L_x_1473) ;  /* 0x0000028800ecd947 */ /* 0x001fea0003800000 */
.L_x_1919:
[----:B------:R-:W-:Y:S05]  /*3f60*/  BSYNC B1 ;  /* 0x0000000000017941 */ /* 0x000fea0003800000 */
.L_x_1472:
        /* <DEDUP_REMOVED lines=9> */
[----:B------:R-:W-:Y:S02]  /*4000*/  SHF.R.U64 R126, R126, 0x10, R127 ;  /* 0x000000107e7e7819 */ /* 0x000fe4000000127f */
[--C-:B------:R-:W-:Y:S02]  /*4010*/  SHF.R.U64 R124, R124, 0x10, R125.reuse ;  /* 0x000000107c7c7819 */ /* 0x100fe4000000127d */
[----:B------:R-:W-:Y:S02]  /*4020*/  PRMT R126, R131, 0x5432, R126 ;  /* 0x00005432837e7816 */ /* 0x000fe4000000007e */
[----:B------:R-:W-:Y:S02]  /*4030*/  SHF.R.U32.HI R125, RZ, 0x10, R125 ;  /* 0x00000010ff7d7819 */ /* 0x000fe4000001167d */
[----:B------:R-:W-:Y:S02]  /*4040*/  SHF.R.U32.HI R127, RZ, 0x10, R127 ;  /* 0x00000010ff7f7819 */ /* 0x000fe4000001167f */
[----:B------:R-:W-:-:S02]  /*4050*/  PRMT R124, R130, 0x5432, R124 ;  /* 0x00005432827c7816 */ /* 0x000fc4000000007c */
[----:B--2---:R-:W-:Y:S02]  /*4060*/  LOP3.LUT R146, R29, 0xffff0000, RZ, 0xc0, !PT ;  /* 0xffff00001d927812 */ /* 0x004fe400078ec0ff */
[C---:B------:R-:W-:Y:S01]  /*4070*/  LOP3.LUT R144, R126.reuse, 0xffff0000, RZ, 0xc0, !PT ;  /* 0xffff00007e907812 */ /* 0x040fe200078ec0ff */
[----:B------:R-:W-:Y:S01]  /*4080*/  IMAD.U32 R126, R126, 0x10000, RZ ;  /* 0x000100007e7e7824 */ /* 0x000fe200078e00ff */
[----:B------:R-:W-:Y:S02]  /*4090*/  PRMT R125, R130, 0x5410, R125 ;  /* 0x00005410827d7816 */ /* 0x000fe4000000007d */
[----:B------:R-:W-:Y:S01]  /*40a0*/  PRMT R127, R131, 0x5410, R127 ;  /* 0x00005410837f7816 */ /* 0x000fe2000000007f */
[----:B------:R-:W-:Y:S01]  /*40b0*/  IMAD.U32 R131, R29, 0x10000, RZ ;  /* 0x000100001d837824 */ /* 0x000fe200078e00ff */
[----:B------:R-:W-:Y:S01]  /*40c0*/  LOP3.LUT R130, R124, 0xffff0000, RZ, 0xc0, !PT ;  /* 0xffff00007c827812 */ /* 0x000fe200078ec0ff */
[----:B------:R-:W-:Y:S01]  /*40d0*/  FMUL.FTZ R29, R146, R144 ;  /* 0x00000090921d7220 */ /* 0x000fe20000410000 */
[----:B------:R-:W-:-:S03]  /*40e0*/  IMAD.U32 R124, R124, 0x10000, RZ ;  /* 0x000100007c7c7824 */ /* 0x000fc600078e00ff */
[-C--:B------:R-:W-:Y:S01]  /*40f0*/  FFMA.FTZ R29, R131, R130.reuse, -R29 ;  /* 0x00000082831d7223 */ /* 0x080fe2000001081d */
        /* <DEDUP_REMOVED lines=31> */
.L_x_1479:
[----:B------:R-:W-:Y:S05]  /*42f0*/  BSYNC B3 ;  /* 0x0000000000037941 */ /* 0x000fea0003800000 */
.L_x_1478:
[----:B--2---:R1:W-:Y:S02]  /*4300*/  STG.E.128 desc[UR46][R40.64], R28 ;  /* 0x0000001c28007986 */ /* 0x0043e4000c101d2e */
.L_x_1477:
[----:B------:R-:W-:Y:S05]  /*4310*/  BSYNC B2 ;  /* 0x0000000000027941 */ /* 0x000fea0003800000 */
.L_x_1476:
        /* <DEDUP_REMOVED lines=18> */
[C---:B------:R-:W-:Y:S01]  /*4440*/  LOP3.LUT R29, R82.reuse, 0xffff0000, RZ, 0xc0, !PT ;  /* 0xffff0000521d7812 */ /* 0x040fe200078ec0ff */
        /* <DEDUP_REMOVED lines=35> */
.L_x_1483:
[----:B------:R-:W-:Y:S05]  /*4680*/  BSYNC B3 ;  /* 0x0000000000037941 */ /* 0x000fea0003800000 */
.L_x_1482:
[----:B--2---:R2:W-:Y:S02]  /*4690*/  STG.E.128 desc[UR46][R40.64+0x40], R28 ;  /* 0x0000401c28007986 */ /* 0x0045e4000c101d2e */
.L_x_1481:
[----:B------:R-:W-:Y:S05]  /*46a0*/  BSYNC B2 ;  /* 0x0000000000027941 */ /* 0x000fea0003800000 */
.L_x_1480:
        /* <DEDUP_REMOVED lines=54> */
.L_x_1487:
[----:B------:R-:W-:Y:S05]  /*4a10*/  BSYNC B3 ;  /* 0x0000000000037941 */ /* 0x000fea0003800000 */
.L_x_1486:
[----:B--2---:R3:W-:Y:S02]  /*4a20*/  STG.E.128 desc[UR46][R40.64+0x80], R28 ;  /* 0x0000801c28007986 */ /* 0x0047e4000c101d2e */
.L_x_1485:
[----:B------:R-:W-:Y:S05]  /*4a30*/  BSYNC B2 ;  /* 0x0000000000027941 */ /* 0x000fea0003800000 */
.L_x_1484:
        /* <DEDUP_REMOVED lines=25> */
[----:B------:R-:W-:Y:S02]  /*4bd0*/  PRMT R29, R211, 0x5410, R74 ;  /* 0x00005410d31d7816 */ /* 0x000fe4000000004a */
        /* <DEDUP_REMOVED lines=29> */
.L_x_1491:
[----:B------:R-:W-:Y:S05]  /*4db0*/  BSYNC B3 ;  /* 0x0000000000037941 */ /* 0x000fea0003800000 */
.L_x_1490:
[----:B--2---:R4:W-:Y:S02]  /*4dc0*/  STG.E.128 desc[UR46][R40.64+0xc0], R28 ;  /* 0x0000c01c28007986 */ /* 0x0049e4000c101d2e */
.L_x_1489:
[----:B------:R-:W-:Y:S05]  /*4dd0*/  BSYNC B2 ;  /* 0x0000000000027941 */ /* 0x000fea0003800000 */
.L_x_1488:
        /* <DEDUP_REMOVED lines=11> */
[C---:B------:R-:W-:Y:S01]  /*4e90*/  PRMT R69, R210.reuse, 0x5410, R67 ;  /* 0x00005410d2457816 */ /* 0x040fe20000000043 */
        /* <DEDUP_REMOVED lines=43> */
.L_x_1495:
[----:B------:R-:W-:Y:S05]  /*5150*/  BSYNC B3 ;  /* 0x0000000000037941 */ /* 0x000fea0003800000 */
.L_x_1494:
[----:B--2---:R1:W-:Y:S02]  /*5160*/  STG.E.128 desc[UR46][R40.64+0x100], R28 ;  /* 0x0001001c28007986 */ /* 0x0043e4000c101d2e */
.L_x_1493:
[----:B------:R-:W-:Y:S05]  /*5170*/  BSYNC B2 ;  /* 0x0000000000027941 */ /* 0x000fea0003800000 */
.L_x_1492:
        /* <DEDUP_REMOVED lines=13> */
[----:B------:R-:W-:-:S02]  /*5250*/  LOP3.LUT R65, R62, 0xffff0000, RZ, 0xc0, !PT ;  /* 0xffff00003e417812 */ /* 0x000fc400078ec0ff */
[C---:B------:R-:W-:Y:S01]  /*5260*/  LOP3.LUT R68, R66.reuse, 0xffff0000, RZ, 0xc0, !PT ;  /* 0xffff000042447812 */ /* 0x040fe200078ec0ff */
[----:B------:R-:W-:Y:S01]  /*5270*/  IMAD.U32 R66, R66, 0x10000, RZ ;  /* 0x0001000042427824 */ /* 0x000fe200078e00ff */
[----:B------:R-:W-:Y:S01]  /*5280*/  SHF.R.U32.HI R63, RZ, 0x10, R63 ;  /* 0x00000010ff3f7819 */ /* 0x000fe2000001163f */
[-C--:B------:R-:W-:Y:S01]  /*5290*/  FMUL.FTZ R69, R67, R65.reuse ;  /* 0x0000004143457220 */ /* 0x080fe20000410000 */
        /* <DEDUP_REMOVED lines=16> */
[----:B------:R-:W-:Y:S01]  /*53a0*/  LOP3.LUT R29, R31, 0xffff0000, RZ, 0xc0, !PT ;  /* 0xffff00001f1d7812 */ /* 0x000fe200078ec0ff */
[----:B------:R-:W-:Y:S02]  /*53b0*/  IMAD.U32 R69, R62, 0x10000, RZ ;  /* 0x000100003e457824 */ /* 0x000fe400078e00ff */
[C---:B------:R-:W-:Y:S01]  /*53c0*/  IMAD.U32 R67, R28.reuse, 0x10000, RZ ;  /* 0x000100001c437824 */ /* 0x040fe200078e00ff */
[----:B------:R-:W-:Y:S01]  /*53d0*/  LOP3.LUT R28, R28, 0xffff0000, RZ, 0xc0, !PT ;  /* 0xffff00001c1c7812 */ /* 0x000fe200078ec0ff */
[----:B------:R-:W-:Y:S01]  /*53e0*/  FMUL.FTZ R62, R29, R64 ;  /* 0x000000401d3e7220 */ /* 0x000fe20000410000 */
[----:B------:R-:W-:-:S02]  /*53f0*/  IMAD.U32 R31, R31, 0x10000, RZ ;  /* 0x000100001f1f7824 */ /* 0x000fc400078e00ff */
[-C--:B------:R-:W-:Y:S01]  /*5400*/  FMUL.FTZ R29, R29, R63.reuse ;  /* 0x0000003f1d1d7220 */ /* 0x080fe20000410000 */
[----:B------:R-:W-:Y:S01]  /*5410*/  F2FP.BF16.F32.PACK_AB R30, R70, R30 ;  /* 0x0000001e461e723e */ /* 0x000fe200000010ff */
[C---:B------:R-:W-:Y:S02]  /*5420*/  FFMA.FTZ R63, R31.reuse, R63, -R62 ;  /* 0x0000003f1f3f7223 */ /* 0x040fe4000001083e */
[----:B------:R-:W-:Y:S01]  /*5430*/  FFMA.FTZ R29, R31, R64, R29 ;  /* 0x000000401f1d7223 */ /* 0x000fe2000001001d */
[C---:B------:R-:W-:Y:S01]  /*5440*/  FMUL.FTZ R62, R28.reuse, R69 ;  /* 0x000000451c3e7220 */ /* 0x040fe20000410000 */
[----:B------:R-:W-:-:S03]  /*5450*/  FMUL.FTZ R28, R28, R66 ;  /* 0x000000421c1c7220 */ /* 0x000fc60000410000 */
[----:B------:R-:W-:Y:S01]  /*5460*/  F2FP.BF16.F32.PACK_AB R29, R29, R63 ;  /* 0x0000003f1d1d723e */ /* 0x000fe200000010ff */
[C---:B------:R-:W-:Y:S01]  /*5470*/  FFMA.FTZ R62, R67.reuse, R66, -R62 ;  /* 0x00000042433e7223 */ /* 0x040fe2000001083e */
[----:B------:R-:W-:-:S03]  /*5480*/  FFMA.FTZ R28, R67, R69, R28 ;  /* 0x00000045431c7223 */ /* 0x000fc6000001001c */
[----:B------:R-:W-:Y:S02]  /*5490*/  IMAD.MOV.U32 R31, RZ, RZ, R29 ;  /* 0x000000ffff1f7224 */ /* 0x000fe400078e001d */
[----:B------:R-:W-:Y:S01]  /*54a0*/  F2FP.BF16.F32.PACK_AB R28, R28, R62 ;  /* 0x0000003e1c1c723e */ /* 0x000fe200000010ff */
[----:B------:R-:W-:-:S07]  /*54b0*/  IMAD.MOV.U32 R29, RZ, RZ, R65 ;  /* 0x000000ffff1d7224 */ /* 0x000fce00078e0041 */
.L_x_1497:
[----:B------:R-:W-:Y:S05]  /*54c0*/  BSYNC B2 ;  /* 0x0000000000027941 */ /* 0x000fea0003800000 */
.L_x_1496:
[----:B--2---:R1:W-:Y:S02]  /*54d0*/  STG.E.128 desc[UR46][R40.64+0x140], R28 ;  /* 0x0001401c28007986 */ /* 0x0043e4000c101d2e */
.L_x_1475:
[----:B------:R-:W-:Y:S05]  /*54e0*/  BSYNC B1 ;  /* 0x0000000000017941 */ /* 0x000fea0003800000 */
.L_x_1474:
        /* <DEDUP_REMOVED lines=53> */
.L_x_1502:
[----:B------:R-:W-:Y:S05]  /*5840*/  BSYNC B2 ;  /* 0x0000000000027941 */ /* 0x000fea0003800000 */
.L_x_1501:
[----:B--2---:R1:W-:Y:S02]  /*5850*/  STG.E.128 desc[UR46][R36.64], R28 ;  /* 0x0000001c24007986 */ /* 0x0043e4000c101d2e */
.L_x_1500:
[----:B------:R-:W-:Y:S05]  /*5860*/  BSYNC B1 ;  /* 0x0000000000017941 */ /* 0x000fea0003800000 */
.L_x_1499:
        /* <DEDUP_REMOVED lines=12> */
[----:B------:R-:W-:Y:S02]  /*5930*/  PRMT R41, R157, 0x5410, R41 ;  /* 0x000054109d297816 */ /* 0x000fe40000000029 */
[----:B------:R-:W-:Y:S02]  /*5940*/  PRMT R40, R156, 0x5410, R40 ;  /* 0x000054109c287816 */ /* 0x000fe40000000028 */
[----:B------:R-:W-:-:S02]  /*5950*/  SHF.R.U32.HI R54, RZ, 0x10, R55 ;  /* 0x00000010ff367819 */ /* 0x000fc40000011637 */
[----:B------:R-:W-:Y:S01]  /*5960*/  PRMT R158, R158, 0x5432, R57 ;  /* 0x000054329e9e7816 */ /* 0x000fe20000000039 */
[C---:B------:R-:W-:Y:S01]  /*5970*/  IMAD.U32 R57, R29.reuse, 0x10000, RZ ;  /* 0x000100001d397824 */ /* 0x040fe200078e00ff */
[----:B------:R-:W-:Y:S02]  /*5980*/  LOP3.LUT R63, R29, 0xffff0000, RZ, 0xc0, !PT ;  /* 0xffff00001d3f7812 */ /* 0x000fe400078ec0ff */
[C---:B------:R-:W-:Y:S01]  /*5990*/  LOP3.LUT R29, R41.reuse, 0xffff0000, RZ, 0xc0, !PT ;  /* 0xffff0000291d7812 */ /* 0x040fe200078ec0ff */
[----:B------:R-:W-:Y:S01]  /*59a0*/  IMAD.U32 R60, R158, 0x10000, RZ ;  /* 0x000100009e3c7824 */ /* 0x000fe200078e00ff */
[----:B------:R-:W-:Y:S01]  /*59b0*/  LOP3.LUT R58, R40, 0xffff0000, RZ, 0xc0, !PT ;  /* 0xffff0000283a7812 */ /* 0x000fe200078ec0ff */
[----:B------:R-:W-:Y:S01]  /*59c0*/  IMAD.U32 R41, R41, 0x10000, RZ ;  /* 0x0001000029297824 */ /* 0x000fe200078e00ff */
[----:B------:R-:W-:Y:S01]  /*59d0*/  PRMT R54, R156, 0x5432, R54 ;  /* 0x000054329c367816 */ /* 0x000fe20000000036 */
[CC--:B------:R-:W-:Y:S01]  /*59e0*/  FMUL.FTZ R62, R63.reuse, R29.reuse ;  /* 0x0000001d3f3e7220 */ /* 0x0c0fe20000410000 */
[----:B------:R-:W-:Y:S01]  /*59f0*/  LOP3.LUT R30, R30, 0xffff0000, RZ, 0xc0, !PT ;  /* 0xffff00001e1e7812 */ /* 0x000fe200078ec0ff */
[----:B------:R-:W-:Y:S01]  /*5a00*/  FMUL.FTZ R63, R63, R58 ;  /* 0x0000003a3f3f7220 */ /* 0x000fe20000410000 */
[----:B------:R-:W-:Y:S01]  /*5a10*/  LOP3.LUT R55, R31, 0xffff0000, RZ, 0xc0, !PT ;  /* 0xffff00001f377812 */ /* 0x000fe200078ec0ff */
[----:B------:R-:W-:Y:S01]  /*5a20*/  IMAD.U32 R61, R54, 0x10000, RZ ;  /* 0x00010000363d7824 */ /* 0x000fe200078e00ff */
[----:B------:R-:W-:Y:S01]  /*5a30*/  LOP3.LUT R158, R158, 0xffff0000, RZ, 0xc0, !PT ;  /* 0xffff00009e9e7812 */ /* 0x000fe200078ec0ff */
[----:B------:R-:W-:Y:S01]  /*5a40*/  FFMA.FTZ R63, R57, R29, R63 ;  /* 0x0000001d393f7223 */ /* 0x000fe2000001003f */
[----:B------:R-:W-:Y:S01]  /*5a50*/  LOP3.LUT R54, R54, 0xffff0000, RZ, 0xc0, !PT ;  /* 0xffff000036367812 */ /* 0x000fe200078ec0ff */
[----:B------:R-:W-:Y:S01]  /*5a60*/  FMUL.FTZ R64, R30, R60 ;  /* 0x0000003c1e407220 */ /* 0x000fe20000410000 */
[----:B------:R-:W-:Y:S01]  /*5a70*/  LOP3.LUT R28, R28, 0xffff0000, RZ, 0xc0, !PT ;  /* 0xffff00001c1c7812 */ /* 0x000fe200078ec0ff */
[----:B------:R-:W-:Y:S01]  /*5a80*/  FMUL.FTZ R29, R30, R61 ;  /* 0x0000003d1e1d7220 */ /* 0x000fe20000410000 */
[----:B------:R-:W-:-:S02]  /*5a90*/  IMAD.U32 R40, R40, 0x10000, RZ ;  /* 0x0001000028287824 */ /* 0x000fc400078e00ff */
[----:B------:R-:W-:Y:S01]  /*5aa0*/  FMUL.FTZ R30, R55, R158 ;  /* 0x0000009e371e7220 */ /* 0x000fe20000410000 */
[----:B------:R-:W-:Y:S02]  /*5ab0*/  IMAD.U32 R31, R31, 0x10000, RZ ;  /* 0x000100001f1f7824 */ /* 0x000fe400078e00ff */
[C---:B------:R-:W-:Y:S01]  /*5ac0*/  FFMA.FTZ R64, R56.reuse, R61, -R64 ;  /* 0x0000003d38407223 */ /* 0x040fe20000010840 */
[----:B------:R-:W-:Y:S01]  /*5ad0*/  FFMA.FTZ R29, R56, R60, R29 ;  /* 0x0000003c381d7223 */ /* 0x000fe2000001001d */
        /* <DEDUP_REMOVED lines=12> */
[----:B------:R-:W-:-:S07]  /*5ba0*/  F2FP.BF16.F32.PACK_AB R28, R41, R56 ;  /* 0x00000038291c723e */ /* 0x000fce00000010ff */
.L_x_1506:
[----:B------:R-:W-:Y:S05]  /*5bb0*/  BSYNC B2 ;  /* 0x0000000000027941 */ /* 0x000fea0003800000 */
.L_x_1505:
[----:B--2---:R1:W-:Y:S02]  /*5bc0*/  STG.E.128 desc[UR46][R36.64+0x40], R28 ;  /* 0x0000401c24007986 */ /* 0x0043e4000c101d2e */
.L_x_1504:
[----:B------:R-:W-:Y:S05]  /*5bd0*/  BSYNC B1 ;  /* 0x0000000000017941 */ /* 0x000fea0003800000 */
.L_x_1503:
        /* <DEDUP_REMOVED lines=13> */
[----:B------:R-:W-:Y:S01]  /*5cb0*/  PRMT R50, R154, 0x5410, R55 ;  /* 0x000054109a327816 */ /* 0x000fe20000000037 */
[----:B------:R-:W-:Y:S01]  /*5cc0*/  IMAD.U32 R55, R29, 0x10000, RZ ;  /* 0x000100001d377824 */ /* 0x000fe200078e00ff */
[----:B------:R-:W-:-:S02]  /*5cd0*/  PRMT R155, R155, 0x5432, R54 ;  /* 0x000054329b9b7816 */ /* 0x000fc40000000036 */
        /* <DEDUP_REMOVED lines=9> */
[----:B------:R-:W-:Y:S01]  /*5d70*/  LOP3.LUT R30, R31, 0xffff0000, RZ, 0xc0, !PT ;  /* 0xffff00001f1e7812 */ /* 0x000fe200078ec0ff */
[----:B------:R-:W-:Y:S01]  /*5d80*/  FMUL.FTZ R60, R53, R58 ;  /* 0x0000003a353c7220 */ /* 0x000fe20000410000 */
[----:B------:R-:W-:Y:S01]  /*5d90*/  LOP3.LUT R155, R155, 0xffff0000, RZ, 0xc0, !PT ;  /* 0xffff00009b9b7812 */ /* 0x000fe200078ec0ff */
[----:B------:R-:W-:Y:S01]  /*5da0*/  FMUL.FTZ R57, R53, R56 ;  /* 0x0000003835397220 */ /* 0x000fe20000410000 */
[----:B------:R-:W-:Y:S01]  /*5db0*/  LOP3.LUT R154, R154, 0xffff0000, RZ, 0xc0, !PT ;  /* 0xffff00009a9a7812 */ /* 0x000fe200078ec0ff */
[----:B------:R-:W-:Y:S01]  /*5dc0*/  IMAD.U32 R52, R52, 0x10000, RZ ;  /* 0x0001000034347824 */ /* 0x000fe200078e00ff */
[C---:B------:R-:W-:Y:S01]  /*5dd0*/  LOP3.LUT R53, R28.reuse, 0xffff0000, RZ, 0xc0, !PT ;  /* 0xffff00001c357812 */ /* 0x040fe200078ec0ff */
[----:B------:R-:W-:-:S02]  /*5de0*/  IMAD.U32 R29, R28, 0x10000, RZ ;  /* 0x000100001c1d7824 */ /* 0x000fc400078e00ff */
[----:B------:R-:W-:Y:S01]  /*5df0*/  FFMA.FTZ R28, R55, R56, -R60 ;  /* 0x00000038371c7223 */ /* 0x000fe2000001083c */
[----:B------:R-:W-:Y:S02]  /*5e00*/  IMAD.U32 R50, R50, 0x10000, RZ ;  /* 0x0001000032327824 */ /* 0x000fe400078e00ff */
[C---:B------:R-:W-:Y:S01]  /*5e10*/  FFMA.FTZ R54, R40.reuse, R54, -R59 ;  /* 0x0000003628367223 */ /* 0x040fe2000001083b */
[----:B------:R-:W-:Y:S01]  /*5e20*/  FFMA.FTZ R41, R40, R51, R41 ;  /* 0x0000003328297223 */ /* 0x000fe20000010029 */
[CC--:B------:R-:W-:Y:S01]  /*5e30*/  FMUL.FTZ R40, R30.reuse, R155.reuse ;  /* 0x0000009b1e287220 */ /* 0x0c0fe20000410000 */
[----:B------:R-:W-:Y:S01]  /*5e40*/  FMUL.FTZ R56, R30, R154 ;  /* 0x0000009a1e387220 */ /* 0x000fe20000410000 */
[----:B------:R-:W-:Y:S01]  /*5e50*/  FMUL.FTZ R30, R53, R52 ;  /* 0x00000034351e7220 */ /* 0x000fe20000410000 */
[----:B------:R-:W-:Y:S02]  /*5e60*/  IMAD.U32 R31, R31, 0x10000, RZ ;  /* 0x000100001f1f7824 */ /* 0x000fe400078e00ff */
[----:B------:R-:W-:Y:S01]  /*5e70*/  FMUL.FTZ R53, R53, R50 ;  /* 0x0000003235357220 */ /* 0x000fe20000410000 */
[----:B------:R-:W-:Y:S01]  /*5e80*/  FFMA.FTZ R55, R55, R58, R57 ;  /* 0x0000003a37377223 */ /* 0x000fe20000010039 */
[----:B------:R-:W-:Y:S01]  /*5e90*/  FFMA.FTZ R30, R29, R50, -R30 ;  /* 0x000000321d1e7223 */ /* 0x000fe2000001081e */
[----:B------:R-:W-:Y:S01]  /*5ea0*/  FFMA.FTZ R40, R31, R154, -R40 ;  /* 0x0000009a1f287223 */ /* 0x000fe20000010828 */
[----:B------:R-:W-:Y:S01]  /*5eb0*/  FFMA.FTZ R53, R29, R52, R53 ;  /* 0x000000341d357223 */ /* 0x000fe20000010035 */
[----:B------:R-:W-:Y:S01]  /*5ec0*/  FFMA.FTZ R31, R31, R155, R56 ;  /* 0x0000009b1f1f7223 */ /* 0x000fe20000010038 */
[----:B------:R-:W-:-:S02]  /*5ed0*/  F2FP.BF16.F32.PACK_AB R54, R41, R54 ;  /* 0x000000362936723e */ /* 0x000fc400000010ff */
[----:B------:R-:W-:Y:S02]  /*5ee0*/  F2FP.BF16.F32.PACK_AB R29, R55, R28 ;  /* 0x0000001c371d723e */ /* 0x000fe400000010ff */
[----:B------:R-:W-:Y:S01]  /*5ef0*/  F2FP.BF16.F32.PACK_AB R28, R53, R30 ;  /* 0x0000001e351c723e */ /* 0x000fe200000010ff */
[----:B------:R-:W-:Y:S01]  /*5f00*/  IMAD.MOV.U32 R30, RZ, RZ, R54 ;  /* 0x000000ffff1e7224 */ /* 0x000fe200078e0036 */
[----:B------:R-:W-:-:S07]  /*5f10*/  F2FP.BF16.F32.PACK_AB R31, R31, R40 ;  /* 0x000000281f1f723e */ /* 0x000fce00000010ff */
.L_x_1510:
[----:B------:R-:W-:Y:S05]  /*5f20*/  BSYNC B2 ;  /* 0x0000000000027941 */ /* 0x000fea0003800000 */
.L_x_1509:
[----:B--2---:R1:W-:Y:S02]  /*5f30*/  STG.E.128 desc[UR46][R36.64+0x80], R28 ;  /* 0x0000801c24007986 */ /* 0x0043e4000c101d2e */
.L_x_1508:
[----:B------:R-:W-:Y:S05]  /*5f40*/  BSYNC B1 ;  /* 0x0000000000017941 */ /* 0x000fea0003800000 */
.L_x_1507:
        /* <DEDUP_REMOVED lines=52> */
.L_x_1514:
[----:B------:R-:W-:Y:S05]  /*6290*/  BSYNC B2 ;  /* 0x0000000000027941 */ /* 0x000fea0003800000 */
.L_x_1513:
[----:B--2---:R1:W-:Y:S02]  /*62a0*/  STG.E.128 desc[UR46][R36.64+0xc0], R28 ;  /* 0x0000c01c24007986 */ /* 0x0043e4000c101d2e */
.L_x_1512:
[----:B------:R-:W-:Y:S05]  /*62b0*/  BSYNC B1 ;  /* 0x0000000000017941 */ /* 0x000fea0003800000 */
.L_x_1511:
        /* <DEDUP_REMOVED lines=52> */
.L_x_1518:
[----:B------:R-:W-:Y:S05]  /*6600*/  BSYNC B2 ;  /* 0x0000000000027941 */ /* 0x000fea0003800000 */
.L_x_1517:
[----:B--2---:R1:W-:Y:S02]  /*6610*/  STG.E.128 desc[UR46][R36.64+0x100], R28 ;  /* 0x0001001c24007986 */ /* 0x0043e4000c101d2e */
.L_x_1516:
[----:B------:R-:W-:Y:S05]  /*6620*/  BSYNC B1 ;  /* 0x0000000000017941 */ /* 0x000fea0003800000 */
.L_x_1515:
        /* <DEDUP_REMOVED lines=8> */
[--C-:B------:R-:W-:Y:S01]  /*66b0*/  SHF.R.U64 R42, R34, 0x10, R35.reuse ;  /* 0x00000010222a7819 */ /* 0x100fe20000001223 */
        /* <DEDUP_REMOVED lines=15> */
[----:B------:R-:W-:-:S02]  /*67b0*/  IMAD.U32 R30, R29, 0x10000, RZ ;  /* 0x000100001d1e7824 */ /* 0x000fc400078e00ff */
[C---:B------:R-:W-:Y:S01]  /*67c0*/  FMUL.FTZ R45, R31.reuse, R42 ;  /* 0x0000002a1f2d7220 */ /* 0x040fe20000410000 */
[C---:B------:R-:W-:Y:S02]  /*67d0*/  IMAD.U32 R29, R28.reuse, 0x10000, RZ ;  /* 0x000100001c1d7824 */ /* 0x040fe400078e00ff */
        /* <DEDUP_REMOVED lines=25> */
.L_x_1520:
[----:B------:R-:W-:Y:S05]  /*6970*/  BSYNC B1 ;  /* 0x0000000000017941 */ /* 0x000fea0003800000 */
.L_x_1519:
[----:B--2---:R1:W-:Y:S01]  /*6980*/  STG.E.128 desc[UR46][R36.64+0x140], R28 ;  /* 0x0001401c24007986 */ /* 0x0043e2000c101d2e */
[----:B------:R-:W-:Y:S05]  /*6990*/  BRA `(.L_x_1498) ;  /* 0x0000004000847947 */ /* 0x000fea0003800000 */
.L_x_1466:
        /* <DEDUP_REMOVED lines=18> */
[----:B------:R-:W-:Y:S02]  /*6ac0*/  IADD3 R28, P3, R100, R76, RZ ;  /* 0x0000004c641c7210 */ /* 0x000fe40007f7e0ff */
[----:B------:R-:W-:Y:S02]  /*6ad0*/  CS2R R38, SRZ ;  /* 0x0000000000267805 */ /* 0x000fe4000001ff00 */
[----:B------:R-:W-:Y:S01]  /*6ae0*/  CS2R R36, SRZ ;  /* 0x0000000000247805 */ /* 0x000fe2000001ff00 */
[----:B------:R-:W-:Y:S01]  /*6af0*/  IMAD.X R30, R0, 0x1, R21, P2 ;  /* 0x00000001001e7824 */ /* 0x000fe200010e0615 */
[----:B------:R-:W-:Y:S02]  /*6b00*/  LEA R52, P2, R29, UR4, 0x1 ;  /* 0x000000041d347c11 */ /* 0x000fe4000f8408ff */
[----:B------:R-:W-:-:S02]  /*6b10*/  CS2R R50, SRZ ;  /* 0x0000000000327805 */ /* 0x000fc4000001ff00 */
[----:B------:R-:W-:Y:S02]  /*6b20*/  CS2R R48, SRZ ;  /* 0x0000000000307805 */ /* 0x000fe4000001ff00 */
[----:B------:R-:W-:Y:S01]  /*6b30*/  LEA.HI.X R53, R29, UR5, R30, 0x1, P2 ;  /* 0x000000051d357c11 */ /* 0x000fe200090f0c1e */
[----:B------:R-:W-:Y:S01]  /*6b40*/  ULDC.64 UR4, c[0x0][0x400] ;  /* 0x0001000000047ab9 */ /* 0x000fe20000000a00 */
[----:B------:R-:W-:Y:S01]  /*6b50*/  ISETP.GE.AND P2, PT, R18, R122, PT ;  /* 0x0000007a1200720c */ /* 0x000fe20003f46270 */
[----:B------:R-:W-:Y:S01]  /*6b60*/  IMAD.X R29, R3, 0x1, R15, P3 ;  /* 0x00000001031d7824 */ /* 0x000fe200018e060f */
[----:B------:R-:W-:-:S04]  /*6b70*/  LEA R56, P3, R28, UR4, 0x1 ;  /* 0x000000041c387c11 */ /* 0x000fc8000f8608ff */
[----:B------:R-:W-:Y:S02]  /*6b80*/  LEA.HI.X R57, R28, UR5, R29, 0x1, P3 ;  /* 0x000000051c397c11 */ /* 0x000fe400098f0c1d */
[----:B------:R-:W-:-:S05]  /*6b90*/  ISETP.GE.AND P3, PT, R165, R122, PT ;  /* 0x0000007aa500720c */ /* 0x000fca0003f66270 */
[----:B------:R0:W5:Y:S04]  /*6ba0*/  @!P2 LDG.E.128 R36, desc[UR46][R52.64] ;  /* 0x0000002e3424a981 */ /* 0x000168000c1e1d00 */
[----:B------:R0:W5:Y:S01]  /*6bb0*/  @!P2 LDG.E.128 R48, desc[UR46][R56.64] ;  /* 0x0000002e3830a981 */ /* 0x000162000c1e1d00 */
[----:B------:R-:W-:Y:S02]  /*6bc0*/  ISETP.GE.AND P2, PT, R166, R122, PT ;  /* 0x0000007aa600720c */ /* 0x000fe40003f46270 */
        /* <DEDUP_REMOVED lines=8> */
[----:B------:R0:W5:Y:S04]  /*6c50*/  @!P3 LDG.E.128 R32, desc[UR46][R52.64+0x40] ;  /* 0x0000402e3420b981 */ /* 0x000168000c1e1d00 */
[----:B------:R0:W5:Y:S04]  /*6c60*/  @!P2 LDG.E.128 R28, desc[UR46][R52.64+0x80] ;  /* 0x0000802e341ca981 */ /* 0x000168000c1e1d00 */
[----:B------:R0:W5:Y:S04]  /*6c70*/  @!P3 LDG.E.128 R44, desc[UR46][R56.64+0x40] ;  /* 0x0000402e382cb981 */ /* 0x000168000c1e1d00 */
[----:B------:R0:W5:Y:S02]  /*6c80*/  @!P2 LDG.E.128 R40, desc[UR46][R56.64+0x80] ;  /* 0x0000802e3828a981 */ /* 0x000164000c1e1d00 */
.L_x_1522:
[----:B------:R-:W-:Y:S05]  /*6c90*/  BSYNC B1 ;  /* 0x0000000000017941 */ /* 0x000fea0003800000 */
.L_x_1521:
        /* <DEDUP_REMOVED lines=18> */
[----:B------:R-:W-:Y:S02]  /*6dc0*/  IADD3.X R53, R21, R0, R108, P2, P5 ;  /* 0x0000000015357210 */ /* 0x000fe400017ea46c */
[----:B------:R-:W-:Y:S02]  /*6dd0*/  CS2R R60, SRZ ;  /* 0x00000000003c7805 */ /* 0x000fe4000001ff00 */
[----:B------:R-:W-:Y:S02]  /*6de0*/  IADD3 R0, P2, P5, R100, R76, R107 ;  /* 0x0000004c64007210 */ /* 0x000fe40007d5e06b */
[----:B------:R-:W-:-:S02]  /*6df0*/  CS2R R74, SRZ ;  /* 0x00000000004a7805 */ /* 0x000fc4000001ff00 */
[----:B------:R-:W-:Y:S02]  /*6e00*/  CS2R R72, SRZ ;  /* 0x0000000000487805 */ /* 0x000fe4000001ff00 */
[----:B------:R-:W-:Y:S02]  /*6e10*/  IADD3.X R3, R15, R3, R106, P2, P5 ;  /* 0x000000030f037210 */ /* 0x000fe400017ea46a */
[----:B------:R-:W-:-:S04]  /*6e20*/  LEA R76, P2, R78, UR4, 0x1 ;  /* 0x000000044e4c7c11 */ /* 0x000fc8000f8408ff */
[----:B------:R-:W-:Y:S02]  /*6e30*/  LEA.HI.X R77, R78, UR5, R53, 0x1, P2 ;  /* 0x000000054e4d7c11 */ /* 0x000fe400090f0c35 */
        /* <DEDUP_REMOVED lines=19> */
.L_x_1524:
[----:B------:R-:W-:Y:S05]  /*6f70*/  BSYNC B1 ;  /* 0x0000000000017941 */ /* 0x000fea0003800000 */
.L_x_1523:
[----:B------:R-:W2:Y:S01]  /*6f80*/  LDL R0, [R1+0x3c] ;  /* 0x00003c0001007983 */ /* 0x000ea20000100800 */
[----:B-----5:R-:W-:Y:S02]  /*6f90*/  IMAD.MOV.U32 R3, RZ, RZ, R30 ;  /* 0x000000ffff037224 */ /* 0x020fe400078e001e */
[----:B0-----:R-:W-:Y:S02]  /*6fa0*/  IMAD.MOV.U32 R77, RZ, RZ, R28 ;  /* 0x000000ffff4d7224 */ /* 0x001fe400078e001c */
[----:B------:R-:W-:-:S05]  /*6fb0*/  IMAD.MOV.U32 R76, RZ, RZ, R29 ;  /* 0x000000ffff4c7224 */ /* 0x000fca00078e001d */
[----:B------:R-:W-:Y:S01]  /*6fc0*/  PRMT R218, R77, 0x5410, R76 ;  /* 0x000054104dda7816 */ /* 0x000fe2000000004c */
[----:B------:R-:W-:Y:S02]  /*6fd0*/  IMAD.MOV.U32 R76, RZ, RZ, R38 ;  /* 0x000000ffff4c7224 */ /* 0x000fe400078e0026 */
[----:B------:R-:W-:-:S05]  /*6fe0*/  IMAD.MOV.U32 R77, RZ, RZ, R39 ;  /* 0x000000ffff4d7224 */ /* 0x000fca00078e0027 */
[----:B------:R-:W-:Y:S02]  /*6ff0*/  PRMT R207, R77, 0x5410, R76 ;  /* 0x000054104dcf7816 */ /* 0x000fe4000000004c */
[----:B--2---:R-:W-:Y:S01]  /*7000*/  R2UR UR4, R0 ;  /* 0x00000000000472ca */ /* 0x004fe200000e0000 */
[----:B------:R-:W-:-:S05]  /*7010*/  IMAD.MOV.U32 R0, RZ, RZ, R31 ;  /* 0x000000ffff007224 */ /* 0x000fca00078e001f */
[----:B------:R-:W-:Y:S01]  /*7020*/  PRMT R217, R3, 0x5410, R0 ;  /* 0x0000541003d97816 */ /* 0x000fe20000000000 */
[----:B------:R-:W-:Y:S02]  /*7030*/  IMAD.MOV.U32 R3, RZ, RZ, R34 ;  /* 0x000000ffff037224 */ /* 0x000fe400078e0022 */
[----:B------:R-:W-:-:S03]  /*7040*/  IMAD.MOV.U32 R0, RZ, RZ, R35 ;  /* 0x000000ffff007224 */ /* 0x000fc600078e0023 */
[----:B------:R0:W-:Y:S01]  /*7050*/  STL.S16 [R1+0x7a], R3 ;  /* 0x00007a0301007387 */ /* 0x0001e20000100600 */
[----:B------:R-:W-:-:S03]  /*7060*/  UISETP.NE.AND UP0, UPT, UR4, 0x3, UPT ;  /* 0x000000030400788c */ /* 0x000fc6000bf05270 */
[----:B------:R1:W-:Y:S03]  /*7070*/  STL.S16 [R1+0x78], R0 ;  /* 0x0000780001007387 */ /* 0x0003e60000100600 */
[----:B------:R-:W-:Y:S01]  /*7080*/  PLOP3.LUT P2, PT, PT, PT, UP0, 0x80, 0x0 ;  /* 0x000000000000781c */ /* 0x000fe20003f4f008 */
[----:B0-----:R-:W-:Y:S02]  /*7090*/  IMAD.MOV.U32 R3, RZ, RZ, R33 ;  /* 0x000000ffff037224 */ /* 0x001fe400078e0021 */
[----:B-1----:R-:W-:-:S05]  /*70a0*/  IMAD.MOV.U32 R0, RZ, RZ, R32 ;  /* 0x000000ffff007224 */ /* 0x002fca00078e0020 */
[----:B------:R0:W-:Y:S04]  /*70b0*/  STL.S16 [R1+0x8e], R0 ;  /* 0x00008e0001007387 */ /* 0x0001e80000100600 */
[----:B------:R1:W-:Y:S01]  /*70c0*/  STL.S16 [R1+0x8c], R3 ;  /* 0x00008c0301007387 */ /* 0x0003e20000100600 */
[----:B0-----:R-:W-:Y:S02]  /*70d0*/  IMAD.MOV.U32 R0, RZ, RZ, R36 ;  /* 0x000000ffff007224 */ /* 0x001fe400078e0024 */
[----:B-1----:R-:W-:-:S05]  /*70e0*/  IMAD.MOV.U32 R3, RZ, RZ, R37 ;  /* 0x000000ffff037224 */ /* 0x002fca00078e0025 */
        /* <DEDUP_REMOVED lines=9> */
[----:B------:R0:W-:Y:S04]  /*7180*/  STL.S16 [R1+0x88], R0 ;  /* 0x0000880001007387 */ /* 0x0001e80000100600 */
[----:B------:R1:W-:Y:S01]  /*7190*/  STL.S16 [R1+0x8a], R3 ;  /* 0x00008a0301007387 */ /* 0x0003e20000100600 */
[----:B0-----:R-:W-:Y:S02]  /*71a0*/  IMAD.MOV.U32 R0, RZ, RZ, R44 ;  /* 0x000000ffff007224 */ /* 0x001fe400078e002c */
[----:B-1----:R-:W-:-:S03]  /*71b0*/  IMAD.MOV.U32 R3, RZ, RZ, R45 ;  /* 0x000000ffff037224 */ /* 0x002fc600078e002d */
[----:B------:R0:W-:Y:S04]  /*71c0*/  STL.S16 [R1+0x90], R0 ;  /* 0x0000900001007387 */ /* 0x0001e80000100600 */
[----:B------:R1:W-:Y:S01]  /*71d0*/  STL.S16 [R1+0x92], R3 ;  /* 0x0000920301007387 */ /* 0x0003e20000100600 */
[----:B0-----:R-:W-:Y:S02]  /*71e0*/  IMAD.MOV.U32 R0, RZ, RZ, R50 ;  /* 0x000000ffff007224 */ /* 0x001fe400078e0032 */
[----:B-1----:R-:W-:-:S03]  /*71f0*/  IMAD.MOV.U32 R3, RZ, RZ, R51 ;  /* 0x000000ffff037224 */ /* 0x002fc600078e0033 */
        /* <DEDUP_REMOVED lines=47> */
.L_x_1525:
[----:B------:R-:W-:Y:S01]  /*74f0*/  IMAD R3, R16, 0x8, R2 ;  /* 0x0000000810037824 */ /* 0x000fe200078e0202 */
[----:B------:R-:W-:Y:S01]  /*7500*/  SHF.L.U32 R0, R167, 0x1f, RZ ;  /* 0x0000001fa7007819 */ /* 0x000fe200000006ff */
[----:B------:R-:W0:Y:S01]  /*7510*/  LDC R144, c[0x0][0x2f4] ;  /* 0x0000bd00ff907b82 */ /* 0x000e220000000800 */
[----:B------:R-:W-:Y:S01]  /*7520*/  BSSY B1, `(.L_x_1526) ;  /* 0x0000004000017945 */ /* 0x000fe20003800000 */
[----:B------:R-:W-:Y:S01]  /*7530*/  IMAD.MOV.U32 R125, RZ, RZ, R80 ;  /* 0x000000ffff7d7224 */ /* 0x000fe200078e0050 */
[----:B------:R-:W1:Y:S02]  /*7540*/  SYNCS.PHASECHK.TRANS64.TRYWAIT P5, [R3+URZ+0x2a890], R0 ;  /* 0x02a89000030075a7 */ /* 0x000e6400080a017f */
[----:B-1----:R-:W-:Y:S05]  /*7550*/  @!P5 BRA `(.L_x_1527) ;  /* 0x000002540080d947 */ /* 0x002fea0003800000 */
.L_x_1920:
[----:B------:R-:W-:Y:S05]  /*7560*/  BSYNC B1 ;  /* 0x0000000000017941 */ /* 0x000fea0003800000 */
.L_x_1526:
        /* <DEDUP_REMOVED lines=19> */
[----:B------:R-:W-:-:S03]  /*76a0*/  IMAD.SHL.U32 R180, R180, 0x8, RZ ;  /* 0x00000008b4b47824 */ /* 0x000fc600078e00ff */
[----:B------:R-:W-:Y:S02]  /*76b0*/  SHF.R.S32.HI R77, RZ, 0x3, R77 ;  /* 0x00000003ff4d7819 */ /* 0x000fe4000001144d */
[----:B------:R-:W-:-:S03]  /*76c0*/  LOP3.LUT R76, R175, 0x38, R180, 0xf8, !PT ;  /* 0x00000038af4c7812 */ /* 0x000fc600078ef8b4 */
[----:B------:R-:W-:Y:S01]  /*76d0*/  IMAD R77, R77, 0x1800, R177 ;  /* 0x000018004d4d7824 */ /* 0x000fe200078e02b1 */
[----:B------:R-:W-:-:S05]  /*76e0*/  LOP3.LUT R76, R76, R176, RZ, 0x3c, !PT ;  /* 0x000000b04c4c7212 */ /* 0x000fca00078e3cff */
        /* <DEDUP_REMOVED lines=8> */
[--C-:B------:R-:W-:Y:S02]  /*7770*/  SHF.R.U64 R36, R36, 0x10, R37.reuse ;  /* 0x0000001024247819 */ /* 0x100fe40000001225 */
        /* <DEDUP_REMOVED lines=10> */
[----:B0-----:R-:W-:Y:S01]  /*7820*/  IMAD.U32 R212, R81, 0x10000, RZ ;  /* 0x0001000051d47824 */ /* 0x001fe200078e00ff */
[----:B------:R-:W-:Y:S01]  /*7830*/  SHF.R.U32.HI R39, RZ, 0x10, R39 ;  /* 0x00000010ff277819 */ /* 0x000fe20000011627 */
[----:B------:R-:W-:Y:S01]  /*7840*/  IMAD.U32 R205, R37, 0x10000, RZ ;  /* 0x0001000025cd7824 */ /* 0x000fe200078e00ff */
[----:B------:R-:W-:Y:S01]  /*7850*/  PRMT R51, R211, 0x5410, R51 ;  /* 0x00005410d3337816 */ /* 0x000fe20000000033 */
[----:B------:R-:W-:Y:S01]  /*7860*/  IMAD.U32 R211, R38, 0x10000, RZ ;  /* 0x0001000026d37824 */ /* 0x000fe200078e00ff */
[----:B------:R-:W-:-:S02]  /*7870*/  PRMT R39, R207, 0x5410, R39 ;  /* 0x00005410cf277816 */ /* 0x000fc40000000027 */
[----:B------:R-:W-:Y:S01]  /*7880*/  PRMT R48, R210, 0x5432, R48 ;  /* 0x00005432d2307816 */ /* 0x000fe20000000030 */
[----:B------:R-:W-:Y:S01]  /*7890*/  FMUL.FTZ R207, R212, R211 ;  /* 0x000000d3d4cf7220 */ /* 0x000fe20000410000 */
        /* <DEDUP_REMOVED lines=56> */
[-C--:B------:R-:W-:Y:S01]  /*7c20*/  FMUL.FTZ R81, R81, R76.reuse ;  /* 0x0000004c51517220 */ /* 0x080fe20000410000 */
        /* <DEDUP_REMOVED lines=17> */
.L_x_1533:
[----:B------:R-:W-:Y:S05]  /*7d40*/  BSYNC B3 ;  /* 0x0000000000037941 */ /* 0x000fea0003800000 */
.L_x_1532:
        /* <DEDUP_REMOVED lines=12> */
.L_x_1531:
[----:B------:R-:W-:Y:S05]  /*7e10*/  BSYNC B2 ;  /* 0x0000000000027941 */ /* 0x000fea0003800000 */
.L_x_1530:
        /* <DEDUP_REMOVED lines=24> */
[----:B------:R-:W3:Y:S04]  /*7fa0*/  LDL.S16 R180, [R1+0x8e] ;  /* 0x00008e0001b47983 */ /* 0x000ee80000100600 */
[----:B------:R-:W4:Y:S04]  /*7fb0*/  LDL.LU.S16 R77, [R1+0x8c] ;  /* 0x00008c00014d7983 */ /* 0x000f280000300600 */
[----:B------:R-:W5:Y:S04]  /*7fc0*/  LDL.S16 R83, [R1+0x7a] ;  /* 0x00007a0001537983 */ /* 0x000f680000100600 */
[----:B------:R-:W2:Y:S04]  /*7fd0*/  LDL.LU.S16 R82, [R1+0x78] ;  /* 0x0000780001527983 */ /* 0x000ea80000300600 */
[----:B------:R-:W2:Y:S04]  /*7fe0*/  LDL.S16 R81, [R1+0x90] ;  /* 0x0000900001517983 */ /* 0x000ea80000100600 */
[----:B------:R-:W2:Y:S04]  /*7ff0*/  LDL.LU.S16 R80, [R1+0x92] ;  /* 0x0000920001507983 */ /* 0x000ea80000300600 */
[----:B------:R-:W2:Y:S04]  /*8000*/  LDL.S16 R79, [R1+0x88] ;  /* 0x00008800014f7983 */ /* 0x000ea80000100600 */
[----:B------:R-:W2:Y:S01]  /*8010*/  LDL.LU.S16 R78, [R1+0x8a] ;  /* 0x00008a00014e7983 */ /* 0x000ea20000300600 */
[----:B------:R-:W-:-:S02]  /*8020*/  SHF.R.U64 R32, R32, 0x10, R33 ;  /* 0x0000001020207819 */ /* 0x000fc40000001221 */
[----:B------:R-:W-:Y:S02]  /*8030*/  SHF.R.U32.HI R33, RZ, 0x10, R33 ;  /* 0x00000010ff217819 */ /* 0x000fe40000011621 */
[----:B------:R-:W-:Y:S02]  /*8040*/  SHF.R.U64 R34, R34, 0x10, R35 ;  /* 0x0000001022227819 */ /* 0x000fe40000001223 */
[----:B------:R-:W-:Y:S02]  /*8050*/  SHF.R.U64 R44, R44, 0x10, R45 ;  /* 0x000000102c2c7819 */ /* 0x000fe4000000122d */
[----:B------:R-:W-:Y:S02]  /*8060*/  SHF.R.U32.HI R35, RZ, 0x10, R35 ;  /* 0x00000010ff237819 */ /* 0x000fe40000011623 */
[----:B---3--:R-:W-:Y:S02]  /*8070*/  PRMT R32, R180, 0x5410, R32 ;  /* 0x00005410b4207816 */ /* 0x008fe40000000020 */
[----:B----4-:R-:W-:-:S02]  /*8080*/  PRMT R33, R77, 0x5410, R33 ;  /* 0x000054104d217816 */ /* 0x010fc40000000021 */
[----:B------:R-:W-:Y:S02]  /*8090*/  SHF.R.U32.HI R77, RZ, 0x10, R45 ;  /* 0x00000010ff4d7819 */ /* 0x000fe4000001162d */
[--C-:B------:R-:W-:Y:S02]  /*80a0*/  SHF.R.U64 R45, R46, 0x10, R47.reuse ;  /* 0x000000102e2d7819 */ /* 0x100fe4000000122f */
[----:B-----5:R-:W-:Y:S02]  /*80b0*/  PRMT R46, R83, 0x5410, R34 ;  /* 0x00005410532e7816 */ /* 0x020fe40000000022 */
[----:B------:R-:W-:Y:S02]  /*80c0*/  SHF.R.U32.HI R47, RZ, 0x10, R47 ;  /* 0x00000010ff2f7819 */ /* 0x000fe4000001162f */
[----:B--2---:R-:W-:Y:S02]  /*80d0*/  PRMT R35, R82, 0x5410, R35 ;  /* 0x0000541052237816 */ /* 0x004fe40000000023 */
[----:B------:R-:W-:Y:S01]  /*80e0*/  PRMT R44, R81, 0x5410, R44 ;  /* 0x00005410512c7816 */ /* 0x000fe2000000002c */
[C---:B0-----:R-:W-:Y:S01]  /*80f0*/  IMAD.U32 R81, R49.reuse, 0x10000, RZ ;  /* 0x0001000031517824 */ /* 0x041fe200078e00ff */
[----:B------:R-:W-:-:S02]  /*8100*/  LOP3.LUT R49, R49, 0xffff0000, RZ, 0xc0, !PT ;  /* 0xffff000031317812 */ /* 0x000fc400078ec0ff */
[----:B------:R-:W-:Y:S01]  /*8110*/  PRMT R34, R80, 0x5410, R77 ;  /* 0x0000541050227816 */ /* 0x000fe2000000004d */
[----:B------:R-:W-:Y:S01]  /*8120*/  IMAD.U32 R77, R33, 0x10000, RZ ;  /* 0x00010000214d7824 */ /* 0x000fe200078e00ff */
[----:B------:R-:W-:-:S03]  /*8130*/  PRMT R45, R79, 0x5410, R45 ;  /* 0x000054104f2d7816 */ /* 0x000fc6000000002d */
[C---:B------:R-:W-:Y:S01]  /*8140*/  IMAD.U32 R80, R34.reuse, 0x10000, RZ ;  /* 0x0001000022507824 */ /* 0x040fe200078e00ff */
[----:B------:R-:W-:Y:S01]  /*8150*/  LOP3.LUT R34, R34, 0xffff0000, RZ, 0xc0, !PT ;  /* 0xffff000022227812 */ /* 0x000fe200078ec0ff */
[----:B------:R-:W-:Y:S01]  /*8160*/  IMAD.U32 R79, R37, 0x10000, RZ ;  /* 0x00010000254f7824 */ /* 0x000fe200078e00ff */
[----:B------:R-:W-:Y:S01]  /*8170*/  PRMT R47, R78, 0x5410, R47 ;  /* 0x000054104e2f7816 */ /* 0x000fe2000000002f */
[----:B------:R-:W-:Y:S01]  /*8180*/  FMUL.FTZ R78, R81, R80 ;  /* 0x00000050514e7220 */ /* 0x000fe20000410000 */
[----:B------:R-:W-:-:S03]  /*8190*/  LOP3.LUT R37, R37, 0xffff0000, RZ, 0xc0, !PT ;  /* 0xffff000025257812 */ /* 0x000fc600078ec0ff */
[-C--:B------:R-:W-:Y:S01]  /*81a0*/  FFMA.FTZ R78, R79, R77.reuse, -R78 ;  /* 0x0000004d4f4e7223 */ /* 0x080fe2000001084e */
[----:B------:R-:W-:Y:S01]  /*81b0*/  FMUL.FTZ R77, R81, R77 ;  /* 0x0000004d514d7220 */ /* 0x000fe20000410000 */
[C---:B------:R-:W-:Y:S01]  /*81c0*/  IMAD.U32 R81, R51.reuse, 0x10000, RZ ;  /* 0x0001000033517824 */ /* 0x040fe200078e00ff */
[----:B------:R-:W-:Y:S02]  /*81d0*/  LOP3.LUT R51, R51, 0xffff0000, RZ, 0xc0, !PT ;  /* 0xffff000033337812 */ /* 0x000fe400078ec0ff */
[----:B------:R-:W-:Y:S01]  /*81e0*/  FFMA.FTZ R77, R79, R80, R77 ;  /* 0x000000504f4d7223 */ /* 0x000fe2000001004d */
[----:B------:R-:W-:Y:S01]  /*81f0*/  LOP3.LUT R79, R33, 0xffff0000, RZ, 0xc0, !PT ;  /* 0xffff0000214f7812 */ /* 0x000fe200078ec0ff */
[----:B------:R-:W-:Y:S01]  /*8200*/  FMUL.FTZ R33, R49, R34 ;  /* 0x0000002231217220 */ /* 0x000fe20000410000 */
[C---:B------:R-:W-:Y:S01]  /*8210*/  IMAD.U32 R80, R47.reuse, 0x10000, RZ ;  /* 0x000100002f507824 */ /* 0x040fe200078e00ff */
[----:B------:R-:W-:Y:S02]  /*8220*/  LOP3.LUT R47, R47, 0xffff0000, RZ, 0xc0, !PT ;  /* 0xffff00002f2f7812 */ /* 0x000fe400078ec0ff */
[-C--:B------:R-:W-:Y:S01]  /*8230*/  FMUL.FTZ R49, R49, R79.reuse ;  /* 0x0000004f31317220 */ /* 0x080fe20000410000 */
[----:B------:R-:W-:Y:S01]  /*8240*/  FFMA.FTZ R33, R37, R79, -R33 ;  /* 0x0000004f25217223 */ /* 0x000fe20000010821 */
[----:B------:R-:W-:-:S02]  /*8250*/  IMAD.U32 R79, R39, 0x10000, RZ ;  /* 0x00010000274f7824 */ /* 0x000fc400078e00ff */
        /* <DEDUP_REMOVED lines=10> */
[C---:B------:R-:W-:Y:S02]  /*8300*/  FMUL.FTZ R39, R51.reuse, R47 ;  /* 0x0000002f33277220 */ /* 0x040fe40000410000 */
        /* <DEDUP_REMOVED lines=45> */
.L_x_1537:
[----:B------:R-:W-:Y:S05]  /*85e0*/  BSYNC B3 ;  /* 0x0000000000037941 */ /* 0x000fea0003800000 */
.L_x_1536:
        /* <DEDUP_REMOVED lines=12> */
.L_x_1535:
[----:B------:R-:W-:Y:S05]  /*86b0*/  BSYNC B2 ;  /* 0x0000000000027941 */ /* 0x000fea0003800000 */
.L_x_1534:
[----:B------:R-:W-:-:S13]  /*86c0*/  ISETP.NE.AND P4, PT, R9, RZ, PT ;  /* 0x000000ff0900720c */ /* 0x000fda0003f85270 */
[----:B------:R-:W-:Y:S05]  /*86d0*/  @!P4 BRA `(.L_x_1529) ;  /* 0x000000080004c947 */ /* 0x000fea0003800000 */
[----:B------:R-:W-:Y:S01]  /*86e0*/  LOP3.LUT P5, RZ, R17, 0x1, RZ, 0xc0, !PT ;  /* 0x0000000111ff7812 */ /* 0x000fe200078ac0ff */
[----:B------:R-:W-:Y:S03]  /*86f0*/  BSSY B2, `(.L_x_1538) ;  /* 0x000007d000027945 */ /* 0x000fe60003800000 */
[----:B---3--:R-:W-:-:S04]  /*8700*/  SEL R32, R123, R146, !P5 ;  /* 0x000000927b207207 */ /* 0x008fc80006800000 */
[----:B------:R-:W-:-:S04]  /*8710*/  SHF.R.S32.HI R33, RZ, 0x1f, R32 ;  /* 0x0000001fff217819 */ /* 0x000fc80000011420 */
[----:B------:R-:W-:-:S04]  /*8720*/  LEA.HI R32, R33, R32, RZ, 0x4 ;  /* 0x0000002021207211 */ /* 0x000fc800078f20ff */
[----:B------:R-:W-:-:S05]  /*8730*/  LEA.HI.SX32 R32, R32, R113, 0x1c ;  /* 0x0000007120207211 */ /* 0x000fca00078fe2ff */
[----:B------:R-:W-:-:S05]  /*8740*/  IMAD.SHL.U32 R33, R32, 0x8, RZ ;  /* 0x0000000820217824 */ /* 0x000fca00078e00ff */
[----:B------:R-:W-:-:S13]  /*8750*/  ISETP.GE.AND P4, PT, R33, R144, PT ;  /* 0x000000902100720c */ /* 0x000fda0003f86270 */
[--C-:B------:R-:W-:Y:S02]  /*8760*/  @!P4 SHF.R.S32.HI R35, RZ, 0x1f, R33.reuse ;  /* 0x0000001fff23c819 */ /* 0x100fe40000011421 */
[CCC-:B------:R-:W-:Y:S02]  /*8770*/  @!P4 IADD3 R34, P5, P6, R86.reuse, R130.reuse, R33.reuse ;  /* 0x000000825622c210 */ /* 0x1c0fe40007ebe021 */
[----:B------:R-:W-:Y:S02]  /*8780*/  LOP3.LUT R33, R175, 0x38, R33, 0xf8, !PT ;  /* 0x00000038af217812 */ /* 0x000fe400078ef821 */
[----:B------:R-:W-:Y:S02]  /*8790*/  @!P4 IADD3.X R35, R85, R155, R35, P5, P6 ;  /* 0x0000009b5523c210 */ /* 0x000fe40002fec423 */
[----:B------:R-:W-:Y:S02]  /*87a0*/  IADD3 R130, P5, P6, R86, R130, R12 ;  /* 0x0000008256827210 */ /* 0x000fe40007ebe00c */
[----:B------:R-:W-:-:S02]  /*87b0*/  LOP3.LUT R33, R33, R176, RZ, 0x3c, !PT ;  /* 0x000000b021217212 */ /* 0x000fc400078e3cff */
[----:B------:R-:W-:Y:S02]  /*87c0*/  IADD3.X R155, R85, R155, R110, P5, P6 ;  /* 0x0000009b559b7210 */ /* 0x000fe40002fec46e */
[----:B------:R-:W-:-:S04]  /*87d0*/  LEA R44, P5, R130, R114, 0x1 ;  /* 0x00000072822c7211 */ /* 0x000fc800078a08ff */
[----:B------:R-:W-:Y:S02]  /*87e0*/  LEA.HI.X R45, R130, R115, R155, 0x1, P5 ;  /* 0x00000073822d7211 */ /* 0x000fe400028f0c9b */
[----:B------:R-:W-:-:S04]  /*87f0*/  @!P4 LEA R46, P5, R34, R114, 0x1 ;  /* 0x00000072222ec211 */ /* 0x000fc800078a08ff */
[----:B------:R-:W-:Y:S02]  /*8800*/  @!P4 LEA.HI.X R47, R34, R115, R35, 0x1, P5 ;  /* 0x00000073222fc211 */ /* 0x000fe400028f0c23 */
[----:B------:R-:W-:Y:S02]  /*8810*/  SHF.R.S32.HI R34, RZ, 0x1f, R32 ;  /* 0x0000001fff227819 */ /* 0x000fe40000011420 */
[----:B------:R-:W-:Y:S02]  /*8820*/  ISETP.GE.AND P5, PT, R166, R122, PT ;  /* 0x0000007aa600720c */ /* 0x000fe40003fa6270 */
[----:B------:R-:W-:-:S04]  /*8830*/  LEA.HI R32, R34, R32, RZ, 0x3 ;  /* 0x0000002022207211 */ /* 0x000fc800078f18ff */
[----:B------:R-:W-:-:S05]  /*8840*/  SHF.R.S32.HI R32, RZ, 0x3, R32 ;  /* 0x00000003ff207819 */ /* 0x000fca0000011420 */
        /* <DEDUP_REMOVED lines=12> */
[----:B------:R-:W-:Y:S01]  /*8910*/  IMAD.U32 R51, R39, 0x10000, RZ ;  /* 0x0001000027337824 */ /* 0x000fe200078e00ff */
[----:B------:R-:W-:Y:S02]  /*8920*/  SHF.R.U64 R29, R30, 0x10, R31 ;  /* 0x000000101e1d7819 */ /* 0x000fe4000000121f */
[--C-:B------:R-:W-:Y:S02]  /*8930*/  SHF.R.U64 R30, R40, 0x10, R41.reuse ;  /* 0x00000010281e7819 */ /* 0x100fe40000001229 */
[----:B------:R-:W-:Y:S02]  /*8940*/  SHF.R.U32.HI R40, RZ, 0x10, R41 ;  /* 0x00000010ff287819 */ /* 0x000fe40000011629 */
[----:B------:R-:W-:-:S02]  /*8950*/  PRMT R30, R220, 0x5410, R30 ;  /* 0x00005410dc1e7816 */ /* 0x000fc4000000001e */
[--C-:B------:R-:W-:Y:S02]  /*8960*/  SHF.R.U64 R41, R42, 0x10, R43.reuse ;  /* 0x000000102a297819 */ /* 0x100fe4000000122b */
[----:B------:R-:W-:Y:S01]  /*8970*/  PRMT R220, R220, 0x5432, R40 ;  /* 0x00005432dcdc7816 */ /* 0x000fe20000000028 */
[----:B--2---:R-:W-:Y:S01]  /*8980*/  IMAD.U32 R40, R33, 0x10000, RZ ;  /* 0x0001000021287824 */ /* 0x004fe200078e00ff */
[----:B------:R-:W-:Y:S02]  /*8990*/  SHF.R.U32.HI R42, RZ, 0x10, R43 ;  /* 0x00000010ff2a7819 */ /* 0x000fe4000001162b */
[----:B------:R-:W-:Y:S01]  /*89a0*/  PRMT R48, R218, 0x5432, R48 ;  /* 0x00005432da307816 */ /* 0x000fe20000000030 */
[----:B------:R-:W-:Y:S01]  /*89b0*/  IMAD.U32 R43, R220, 0x10000, RZ ;  /* 0x00010000dc2b7824 */ /* 0x000fe200078e00ff */
[C---:B------:R-:W-:Y:S02]  /*89c0*/  PRMT R41, R219.reuse, 0x5410, R41 ;  /* 0x00005410db297816 */ /* 0x040fe40000000029 */
[----:B------:R-:W-:Y:S01]  /*89d0*/  PRMT R219, R219, 0x5432, R42 ;  /* 0x00005432dbdb7816 */ /* 0x000fe2000000002a */
[----:B------:R-:W-:-:S02]  /*89e0*/  IMAD.U32 R42, R48, 0x10000, RZ ;  /* 0x00010000302a7824 */ /* 0x000fc400078e00ff */
[CC--:B------:R-:W-:Y:S01]  /*89f0*/  FMUL.FTZ R50, R49.reuse, R43.reuse ;  /* 0x0000002b31327220 */ /* 0x0c0fe20000410000 */
[----:B------:R-:W-:Y:S01]  /*8a00*/  LOP3.LUT R220, R220, 0xffff0000, RZ, 0xc0, !PT ;  /* 0xffff0000dcdc7812 */ /* 0x000fe200078ec0ff */
[-C--:B------:R-:W-:Y:S02]  /*8a10*/  FMUL.FTZ R49, R49, R42.reuse ;  /* 0x0000002a31317220 */ /* 0x080fe40000410000 */
[----:B------:R-:W-:Y:S01]  /*8a20*/  FFMA.FTZ R42, R40, R42, -R50 ;  /* 0x0000002a282a7223 */ /* 0x000fe20000010832 */
[----:B------:R-:W-:Y:S01]  /*8a30*/  LOP3.LUT R48, R48, 0xffff0000, RZ, 0xc0, !PT ;  /* 0xffff000030307812 */ /* 0x000fe200078ec0ff */
[----:B------:R-:W-:Y:S02]  /*8a40*/  IMAD.U32 R50, R219, 0x10000, RZ ;  /* 0x00010000db327824 */ /* 0x000fe400078e00ff */
[----:B------:R-:W-:Y:S01]  /*8a50*/  FFMA.FTZ R40, R40, R43, R49 ;  /* 0x0000002b28287223 */ /* 0x000fe20000010031 */
[----:B------:R-:W-:Y:S01]  /*8a60*/  LOP3.LUT R43, R37, 0xffff0000, RZ, 0xc0, !PT ;  /* 0xffff0000252b7812 */ /* 0x000fe200078ec0ff */
[----:B------:R-:W-:Y:S01]  /*8a70*/  IMAD.U32 R49, R35, 0x10000, RZ ;  /* 0x0001000023317824 */ /* 0x000fe200078e00ff */
[----:B------:R-:W-:-:S02]  /*8a80*/  SHF.R.U32.HI R31, RZ, 0x10, R31 ;  /* 0x00000010ff1f7819 */ /* 0x000fc4000001161f */
[----:B------:R-:W-:Y:S01]  /*8a90*/  LOP3.LUT R33, R33, 0xffff0000, RZ, 0xc0, !PT ;  /* 0xffff000021217812 */ /* 0x000fe200078ec0ff */
[----:B------:R-:W-:Y:S01]  /*8aa0*/  FMUL.FTZ R37, R43, R220 ;  /* 0x000000dc2b257220 */ /* 0x000fe20000410000 */
[----:B------:R-:W-:Y:S01]  /*8ab0*/  PRMT R31, R217, 0x5432, R31 ;  /* 0x00005432d91f7816 */ /* 0x000fe2000000001f */
[-C--:B------:R-:W-:Y:S01]  /*8ac0*/  FMUL.FTZ R43, R43, R48.reuse ;  /* 0x000000302b2b7220 */ /* 0x080fe20000410000 */
[----:B------:R-:W-:Y:S01]  /*8ad0*/  LOP3.LUT R219, R219, 0xffff0000, RZ, 0xc0, !PT ;  /* 0xffff0000dbdb7812 */ /* 0x000fe200078ec0ff */
[----:B------:R-:W-:Y:S01]  /*8ae0*/  FFMA.FTZ R37, R33, R48, -R37 ;  /* 0x0000003021257223 */ /* 0x000fe20000010825 */
[----:B------:R-:W-:Y:S01]  /*8af0*/  FMUL.FTZ R48, R51, R50 ;  /* 0x0000003233307220 */ /* 0x000fe20000410000 */
[----:B------:R-:W-:Y:S01]  /*8b00*/  FFMA.FTZ R33, R33, R220, R43 ;  /* 0x000000dc21217223 */ /* 0x000fe2000001002b */
[----:B------:R-:W-:Y:S01]  /*8b10*/  IMAD.U32 R43, R31, 0x10000, RZ ;  /* 0x000100001f2b7824 */ /* 0x000fe200078e00ff */
[----:B------:R-:W-:Y:S02]  /*8b20*/  LOP3.LUT R39, R39, 0xffff0000, RZ, 0xc0, !PT ;  /* 0xffff000027277812 */ /* 0x000fe400078ec0ff */
[----:B------:R-:W-:Y:S01]  /*8b30*/  LOP3.LUT R31, R31, 0xffff0000, RZ, 0xc0, !PT ;  /* 0xffff00001f1f7812 */ /* 0x000fe200078ec0ff */
[-C--:B------:R-:W-:Y:S01]  /*8b40*/  FFMA.FTZ R48, R49, R43.reuse, -R48 ;  /* 0x0000002b31307223 */ /* 0x080fe20000010830 */
[----:B------:R-:W-:Y:S01]  /*8b50*/  FMUL.FTZ R43, R51, R43 ;  /* 0x0000002b332b7220 */ /* 0x000fe20000410000 */
[----:B------:R-:W-:-:S02]  /*8b60*/  PRMT R28, R218, 0x5410, R28 ;  /* 0x00005410da1c7816 */ /* 0x000fc4000000001c */
[----:B------:R-:W-:Y:S01]  /*8b70*/  PRMT R29, R217, 0x5410, R29 ;  /* 0x00005410d91d7816 */ /* 0x000fe2000000001d */
[----:B------:R-:W-:Y:S01]  /*8b80*/  FFMA.FTZ R43, R49, R50, R43 ;  /* 0x00000032312b7223 */ /* 0x000fe2000001002b */
[----:B------:R-:W-:Y:S01]  /*8b90*/  LOP3.LUT R49, R35, 0xffff0000, RZ, 0xc0, !PT ;  /* 0xffff000023317812 */ /* 0x000fe200078ec0ff */
[----:B------:R-:W-:Y:S01]  /*8ba0*/  FMUL.FTZ R35, R39, R219 ;  /* 0x000000db27237220 */ /* 0x000fe20000410000 */
[C---:B------:R-:W-:Y:S01]  /*8bb0*/  IMAD.U32 R50, R36.reuse, 0x10000, RZ ;  /* 0x0001000024327824 */ /* 0x040fe200078e00ff */
[----:B------:R-:W-:Y:S01]  /*8bc0*/  LOP3.LUT R36, R36, 0xffff0000, RZ, 0xc0, !PT ;  /* 0xffff000024247812 */ /* 0x000fe200078ec0ff */
[----:B------:R-:W-:Y:S02]  /*8bd0*/  IMAD.U32 R51, R28, 0x10000, RZ ;  /* 0x000100001c337824 */ /* 0x000fe400078e00ff */
[-C--:B------:R-:W-:Y:S01]  /*8be0*/  FFMA.FTZ R35, R49, R31.reuse, -R35 ;  /* 0x0000001f31237223 */ /* 0x080fe20000010823 */
[----:B------:R-:W-:Y:S01]  /*8bf0*/  FMUL.FTZ R31, R39, R31 ;  /* 0x0000001f271f7220 */ /* 0x000fe20000410000 */
[----:B------:R-:W-:Y:S01]  /*8c00*/  IMAD.U32 R39, R32, 0x10000, RZ ;  /* 0x0001000020277824 */ /* 0x000fe200078e00ff */
[----:B------:R-:W-:-:S02]  /*8c10*/  LOP3.LUT R28, R28, 0xffff0000, RZ, 0xc0, !PT ;  /* 0xffff00001c1c7812 */ /* 0x000fc400078ec0ff */
[----:B------:R-:W-:Y:S01]  /*8c20*/  FFMA.FTZ R31, R49, R219, R31 ;  /* 0x000000db311f7223 */ /* 0x000fe2000001001f */
[C---:B------:R-:W-:Y:S01]  /*8c30*/  IMAD.U32 R49, R30.reuse, 0x10000, RZ ;  /* 0x000100001e317824 */ /* 0x040fe200078e00ff */
[----:B------:R-:W-:Y:S02]  /*8c40*/  LOP3.LUT R30, R30, 0xffff0000, RZ, 0xc0, !PT ;  /* 0xffff00001e1e7812 */ /* 0x000fe400078ec0ff */
[----:B------:R-:W-:Y:S01]  /*8c50*/  LOP3.LUT R32, R32, 0xffff0000, RZ, 0xc0, !PT ;  /* 0xffff000020207812 */ /* 0x000fe200078ec0ff */
[C---:B------:R-:W-:Y:S01]  /*8c60*/  FMUL.FTZ R76, R50.reuse, R49 ;  /* 0x00000031324c7220 */ /* 0x040fe20000410000 */
[-C--:B------:R-:W-:Y:S01]  /*8c70*/  FMUL.FTZ R50, R50, R51.reuse ;  /* 0x0000003332327220 */ /* 0x080fe20000410000 */
[----:B------:R-:W-:Y:S02]  /*8c80*/  F2FP.BF16.F32.PACK_AB R37, R37, R42 ;  /* 0x0000002a2525723e */ /* 0x000fe400000010ff */
[C---:B------:R-:W-:Y:S01]  /*8c90*/  FFMA.FTZ R76, R39.reuse, R51, -R76 ;  /* 0x00000033274c7223 */ /* 0x040fe2000001084c */
[----:B------:R-:W-:Y:S01]  /*8ca0*/  FFMA.FTZ R50, R39, R49, R50 ;  /* 0x0000003127327223 */ /* 0x000fe20000010032 */
[C---:B------:R-:W-:Y:S01]  /*8cb0*/  FMUL.FTZ R39, R36.reuse, R30 ;  /* 0x0000001e24277220 */ /* 0x040fe20000410000 */
[-C--:B------:R-:W-:Y:S01]  /*8cc0*/  FMUL.FTZ R36, R36, R28.reuse ;  /* 0x0000001c24247220 */ /* 0x080fe20000410000 */
[C---:B------:R-:W-:Y:S01]  /*8cd0*/  IMAD.U32 R49, R29.reuse, 0x10000, RZ ;  /* 0x000100001d317824 */ /* 0x040fe200078e00ff */
[----:B------:R-:W-:Y:S01]  /*8ce0*/  LOP3.LUT R29, R29, 0xffff0000, RZ, 0xc0, !PT ;  /* 0xffff00001d1d7812 */ /* 0x000fe200078ec0ff */
[C---:B------:R-:W-:Y:S01]  /*8cf0*/  FFMA.FTZ R28, R32.reuse, R28, -R39 ;  /* 0x0000001c201c7223 */ /* 0x040fe20000010827 */
[----:B------:R-:W-:Y:S01]  /*8d00*/  FFMA.FTZ R30, R32, R30, R36 ;  /* 0x0000001e201e7223 */ /* 0x000fe20000010024 */
[C---:B------:R-:W-:Y:S01]  /*8d10*/  IMAD.U32 R39, R38.reuse, 0x10000, RZ ;  /* 0x0001000026277824 */ /* 0x040fe200078e00ff */
[----:B------:R-:W-:Y:S01]  /*8d20*/  LOP3.LUT R38, R38, 0xffff0000, RZ, 0xc0, !PT ;  /* 0xffff000026267812 */ /* 0x000fe200078ec0ff */
[C---:B------:R-:W-:Y:S01]  /*8d30*/  IMAD.U32 R36, R41.reuse, 0x10000, RZ ;  /* 0x0001000029247824 */ /* 0x040fe200078e00ff */
[----:B------:R-:W-:Y:S01]  /*8d40*/  LOP3.LUT R41, R41, 0xffff0000, RZ, 0xc0, !PT ;  /* 0xffff000029297812 */ /* 0x000fe200078ec0ff */
[C---:B------:R-:W-:Y:S01]  /*8d50*/  IMAD.U32 R32, R34.reuse, 0x10000, RZ ;  /* 0x0001000022207824 */ /* 0x040fe200078e00ff */
[----:B------:R-:W-:Y:S01]  /*8d60*/  LOP3.LUT R34, R34, 0xffff0000, RZ, 0xc0, !PT ;  /* 0xffff000022227812 */ /* 0x000fe200078ec0ff */
[C---:B------:R-:W-:Y:S01]  /*8d70*/  FMUL.FTZ R51, R39.reuse, R36 ;  /* 0x0000002427337220 */ /* 0x040fe20000410000 */
[----:B------:R-:W-:Y:S01]  /*8d80*/  FMUL.FTZ R39, R39, R49 ;  /* 0x0000003127277220 */ /* 0x000fe20000410000 */
[----:B------:R-:W-:Y:S01]  /*8d90*/  F2FP.BF16.F32.PACK_AB R40, R33, R40 ;  /* 0x000000282128723e */ /* 0x000fe200000010ff */
[----:B------:R-:W-:-:S02]  /*8da0*/  IMAD.MOV.U32 R33, RZ, RZ, R37 ;  /* 0x000000ffff217224 */ /* 0x000fc400078e0025 */
[C---:B------:R-:W-:Y:S01]  /*8db0*/  FFMA.FTZ R51, R32.reuse, R49, -R51 ;  /* 0x0000003120337223 */ /* 0x040fe20000010833 */
[----:B------:R-:W-:Y:S01]  /*8dc0*/  FFMA.FTZ R39, R32, R36, R39 ;  /* 0x0000002420277223 */ /* 0x000fe20000010027 */
[C---:B------:R-:W-:Y:S01]  /*8dd0*/  FMUL.FTZ R32, R38.reuse, R41 ;  /* 0x0000002926207220 */ /* 0x040fe20000410000 */
[----:B------:R-:W-:Y:S01]  /*8de0*/  FMUL.FTZ R38, R38, R29 ;  /* 0x0000001d26267220 */ /* 0x000fe20000410000 */
[----:B------:R-:W-:Y:S01]  /*8df0*/  F2FP.BF16.F32.PACK_AB R31, R31, R43 ;  /* 0x0000002b1f1f723e */ /* 0x000fe200000010ff */
[----:B------:R-:W-:Y:S02]  /*8e00*/  IMAD.MOV.U32 R37, RZ, RZ, R40 ;  /* 0x000000ffff257224 */ /* 0x000fe400078e0028 */
[C---:B------:R-:W-:Y:S01]  /*8e10*/  FFMA.FTZ R32, R34.reuse, R29, -R32 ;  /* 0x0000001d22207223 */ /* 0x040fe20000010820 */
[----:B------:R-:W-:Y:S01]  /*8e20*/  FFMA.FTZ R38, R34, R41, R38 ;  /* 0x0000002922267223 */ /* 0x000fe20000010026 */
[----:B------:R-:W-:Y:S02]  /*8e30*/  F2FP.BF16.F32.PACK_AB R28, R28, R76 ;  /* 0x0000004c1c1c723e */ /* 0x000fe400000010ff */
[----:B------:R-:W-:-:S02]  /*8e40*/  F2FP.BF16.F32.PACK_AB R30, R30, R50 ;  /* 0x000000321e1e723e */ /* 0x000fc400000010ff */
[----:B------:R-:W-:Y:S01]  /*8e50*/  F2FP.BF16.F32.PACK_AB R51, R32, R51 ;  /* 0x000000332033723e */ /* 0x000fe200000010ff */
[----:B------:R-:W-:Y:S01]  /*8e60*/  IMAD.MOV.U32 R32, RZ, RZ, R28 ;  /* 0x000000ffff207224 */ /* 0x000fe200078e001c */
[----:B------:R-:W-:Y:S01]  /*8e70*/  F2FP.BF16.F32.PACK_AB R38, R38, R39 ;  /* 0x000000272626723e */ /* 0x000fe200000010ff */
[----:B------:R-:W-:Y:S01]  /*8e80*/  IMAD.MOV.U32 R36, RZ, RZ, R30 ;  /* 0x000000ffff247224 */ /* 0x000fe200078e001e */
[----:B------:R-:W-:Y:S01]  /*8e90*/  F2FP.BF16.F32.PACK_AB R35, R35, R48 ;  /* 0x000000302323723e */ /* 0x000fe200000010ff */
[----:B------:R-:W-:Y:S02]  /*8ea0*/  IMAD.MOV.U32 R34, RZ, RZ, R51 ;  /* 0x000000ffff227224 */ /* 0x000fe400078e0033 */
[----:B------:R-:W-:-:S07]  /*8eb0*/  IMAD.MOV.U32 R39, RZ, RZ, R31 ;  /* 0x000000ffff277224 */ /* 0x000fce00078e001f */
.L_x_1539:
[----:B------:R-:W-:Y:S05]  /*8ec0*/  BSYNC B2 ;  /* 0x0000000000027941 */ /* 0x000fea0003800000 */
.L_x_1538:
[----:B--2---:R4:W-:Y:S04]  /*8ed0*/  STG.E.128 desc[UR46][R44.64], R32 ;  /* 0x000000202c007986 */ /* 0x0049e8000c101d2e */
[----:B0-----:R4:W-:Y:S02]  /*8ee0*/  @!P4 STG.E.128 desc[UR46][R46.64], R36 ;  /* 0x000000242e00c986 */ /* 0x0019e4000c101d2e */
.L_x_1529:
[----:B------:R-:W-:Y:S05]  /*8ef0*/  BSYNC B1 ;  /* 0x0000000000017941 */ /* 0x000fea0003800000 */
.L_x_1528:
[-C--:B--2---:R-:W-:Y:S02]  /*8f00*/  IMAD R28, R148, R126.reuse, RZ ;  /* 0x0000007e941c7224 */ /* 0x084fe400078e02ff */
        /* <DEDUP_REMOVED lines=9> */
[----:B------:R-:W-:Y:S02]  /*8fa0*/  IADD3 R31, P3, P4, R86, R124, R14 ;  /* 0x0000007c561f7210 */ /* 0x000fe40007c7e00e */
[----:B------:R-:W-:Y:S02]  /*8fb0*/  SHF.R.S32.HI R29, RZ, 0x1f, R28 ;  /* 0x0000001fff1d7819 */ /* 0x000fe4000001141c */
[----:B---34-:R-:W-:Y:S02]  /*8fc0*/  IADD3.X R33, R85, R40, R112, P3, P4 ;  /* 0x0000002855217210 */ /* 0x018fe40001fe8470 */
[----:B------:R-:W-:Y:S02]  /*8fd0*/  LEA.HI R29, R29, R28, RZ, 0x4 ;  /* 0x0000001c1d1d7211 */ /* 0x000fe400078f20ff */
[----:B------:R-:W-:-:S02]  /*8fe0*/  SHF.R.U32.HI R35, RZ, 0x3, R173 ;  /* 0x00000003ff237819 */ /* 0x000fc400000116ad */
[----:B------:R-:W-:-:S04]  /*8ff0*/  LEA.HI.SX32 R30, R29, R117, 0x1c ;  /* 0x000000751d1e7211 */ /* 0x000fc800078fe2ff */
[----:B------:R-:W-:Y:S01]  /*9000*/  SHF.R.S32.HI R34, RZ, 0x1f, R30 ;  /* 0x0000001fff227819 */ /* 0x000fe2000001141e */
[----:B------:R-:W-:-:S03]  /*9010*/  IMAD.SHL.U32 R32, R30, 0x8, RZ ;  /* 0x000000081e207824 */ /* 0x000fc600078e00ff */
[----:B------:R-:W-:Y:S02]  /*9020*/  LEA.HI R30, R34, R30, RZ, 0x3 ;  /* 0x0000001e221e7211 */ /* 0x000fe400078f18ff */
[----:B------:R-:W-:Y:S02]  /*9030*/  ISETP.GE.AND P3, PT, R32, R144, PT ;  /* 0x000000902000720c */ /* 0x000fe40003f66270 */
[----:B------:R-:W-:-:S05]  /*9040*/  SHF.R.S32.HI R30, RZ, 0x3, R30 ;  /* 0x00000003ff1e7819 */ /* 0x000fca000001141e */
[----:B------:R-:W-:-:S06]  /*9050*/  IMAD R30, R30, 0x1800, R179 ;  /* 0x000018001e1e7824 */ /* 0x000fcc00078e02b3 */
[--C-:B------:R-:W-:Y:S02]  /*9060*/  @!P3 SHF.R.S32.HI R28, RZ, 0x1f, R32.reuse ;  /* 0x0000001fff1cb819 */ /* 0x100fe40000011420 */
[--C-:B------:R-:W-:Y:S02]  /*9070*/  @!P3 IADD3 R29, P4, P5, R86, R124, R32.reuse ;  /* 0x0000007c561db210 */ /* 0x100fe40007d9e020 */
[----:B------:R-:W-:Y:S02]  /*9080*/  LOP3.LUT R32, R173, 0x38, R32, 0xf8, !PT ;  /* 0x00000038ad207812 */ /* 0x000fe400078ef820 */
[----:B------:R-:W-:Y:S02]  /*9090*/  @!P3 IADD3.X R28, R85, R40, R28, P4, P5 ;  /* 0x00000028551cb210 */ /* 0x000fe400027ea41c */
[----:B------:R-:W-:Y:S02]  /*90a0*/  LOP3.LUT R32, R32, R35, RZ, 0x3c, !PT ;  /* 0x0000002320207212 */ /* 0x000fe400078e3cff */
[----:B------:R-:W-:-:S03]  /*90b0*/  LEA R36, P4, R31, R114, 0x1 ;  /* 0x000000721f247211 */ /* 0x000fc600078808ff */
[----:B------:R-:W-:Y:S01]  /*90c0*/  IMAD.IADD R32, R30, 0x1, R32 ;  /* 0x000000011e207824 */ /* 0x000fe200078e0220 */
[-C--:B------:R-:W-:Y:S01]  /*90d0*/  LEA.HI.X R37, R31, R115.reuse, R33, 0x1, P4 ;  /* 0x000000731f257211 */ /* 0x080fe200020f0c21 */
[C---:B------:R-:W-:Y:S01]  /*90e0*/  IMAD R30, R16.reuse, 0x4800, R141 ;  /* 0x00004800101e7824 */ /* 0x040fe200078e028d */
[C---:B------:R-:W-:Y:S01]  /*90f0*/  @!P3 LEA R38, P4, R29.reuse, R114, 0x1 ;  /* 0x000000721d26b211 */ /* 0x040fe200078808ff */
[----:B------:R-:W-:Y:S02]  /*9100*/  IMAD R32, R16, 0x4800, R32 ;  /* 0x0000480010207824 */ /* 0x000fe400078e0220 */
[----:B------:R-:W-:Y:S01]  /*9110*/  IMAD R30, R30, 0x2, R2 ;  /* 0x000000021e1e7824 */ /* 0x000fe200078e0202 */
[----:B------:R-:W-:Y:S01]  /*9120*/  @!P3 LEA.HI.X R39, R29, R115, R28, 0x1, P4 ;  /* 0x000000731d27b211 */ /* 0x000fe200020f0c1c */
[----:B------:R-:W-:Y:S01]  /*9130*/  IMAD R32, R32, 0x2, R2 ;  /* 0x0000000220207824 */ /* 0x000fe200078e0202 */
[----:B------:R-:W-:-:S03]  /*9140*/  ISETP.GE.AND P4, PT, R18, R122, PT ;  /* 0x0000007a1200720c */ /* 0x000fc60003f86270 */
[----:B------:R-:W0:Y:S04]  /*9150*/  LDS.128 R28, [R30+0x18400] ;  /* 0x018400001e1c7984 */ /* 0x000e280000000c00 */
[----:B------:R-:W2:Y:S06]  /*9160*/  LDS.128 R32, [R32+0x18400] ;  /* 0x0184000020207984 */ /* 0x000eac0000000c00 */
        /* <DEDUP_REMOVED lines=18> */
[C---:B------:R-:W-:Y:S01]  /*9290*/  FFMA.FTZ R42, R41.reuse, R42, -R47 ;  /* 0x0000002a292a7223 */ /* 0x040fe2000001082f */
        /* <DEDUP_REMOVED lines=20> */
[----:B------:R-:W-:Y:S01]  /*93e0*/  FMUL.FTZ R48, R49, R46 ;  /* 0x0000002e31307220 */ /* 0x000fe20000410000 */
        /* <DEDUP_REMOVED lines=55> */
.L_x_1543:
[----:B------:R-:W-:Y:S05]  /*9760*/  BSYNC B2 ;  /* 0x0000000000027941 */ /* 0x000fea0003800000 */
.L_x_1542:
[----:B0-----:R0:W-:Y:S04]  /*9770*/  STG.E.128 desc[UR46][R36.64], R28 ;  /* 0x0000001c24007986 */ /* 0x0011e8000c101d2e */
[----:B--2---:R0:W-:Y:S02]  /*9780*/  @!P3 STG.E.128 desc[UR46][R38.64], R32 ;  /* 0x000000202600b986 */ /* 0x0041e4000c101d2e */
.L_x_1541:
[----:B------:R-:W-:Y:S05]  /*9790*/  BSYNC B1 ;  /* 0x0000000000017941 */ /* 0x000fea0003800000 */
.L_x_1540:
        /* <DEDUP_REMOVED lines=9> */
[----:B---34-:R-:W-:-:S02]  /*9830*/  SHF.R.U32.HI R36, RZ, 0x3, R173 ;  /* 0x00000003ff247819 */ /* 0x018fc400000116ad */
[----:B------:R-:W-:-:S04]  /*9840*/  LEA.HI.SX32 R32, R29, R116, 0x1c ;  /* 0x000000741d207211 */ /* 0x000fc800078fe2ff */
[----:B------:R-:W-:Y:S01]  /*9850*/  SHF.R.S32.HI R35, RZ, 0x1f, R32 ;  /* 0x0000001fff237819 */ /* 0x000fe20000011420 */
[----:B------:R-:W-:-:S03]  /*9860*/  IMAD.SHL.U32 R33, R32, 0x8, RZ ;  /* 0x0000000820217824 */ /* 0x000fc600078e00ff */
[----:B------:R-:W-:Y:S02]  /*9870*/  LEA.HI R35, R35, R32, RZ, 0x3 ;  /* 0x0000002023237211 */ /* 0x000fe400078f18ff */
[----:B------:R-:W-:Y:S02]  /*9880*/  ISETP.GE.AND P3, PT, R33, R144, PT ;  /* 0x000000902100720c */ /* 0x000fe40003f66270 */
[----:B------:R-:W-:Y:S02]  /*9890*/  SHF.R.S32.HI R34, RZ, 0x3, R35 ;  /* 0x00000003ff227819 */ /* 0x000fe40000011423 */
[----:B------:R-:W-:-:S04]  /*98a0*/  LOP3.LUT R32, R173, 0x38, R33, 0xf8, !PT ;  /* 0x00000038ad207812 */ /* 0x000fc800078ef821 */
[----:B------:R-:W-:-:S05]  /*98b0*/  LOP3.LUT R32, R32, R36, RZ, 0x3c, !PT ;  /* 0x0000002420207212 */ /* 0x000fca00078e3cff */
[--C-:B------:R-:W-:Y:S02]  /*98c0*/  @!P3 SHF.R.S32.HI R28, RZ, 0x1f, R33.reuse ;  /* 0x0000001fff1cb819 */ /* 0x100fe40000011421 */
[----:B------:R-:W-:Y:S01]  /*98d0*/  @!P3 IADD3 R29, P4, P5, R86, R124, R33 ;  /* 0x0000007c561db210 */ /* 0x000fe20007d9e021 */
[----:B------:R-:W-:-:S03]  /*98e0*/  IMAD R33, R34, 0x1800, R179 ;  /* 0x0000180022217824 */ /* 0x000fc600078e02b3 */
[----:B------:R-:W-:Y:S01]  /*98f0*/  @!P3 IADD3.X R28, R85, R40, R28, P4, P5 ;  /* 0x00000028551cb210 */ /* 0x000fe200027ea41c */
[----:B------:R-:W-:Y:S01]  /*9900*/  IMAD.IADD R35, R33, 0x1, R32 ;  /* 0x0000000121237824 */ /* 0x000fe200078e0220 */
[-C--:B------:R-:W-:Y:S01]  /*9910*/  LEA R36, P4, R30, R114.reuse, 0x1 ;  /* 0x000000721e247211 */ /* 0x080fe200078808ff */
[C---:B------:R-:W-:Y:S02]  /*9920*/  IMAD R33, R16.reuse, 0x4800, R139 ;  /* 0x0000480010217824 */ /* 0x040fe400078e028b */
[----:B------:R-:W-:Y:S01]  /*9930*/  IMAD R35, R16, 0x4800, R35 ;  /* 0x0000480010237824 */ /* 0x000fe200078e0223 */
[----:B------:R-:W-:Y:S01]  /*9940*/  LEA.HI.X R37, R30, R115, R31, 0x1, P4 ;  /* 0x000000731e257211 */ /* 0x000fe200020f0c1f */
[--C-:B------:R-:W-:Y:S01]  /*9950*/  IMAD R30, R33, 0x2, R2.reuse ;  /* 0x00000002211e7824 */ /* 0x100fe200078e0202 */
[----:B------:R-:W-:Y:S01]  /*9960*/  @!P3 LEA R38, P4, R29, R114, 0x1 ;  /* 0x000000721d26b211 */ /* 0x000fe200078808ff */
[----:B------:R-:W-:-:S03]  /*9970*/  IMAD R35, R35, 0x2, R2 ;  /* 0x0000000223237824 */ /* 0x000fc600078e0202 */
[----:B------:R-:W-:Y:S02]  /*9980*/  @!P3 LEA.HI.X R39, R29, R115, R28, 0x1, P4 ;  /* 0x000000731d27b211 */ /* 0x000fe400020f0c1c */
[----:B------:R-:W0:Y:S01]  /*9990*/  LDS.128 R28, [R30+0x18400] ;  /* 0x018400001e1c7984 */ /* 0x000e220000000c00 */
[----:B------:R-:W-:-:S03]  /*99a0*/  ISETP.GE.AND P4, PT, R165, R122, PT ;  /* 0x0000007aa500720c */ /* 0x000fc60003f86270 */
[----:B------:R-:W2:Y:S10]  /*99b0*/  LDS.128 R32, [R35+0x18400] ;  /* 0x0184000023207984 */ /* 0x000eb40000000c00 */
        /* <DEDUP_REMOVED lines=91> */
[----:B------:R-:W-:Y:S01]  /*9f70*/  F2FP.BF16.F32.PACK_AB R35, R70, R51 ;  /* 0x000000334623723e */ /* 0x000fe200000010ff */
[----:B------:R-:W-:-:S02]  /*9f80*/  IMAD.MOV.U32 R29, RZ, RZ, R44 ;  /* 0x000000ffff1d7224 */ /* 0x000fc400078e002c */
[----:B------:R-:W-:-:S07]  /*9f90*/  IMAD.MOV.U32 R34, RZ, RZ, R46 ;  /* 0x000000ffff227224 */ /* 0x000fce00078e002e */
.L_x_1547:
[----:B------:R-:W-:Y:S05]  /*9fa0*/  BSYNC B2 ;  /* 0x0000000000027941 */ /* 0x000fea0003800000 */
.L_x_1546:
[----:B0-----:R0:W-:Y:S04]  /*9fb0*/  STG.E.128 desc[UR46][R36.64], R28 ;  /* 0x0000001c24007986 */ /* 0x0011e8000c101d2e */
[----:B--2---:R0:W-:Y:S02]  /*9fc0*/  @!P3 STG.E.128 desc[UR46][R38.64], R32 ;  /* 0x000000202600b986 */ /* 0x0041e4000c101d2e */
.L_x_1545:
[----:B------:R-:W-:Y:S05]  /*9fd0*/  BSYNC B1 ;  /* 0x0000000000017941 */ /* 0x000fea0003800000 */
.L_x_1544:
[----:B------:R-:W-:-:S13]  /*9fe0*/  ISETP.NE.AND P3, PT, R9, RZ, PT ;  /* 0x000000ff0900720c */ /* 0x000fda0003f65270 */
[----:B------:R-:W-:Y:S05]  /*9ff0*/  @!P3 BRA `(.L_x_1498) ;  /* 0x0000000800ecb947 */ /* 0x000fea0003800000 */
[----:B------:R-:W-:Y:S01]  /*a000*/  LOP3.LUT P4, RZ, R17, 0x1, RZ, 0xc0, !PT ;  /* 0x0000000111ff7812 */ /* 0x000fe2000788c0ff */
[----:B------:R-:W-:Y:S01]  /*a010*/  BSSY B1, `(.L_x_1548) ;  /* 0x0000077000017945 */ /* 0x000fe20003800000 */
[----:B0-----:R-:W-:Y:S02]  /*a020*/  SHF.R.U32.HI R31, RZ, 0x3, R173 ;  /* 0x00000003ff1f7819 */ /* 0x001fe400000116ad */
[----:B------:R-:W-:Y:S02]  /*a030*/  SEL R146, R123, R146, !P4 ;  /* 0x000000927b927207 */ /* 0x000fe40006000000 */
[----:B---34-:R-:W-:Y:S02]  /*a040*/  IADD3 R37, P3, P4, R86, R124, R12 ;  /* 0x0000007c56257210 */ /* 0x018fe40007c7e00c */
[----:B------:R-:W-:Y:S02]  /*a050*/  SHF.R.S32.HI R29, RZ, 0x1f, R146 ;  /* 0x0000001fff1d7819 */ /* 0x000fe40000011492 */
[----:B------:R-:W-:-:S02]  /*a060*/  IADD3.X R38, R85, R40, R110, P3, P4 ;  /* 0x0000002855267210 */ /* 0x000fc40001fe846e */
[----:B------:R-:W-:Y:S02]  /*a070*/  LEA.HI R146, R29, R146, RZ, 0x4 ;  /* 0x000000921d927211 */ /* 0x000fe400078f20ff */
[----:B------:R-:W-:Y:S02]  /*a080*/  ISETP.GE.AND P4, PT, R166, R122, PT ;  /* 0x0000007aa600720c */ /* 0x000fe40003f86270 */
[----:B------:R-:W-:Y:S02]  /*a090*/  LEA.HI.SX32 R146, R146, R113, 0x1c ;  /* 0x0000007192927211 */ /* 0x000fe400078fe2ff */
[C---:B------:R-:W-:Y:S02]  /*a0a0*/  LEA R36, P3, R37.reuse, R114, 0x1 ;  /* 0x0000007225247211 */ /* 0x040fe400078608ff */
[----:B------:R-:W-:Y:S01]  /*a0b0*/  SHF.R.S32.HI R29, RZ, 0x1f, R146 ;  /* 0x0000001fff1d7819 */ /* 0x000fe20000011492 */
[----:B------:R-:W-:Y:S01]  /*a0c0*/  IMAD.SHL.U32 R39, R146, 0x8, RZ ;  /* 0x0000000892277824 */ /* 0x000fe200078e00ff */
[----:B------:R-:W-:-:S02]  /*a0d0*/  LEA.HI.X R37, R37, R115, R38, 0x1, P3 ;  /* 0x0000007325257211 */ /* 0x000fc400018f0c26 */
[----:B------:R-:W-:Y:S02]  /*a0e0*/  LEA.HI R29, R29, R146, RZ, 0x3 ;  /* 0x000000921d1d7211 */ /* 0x000fe400078f18ff */
[----:B------:R-:W-:Y:S02]  /*a0f0*/  LOP3.LUT R28, R173, 0x38, R39, 0xf8, !PT ;  /* 0x00000038ad1c7812 */ /* 0x000fe400078ef827 */
[----:B------:R-:W-:Y:S02]  /*a100*/  SHF.R.S32.HI R30, RZ, 0x3, R29 ;  /* 0x00000003ff1e7819 */ /* 0x000fe4000001141d */
[----:B------:R-:W-:-:S03]  /*a110*/  LOP3.LUT R28, R28, R31, RZ, 0x3c, !PT ;  /* 0x0000001f1c1c7212 */ /* 0x000fc600078e3cff */
[----:B------:R-:W-:-:S04]  /*a120*/  IMAD R29, R30, 0x1800, R179 ;  /* 0x000018001e1d7824 */ /* 0x000fc800078e02b3 */
[----:B------:R-:W-:Y:S02]  /*a130*/  IMAD.IADD R31, R29, 0x1, R28 ;  /* 0x000000011d1f7824 */ /* 0x000fe400078e021c */
        /* <DEDUP_REMOVED lines=8> */
[----:B--2---:R-:W-:Y:S01]  /*a1c0*/  IMAD.U32 R50, R33, 0x10000, RZ ;  /* 0x0001000021327824 */ /* 0x004fe200078e00ff */
[----:B------:R-:W-:Y:S01]  /*a1d0*/  SHF.R.U32.HI R65, RZ, 0x10, R65 ;  /* 0x00000010ff417819 */ /* 0x000fe20000011641 */
[----:B------:R-:W-:Y:S01]  /*a1e0*/  IMAD.U32 R51, R35, 0x10000, RZ ;  /* 0x0001000023337824 */ /* 0x000fe200078e00ff */
[--C-:B------:R-:W-:Y:S01]  /*a1f0*/  SHF.R.U64 R41, R52, 0x10, R53.reuse ;  /* 0x0000001034297819 */ /* 0x100fe20000001235 */
[----:B0-----:R-:W-:Y:S01]  /*a200*/  IMAD.U32 R48, R31, 0x10000, RZ ;  /* 0x000100001f307824 */ /* 0x001fe200078e00ff */
[----:B------:R-:W-:Y:S01]  /*a210*/  SHF.R.U32.HI R53, RZ, 0x10, R53 ;  /* 0x00000010ff357819 */ /* 0x000fe20000011635 */
[----:B------:R-:W-:Y:S01]  /*a220*/  IMAD.U32 R44, R29, 0x10000, RZ ;  /* 0x000100001d2c7824 */ /* 0x000fe200078e00ff */
[----:B------:R-:W-:Y:S01]  /*a230*/  PRMT R65, R154, 0x5432, R65 ;  /* 0x000054329a417816 */ /* 0x000fe20000000041 */
[----:B------:R-:W-:Y:S01]  /*a240*/  IMAD.U32 R47, R30, 0x10000, RZ ;  /* 0x000100001e2f7824 */ /* 0x000fe200078e00ff */
[----:B------:R-:W-:-:S02]  /*a250*/  SHF.R.U64 R42, R66, 0x10, R67 ;  /* 0x00000010422a7819 */ /* 0x000fc40000001243 */
[----:B------:R-:W-:Y:S02]  /*a260*/  SHF.R.U64 R38, R54, 0x10, R55 ;  /* 0x0000001036267819 */ /* 0x000fe40000001237 */
[----:B------:R-:W-:Y:S02]  /*a270*/  SHF.R.U32.HI R66, RZ, 0x10, R67 ;  /* 0x00000010ff427819 */ /* 0x000fe40000011643 */
[----:B------:R-:W-:Y:S02]  /*a280*/  PRMT R53, R152, 0x5432, R53 ;  /* 0x0000543298357816 */ /* 0x000fe40000000035 */
[----:B------:R-:W-:Y:S01]  /*a290*/  SHF.R.U32.HI R54, RZ, 0x10, R55 ;  /* 0x00000010ff367819 */ /* 0x000fe20000011637 */
[----:B------:R-:W-:Y:S01]  /*a2a0*/  IMAD.U32 R55, R65, 0x10000, RZ ;  /* 0x0001000041377824 */ /* 0x000fe200078e00ff */
[----:B------:R-:W-:Y:S01]  /*a2b0*/  LOP3.LUT R46, R33, 0xffff0000, RZ, 0xc0, !PT ;  /* 0xffff0000212e7812 */ /* 0x000fe200078ec0ff */
[----:B------:R-:W-:Y:S01]  /*a2c0*/  IMAD.U32 R33, R32, 0x10000, RZ ;  /* 0x0001000020217824 */ /* 0x000fe200078e00ff */
[----:B------:R-:W-:Y:S01]  /*a2d0*/  LOP3.LUT R65, R65, 0xffff0000, RZ, 0xc0, !PT ;  /* 0xffff000041417812 */ /* 0x000fe200078ec0ff */
[----:B------:R-:W-:Y:S01]  /*a2e0*/  FMUL.FTZ R57, R50, R55 ;  /* 0x0000003732397220 */ /* 0x000fe20000410000 */
[----:B------:R-:W-:Y:S01]  /*a2f0*/  PRMT R154, R154, 0x5410, R43 ;  /* 0x000054109a9a7816 */ /* 0x000fe2000000002b */
[----:B------:R-:W-:Y:S01]  /*a300*/  IMAD.U32 R43, R53, 0x10000, RZ ;  /* 0x00010000352b7824 */ /* 0x000fe200078e00ff */
[----:B------:R-:W-:Y:S01]  /*a310*/  PRMT R66, R153, 0x5432, R66 ;  /* 0x0000543299427816 */ /* 0x000fe20000000042 */
[----:B------:R-:W-:Y:S01]  /*a320*/  FMUL.FTZ R56, R46, R65 ;  /* 0x000000412e387220 */ /* 0x000fe20000410000 */
[----:B------:R-:W-:Y:S01]  /*a330*/  PRMT R54, R151, 0x5432, R54 ;  /* 0x0000543297367816 */ /* 0x000fe20000000036 */
[----:B------:R-:W-:Y:S01]  /*a340*/  FMUL.FTZ R59, R50, R43 ;  /* 0x0000002b323b7220 */ /* 0x000fe20000410000 */
[----:B------:R-:W-:Y:S01]  /*a350*/  LOP3.LUT R53, R53, 0xffff0000, RZ, 0xc0, !PT ;  /* 0xffff000035357812 */ /* 0x000fe200078ec0ff */
[----:B------:R-:W-:Y:S01]  /*a360*/  IMAD.U32 R52, R66, 0x10000, RZ ;  /* 0x0001000042347824 */ /* 0x000fe200078e00ff */
[----:B------:R-:W-:Y:S01]  /*a370*/  LOP3.LUT R45, R29, 0xffff0000, RZ, 0xc0, !PT ;  /* 0xffff00001d2d7812 */ /* 0x000fe200078ec0ff */
[----:B------:R-:W-:Y:S01]  /*a380*/  IMAD.U32 R50, R54, 0x10000, RZ ;  /* 0x0001000036327824 */ /* 0x000fe200078e00ff */
[----:B------:R-:W-:Y:S01]  /*a390*/  LOP3.LUT R35, R35, 0xffff0000, RZ, 0xc0, !PT ;  /* 0xffff000023237812 */ /* 0x000fe200078ec0ff */
[-C--:B------:R-:W-:Y:S01]  /*a3a0*/  FMUL.FTZ R58, R46, R53.reuse ;  /* 0x000000352e3a7220 */ /* 0x080fe20000410000 */
[----:B------:R-:W-:Y:S01]  /*a3b0*/  LOP3.LUT R66, R66, 0xffff0000, RZ, 0xc0, !PT ;  /* 0xffff000042427812 */ /* 0x000fe200078ec0ff */
[----:B------:R-:W-:Y:S01]  /*a3c0*/  FFMA.FTZ R46, R45, R53, -R56 ;  /* 0x000000352d2e7223 */ /* 0x000fe20000010838 */
[C---:B------:R-:W-:Y:S01]  /*a3d0*/  FMUL.FTZ R53, R51.reuse, R52 ;  /* 0x0000003433357220 */ /* 0x040fe20000410000 */
[----:B------:R-:W-:Y:S01]  /*a3e0*/  PRMT R41, R152, 0x5410, R41 ;  /* 0x0000541098297816 */ /* 0x000fe20000000029 */
[-C--:B------:R-:W-:Y:S01]  /*a3f0*/  FMUL.FTZ R51, R51, R50.reuse ;  /* 0x0000003233337220 */ /* 0x080fe20000410000 */
[----:B------:R-:W-:Y:S01]  /*a400*/  LOP3.LUT R54, R54, 0xffff0000, RZ, 0xc0, !PT ;  /* 0xffff000036367812 */ /* 0x000fe200078ec0ff */
[----:B------:R-:W-:Y:S01]  /*a410*/  FFMA.FTZ R45, R45, R65, R58 ;  /* 0x000000412d2d7223 */ /* 0x000fe2000001003a */
[----:B------:R-:W-:Y:S01]  /*a420*/  LOP3.LUT R31, R31, 0xffff0000, RZ, 0xc0, !PT ;  /* 0xffff00001f1f7812 */ /* 0x000fe200078ec0ff */
[C---:B------:R-:W-:Y:S01]  /*a430*/  FFMA.FTZ R50, R48.reuse, R50, -R53 ;  /* 0x0000003230327223 */ /* 0x040fe20000010835 */
[----:B------:R-:W-:Y:S01]  /*a440*/  FMUL.FTZ R58, R35, R66 ;  /* 0x00000042233a7220 */ /* 0x000fe20000410000 */
[----:B------:R-:W-:Y:S01]  /*a450*/  FFMA.FTZ R48, R48, R52, R51 ;  /* 0x0000003430307223 */ /* 0x000fe20000010033 */
[----:B------:R-:W-:-:S02]  /*a460*/  IMAD.U32 R56, R154, 0x10000, RZ ;  /* 0x000100009a387824 */ /* 0x000fc400078e00ff */
[-C--:B------:R-:W-:Y:S01]  /*a470*/  FMUL.FTZ R60, R35, R54.reuse ;  /* 0x00000036233c7220 */ /* 0x080fe20000410000 */
[----:B------:R-:W-:Y:S01]  /*a480*/  IMAD.U32 R52, R41, 0x10000, RZ ;  /* 0x0001000029347824 */ /* 0x000fe200078e00ff */
[----:B------:R-:W-:Y:S01]  /*a490*/  LOP3.LUT R32, R32, 0xffff0000, RZ, 0xc0, !PT ;  /* 0xffff000020207812 */ /* 0x000fe200078ec0ff */
[----:B------:R-:W-:Y:S01]  /*a4a0*/  FFMA.FTZ R35, R31, R54, -R58 ;  /* 0x000000361f237223 */ /* 0x000fe2000001083a */
[----:B------:R-:W-:Y:S01]  /*a4b0*/  LOP3.LUT R51, R154, 0xffff0000, RZ, 0xc0, !PT ;  /* 0xffff00009a337812 */ /* 0x000fe200078ec0ff */
[----:B------:R-:W-:Y:S01]  /*a4c0*/  FMUL.FTZ R54, R33, R56 ;  /* 0x0000003821367220 */ /* 0x000fe20000410000 */
[----:B------:R-:W-:Y:S01]  /*a4d0*/  LOP3.LUT R41, R41, 0xffff0000, RZ, 0xc0, !PT ;  /* 0xffff000029297812 */ /* 0x000fe200078ec0ff */
[----:B------:R-:W-:Y:S01]  /*a4e0*/  IMAD.U32 R29, R28, 0x10000, RZ ;  /* 0x000100001c1d7824 */ /* 0x000fe200078e00ff */
[----:B------:R-:W-:Y:S01]  /*a4f0*/  PRMT R42, R153, 0x5410, R42 ;  /* 0x00005410992a7816 */ /* 0x000fe2000000002a */
[----:B------:R-:W-:Y:S01]  /*a500*/  FMUL.FTZ R33, R33, R52 ;  /* 0x0000003421217220 */ /* 0x000fe20000410000 */
[----:B------:R-:W-:Y:S01]  /*a510*/  PRMT R38, R151, 0x5410, R38 ;  /* 0x0000541097267816 */ /* 0x000fe20000000026 */
[C---:B------:R-:W-:Y:S01]  /*a520*/  FFMA.FTZ R43, R44.reuse, R43, -R57 ;  /* 0x0000002b2c2b7223 */ /* 0x040fe20000010839 */
[----:B------:R-:W-:Y:S01]  /*a530*/  FFMA.FTZ R44, R44, R55, R59 ;  /* 0x000000372c2c7223 */ /* 0x000fe2000001003b */
[----:B------:R-:W-:Y:S01]  /*a540*/  LOP3.LUT R28, R28, 0xffff0000, RZ, 0xc0, !PT ;  /* 0xffff00001c1c7812 */ /* 0x000fe200078ec0ff */
[----:B------:R-:W-:Y:S01]  /*a550*/  FMUL.FTZ R53, R32, R51 ;  /* 0x0000003320357220 */ /* 0x000fe20000410000 */
[----:B------:R-:W-:Y:S01]  /*a560*/  LOP3.LUT R49, R30, 0xffff0000, RZ, 0xc0, !PT ;  /* 0xffff00001e317812 */ /* 0x000fe200078ec0ff */
[----:B------:R-:W-:Y:S01]  /*a570*/  FMUL.FTZ R55, R32, R41 ;  /* 0x0000002920377220 */ /* 0x000fe20000410000 */
[----:B------:R-:W-:-:S02]  /*a580*/  IMAD.U32 R30, R34, 0x10000, RZ ;  /* 0x00010000221e7824 */ /* 0x000fc400078e00ff */
[C---:B------:R-:W-:Y:S01]  /*a590*/  FFMA.FTZ R54, R29.reuse, R52, -R54 ;  /* 0x000000341d367223 */ /* 0x040fe20000010836 */
[----:B------:R-:W-:Y:S01]  /*a5a0*/  FFMA.FTZ R33, R29, R56, R33 ;  /* 0x000000381d217223 */ /* 0x000fe20000010021 */
[----:B------:R-:W-:Y:S01]  /*a5b0*/  IMAD.U32 R32, R42, 0x10000, RZ ;  /* 0x000100002a207824 */ /* 0x000fe200078e00ff */
[----:B------:R-:W-:Y:S01]  /*a5c0*/  LOP3.LUT R34, R34, 0xffff0000, RZ, 0xc0, !PT ;  /* 0xffff000022227812 */ /* 0x000fe200078ec0ff */
[----:B------:R-:W-:Y:S01]  /*a5d0*/  IMAD.U32 R29, R38, 0x10000, RZ ;  /* 0x00010000261d7824 */ /* 0x000fe200078e00ff */
[----:B------:R-:W-:Y:S01]  /*a5e0*/  LOP3.LUT R42, R42, 0xffff0000, RZ, 0xc0, !PT ;  /* 0xffff00002a2a7812 */ /* 0x000fe200078ec0ff */
[----:B------:R-:W-:Y:S01]  /*a5f0*/  FFMA.FTZ R53, R28, R41, -R53 ;  /* 0x000000291c357223 */ /* 0x000fe20000010835 */
[----:B------:R-:W-:Y:S01]  /*a600*/  LOP3.LUT R38, R38, 0xffff0000, RZ, 0xc0, !PT ;  /* 0xffff000026267812 */ /* 0x000fe200078ec0ff */
[C---:B------:R-:W-:Y:S01]  /*a610*/  FMUL.FTZ R52, R30.reuse, R32 ;  /* 0x000000201e347220 */ /* 0x040fe20000410000 */
[----:B------:R-:W-:Y:S01]  /*a620*/  FMUL.FTZ R41, R30, R29 ;  /* 0x0000001d1e297220 */ /* 0x000fe20000410000 */
[----:B------:R-:W-:Y:S01]  /*a630*/  FFMA.FTZ R31, R31, R66, R60 ;  /* 0x000000421f1f7223 */ /* 0x000fe2000001003c */
[----:B------:R-:W-:Y:S01]  /*a640*/  FFMA.FTZ R28, R28, R51, R55 ;  /* 0x000000331c1c7223 */ /* 0x000fe20000010037 */
[C---:B------:R-:W-:Y:S01]  /*a650*/  FMUL.FTZ R30, R34.reuse, R42 ;  /* 0x0000002a221e7220 */ /* 0x040fe20000410000 */
[----:B------:R-:W-:Y:S01]  /*a660*/  FMUL.FTZ R51, R34, R38 ;  /* 0x0000002622337220 */ /* 0x000fe20000410000 */
[----:B------:R-:W-:Y:S01]  /*a670*/  FFMA.FTZ R52, R47, R29, -R52 ;  /* 0x0000001d2f347223 */ /* 0x000fe20000010834 */
[----:B------:R-:W-:Y:S01]  /*a680*/  F2FP.BF16.F32.PACK_AB R35, R35, R50 ;  /* 0x000000322323723e */ /* 0x000fe200000010ff */
[----:B------:R-:W-:Y:S01]  /*a690*/  FFMA.FTZ R29, R49, R38, -R30 ;  /* 0x00000026311d7223 */ /* 0x000fe2000001081e */
[----:B------:R-:W-:Y:S01]  /*a6a0*/  FFMA.FTZ R41, R47, R32, R41 ;  /* 0x000000202f297223 */ /* 0x000fe20000010029 */
[----:B------:R-:W-:Y:S01]  /*a6b0*/  FFMA.FTZ R42, R49, R42, R51 ;  /* 0x0000002a312a7223 */ /* 0x000fe20000010033 */
[----:B------:R-:W-:-:S02]  /*a6c0*/  F2FP.BF16.F32.PACK_AB R43, R46, R43 ;  /* 0x0000002b2e2b723e */ /* 0x000fc400000010ff */
[----:B------:R-:W-:Y:S02]  /*a6d0*/  F2FP.BF16.F32.PACK_AB R44, R45, R44 ;  /* 0x0000002c2d2c723e */ /* 0x000fe400000010ff */
[----:B------:R-:W-:Y:S01]  /*a6e0*/  F2FP.BF16.F32.PACK_AB R48, R31, R48 ;  /* 0x000000301f30723e */ /* 0x000fe200000010ff */
[----:B------:R-:W-:Y:S01]  /*a6f0*/  IMAD.MOV.U32 R31, RZ, RZ, R35 ;  /* 0x000000ffff1f7224 */ /* 0x000fe200078e0023 */
[----:B------:R-:W-:Y:S02]  /*a700*/  F2FP.BF16.F32.PACK_AB R54, R53, R54 ;  /* 0x000000363536723e */ /* 0x000fe400000010ff */
[----:B------:R-:W-:Y:S01]  /*a710*/  F2FP.BF16.F32.PACK_AB R32, R28, R33 ;  /* 0x000000211c20723e */ /* 0x000fe200000010ff */
[----:B------:R-:W-:Y:S01]  /*a720*/  IMAD.MOV.U32 R33, RZ, RZ, R44 ;  /* 0x000000ffff217224 */ /* 0x000fe200078e002c */
[----:B------:R-:W-:Y:S01]  /*a730*/  F2FP.BF16.F32.PACK_AB R30, R29, R52 ;  /* 0x000000341d1e723e */ /* 0x000fe200000010ff */
[----:B------:R-:W-:Y:S01]  /*a740*/  IMAD.MOV.U32 R28, RZ, RZ, R54 ;  /* 0x000000ffff1c7224 */ /* 0x000fe200078e0036 */
[----:B------:R-:W-:Y:S01]  /*a750*/  F2FP.BF16.F32.PACK_AB R34, R42, R41 ;  /* 0x000000292a22723e */ /* 0x000fe200000010ff */
[----:B------:R-:W-:-:S02]  /*a760*/  IMAD.MOV.U32 R29, RZ, RZ, R43 ;  /* 0x000000ffff1d7224 */ /* 0x000fc400078e002b */
[----:B------:R-:W-:-:S07]  /*a770*/  IMAD.MOV.U32 R35, RZ, RZ, R48 ;  /* 0x000000ffff237224 */ /* 0x000fce00078e0030 */
.L_x_1549:
[----:B------:R-:W-:Y:S05]  /*a780*/  BSYNC B1 ;  /* 0x0000000000017941 */ /* 0x000fea0003800000 */
.L_x_1548:
[----:B0-----:R0:W-:Y:S01]  /*a790*/  STG.E.128 desc[UR46][R36.64], R28 ;  /* 0x0000001c24007986 */ /* 0x0011e2000c101d2e */
[----:B------:R-:W-:-:S13]  /*a7a0*/  ISETP.GE.AND P3, PT, R39, R144, PT ;  /* 0x000000902700720c */ /* 0x000fda0003f66270 */
[----:B------:R-:W-:Y:S05]  /*a7b0*/  @P3 BRA `(.L_x_1498) ;  /* 0x0000000000fc3947 */ /* 0x000fea0003800000 */
[--C-:B------:R-:W-:Y:S02]  /*a7c0*/  IADD3 R124, P3, P4, R86, R124, R39.reuse ;  /* 0x0000007c567c7210 */ /* 0x100fe40007c7e027 */
[----:B------:R-:W-:-:S04]  /*a7d0*/  SHF.R.S32.HI R39, RZ, 0x1f, R39 ;  /* 0x0000001fff277819 */ /* 0x000fc80000011427 */
[----:B------:R-:W-:Y:S02]  /*a7e0*/  IADD3.X R40, R85, R40, R39, P3, P4 ;  /* 0x0000002855287210 */ /* 0x000fe40001fe8427 */
[----:B------:R-:W-:-:S04]  /*a7f0*/  LEA R114, P3, R124, R114, 0x1 ;  /* 0x000000727c727211 */ /* 0x000fc800078608ff */
[----:B------:R-:W-:-:S05]  /*a800*/  LEA.HI.X R115, R124, R115, R40, 0x1, P3 ;  /* 0x000000737c737211 */ /* 0x000fca00018f0c28 */
[----:B--2---:R2:W-:Y:S01]  /*a810*/  STG.E.128 desc[UR46][R114.64], R32 ;  /* 0x0000002072007986 */ /* 0x0045e2000c101d2e */
[----:B------:R-:W-:Y:S05]  /*a820*/  BRA `(.L_x_1498) ;  /* 0x0000000000e07947 */ /* 0x000fea0003800000 */
.L_x_1465:
[----:B------:R-:W2:Y:S02]  /*a830*/  LDL R28, [R1+0x3c] ;  /* 0x00003c00011c7983 */ /* 0x000ea40000100800 */
[----:B--2---:R-:W-:-:S13]  /*a840*/  R2UR UR4, R28 ;  /* 0x000000001c0472ca */ /* 0x004fda00000e0000 */
[----:B------:R-:W-:-:S06]  /*a850*/  UISETP.NE.AND UP0, UPT, UR4, 0x3, UPT ;  /* 0x000000030400788c */ /* 0x000fcc000bf05270 */
[----:B------:R-:W-:-:S13]  /*a860*/  PLOP3.LUT P2, PT, PT, PT, UP0, 0x80, 0x0 ;  /* 0x000000000000781c */ /* 0x000fda0003f4f008 */
[----:B------:R-:W-:Y:S05]  /*a870*/  @!P2 BRA `(.L_x_1550) ;  /* 0x000000000004a947 */ /* 0x000fea0003800000 */
[----:B------:R-:W-:Y:S01]  /*a880*/  BPT.TRAP 0x1 ;  /* 0x000000040000795c */ /* 0x000fe20000300000 */
.L_x_1550:
[----:B------:R-:W-:Y:S01]  /*a890*/  IMAD R3, R16, 0x8, R2 ;  /* 0x0000000810037824 */ /* 0x000fe200078e0202 */
[----:B------:R-:W-:Y:S01]  /*a8a0*/  SHF.L.U32 R0, R167, 0x1f, RZ ;  /* 0x0000001fa7007819 */ /* 0x000fe200000006ff */
[----:B------:R-:W-:Y:S01]  /*a8b0*/  IMAD R4, R24, -0x60, R25 ;  /* 0xffffffa018047824 */ /* 0x000fe200078e0219 */
[----:B------:R-:W-:Y:S02]  /*a8c0*/  BSSY B1, `(.L_x_1551) ;  /* 0x0000005000017945 */ /* 0x000fe40003800000 */
[----:B------:R-:W0:Y:S02]  /*a8d0*/  SYNCS.PHASECHK.TRANS64.TRYWAIT P4, [R3+URZ+0x2a890], R0 ;  /* 0x02a89000030075a7 */ /* 0x000e24000808017f */
[----:B------:R-:W-:-:S04]  /*a8e0*/  VIMNMX R4, R4, 0x60, PT ;  /* 0x0000006004047848 */ /* 0x000fc80003fe0100 */
[----:B------:R-:W-:Y:S01]  /*a8f0*/  ISETP.GE.AND P3, PT, R162, R4, PT ;  /* 0x00000004a200720c */ /* 0x000fe20003f66270 */
[----:B0-----:R-:W-:-:S12]  /*a900*/  @!P4 BRA `(.L_x_1552) ;  /* 0x0000022000a8c947 */ /* 0x001fd80003800000 */
.L_x_1921:
[----:B------:R-:W-:Y:S05]  /*a910*/  BSYNC B1 ;  /* 0x0000000000017941 */ /* 0x000fea0003800000 */
.L_x_1551:
[----:B------:R-:W-:Y:S04]  /*a920*/  BSSY B1, `(.L_x_1553) ;  /* 0x0000014000017945 */ /* 0x000fe80003800000 */
[----:B------:R-:W-:Y:S05]  /*a930*/  @P3 BRA `(.L_x_1554) ;  /* 0x0000000000483947 */ /* 0x000fea0003800000 */
[----:B------:R-:W-:Y:S02]  /*a940*/  ISETP.NE.AND P4, PT, R11, RZ, PT ;  /* 0x000000ff0b00720c */ /* 0x000fe40003f85270 */
[----:B------:R-:W-:-:S11]  /*a950*/  ISETP.NE.AND P3, PT, R10, RZ, PT ;  /* 0x000000ff0a00720c */ /* 0x000fd60003f65270 */
[----:B------:R-:W1:Y:S04]  /*a960*/  @P4 LDS.128 R28, [R39] ;  /* 0x00000000271c4984 */ /* 0x000e680000000c00 */
[----:B------:R-:W2:Y:S04]  /*a970*/  @P3 LDS.128 R32, [R38] ;  /* 0x0000000026203984 */ /* 0x000ea80000000c00 */
[----:B-1----:R-:W-:Y:S01]  /*a980*/  @P4 STG.E.128 desc[UR46][R40.64], R28 ;  /* 0x0000001c28004986 */ /* 0x002fe2000c101d2e */
[----:B------:R-:W-:-:S03]  /*a990*/  ISETP.NE.AND P4, PT, R9, RZ, PT ;  /* 0x000000ff0900720c */ /* 0x000fc60003f85270 */
[----:B--2---:R-:W-:Y:S01]  /*a9a0*/  @P3 STG.E.128 desc[UR46][R40.64+0x40], R32 ;  /* 0x0000402028003986 */ /* 0x004fe2000c101d2e */
[----:B------:R-:W-:-:S09]  /*a9b0*/  ISETP.NE.AND P3, PT, R8, RZ, PT ;  /* 0x000000ff0800720c */ /* 0x000fd20003f65270 */
[----:B------:R-:W1:Y:S04]  /*a9c0*/  @P4 LDS.128 R28, [R39+0x3000] ;  /* 0x00300000271c4984 */ /* 0x000e680000000c00 */
[----:B------:R-:W2:Y:S04]  /*a9d0*/  @P3 LDS.128 R32, [R38+0x3000] ;  /* 0x0030000026203984 */ /* 0x000ea80000000c00 */
[----:B-1----:R-:W-:Y:S01]  /*a9e0*/  @P4 STG.E.128 desc[UR46][R40.64+0x80], R28 ;  /* 0x0000801c28004986 */ /* 0x002fe2000c101d2e */
[----:B------:R-:W-:-:S03]  /*a9f0*/  ISETP.NE.AND P4, PT, R6, RZ, PT ;  /* 0x000000ff0600720c */ /* 0x000fc60003f85270 */
[----:B--2---:R-:W-:Y:S01]  /*aa00*/  @P3 STG.E.128 desc[UR46][R40.64+0xc0], R32 ;  /* 0x0000c02028003986 */ /* 0x004fe2000c101d2e */
[----:B------:R-:W-:-:S09]  /*aa10*/  ISETP.NE.AND P3, PT, R7, RZ, PT ;  /* 0x000000ff0700720c */ /* 0x000fd20003f65270 */
[----:B------:R-:W1:Y:S04]  /*aa20*/  @P4 LDS.128 R32, [R38+0x6000] ;  /* 0x0060000026204984 */ /* 0x000e680000000c00 */
[----:B------:R-:W2:Y:S04]  /*aa30*/  @P3 LDS.128 R28, [R39+0x6000] ;  /* 0x00600000271c3984 */ /* 0x000ea80000000c00 */
[----:B-1----:R1:W-:Y:S04]  /*aa40*/  @P4 STG.E.128 desc[UR46][R40.64+0x140], R32 ;  /* 0x0001402028004986 */ /* 0x0023e8000c101d2e */
[----:B--2---:R1:W-:Y:S02]  /*aa50*/  @P3 STG.E.128 desc[UR46][R40.64+0x100], R28 ;  /* 0x0001001c28003986 */ /* 0x0043e4000c101d2e */
.L_x_1554:
[----:B------:R-:W-:Y:S05]  /*aa60*/  BSYNC B1 ;  /* 0x0000000000017941 */ /* 0x000fea0003800000 */
.L_x_1553:
[----:B------:R-:W-:-:S13]  /*aa70*/  ISETP.GE.AND P3, PT, R189, R4, PT ;  /* 0x00000004bd00720c */ /* 0x000fda0003f66270 */
[----:B------:R-:W-:Y:S05]  /*aa80*/  @P3 BRA `(.L_x_1498) ;  /* 0x0000000000483947 */ /* 0x000fea0003800000 */
[----:B------:R-:W-:Y:S02]  /*aa90*/  ISETP.NE.AND P4, PT, R11, RZ, PT ;  /* 0x000000ff0b00720c */ /* 0x000fe40003f85270 */
[----:B------:R-:W-:-:S11]  /*aaa0*/  ISETP.NE.AND P3, PT, R9, RZ, PT ;  /* 0x000000ff0900720c */ /* 0x000fd60003f65270 */
[----:B-1----:R-:W1:Y:S04]  /*aab0*/  @P4 LDS.128 R28, [R39+0x2000] ;  /* 0x00200000271c4984 */ /* 0x002e680000000c00 */
[----:B------:R-:W2:Y:S04]  /*aac0*/  @P3 LDS.128 R32, [R39+0x5000] ;  /* 0x0050000027203984 */ /* 0x000ea80000000c00 */
        /* <DEDUP_REMOVED lines=14> */
.L_x_1498:
[----:B------:R-:W-:Y:S05]  /*abb0*/  BSYNC B0 ;  /* 0x0000000000007941 */ /* 0x000fea0003800000 */
.L_x_1464:
        /* <DEDUP_REMOVED lines=17> */
.L_x_1556:
[----:B------:R-:W-:Y:S05]  /*acd0*/  BSYNC B0 ;  /* 0x0000000000007941 */ /* 0x000fea0003800000 */
.L_x_1555:
[----:B------:R-:W1:Y:S01]  /*ace0*/  SYNCS.PHASECHK.TRANS64.TRYWAIT P4, [R3+URZ+0x2a8b0], R0 ;  /* 0x02a8b000030075a7 */ /* 0x000e62000808017f */
[----:B0-----:R-:W-:Y:S01]  /*acf0*/  IMAD R28, R16, 0x3000, R26 ;  /* 0x00003000101c7824 */ /* 0x001fe200078e021a */
[----:B------:R-:W-:Y:S01]  /*ad00*/  ULDC.64 UR44, c[0x0][0x328] ;  /* 0x0000ca00002c7ab9 */ /* 0x000fe20000000a00 */
[----:B------:R-:W-:Y:S01]  /*ad10*/  ULDC.64 UR60, c[0x0][0x318] ;  /* 0x0000c600003c7ab9 */ /* 0x000fe20000000a00 */
[----:B------:R-:W-:Y:S01]  /*ad20*/  BSSY B0, `(.L_x_1557) ;  /* 0x0000004000007945 */ /* 0x000fe20003800000 */
[----:B------:R-:W-:Y:S01]  /*ad30*/  ISETP.GE.AND P2, PT, R162, R4, PT ;  /* 0x00000004a200720c */ /* 0x000fe20003f46270 */
[----:B------:R-:W-:Y:S02]  /*ad40*/  IMAD.IADD R29, R129, 0x1, R28 ;  /* 0x00000001811d7824 */ /* 0x000fe400078e021c */
[----:B-1----:R-:W-:Y:S10]  /*ad50*/  @!P4 BRA `(.L_x_1558) ;  /* 0x0000021c00a8c947 */ /* 0x002ff40003800000 */
.L_x_1922:
[----:B------:R-:W-:Y:S05]  /*ad60*/  BSYNC B0 ;  /* 0x0000000000007941 */ /* 0x000fea0003800000 */
.L_x_1557:
[----:B------:R-:W-:Y:S01]  /*ad70*/  BSSY B0, `(.L_x_1559) ;  /* 0x000001a000007945 */ /* 0x000fe20003800000 */
[----:B0-----:R-:W-:Y:S02]  /*ad80*/  IMAD R0, R28, 0x2, R118 ;  /* 0x000000021c007824 */ /* 0x001fe400078e0276 */
[----:B------:R-:W-:-:S04]  /*ad90*/  IMAD.WIDE R36, R24, 0x60, R120 ;  /* 0x0000006018247825 */ /* 0x000fc800078e0278 */
[----:B------:R-:W-:Y:S01]  /*ada0*/  IMAD R40, R29, 0x2, R118 ;  /* 0x000000021d287824 */ /* 0x000fe200078e0276 */
[----:B------:R-:W-:Y:S06]  /*adb0*/  @P2 BRA `(.L_x_1560) ;  /* 0x0000000000542947 */ /* 0x000fec0003800000 */
[----:B------:R-:W-:Y:S01]  /*adc0*/  IMAD R31, R37, UR44, RZ ;  /* 0x0000002c251f7c24 */ /* 0x000fe2000f8e02ff */
[----:B------:R-:W-:Y:S01]  /*add0*/  ULDC UR4, c[0x0][0x320] ;  /* 0x0000c80000047ab9 */ /* 0x000fe20000000800 */
[----:B------:R-:W-:Y:S01]  /*ade0*/  IMAD.MOV.U32 R28, RZ, RZ, R88 ;  /* 0x000000ffff1c7224 */ /* 0x000fe200078e0058 */
[----:B------:R-:W-:Y:S01]  /*adf0*/  ISETP.GE.AND P4, PT, R18, UR4, PT ;  /* 0x0000000412007c0c */ /* 0x000fe2000bf86270 */
[----:B------:R-:W-:Y:S02]  /*ae00*/  IMAD.MOV.U32 R29, RZ, RZ, R5 ;  /* 0x000000ffff1d7224 */ /* 0x000fe400078e0005 */
[C---:B------:R-:W-:Y:S02]  /*ae10*/  IMAD R31, R36.reuse, UR45, R31 ;  /* 0x0000002d241f7c24 */ /* 0x040fe4000f8e021f */
[----:B------:R-:W-:-:S04]  /*ae20*/  IMAD.WIDE.U32 R28, R36, UR44, R28 ;  /* 0x0000002c241c7c25 */ /* 0x000fc8000f8e001c */
[----:B------:R-:W-:Y:S01]  /*ae30*/  IMAD.IADD R29, R29, 0x1, R31 ;  /* 0x000000011d1d7824 */ /* 0x000fe200078e021f */
[----:B------:R-:W-:-:S04]  /*ae40*/  LEA R38, P2, R28, UR60, 0x1 ;  /* 0x0000003c1c267c11 */ /* 0x000fc8000f8408ff */
[----:B------:R-:W-:Y:S02]  /*ae50*/  LEA.HI.X R39, R28, UR61, R29, 0x1, P2 ;  /* 0x0000003d1c277c11 */ /* 0x000fe400090f0c1d */
[----:B------:R-:W-:Y:S01]  /*ae60*/  ISETP.GE.AND P2, PT, R165, UR4, PT ;  /* 0x00000004a5007c0c */ /* 0x000fe2000bf46270 */
[----:B------:R-:W0:-:S12]  /*ae70*/  @!P4 LDS.128 R28, [R0] ;  /* 0x00000000001cc984 */ /* 0x000e180000000c00 */
[----:B------:R-:W1:Y:S04]  /*ae80*/  @!P2 LDS.128 R32, [R40] ;  /* 0x000000002820a984 */ /* 0x000e680000000c00 */
[----:B0-----:R-:W-:Y:S01]  /*ae90*/  @!P4 STG.E.128 desc[UR46][R38.64], R28 ;  /* 0x0000001c2600c986 */ /* 0x001fe2000c101d2e */
[----:B------:R-:W-:-:S03]  /*aea0*/  ISETP.GE.AND P4, PT, R166, UR4, PT ;  /* 0x00000004a6007c0c */ /* 0x000fc6000bf86270 */
[----:B-1----:R-:W-:Y:S01]  /*aeb0*/  @!P2 STG.E.128 desc[UR46][R38.64+0x40], R32 ;  /* 0x000040202600a986 */ /* 0x002fe2000c101d2e */
[----:B------:R-:W-:-:S09]  /*aec0*/  ISETP.GE.AND P2, PT, R104, UR4, PT ;  /* 0x0000000468007c0c */ /* 0x000fd2000bf46270 */
[----:B------:R-:W0:Y:S04]  /*aed0*/  @!P4 LDS.128 R28, [R0+0x3000] ;  /* 0x00300000001cc984 */ /* 0x000e280000000c00 */
[----:B------:R-:W1:Y:S04]  /*aee0*/  @!P2 LDS.128 R32, [R40+0x3000] ;  /* 0x003000002820a984 */ /* 0x000e680000000c00 */
[----:B0-----:R0:W-:Y:S04]  /*aef0*/  @!P4 STG.E.128 desc[UR46][R38.64+0x80], R28 ;  /* 0x0000801c2600c986 */ /* 0x0011e8000c101d2e */
[----:B-1----:R0:W-:Y:S02]  /*af00*/  @!P2 STG.E.128 desc[UR46][R38.64+0xc0], R32 ;  /* 0x0000c0202600a986 */ /* 0x0021e4000c101d2e */
.L_x_1560:
[----:B------:R-:W-:Y:S05]  /*af10*/  BSYNC B0 ;  /* 0x0000000000007941 */ /* 0x000fea0003800000 */
.L_x_1559:
[----:B------:R-:W-:Y:S01]  /*af20*/  ISETP.GE.AND P2, PT, R189, R4, PT ;  /* 0x00000004bd00720c */ /* 0x000fe20003f46270 */
[----:B------:R-:W-:-:S12]  /*af30*/  BSSY B0, `(.L_x_1561) ;  /* 0x0000018000007945 */ /* 0x000fd80003800000 */
[----:B------:R-:W-:Y:S05]  /*af40*/  @P2 BRA `(.L_x_1562) ;  /* 0x0000000000582947 */ /* 0x000fea0003800000 */
[----:B0-----:R-:W-:Y:S01]  /*af50*/  IADD3 R31, P2, R36, 0x40, RZ ;  /* 0x00000040241f7810 */ /* 0x001fe20007f5e0ff */
[----:B------:R-:W-:Y:S01]  /*af60*/  IMAD.MOV.U32 R4, RZ, RZ, R88 ;  /* 0x000000ffff047224 */ /* 0x000fe200078e0058 */
[----:B------:R-:W-:Y:S02]  /*af70*/  ULDC UR4, c[0x0][0x320] ;  /* 0x0000c80000047ab9 */ /* 0x000fe40000000800 */
[----:B------:R-:W-:Y:S01]  /*af80*/  ISETP.GE.AND P4, PT, R18, UR4, PT ;  /* 0x0000000412007c0c */ /* 0x000fe2000bf86270 */
[----:B------:R-:W-:Y:S02]  /*af90*/  IMAD.X R36, RZ, RZ, R37, P2 ;  /* 0x000000ffff247224 */ /* 0x000fe400010e0625 */
[----:B------:R-:W-:-:S04]  /*afa0*/  IMAD.WIDE.U32 R28, R31, UR44, R4 ;  /* 0x0000002c1f1c7c25 */ /* 0x000fc8000f8e0004 */
[----:B------:R-:W-:-:S04]  /*afb0*/  IMAD R36, R36, UR44, RZ ;  /* 0x0000002c24247c24 */ /* 0x000fc8000f8e02ff */
[----:B------:R-:W-:Y:S01]  /*afc0*/  IMAD R31, R31, UR45, R36 ;  /* 0x0000002d1f1f7c24 */ /* 0x000fe2000f8e0224 */
[----:B------:R-:W-:-:S03]  /*afd0*/  LEA R36, P2, R28, UR60, 0x1 ;  /* 0x0000003c1c247c11 */ /* 0x000fc6000f8408ff */
[----:B------:R-:W-:-:S05]  /*afe0*/  IMAD.IADD R29, R29, 0x1, R31 ;  /* 0x000000011d1d7824 */ /* 0x000fca00078e021f */
[----:B------:R-:W-:Y:S02]  /*aff0*/  LEA.HI.X R37, R28, UR61, R29, 0x1, P2 ;  /* 0x0000003d1c257c11 */ /* 0x000fe400090f0c1d */
[----:B------:R-:W-:Y:S01]  /*b000*/  ISETP.GE.AND P2, PT, R166, UR4, PT ;  /* 0x00000004a6007c0c */ /* 0x000fe2000bf46270 */
[----:B------:R-:W0:-:S12]  /*b010*/  @!P4 LDS.128 R28, [R0+0x2000] ;  /* 0x00200000001cc984 */ /* 0x000e180000000c00 */
[----:B------:R-:W1:Y:S04]  /*b020*/  @!P2 LDS.128 R32, [R0+0x5000] ;  /* 0x005000000020a984 */ /* 0x000e680000000c00 */
        /* <DEDUP_REMOVED lines=8> */
.L_x_1562:
[----:B------:R-:W-:Y:S05]  /*b0b0*/  BSYNC B0 ;  /* 0x0000000000007941 */ /* 0x000fea0003800000 */
.L_x_1561:
[----:B------:R-:W-:Y:S01]  /*b0c0*/  @!PT LDS RZ, [RZ] ;  /* 0x00000000fffff984 */ /* 0x000fe20000000800 */
[----:B------:R-:W-:Y:S01]  /*b0d0*/  @!PT LDS RZ, [RZ] ;  /* 0x00000000fffff984 */ /* 0x000fe20000000800 */
[----:B------:R-:W-:Y:S01]  /*b0e0*/  @!PT LDS RZ, [RZ] ;  /* 0x00000000fffff984 */ /* 0x000fe20000000800 */
[----:B------:R-:W-:Y:S01]  /*b0f0*/  @!PT LDS RZ, [RZ] ;  /* 0x00000000fffff984 */ /* 0x000fe20000000800 */
[----:B------:R1:W-:Y:S06]  /*b100*/  MEMBAR.ALL.CTA ;  /* 0x0000000000007992 */ /* 0x0003ec0000008000 */
[----:B-1----:R-:W1:Y:S01]  /*b110*/  FENCE.VIEW.ASYNC.S ;  /* 0x00000000000073c6 */ /* 0x002e620000000000 */
[----:B------:R-:W-:Y:S01]  /*b120*/  @!P3 VIADD R3, R3, 0x2a8c0 ;  /* 0x0002a8c00303b836 */ /* 0x000fe20000000000 */
[----:B-1----:R1:W-:Y:S01]  /*b130*/  BAR.SYNC.DEFER_BLOCKING R222, 0x80 ;  /* 0x000200de0000751d */ /* 0x0023e20000010000 */
[----:B------:R-:W-:Y:S01]  /*b140*/  LOP3.LUT P4, RZ, R17, 0x2, RZ, 0xc0, !PT ;  /* 0x0000000211ff7812 */ /* 0x000fe2000788c0ff */
[----:B------:R-:W-:-:S02]  /*b150*/  VIADD R16, R16, 0x1 ;  /* 0x0000000110107836 */ /* 0x000fc40000000000 */
[----:B------:R-:W-:Y:S02]  /*b160*/  @!P3 PRMT R3, RZ, 0x654, R3 ;  /* 0x00000654ff03b816 */ /* 0x000fe40000000003 */
[----:B------:R-:W-:Y:S02]  /*b170*/  PLOP3.LUT P2, PT, PT, PT, PT, 0x8, 0x0 ;  /* 0x000000000000781c */ /* 0x000fe40003f4e170 */
[----:B------:R1:W-:Y:S01]  /*b180*/  @!P3 SYNCS.ARRIVE.TRANS64.RED.A1T0 RZ, [R3+URZ], RZ ;  /* 0x000000ff03ffb9a7 */ /* 0x0003e2000810043f */
[----:B------:R-:W-:-:S04]  /*b190*/  ISETP.NE.AND P3, PT, R16, 0x2, PT ;  /* 0x000000021000780c */ /* 0x000fc80003f65270 */
[----:B------:R-:W-:Y:S02]  /*b1a0*/  SEL R0, RZ, 0x1, P3 ;  /* 0x00000001ff007807 */ /* 0x000fe40001800000 */
[----:B------:R-:W-:Y:S02]  /*b1b0*/  SEL R16, R16, RZ, P3 ;  /* 0x000000ff10107207 */ /* 0x000fe40001800000 */
[----:B------:R-:W-:Y:S01]  /*b1c0*/  LOP3.LUT R167, R167, R0, RZ, 0x3c, !PT ;  /* 0x00000000a7a77212 */ /* 0x000fe200078e3cff */
[----:B------:R-:W-:Y:S06]  /*b1d0*/  @P4 BRA `(.L_x_1563) ;  /* 0xffffff7c00844947 */ /* 0x000fec000383ffff */
.L_x_1459:
[----:B------:R-:W3:Y:S01]  /*b1e0*/  LDC R0, c[0x0][0x448] ;  /* 0x00011200ff007b82 */ /* 0x000ee20000000800 */
[----:B------:R-:W-:Y:S01]  /*b1f0*/  IADD3 R7, R164, 0x1, -R163 ;  /* 0x00000001a4077810 */ /* 0x000fe20007ffe8a3 */
[----:B------:R-:W-:Y:S06]  /*b200*/  BSSY B0, `(.L_x_1564) ;  /* 0x000000d000007945 */ /* 0x000fec0003800000 */
[----:B------:R-:W4:Y:S01]  /*b210*/  LDC.64 R4, c[0x0][0x9e0] ;  /* 0x00027800ff047b82 */ /* 0x000f220000000a00 */
[----:B---3--:R-:W-:Y:S01]  /*b220*/  ISETP.NE.AND P1, PT, R0, 0x1, PT ;  /* 0x000000010000780c */ /* 0x008fe20003f25270 */
[----:B------:R-:W-:Y:S01]  /*b230*/  VIADD R0, R178, 0x7f ;  /* 0x0000007fb2007836 */ /* 0x000fe20000000000 */
[----:B----4-:R-:W-:-:S11]  /*b240*/  ISETP.GE.AND P3, PT, R5, 0x1, PT ;  /* 0x000000010500780c */ /* 0x010fd60003f66270 */
[----:B-1----:R-:W1:Y:S08]  /*b250*/  @P1 LDC R3, c[0x0][0x44c] ;  /* 0x00011300ff031b82 */ /* 0x002e700000000800 */
[----:B------:R-:W3:Y:S01]  /*b260*/  @P1 LDC R6, c[0x0][0x450] ;  /* 0x00011400ff061b82 */ /* 0x000ee20000000800 */
[----:B-1----:R-:W-:-:S05]  /*b270*/  @P1 IMAD.HI.U32 R3, R0, R3, RZ ;  /* 0x0000000300031227 */ /* 0x002fca00078e00ff */
[----:B---3--:R-:W-:-:S05]  /*b280*/  @P1 SHF.R.U32.HI R0, RZ, R6, R3 ;  /* 0x00000006ff001219 */ /* 0x008fca0000011603 */
[----:B------:R-:W-:Y:S01]  /*b290*/  IMAD.IADD R3, R7, 0x1, R0 ;  /* 0x0000000107037824 */ /* 0x000fe200078e0200 */
[----:B------:R-:W-:Y:S06]  /*b2a0*/  @P2 BRA `(.L_x_1565) ;  /* 0x0000000000082947 */ /* 0x000fec0003800000 */
[----:B------:R-:W1:Y:S02]  /*b2b0*/  FENCE.VIEW.ASYNC.G ;  /* 0x00000000000073c6 */ /* 0x000e640000000100 */
[----:B-1----:R-:W-:Y:S06]  /*b2c0*/  BAR.ARV 0xc, 0x180 ;  /* 0x0306000000007b1d */ /* 0x002fec0000002000 */
.L_x_1565:
[----:B------:R-:W-:Y:S05]  /*b2d0*/  BSYNC B0 ;  /* 0x0000000000007941 */ /* 0x000fea0003800000 */
.L_x_1564:
[----:B------:R-:W-:Y:S01]  /*b2e0*/  IMAD.IADD R4, R3, 0x1, R4 ;  /* 0x0000000103047824 */ /* 0x000fe200078e0204 */
[----:B------:R-:W-:Y:S06]  /*b2f0*/  @!P3 BRA `(.L_x_1566) ;  /* 0x000000000048b947 */ /* 0x000fec0003800000 */
[C---:B------:R-:W-:Y:S01]  /*b300*/  ISETP.GT.AND P0, PT, R3.reuse, RZ, PT ;  /* 0x000000ff0300720c */ /* 0x040fe20003f04270 */
[----:B------:R-:W-:Y:S01]  /*b310*/  BSSY B0, `(.L_x_1567) ;  /* 0x000000e000007945 */ /* 0x000fe20003800000 */
[----:B------:R-:W-:-:S11]  /*b320*/  VIADD R0, R3, 0xffffffff ;  /* 0xffffffff03007836 */ /* 0x000fd60000000000 */
[----:B------:R-:W-:Y:S05]  /*b330*/  @P0 BRA `(.L_x_1568) ;  /* 0x00000000001c0947 */ /* 0x000fea0003800000 */
[----:B------:R-:W-:Y:S01]  /*b340*/  ISETP.NE.AND P0, PT, R5, 0x1, PT ;  /* 0x000000010500780c */ /* 0x000fe20003f05270 */
[----:B------:R-:W-:-:S12]  /*b350*/  IMAD.MOV R3, RZ, RZ, -R3 ;  /* 0x000000ffff037224 */ /* 0x000fd800078e0a03 */
[----:B------:R-:W1:Y:S02]  /*b360*/  @P0 LDC.64 R6, c[0x0][0x9e8] ;  /* 0x00027a00ff060b82 */ /* 0x000e640000000a00 */
[----:B-1----:R-:W-:-:S05]  /*b370*/  @P0 IMAD.HI.U32 R0, R3, R6, RZ ;  /* 0x0000000603000227 */ /* 0x002fca00078e00ff */
[----:B------:R-:W-:-:S04]  /*b380*/  @P0 SHF.R.U32.HI R3, RZ, R7, R0 ;  /* 0x00000007ff030219 */ /* 0x000fc80000011600 */
[----:B------:R-:W-:Y:S01]  /*b390*/  LOP3.LUT R0, RZ, R3, RZ, 0x33, !PT ;  /* 0x00000003ff007212 */ /* 0x000fe200078e33ff */
[----:B------:R-:W-:Y:S06]  /*b3a0*/  BRA `(.L_x_1569) ;  /* 0x0000000000107947 */ /* 0x000fec0003800000 */
.L_x_1568:
[----:B------:R-:W-:-:S13]  /*b3b0*/  ISETP.NE.AND P0, PT, R5, 0x1, PT ;  /* 0x000000010500780c */ /* 0x000fda0003f05270 */
[----:B------:R-:W1:Y:S02]  /*b3c0*/  @P0 LDC.64 R6, c[0x0][0x9e8] ;  /* 0x00027a00ff060b82 */ /* 0x000e640000000a00 */
[----:B-1----:R-:W-:-:S05]  /*b3d0*/  @P0 IMAD.HI.U32 R6, R0, R6, RZ ;  /* 0x0000000600060227 */ /* 0x002fca00078e00ff */
[----:B------:R-:W-:-:S07]  /*b3e0*/  @P0 SHF.R.U32.HI R0, RZ, R7, R6 ;  /* 0x00000007ff000219 */ /* 0x000fce0000011606 */
.L_x_1569:
[----:B------:R-:W-:Y:S05]  /*b3f0*/  BSYNC B0 ;  /* 0x0000000000007941 */ /* 0x000fea0003800000 */
.L_x_1567:
[----:B------:R-:W-:-:S05]  /*b400*/  IMAD R3, R0, R5, R5 ;  /* 0x0000000500037224 */ /* 0x000fca00078e0205 */
[----:B------:R-:W-:-:S07]  /*b410*/  VIMNMX R4, R4, R3, PT ;  /* 0x0000000304047248 */ /* 0x000fce0003fe0100 */
.L_x_1566:
[----:B------:R-:W1:Y:S01]  /*b420*/  @P1 LDC R3, c[0x0][0x44c] ;  /* 0x00011300ff031b82 */ /* 0x000e620000000800 */
[----:B------:R-:W-:Y:S01]  /*b430*/  VIADD R4, R4, 0x5f ;  /* 0x0000005f04047836 */ /* 0x000fe20000000000 */
[----:B------:R-:W-:Y:S01]  /*b440*/  ULDC UR4, c[0x0][0x9dc] ;  /* 0x0002770000047ab9 */ /* 0x000fe20000000800 */
[----:B------:R-:W-:Y:S02]  /*b450*/  IMAD.MOV.U32 R7, RZ, RZ, R178 ;  /* 0x000000ffff077224 */ /* 0x000fe400078e00b2 */
[----:B------:R-:W-:-:S03]  /*b460*/  IMAD.HI R4, R4, 0x2aaaaaab, RZ ;  /* 0x2aaaaaab04047827 */ /* 0x000fc600078e02ff */
[----:B------:R-:W3:Y:S01]  /*b470*/  @P1 LDC R9, c[0x0][0x450] ;  /* 0x00011400ff091b82 */ /* 0x000ee20000000800 */
[----:B-1----:R-:W-:Y:S01]  /*b480*/  @P1 IMAD.HI.U32 R0, R178, R3, RZ ;  /* 0x00000003b2001227 */ /* 0x002fe200078e00ff */
[----:B------:R-:W-:-:S04]  /*b490*/  SHF.R.U32.HI R3, RZ, 0x1f, R4 ;  /* 0x0000001fff037819 */ /* 0x000fc80000011604 */
[----:B------:R-:W-:Y:S02]  /*b4a0*/  LEA.HI.SX32 R4, R4, R3, 0x1c ;  /* 0x0000000304047211 */ /* 0x000fe400078fe2ff */
[----:B---3--:R-:W-:Y:S02]  /*b4b0*/  @P1 SHF.R.U32.HI R7, RZ, R9, R0 ;  /* 0x00000009ff071219 */ /* 0x008fe40000011600 */
        /* <DEDUP_REMOVED lines=14> */
.L_x_1572:
[----:B------:R-:W-:-:S13]  /*b5a0*/  ISETP.NE.AND P0, PT, R5, 0x1, PT ;  /* 0x000000010500780c */ /* 0x000fda0003f05270 */
[----:B------:R-:W1:Y:S02]  /*b5b0*/  @P0 LDC.64 R6, c[0x0][0x9e8] ;  /* 0x00027a00ff060b82 */ /* 0x000e640000000a00 */
[----:B-1----:R-:W-:-:S05]  /*b5c0*/  @P0 IMAD.HI.U32 R4, R0, R6, RZ ;  /* 0x0000000600040227 */ /* 0x002fca00078e00ff */
[----:B------:R-:W-:-:S07]  /*b5d0*/  @P0 SHF.R.U32.HI R0, RZ, R7, R4 ;  /* 0x00000007ff000219 */ /* 0x000fce0000011604 */
.L_x_1573:
[----:B------:R-:W-:Y:S05]  /*b5e0*/  BSYNC B0 ;  /* 0x0000000000007941 */ /* 0x000fea0003800000 */
.L_x_1571:
[----:B------:R-:W-:-:S05]  /*b5f0*/  IMAD R0, R0, R5, RZ ;  /* 0x0000000500007224 */ /* 0x000fca00078e02ff */
[----:B------:R-:W-:-:S07]  /*b600*/  VIMNMX R3, R3, R0, !PT ;  /* 0x0000000003037248 */ /* 0x000fce0007fe0100 */
.L_x_1570:
[----:B------:R-:W-:Y:S01]  /*b610*/  IMAD.HI R3, R3, 0x2aaaaaab, RZ ;  /* 0x2aaaaaab03037827 */ /* 0x000fe200078e02ff */
[----:B------:R-:W-:Y:S03]  /*b620*/  BSSY B0, `(.L_x_1574) ;  /* 0x0000025000007945 */ /* 0x000fe60003800000 */
[----:B------:R-:W-:Y:S01]  /*b630*/  IMAD.MOV.U32 R5, RZ, RZ, RZ ;  /* 0x000000ffff057224 */ /* 0x000fe200078e00ff */
[----:B------:R-:W-:-:S04]  /*b640*/  SHF.R.U32.HI R0, RZ, 0x1f, R3 ;  /* 0x0000001fff007819 */ /* 0x000fc80000011603 */
[----:B------:R-:W-:-:S04]  /*b650*/  LEA.HI.SX32 R0, R3, R0, 0x1c ;  /* 0x0000000003007211 */ /* 0x000fc800078fe2ff */
        /* <DEDUP_REMOVED lines=8> */
[----:B------:R-:W1:Y:S01]  /*b6e0*/  I2F.RP R3, R6 ;  /* 0x0000000600037306 */ /* 0x000e620000209400 */
[----:B------:R-:W-:Y:S02]  /*b6f0*/  IABS R10, R11 ;  /* 0x0000000b000a7213 */ /* 0x000fe40000000000 */
[----:B------:R-:W-:-:S05]  /*b700*/  IMAD.IADD R0, R0, 0x1, -R9 ;  /* 0x0000000100007824 */ /* 0x000fca00078e0a09 */
[----:B------:R-:W-:Y:S02]  /*b710*/  IABS R8, R0 ;  /* 0x0000000000087213 */ /* 0x000fe40000000000 */
[----:B------:R-:W-:-:S04]  /*b720*/  LOP3.LUT R0, R0, R11, RZ, 0x3c, !PT ;  /* 0x0000000b00007212 */ /* 0x000fc800078e3cff */
[----:B------:R-:W-:Y:S01]  /*b730*/  ISETP.GE.AND P2, PT, R0, RZ, PT ;  /* 0x000000ff0000720c */ /* 0x000fe20003f46270 */
[----:B-1----:R-:W1:Y:S02]  /*b740*/  MUFU.RCP R3, R3 ;  /* 0x0000000300037308 */ /* 0x002e640000001000 */
[----:B-1----:R-:W-:Y:S02]  /*b750*/  VIADD R4, R3, 0xffffffe ;  /* 0x0ffffffe03047836 */ /* 0x002fe40000000000 */
[----:B------:R-:W-:-:S04]  /*b760*/  IMAD.MOV R3, RZ, RZ, -R10 ;  /* 0x000000ffff037224 */ /* 0x000fc800078e0a0a */
[----:B------:R1:W3:Y:S02]  /*b770*/  F2I.FTZ.U32.TRUNC.NTZ R5, R4 ;  /* 0x0000000400057305 */ /* 0x0002e4000021f000 */
[----:B-1----:R-:W-:Y:S02]  /*b780*/  IMAD.MOV.U32 R4, RZ, RZ, RZ ;  /* 0x000000ffff047224 */ /* 0x002fe400078e00ff */
[----:B---3--:R-:W-:-:S04]  /*b790*/  IMAD.MOV R7, RZ, RZ, -R5 ;  /* 0x000000ffff077224 */ /* 0x008fc800078e0a05 */
        /* <DEDUP_REMOVED lines=13> */
.L_x_1575:
[----:B------:R-:W-:Y:S05]  /*b870*/  BSYNC B0 ;  /* 0x0000000000007941 */ /* 0x000fea0003800000 */
.L_x_1574:
[-C--:B------:R-:W-:Y:S01]  /*b880*/  IMAD R180, R190, R5.reuse, R9 ;  /* 0x00000005beb47224 */ /* 0x080fe200078e0209 */
        /* <DEDUP_REMOVED lines=29> */
[----:B0-----:R-:W-:Y:S02]  /*ba60*/  CS2R R38, SRZ ;  /* 0x0000000000267805 */ /* 0x001fe4000001ff00 */
[----:B--2---:R-:W-:Y:S02]  /*ba70*/  CS2R R36, SRZ ;  /* 0x0000000000247805 */ /* 0x004fe4000001ff00 */
[----:B------:R-:W-:-:S02]  /*ba80*/  CS2R R98, SRZ ;  /* 0x0000000000627805 */ /* 0x000fc4000001ff00 */
[----:B------:R-:W-:Y:S02]  /*ba90*/  CS2R R90, SRZ ;  /* 0x00000000005a7805 */ /* 0x000fe4000001ff00 */
[----:B------:R-:W-:Y:S02]  /*baa0*/  CS2R R96, SRZ ;  /* 0x0000000000607805 */ /* 0x000fe4000001ff00 */
[----:B------:R-:W-:Y:S02]  /*bab0*/  CS2R R88, SRZ ;  /* 0x0000000000587805 */ /* 0x000fe4000001ff00 */
[----:B------:R-:W-:Y:S02]  /*bac0*/  CS2R R94, SRZ ;  /* 0x00000000005e7805 */ /* 0x000fe4000001ff00 */
[----:B------:R-:W-:Y:S01]  /*bad0*/  CS2R R20, SRZ ;  /* 0x0000000000147805 */ /* 0x000fe2000001ff00 */
[----:B------:R-:W-:Y:S06]  /*bae0*/  @!P1 BRA `(.L_x_1576) ;  /* 0x0000015000789947 */ /* 0x000fec0003800000 */
[----:B------:R-:W2:Y:S04]  /*baf0*/  LDL R4, [R1+0x7c] ;  /* 0x00007c0001047983 */ /* 0x000ea80000100800 */
[----:B------:R-:W3:Y:S04]  /*bb00*/  LDL R6, [R1+0x74] ;  /* 0x0000740001067983 */ /* 0x000ee80000100800 */
[----:B--2---:R-:W0:Y:S01]  /*bb10*/  SHFL.IDX PT, R0, R4, RZ, 0x1f ;  /* 0x00001fff04007589 */ /* 0x004e2200000e0000 */
[----:B---3--:R-:W-:-:S13]  /*bb20*/  R2UR UR4, R6 ;  /* 0x00000000060472ca */ /* 0x008fda00000e0000 */
[----:B------:R-:W-:Y:S01]  /*bb30*/  ULOP3.LUT UP0, URZ, UR4, 0x1bf, URZ, 0xc0, !UPT ;  /* 0x000001bf043f7892 */ /* 0x000fe2000f80c03f */
[----:B0-----:R-:W-:-:S04]  /*bb40*/  LEA.HI R3, R0, R0, RZ, 0x1 ;  /* 0x0000000000037211 */ /* 0x001fc800078f08ff */
[----:B------:R-:W-:Y:S02]  /*bb50*/  LOP3.LUT R3, R3, 0x1e, RZ, 0xc0, !PT ;  /* 0x0000001e03037812 */ /* 0x000fe400078ec0ff */
[----:B------:R-:W-:-:S03]  /*bb60*/  PLOP3.LUT P0, PT, PT, PT, UP0, 0x80, 0x0 ;  /* 0x000000000000781c */ /* 0x000fc60003f0f008 */
[----:B------:R-:W-:-:S05]  /*bb70*/  IMAD.IADD R3, R0, 0x1, -R3 ;  /* 0x0000000100037824 */ /* 0x000fca00078e0a03 */
[----:B------:R-:W-:-:S04]  /*bb80*/  LEA R3, R3, UR4, 0xd ;  /* 0x0000000403037c11 */ /* 0x000fc8000f8e68ff */
[----:B------:R-:W-:-:S04]  /*bb90*/  SHF.R.U32.HI R3, RZ, 0x4, R3 ;  /* 0x00000004ff037819 */ /* 0x000fc80000011603 */
[----:B------:R-:W-:Y:S01]  /*bba0*/  LOP3.LUT R68, R3, 0x3fff, RZ, 0xc0, !PT ;  /* 0x00003fff03447812 */ /* 0x000fe200078ec0ff */
[----:B------:R-:W-:Y:S06]  /*bbb0*/  @!P0 BRA `(.L_x_1577) ;  /* 0x0000000000408947 */ /* 0x000fec0003800000 */
        /* <DEDUP_REMOVED lines=15> */
[----:B-1---5:R-:W-:Y:S05]  /*bcb0*/  CALL.ABS.NOINC R14 ;  /* 0x000000000e007343 */ /* 0x022fea0003c00000 */
.L_x_1577:
        /* <DEDUP_REMOVED lines=12> */
.L_x_1581:
[----:B-1----:R1:W2:Y:S02]  /*bd80*/  SYNCS.PHASECHK.TRANS64.TRYWAIT P0, [R2+URZ+0x2a800], R3 ;  /* 0x02a80003020075a7 */ /* 0x0022a4000800017f */
[----:B--2---:R-:W-:Y:S05]  /*bd90*/  @!P0 NANOSLEEP.SYNCS 0x989680 ;  /* 0x009896800000895d */ /* 0x004fea0003900000 */
[----:B------:R-:W2:Y:S02]  /*bda0*/  @!P0 SYNCS.PHASECHK.TRANS64 P0, [R2+URZ+0x2a800], R3 ;  /* 0x02a80003020085a7 */ /* 0x000ea4000800007f */
[----:B--2---:R-:W-:Y:S05]  /*bdb0*/  @!P0 BRA `(.L_x_1581) ;  /* 0xfffffffc00f08947 */ /* 0x004fea000383ffff */
.L_x_1580:
[----:B------:R-:W-:Y:S05]  /*bdc0*/  BSYNC B0 ;  /* 0x0000000000007941 */ /* 0x000fea0003800000 */
.L_x_1579:
[----:B------:R-:W-:Y:S05]  /*bdd0*/  BRA `(.L_x_1582) ;  /* 0x0000007400107947 */ /* 0x000fea0003800000 */
.L_x_1578:
[----:B------:R-:W2:Y:S01]  /*bde0*/  LDL R0, [R1+0x74] ;  /* 0x0000740001007983 */ /* 0x000ea20000100800 */
[----:B------:R-:W-:Y:S02]  /*bdf0*/  ULDC.64 UR6, c[0x0][0x408] ;  /* 0x0001020000067ab9 */ /* 0x000fe40000000a00 */
[----:B-----5:R-:W-:Y:S01]  /*be00*/  IMAD.WIDE.U32 R26, R145, UR6, RZ ;  /* 0x00000006911a7c25 */ /* 0x020fe2000f8e00ff */
[----:B--2---:R-:W-:Y:S02]  /*be10*/  R2UR UR4, R0 ;  /* 0x00000000000472ca */ /* 0x004fe400000e0000 */
[----:B------:R-:W-:-:S11]  /*be20*/  SHF.R.S32.HI R0, RZ, 0x1f, R145 ;  /* 0x0000001fff007819 */ /* 0x000fd60000011491 */
[----:B------:R-:W-:-:S03]  /*be30*/  ULOP3.LUT UP0, URZ, UR4, 0x3ff, URZ, 0xc0, !UPT ;  /* 0x000003ff043f7892 */ /* 0x000fc6000f80c03f */
[----:B------:R-:W-:Y:S02]  /*be40*/  ULDC.64 UR4, c[0x0][0x3f8] ;  /* 0x0000fe0000047ab9 */ /* 0x000fe40000000a00 */
[C---:B------:R-:W-:Y:S01]  /*be50*/  IMAD R4, R0.reuse, UR4, RZ ;  /* 0x0000000400047c24 */ /* 0x040fe2000f8e02ff */
[----:B------:R-:W-:Y:S01]  /*be60*/  PLOP3.LUT P0, PT, PT, PT, UP0, 0x80, 0x0 ;  /* 0x000000000000781c */ /* 0x000fe20003f0f008 */
[----:B------:R-:W-:Y:S02]  /*be70*/  IMAD R0, R0, UR6, RZ ;  /* 0x0000000600007c24 */ /* 0x000fe4000f8e02ff */
[----:B------:R-:W-:-:S04]  /*be80*/  IMAD.WIDE.U32 R24, R145, UR4, RZ ;  /* 0x0000000491187c25 */ /* 0x000fc8000f8e00ff */
[C---:B------:R-:W-:Y:S02]  /*be90*/  IMAD R29, R145.reuse, UR5, R4 ;  /* 0x00000005911d7c24 */ /* 0x040fe4000f8e0204 */
[----:B------:R-:W-:Y:S02]  /*bea0*/  IMAD R31, R145, UR7, R0 ;  /* 0x00000007911f7c24 */ /* 0x000fe4000f8e0200 */
[----:B------:R-:W-:Y:S02]  /*beb0*/  IMAD.IADD R29, R29, 0x1, R25 ;  /* 0x000000011d1d7824 */ /* 0x000fe400078e0219 */
[----:B------:R-:W-:Y:S01]  /*bec0*/  IMAD.IADD R31, R31, 0x1, R27 ;  /* 0x000000011f1f7824 */ /* 0x000fe200078e021b */
        /* <DEDUP_REMOVED lines=17> */
.L_x_1583:
[----:B------:R-:W-:Y:S01]  /*bfe0*/  ULDC.U8 UR4, c[0x0][0x410] ;  /* 0x0001040000047ab9 */ /* 0x000fe20000000000 */
[----:B------:R-:W-:Y:S01]  /*bff0*/  BSSY B0, `(.L_x_1584) ;  /* 0x000071a000007945 */ /* 0x000fe20003800000 */
[----:B------:R-:W-:Y:S01]  /*c000*/  ISETP.NE.AND P0, PT, RZ, UR4, PT ;  /* 0x00000004ff007c0c */ /* 0x000fe2000bf05270 */
[----:B------:R-:W-:-:S12]  /*c010*/  IMAD.IADD R64, R162, 0x1, R178 ;  /* 0x00000001a2407824 */ /* 0x000fd800078e02b2 */
[----:B------:R-:W-:Y:S05]  /*c020*/  @!P0 BRA `(.L_x_1585) ;  /* 0x00000038006c8947 */ /* 0x000fea0003800000 */
[----:B------:R-:W0:Y:S01]  /*c030*/  LDC R10, c[0x0][0x448] ;  /* 0x00011200ff0a7b82 */ /* 0x000e220000000800 */
[----:B------:R-:W-:Y:S01]  /*c040*/  IMAD R3, R191, 0x40, R64 ;  /* 0x00000040bf037824 */ /* 0x000fe200078e0240 */
[----:B------:R-:W-:Y:S01]  /*c050*/  ULDC.64 UR4, c[0x0][0x3f8] ;  /* 0x0000fe0000047ab9 */ /* 0x000fe20000000a00 */
[----:B------:R-:W-:Y:S01]  /*c060*/  ULDC.64 UR6, c[0x0][0x408] ;  /* 0x0001020000067ab9 */ /* 0x000fe20000000a00 */
[----:B------:R-:W-:Y:S02]  /*c070*/  IMAD.MOV.U32 R4, RZ, RZ, R24 ;  /* 0x000000ffff047224 */ /* 0x000fe400078e0018 */
[----:B------:R-:W-:Y:S02]  /*c080*/  IMAD.MOV.U32 R6, RZ, RZ, R26 ;  /* 0x000000ffff067224 */ /* 0x000fe400078e001a */
[----:B------:R-:W-:Y:S01]  /*c090*/  IMAD.MOV.U32 R7, RZ, RZ, R31 ;  /* 0x000000ffff077224 */ /* 0x000fe200078e001f */
[----:B0-----:R-:W-:-:S13]  /*c0a0*/  ISETP.NE.AND P0, PT, R10, 0x1, PT ;  /* 0x000000010a00780c */ /* 0x001fda0003f05270 */
[----:B------:R-:W0:Y:S08]  /*c0b0*/  @P0 LDC R0, c[0x0][0x44c] ;  /* 0x00011300ff000b82 */ /* 0x000e300000000800 */
[----:B------:R-:W1:Y:S01]  /*c0c0*/  @P0 LDC R5, c[0x0][0x450] ;  /* 0x00011400ff050b82 */ /* 0x000e620000000800 */
[----:B0-----:R-:W-:-:S05]  /*c0d0*/  @P0 IMAD.HI.U32 R0, R3, R0, RZ ;  /* 0x0000000003000227 */ /* 0x001fca00078e00ff */
[----:B-1----:R-:W-:Y:S01]  /*c0e0*/  @P0 SHF.R.U32.HI R3, RZ, R5, R0 ;  /* 0x00000005ff030219 */ /* 0x002fe20000011600 */
[----:B------:R-:W-:-:S03]  /*c0f0*/  IMAD.MOV.U32 R5, RZ, RZ, R29 ;  /* 0x000000ffff057224 */ /* 0x000fc600078e001d */
[----:B------:R-:W-:Y:S01]  /*c100*/  SHF.R.S32.HI R0, RZ, 0x1f, R3 ;  /* 0x0000001fff007819 */ /* 0x000fe20000011403 */
[----:B------:R-:W-:-:S04]  /*c110*/  IMAD.WIDE.U32 R4, R3, UR4, R4 ;  /* 0x0000000403047c25 */ /* 0x000fc8000f8e0004 */
[C---:B------:R-:W-:Y:S02]  /*c120*/  IMAD R8, R0.reuse, UR4, RZ ;  /* 0x0000000400087c24 */ /* 0x040fe4000f8e02ff */
[----:B------:R-:W-:Y:S02]  /*c130*/  IMAD R0, R0, UR6, RZ ;  /* 0x0000000600007c24 */ /* 0x000fe4000f8e02ff */
[C---:B------:R-:W-:Y:S01]  /*c140*/  IMAD R9, R3.reuse, UR5, R8 ;  /* 0x0000000503097c24 */ /* 0x040fe2000f8e0208 */
[----:B------:R-:W-:Y:S01]  /*c150*/  ULDC.64 UR4, c[0x0][0x3e8] ;  /* 0x0000fa0000047ab9 */ /* 0x000fe20000000a00 */
[C---:B------:R-:W-:Y:S01]  /*c160*/  IMAD.WIDE.U32 R6, R3.reuse, UR6, R6 ;  /* 0x0000000603067c25 */ /* 0x040fe2000f8e0006 */
[----:B------:R-:W-:Y:S01]  /*c170*/  LEA R32, P0, R4, UR4, 0x1 ;  /* 0x0000000404207c11 */ /* 0x000fe2000f8008ff */
[----:B------:R-:W-:Y:S02]  /*c180*/  UMOV UR4, 0xffffffff ;  /* 0xffffffff00047882 */ /* 0x000fe40000000000 */
[----:B------:R-:W-:Y:S01]  /*c190*/  IMAD R63, R3, UR7, R0 ;  /* 0x00000007033f7c24 */ /* 0x000fe2000f8e0200 */
[----:B------:R-:W-:Y:S01]  /*c1a0*/  ULDC.64 UR6, c[0x0][0x400] ;  /* 0x0001000000067ab9 */ /* 0x000fe20000000a00 */
[----:B------:R-:W-:Y:S01]  /*c1b0*/  IMAD.IADD R5, R5, 0x1, R9 ;  /* 0x0000000105057824 */ /* 0x000fe200078e0209 */
[----:B------:R-:W-:Y:S01]  /*c1c0*/  LEA R3, P1, R6, UR6, 0x1 ;  /* 0x0000000606037c11 */ /* 0x000fe2000f8208ff */
[----:B------:R-:W-:-:S03]  /*c1d0*/  IMAD.IADD R63, R7, 0x1, R63 ;  /* 0x00000001073f7824 */ /* 0x000fc600078e023f */
[----:B------:R-:W-:Y:S02]  /*c1e0*/  LEA.HI.X R0, R4, UR5, R5, 0x1, P0 ;  /* 0x0000000504007c11 */ /* 0x000fe400080f0c05 */
[----:B------:R-:W-:Y:S01]  /*c1f0*/  LEA.HI.X R63, R6, UR7, R63, 0x1, P1 ;  /* 0x00000007063f7c11 */ /* 0x000fe200088f0c3f */
[----:B------:R-:W-:Y:S06]  /*c200*/  BRA.DIV UR4, `(.L_x_1586) ;  /* 0x0000020a04907947 */ /* 0x000fec000b800000 */
[----:B------:R0:W1:Y:S04]  /*c210*/  SHFL.IDX PT, R7, R0, RZ, 0x1c1f ;  /* 0x001c1fff00077589 */ /* 0x00006800000e0000 */
[----:B------:R0:W2:Y:S04]  /*c220*/  SHFL.IDX PT, R6, R32, RZ, 0x1c1f ;  /* 0x001c1fff20067589 */ /* 0x0000a800000e0000 */
[----:B------:R0:W3:Y:S04]  /*c230*/  SHFL.IDX PT, R9, R63, RZ, 0x1c1f ;  /* 0x001c1fff3f097589 */ /* 0x0000e800000e0000 */
[----:B------:R0:W4:Y:S02]  /*c240*/  SHFL.IDX PT, R8, R3, RZ, 0x1c1f ;  /* 0x001c1fff03087589 */ /* 0x00012400000e0000 */
.L_x_1928:
[----:B------:R-:W-:Y:S01]  /*c250*/  IMAD R67, R163, R10, RZ ;  /* 0x0000000aa3437224 */ /* 0x000fe200078e02ff */
[----:B------:R-:W-:Y:S01]  /*c260*/  BSSY B1, `(.L_x_1587) ;  /* 0x0000050000017945 */ /* 0x000fe20003800000 */
[----:B------:R-:W-:Y:S02]  /*c270*/  CS2R R58, SRZ ;  /* 0x00000000003a7805 */ /* 0x000fe4000001ff00 */
[----:B------:R-:W-:Y:S02]  /*c280*/  CS2R R54, SRZ ;  /* 0x0000000000367805 */ /* 0x000fe4000001ff00 */
[----:B------:R-:W-:Y:S02]  /*c290*/  CS2R R50, SRZ ;  /* 0x0000000000327805 */ /* 0x000fe4000001ff00 */
[----:B------:R-:W-:Y:S02]  /*c2a0*/  ISETP.GE.AND P0, PT, R64, R67, PT ;  /* 0x000000434000720c */ /* 0x000fe40003f06270 */
        /* <DEDUP_REMOVED lines=10> */
[----:B------:R-:W-:Y:S01]  /*c350*/  ULDC UR4, c[0x0][0x3f4] ;  /* 0x0000fd0000047ab9 */ /* 0x000fe20000000800 */
[----:B------:R-:W-:Y:S02]  /*c360*/  CS2R R60, SRZ ;  /* 0x00000000003c7805 */ /* 0x000fe4000001ff00 */
[----:B------:R-:W-:Y:S02]  /*c370*/  ISETP.GE.AND P3, PT, R171, UR4, PT ;  /* 0x00000004ab007c0c */ /* 0x000fe4000bf66270 */
[----:B------:R-:W-:Y:S02]  /*c380*/  CS2R R58, SRZ ;  /* 0x00000000003a7805 */ /* 0x000fe4000001ff00 */
[----:B------:R-:W-:Y:S02]  /*c390*/  ISETP.GE.AND P2, PT, R169, UR4, PT ;  /* 0x00000004a9007c0c */ /* 0x000fe4000bf46270 */
[----:B------:R-:W-:Y:S02]  /*c3a0*/  ISETP.GE.AND P1, PT, R170, UR4, PT ;  /* 0x00000004aa007c0c */ /* 0x000fe4000bf26270 */
[----:B------:R-:W-:-:S02]  /*c3b0*/  ISETP.GE.AND P0, PT, R168, UR4, PT ;  /* 0x00000004a8007c0c */ /* 0x000fc4000bf06270 */
[----:B------:R-:W-:-:S03]  /*c3c0*/  ISETP.GE.AND P4, PT, R160, UR4, PT ;  /* 0x00000004a0007c0c */ /* 0x000fc6000bf86270 */
[C---:B------:R-:W-:Y:S01]  /*c3d0*/  @!P3 IMAD.SHL.U32 R27, R171.reuse, 0x2, RZ ;  /* 0x00000002ab1bb824 */ /* 0x040fe200078e00ff */
[----:B------:R-:W-:-:S03]  /*c3e0*/  @!P3 SHF.L.U64.HI R4, R171, 0x1, R228 ;  /* 0x00000001ab04b819 */ /* 0x000fc600000102e4 */
[C---:B------:R-:W-:Y:S01]  /*c3f0*/  @!P2 IMAD.SHL.U32 R21, R169.reuse, 0x2, RZ ;  /* 0x00000002a915a824 */ /* 0x040fe200078e00ff */
[----:B------:R-:W-:Y:S01]  /*c400*/  @!P2 SHF.L.U64.HI R10, R169, 0x1, R227 ;  /* 0x00000001a90aa819 */ /* 0x000fe200000102e3 */
[----:B------:R-:W-:Y:S01]  /*c410*/  @!P1 IMAD.SHL.U32 R13, R170, 0x2, RZ ;  /* 0x00000002aa0d9824 */ /* 0x000fe200078e00ff */
[-C--:B--2---:R-:W-:Y:S01]  /*c420*/  @!P3 IADD3 R28, P6, R6, R27.reuse, RZ ;  /* 0x0000001b061cb210 */ /* 0x084fe20007fde0ff */
[----:B------:R-:W-:Y:S01]  /*c430*/  @!P0 IMAD.SHL.U32 R33, R168, 0x2, RZ ;  /* 0x00000002a8218824 */ /* 0x000fe200078e00ff */
[----:B----4-:R-:W-:Y:S01]  /*c440*/  @!P3 IADD3 R26, P5, R8, R27, RZ ;  /* 0x0000001b081ab210 */ /* 0x010fe20007fbe0ff */
[----:B---3--:R-:W-:Y:S01]  /*c450*/  @!P4 IMAD.MOV.U32 R5, RZ, RZ, R9 ;  /* 0x000000ffff05c224 */ /* 0x008fe200078e0009 */
[----:B------:R-:W-:Y:S01]  /*c460*/  @!P0 SHF.L.U64.HI R38, R168, 0x1, R225 ;  /* 0x00000001a8268819 */ /* 0x000fe200000102e1 */
[--C-:B-1----:R-:W-:Y:S01]  /*c470*/  @!P3 IMAD.X R29, R7, 0x1, R4.reuse, P6 ;  /* 0x00000001071db824 */ /* 0x102fe200030e0604 */
[-C--:B------:R-:W-:Y:S01]  /*c480*/  @!P2 IADD3 R24, P6, R6, R21.reuse, RZ ;  /* 0x000000150618a210 */ /* 0x080fe20007fde0ff */
[----:B------:R-:W-:Y:S01]  /*c490*/  @!P3 IMAD.X R27, R9, 0x1, R4, P5 ;  /* 0x00000001091bb824 */ /* 0x000fe200028e0604 */
[----:B------:R-:W-:Y:S01]  /*c4a0*/  @!P2 IADD3 R20, P5, R8, R21, RZ ;  /* 0x000000150814a210 */ /* 0x000fe20007fbe0ff */
[----:B------:R-:W-:Y:S01]  /*c4b0*/  @!P4 IMAD.WIDE R34, R160, 0x2, R6 ;  /* 0x00000002a022c825 */ /* 0x000fe200078e0206 */
[----:B------:R-:W-:-:S03]  /*c4c0*/  @!P1 SHF.L.U64.HI R4, R170, 0x1, R226 ;  /* 0x00000001aa049819 */ /* 0x000fc600000102e2 */
[--C-:B------:R-:W-:Y:S01]  /*c4d0*/  @!P2 IMAD.X R25, R7, 0x1, R10.reuse, P6 ;  /* 0x000000010719a824 */ /* 0x100fe200030e060a */
[-C--:B------:R-:W-:Y:S01]  /*c4e0*/  @!P1 IADD3 R14, P6, R6, R13.reuse, RZ ;  /* 0x0000000d060e9210 */ /* 0x080fe20007fde0ff */
[----:B------:R-:W-:Y:S01]  /*c4f0*/  @!P2 IMAD.X R21, R9, 0x1, R10, P5 ;  /* 0x000000010915a824 */ /* 0x000fe200028e060a */
[----:B------:R-:W-:Y:S01]  /*c500*/  ISETP.GE.AND P5, PT, R172, UR4, PT ;  /* 0x00000004ac007c0c */ /* 0x000fe2000bfa6270 */
[----:B------:R1:W5:Y:S02]  /*c510*/  @!P4 LD.E.64 R60, desc[UR46][R34.64] ;  /* 0x0000002e223cc980 */ /* 0x000364000c101b00 */
[----:B------:R-:W-:Y:S01]  /*c520*/  @!P1 IMAD.X R15, R7, 0x1, R4, P6 ;  /* 0x00000001070f9824 */ /* 0x000fe200030e0604 */
[----:B------:R-:W-:-:S05]  /*c530*/  @!P1 IADD3 R12, P6, R8, R13, RZ ;  /* 0x0000000d080c9210 */ /* 0x000fca0007fde0ff */
[----:B------:R-:W-:Y:S01]  /*c540*/  @!P1 IMAD.X R13, R9, 0x1, R4, P6 ;  /* 0x00000001090d9824 */ /* 0x000fe200030e0604 */
[----:B------:R-:W-:Y:S01]  /*c550*/  @!P0 IADD3 R10, P6, R6, R33, RZ ;  /* 0x00000021060a8210 */ /* 0x000fe20007fde0ff */
[----:B------:R-:W-:-:S04]  /*c560*/  @!P4 IMAD.MOV.U32 R4, RZ, RZ, R8 ;  /* 0x000000ffff04c224 */ /* 0x000fc800078e0008 */
[----:B------:R-:W-:-:S04]  /*c570*/  @!P4 IMAD.WIDE R30, R160, 0x2, R4 ;  /* 0x00000002a01ec825 */ /* 0x000fc800078e0204 */
[----:B------:R-:W-:Y:S01]  /*c580*/  @!P0 IMAD.X R11, R7, 0x1, R38, P6 ;  /* 0x00000001070b8824 */ /* 0x000fe200030e0626 */
[----:B------:R-:W-:Y:S01]  /*c590*/  @!P0 IADD3 R4, P6, R8, R33, RZ ;  /* 0x0000002108048210 */ /* 0x000fe20007fde0ff */
[C---:B------:R-:W-:Y:S01]  /*c5a0*/  @!P5 IMAD.SHL.U32 R33, R172.reuse, 0x2, RZ ;  /* 0x00000002ac21d824 */ /* 0x040fe200078e00ff */
[----:B------:R1:W5:Y:S01]  /*c5b0*/  @!P4 LD.E.64 R58, desc[UR46][R30.64] ;  /* 0x0000002e1e3ac980 */ /* 0x000362000c101b00 */
[----:B------:R-:W-:Y:S02]  /*c5c0*/  @!P5 SHF.L.U64.HI R36, R172, 0x1, R224 ;  /* 0x00000001ac24d819 */ /* 0x000fe400000102e0 */
[----:B------:R-:W-:Y:S01]  /*c5d0*/  @!P0 IMAD.X R5, R9, 0x1, R38, P6 ;  /* 0x0000000109058824 */ /* 0x000fe200030e0626 */
[-C--:B------:R-:W-:Y:S02]  /*c5e0*/  @!P5 IADD3 R6, P4, R6, R33.reuse, RZ ;  /* 0x000000210606d210 */ /* 0x080fe40007f9e0ff */
[----:B------:R-:W-:Y:S02]  /*c5f0*/  @!P5 IADD3 R8, P6, R8, R33, RZ ;  /* 0x000000210808d210 */ /* 0x000fe40007fde0ff */
[----:B------:R-:W-:-:S02]  /*c600*/  CS2R R56, SRZ ;  /* 0x0000000000387805 */ /* 0x000fc4000001ff00 */
[----:B------:R-:W-:Y:S01]  /*c610*/  CS2R R54, SRZ ;  /* 0x0000000000367805 */ /* 0x000fe2000001ff00 */
[--C-:B------:R-:W-:Y:S01]  /*c620*/  @!P5 IMAD.X R7, R7, 0x1, R36.reuse, P4 ;  /* 0x000000010707d824 */ /* 0x100fe200020e0624 */
[----:B------:R-:W-:Y:S01]  /*c630*/  CS2R R52, SRZ ;  /* 0x0000000000347805 */ /* 0x000fe2000001ff00 */
[----:B------:R-:W-:Y:S01]  /*c640*/  @!P5 IMAD.X R9, R9, 0x1, R36, P6 ;  /* 0x000000010909d824 */ /* 0x000fe200030e0624 */
[----:B------:R-:W-:Y:S02]  /*c650*/  CS2R R50, SRZ ;  /* 0x0000000000327805 */ /* 0x000fe4000001ff00 */
[----:B------:R-:W-:Y:S02]  /*c660*/  CS2R R48, SRZ ;  /* 0x0000000000307805 */ /* 0x000fe4000001ff00 */
[----:B------:R-:W-:Y:S02]  /*c670*/  CS2R R46, SRZ ;  /* 0x00000000002e7805 */ /* 0x000fe4000001ff00 */
[----:B------:R-:W-:-:S02]  /*c680*/  CS2R R44, SRZ ;  /* 0x00000000002c7805 */ /* 0x000fc4000001ff00 */
[----:B------:R-:W-:Y:S02]  /*c690*/  CS2R R42, SRZ ;  /* 0x00000000002a7805 */ /* 0x000fe4000001ff00 */
[----:B------:R-:W-:Y:S02]  /*c6a0*/  CS2R R36, SRZ ;  /* 0x0000000000247805 */ /* 0x000fe4000001ff00 */
[----:B------:R-:W-:Y:S01]  /*c6b0*/  CS2R R38, SRZ ;  /* 0x0000000000267805 */ /* 0x000fe2000001ff00 */
[----:B------:R1:W5:Y:S04]  /*c6c0*/  @!P3 LD.E.64 R56, desc[UR46][R28.64] ;  /* 0x0000002e1c38b980 */ /* 0x000368000c101b00 */
        /* <DEDUP_REMOVED lines=8> */
[----:B------:R1:W5:Y:S02]  /*c750*/  @!P5 LD.E.64 R38, desc[UR46][R8.64] ;  /* 0x0000002e0826d980 */ /* 0x000364000c101b00 */
.L_x_1588:
[----:B------:R-:W-:Y:S05]  /*c760*/  BSYNC B1 ;  /* 0x0000000000017941 */ /* 0x000fea0003800000 */
.L_x_1587:
[----:B-1---5:R-:W-:Y:S01]  /*c770*/  IMAD.MOV.U32 R4, RZ, RZ, R58 ;  /* 0x000000ffff047224 */ /* 0x022fe200078e003a */
[----:B------:R-:W-:Y:S01]  /*c780*/  UMOV UR4, 0xffffffff ;  /* 0xffffffff00047882 */ /* 0x000fe20000000000 */
[----:B------:R-:W-:Y:S01]  /*c790*/  IMAD.MOV.U32 R5, RZ, RZ, R59 ;  /* 0x000000ffff057224 */ /* 0x000fe200078e003b */
[----:B------:R-:W-:Y:S01]  /*c7a0*/  CS2R R30, SRZ ;  /* 0x00000000001e7805 */ /* 0x000fe2000001ff00 */
[----:B--2---:R-:W-:Y:S01]  /*c7b0*/  IMAD.MOV.U32 R6, RZ, RZ, R54 ;  /* 0x000000ffff067224 */ /* 0x004fe200078e0036 */
[----:B------:R-:W-:Y:S01]  /*c7c0*/  PRMT R110, R4, 0x7610, R110 ;  /* 0x00007610046e7816 */ /* 0x000fe2000000006e */
[----:B------:R-:W-:Y:S01]  /*c7d0*/  IMAD.MOV.U32 R7, RZ, RZ, R55 ;  /* 0x000000ffff077224 */ /* 0x000fe200078e0037 */
        /* <DEDUP_REMOVED lines=21> */
[----:B------:R-:W-:-:S02]  /*c930*/  IMAD.MOV.U32 R6, RZ, RZ, R56 ;  /* 0x000000ffff067224 */ /* 0x000fc400078e0038 */
        /* <DEDUP_REMOVED lines=17> */
[----:B------:R-:W-:-:S02]  /*ca50*/  PRMT R79, R4, 0x7610, R79 ;  /* 0x00007610044f7816 */ /* 0x000fc4000000004f */
[----:B------:R-:W-:Y:S02]  /*ca60*/  PRMT R80, R5, 0x7610, R80 ;  /* 0x0000761005507816 */ /* 0x000fe40000000050 */
[----:B------:R-:W-:Y:S02]  /*ca70*/  PRMT R70, R6, 0x7610, R70 ;  /* 0x0000761006467816 */ /* 0x000fe40000000046 */
[----:B------:R-:W-:Y:S01]  /*ca80*/  PRMT R71, R7, 0x7610, R71 ;  /* 0x0000761007477816 */ /* 0x000fe20000000047 */
[----:B------:R-:W-:Y:S06]  /*ca90*/  BRA.DIV UR4, `(.L_x_1589) ;  /* 0x0000020204e07947 */ /* 0x000fec000b800000 */
[----:B0-----:R-:W0:Y:S04]  /*caa0*/  SHFL.IDX PT, R0, R0, 0x1, 0x1c1f ;  /* 0x003c1f0000007f89 */ /* 0x001e2800000e0000 */
[----:B------:R1:W2:Y:S04]  /*cab0*/  SHFL.IDX PT, R65, R32, 0x1, 0x1c1f ;  /* 0x003c1f0020417f89 */ /* 0x0002a800000e0000 */
[----:B------:R-:W0:Y:S04]  /*cac0*/  SHFL.IDX PT, R63, R63, 0x1, 0x1c1f ;  /* 0x003c1f003f3f7f89 */ /* 0x000e2800000e0000 */
[----:B------:R1:W0:Y:S02]  /*cad0*/  SHFL.IDX PT, R62, R3, 0x1, 0x1c1f ;  /* 0x003c1f00033e7f89 */ /* 0x00022400000e0000 */
.L_x_1934:
[----:B------:R-:W-:Y:S01]  /*cae0*/  VIADD R64, R64, 0x40 ;  /* 0x0000004040407836 */ /* 0x000fe20000000000 */
[----:B-1----:R-:W-:Y:S01]  /*caf0*/  LOP3.LUT R3, R175, 0x18, R18, 0xf8, !PT ;  /* 0x00000018af037812 */ /* 0x002fe200078ef812 */
[----:B------:R-:W-:Y:S01]  /*cb00*/  BSSY B1, `(.L_x_1590) ;  /* 0x0000055000017945 */ /* 0x000fe20003800000 */
[----:B------:R-:W-:Y:S02]  /*cb10*/  LOP3.LUT P0, RZ, R229, 0x4, RZ, 0xc0, !PT ;  /* 0x00000004e5ff7812 */ /* 0x000fe4000780c0ff */
[----:B------:R-:W-:Y:S02]  /*cb20*/  CS2R R32, SRZ ;  /* 0x0000000000207805 */ /* 0x000fe4000001ff00 */
[----:B------:R-:W-:Y:S02]  /*cb30*/  ISETP.GE.AND P1, PT, R64, R67, PT ;  /* 0x000000434000720c */ /* 0x000fe40003f26270 */
[----:B------:R-:W-:Y:S02]  /*cb40*/  CS2R R26, SRZ ;  /* 0x00000000001a7805 */ /* 0x000fe4000001ff00 */
[----:B------:R-:W-:-:S02]  /*cb50*/  LOP3.LUT R4, R3, R176, RZ, 0x3c, !PT ;  /* 0x000000b003047212 */ /* 0x000fc400078e3cff */
[----:B------:R-:W-:Y:S02]  /*cb60*/  CS2R R20, SRZ ;  /* 0x0000000000147805 */ /* 0x000fe4000001ff00 */
[----:B------:R-:W-:Y:S02]  /*cb70*/  CS2R R12, SRZ ;  /* 0x00000000000c7805 */ /* 0x000fe4000001ff00 */
[----:B---34-:R-:W-:Y:S02]  /*cb80*/  CS2R R8, SRZ ;  /* 0x0000000000087805 */ /* 0x018fe4000001ff00 */
[----:B------:R-:W-:Y:S01]  /*cb90*/  CS2R R40, SRZ ;  /* 0x0000000000287805 */ /* 0x000fe2000001ff00 */
[----:B------:R-:W-:Y:S01]  /*cba0*/  IMAD.IADD R3, R177, 0x1, R4 ;  /* 0x00000001b1037824 */ /* 0x000fe200078e0204 */
[----:B------:R-:W-:Y:S02]  /*cbb0*/  CS2R R34, SRZ ;  /* 0x0000000000227805 */ /* 0x000fe4000001ff00 */
[----:B------:R-:W-:-:S02]  /*cbc0*/  CS2R R28, SRZ ;  /* 0x00000000001c7805 */ /* 0x000fc4000001ff00 */
[----:B------:R-:W-:Y:S02]  /*cbd0*/  CS2R R24, SRZ ;  /* 0x0000000000187805 */ /* 0x000fe4000001ff00 */
[----:B------:R-:W-:Y:S01]  /*cbe0*/  CS2R R14, SRZ ;  /* 0x00000000000e7805 */ /* 0x000fe2000001ff00 */
[----:B------:R-:W-:Y:S01]  /*cbf0*/  IMAD R3, R3, 0x2, R2 ;  /* 0x0000000203037824 */ /* 0x000fe200078e0202 */
        /* <DEDUP_REMOVED lines=8> */
[----:B------:R-:W-:-:S05]  /*cc80*/  ISETP.GE.AND P1, PT, R168, UR4, PT ;  /* 0x00000004a8007c0c */ /* 0x000fca000bf26270 */
[C---:B------:R-:W-:Y:S01]  /*cc90*/  @!P4 IMAD.SHL.U32 R24, R171.reuse, 0x2, RZ ;  /* 0x00000002ab18c824 */ /* 0x040fe200078e00ff */
[----:B------:R-:W-:-:S03]  /*cca0*/  @!P4 SHF.L.U64.HI R4, R171, 0x1, R228 ;  /* 0x00000001ab04c819 */ /* 0x000fc600000102e4 */
[C---:B------:R-:W-:Y:S01]  /*ccb0*/  @!P3 IMAD.SHL.U32 R14, R169.reuse, 0x2, RZ ;  /* 0x00000002a90eb824 */ /* 0x040fe200078e00ff */
[----:B------:R-:W-:Y:S01]  /*ccc0*/  @!P3 SHF.L.U64.HI R5, R169, 0x1, R227 ;  /* 0x00000001a905b819 */ /* 0x000fe200000102e3 */
[----:B------:R-:W-:Y:S01]  /*ccd0*/  @!P2 IMAD.SHL.U32 R10, R170, 0x2, RZ ;  /* 0x00000002aa0aa824 */ /* 0x000fe200078e00ff */
[CC--:B--2---:R-:W-:Y:S02]  /*cce0*/  @!P4 IADD3 R26, P5, R65.reuse, R24.reuse, RZ ;  /* 0x00000018411ac210 */ /* 0x0c4fe40007fbe0ff */
[----:B0-----:R-:W-:Y:S02]  /*ccf0*/  @!P4 IADD3 R24, P6, R62, R24, RZ ;  /* 0x000000183e18c210 */ /* 0x001fe40007fde0ff */
[----:B------:R-:W-:Y:S01]  /*cd00*/  @!P2 SHF.L.U64.HI R6, R170, 0x1, R226 ;  /* 0x00000001aa06a819 */ /* 0x000fe200000102e2 */
[--C-:B------:R-:W-:Y:S01]  /*cd10*/  @!P4 IMAD.X R27, R0, 0x1, R4.reuse, P5 ;  /* 0x00000001001bc824 */ /* 0x100fe200028e0604 */
[-C--:B------:R-:W-:Y:S01]  /*cd20*/  @!P3 IADD3 R20, P5, R65, R14.reuse, RZ ;  /* 0x0000000e4114b210 */ /* 0x080fe20007fbe0ff */
[----:B------:R-:W-:Y:S01]  /*cd30*/  @!P4 IMAD.X R25, R63, 0x1, R4, P6 ;  /* 0x000000013f19c824 */ /* 0x000fe200030e0604 */
[----:B------:R-:W-:Y:S01]  /*cd40*/  @!P3 IADD3 R14, P6, R62, R14, RZ ;  /* 0x0000000e3e0eb210 */ /* 0x000fe20007fde0ff */
[C---:B------:R-:W-:Y:S01]  /*cd50*/  @!P1 IMAD.SHL.U32 R4, R168.reuse, 0x2, RZ ;  /* 0x00000002a8049824 */ /* 0x040fe200078e00ff */
[----:B------:R-:W-:Y:S01]  /*cd60*/  @!P1 SHF.L.U64.HI R7, R168, 0x1, R225 ;  /* 0x00000001a8079819 */ /* 0x000fe200000102e1 */
[--C-:B------:R-:W-:Y:S01]  /*cd70*/  @!P3 IMAD.X R21, R0, 0x1, R5.reuse, P5 ;  /* 0x000000010015b824 */ /* 0x100fe200028e0605 */
[-C--:B------:R-:W-:Y:S01]  /*cd80*/  @!P2 IADD3 R12, P5, R65, R10.reuse, RZ ;  /* 0x0000000a410ca210 */ /* 0x080fe20007fbe0ff */
[----:B------:R-:W-:Y:S01]  /*cd90*/  @!P3 IMAD.X R15, R63, 0x1, R5, P6 ;  /* 0x000000013f0fb824 */ /* 0x000fe200030e0605 */
[----:B------:R-:W-:-:S03]  /*cda0*/  @!P2 IADD3 R10, P6, R62, R10, RZ ;  /* 0x0000000a3e0aa210 */ /* 0x000fc60007fde0ff */
[--C-:B------:R-:W-:Y:S01]  /*cdb0*/  @!P2 IMAD.X R13, R0, 0x1, R6.reuse, P5 ;  /* 0x00000001000da824 */ /* 0x100fe200028e0606 */
[----:B------:R-:W-:Y:S01]  /*cdc0*/  @!P1 IADD3 R8, P5, R65, R4, RZ ;  /* 0x0000000441089210 */ /* 0x000fe20007fbe0ff */
[----:B------:R-:W-:Y:S01]  /*cdd0*/  @!P2 IMAD.X R11, R63, 0x1, R6, P6 ;  /* 0x000000013f0ba824 */ /* 0x000fe200030e0606 */
[----:B------:R-:W-:-:S03]  /*cde0*/  ISETP.GE.AND P6, PT, R160, UR4, PT ;  /* 0x00000004a0007c0c */ /* 0x000fc6000bfc6270 */
[----:B------:R-:W-:Y:S01]  /*cdf0*/  @!P1 IMAD.X R9, R0, 0x1, R7, P5 ;  /* 0x0000000100099824 */ /* 0x000fe200028e0607 */
[----:B------:R-:W-:-:S05]  /*ce00*/  @!P1 IADD3 R4, P5, R62, R4, RZ ;  /* 0x000000043e049210 */ /* 0x000fca0007fbe0ff */
[----:B------:R-:W-:Y:S01]  /*ce10*/  @!P1 IMAD.X R5, R63, 0x1, R7, P5 ;  /* 0x000000013f059824 */ /* 0x000fe200028e0607 */
[----:B------:R-:W-:-:S03]  /*ce20*/  ISETP.GE.AND P5, PT, R172, UR4, PT ;  /* 0x00000004ac007c0c */ /* 0x000fc6000bfa6270 */
[----:B------:R-:W-:Y:S02]  /*ce30*/  @!P6 IMAD.MOV.U32 R28, RZ, RZ, R65 ;  /* 0x000000ffff1ce224 */ /* 0x000fe400078e0041 */
[----:B------:R-:W-:Y:S02]  /*ce40*/  @!P6 IMAD.MOV.U32 R29, RZ, RZ, R0 ;  /* 0x000000ffff1de224 */ /* 0x000fe400078e0000 */
[----:B------:R-:W-:Y:S02]  /*ce50*/  @!P6 IMAD.MOV.U32 R6, RZ, RZ, R62 ;  /* 0x000000ffff06e224 */ /* 0x000fe400078e003e */
[----:B------:R-:W-:Y:S02]  /*ce60*/  @!P6 IMAD.MOV.U32 R7, RZ, RZ, R63 ;  /* 0x000000ffff07e224 */ /* 0x000fe400078e003f */
[----:B------:R-:W-:-:S04]  /*ce70*/  @!P6 IMAD.WIDE R28, R160, 0x2, R28 ;  /* 0x00000002a01ce825 */ /* 0x000fc800078e021c */
[----:B------:R-:W-:Y:S01]  /*ce80*/  @!P6 IMAD.WIDE R6, R160, 0x2, R6 ;  /* 0x00000002a006e825 */ /* 0x000fe200078e0206 */
[----:B------:R0:W5:Y:S03]  /*ce90*/  @!P6 LD.E.64 R40, desc[UR46][R28.64] ;  /* 0x0000002e1c28e980 */ /* 0x000166000c101b00 */
[C---:B------:R-:W-:Y:S01]  /*cea0*/  @!P5 IMAD.SHL.U32 R33, R172.reuse, 0x2, RZ ;  /* 0x00000002ac21d824 */ /* 0x040fe200078e00ff */
[----:B------:R1:W5:Y:S01]  /*ceb0*/  @!P6 LD.E.64 R30, desc[UR46][R6.64] ;  /* 0x0000002e061ee980 */ /* 0x000362000c101b00 */
[----:B------:R-:W-:Y:S02]  /*cec0*/  @!P5 SHF.L.U64.HI R32, R172, 0x1, R224 ;  /* 0x00000001ac20d819 */ /* 0x000fe400000102e0 */
[----:B------:R-:W-:Y:S02]  /*ced0*/  CS2R R34, SRZ ;  /* 0x0000000000227805 */ /* 0x000fe4000001ff00 */
[----:B0-----:R-:W-:-:S04]  /*cee0*/  CS2R R28, SRZ ;  /* 0x00000000001c7805 */ /* 0x001fc8000001ff00 */
[----:B------:R0:W5:Y:S01]  /*cef0*/  @!P4 LD.E.64 R34, desc[UR46][R26.64] ;  /* 0x0000002e1a22c980 */ /* 0x000162000c101b00 */
[----:B-1----:R-:W-:-:S03]  /*cf00*/  @!P5 IADD3 R6, P6, R65, R33, RZ ;  /* 0x000000214106d210 */ /* 0x002fc60007fde0ff */
[----:B------:R1:W5:Y:S02]  /*cf10*/  @!P3 LD.E.64 R28, desc[UR46][R20.64] ;  /* 0x0000002e141cb980 */ /* 0x000364000c101b00 */
[----:B------:R-:W-:Y:S01]  /*cf20*/  @!P5 IMAD.X R7, R0, 0x1, R32, P6 ;  /* 0x000000010007d824 */ /* 0x000fe200030e0620 */
[----:B------:R-:W-:Y:S02]  /*cf30*/  @!P5 IADD3 R62, P6, R62, R33, RZ ;  /* 0x000000213e3ed210 */ /* 0x000fe40007fde0ff */
[----:B0-----:R-:W-:-:S03]  /*cf40*/  CS2R R26, SRZ ;  /* 0x00000000001a7805 */ /* 0x001fc6000001ff00 */
[----:B------:R-:W-:Y:S01]  /*cf50*/  @!P5 IMAD.X R63, R63, 0x1, R32, P6 ;  /* 0x000000013f3fd824 */ /* 0x000fe200030e0620 */
[----:B------:R-:W-:Y:S02]  /*cf60*/  CS2R R32, SRZ ;  /* 0x0000000000207805 */ /* 0x000fe4000001ff00 */
[----:B-1----:R-:W-:Y:S01]  /*cf70*/  CS2R R20, SRZ ;  /* 0x0000000000147805 */ /* 0x002fe2000001ff00 */
[----:B------:R0:W5:Y:S04]  /*cf80*/  @!P3 LD.E.64 R26, desc[UR46][R14.64] ;  /* 0x0000002e0e1ab980 */ /* 0x000168000c101b00 */
[----:B------:R1:W5:Y:S04]  /*cf90*/  @!P4 LD.E.64 R32, desc[UR46][R24.64] ;  /* 0x0000002e1820c980 */ /* 0x000368000c101b00 */
[----:B------:R2:W5:Y:S01]  /*cfa0*/  @!P2 LD.E.64 R20, desc[UR46][R10.64] ;  /* 0x0000002e0a14a980 */ /* 0x000562000c101b00 */
[----:B0-----:R-:W-:-:S02]  /*cfb0*/  CS2R R14, SRZ ;  /* 0x00000000000e7805 */ /* 0x001fc4000001ff00 */
[----:B-1----:R-:W-:-:S04]  /*cfc0*/  CS2R R24, SRZ ;  /* 0x0000000000187805 */ /* 0x002fc8000001ff00 */
[----:B------:R0:W5:Y:S01]  /*cfd0*/  @!P1 LD.E.64 R14, desc[UR46][R8.64] ;  /* 0x0000002e080e9980 */ /* 0x000162000c101b00 */
[----:B--2---:R-:W-:-:S03]  /*cfe0*/  CS2R R10, SRZ ;  /* 0x00000000000a7805 */ /* 0x004fc6000001ff00 */
[----:B------:R1:W5:Y:S04]  /*cff0*/  @!P2 LD.E.64 R24, desc[UR46][R12.64] ;  /* 0x0000002e0c18a980 */ /* 0x000368000c101b00 */
[----:B------:R3:W5:Y:S01]  /*d000*/  @!P5 LD.E.64 R10, desc[UR46][R6.64] ;  /* 0x0000002e060ad980 */ /* 0x000762000c101b00 */
[----:B0-----:R-:W-:Y:S02]  /*d010*/  CS2R R8, SRZ ;  /* 0x0000000000087805 */ /* 0x001fe4000001ff00 */
[----:B-1----:R-:W-:-:S04]  /*d020*/  CS2R R12, SRZ ;  /* 0x00000000000c7805 */ /* 0x002fc8000001ff00 */
[----:B------:R3:W5:Y:S04]  /*d030*/  @!P5 LD.E.64 R8, desc[UR46][R62.64] ;  /* 0x0000002e3e08d980 */ /* 0x000768000c101b00 */
[----:B------:R3:W5:Y:S02]  /*d040*/  @!P1 LD.E.64 R12, desc[UR46][R4.64] ;  /* 0x0000002e040c9980 */ /* 0x000764000c101b00 */
.L_x_1591:
[----:B------:R-:W-:Y:S05]  /*d050*/  BSYNC B1 ;  /* 0x0000000000017941 */ /* 0x000fea0003800000 */
.L_x_1590:
[----:B---3-5:R-:W-:Y:S01]  /*d060*/  IMAD.MOV.U32 R5, RZ, RZ, R30 ;  /* 0x000000ffff057224 */ /* 0x028fe200078e001e */
[----:B------:R-:W-:Y:S01]  /*d070*/  LEA.HI R4, R188, R188, RZ, 0x1 ;  /* 0x000000bcbc047211 */ /* 0x000fe200078f08ff */
[----:B------:R-:W-:Y:S01]  /*d080*/  VIADD R6, R3, 0xc400 ;  /* 0x0000c40003067836 */ /* 0x000fe20000000000 */
[----:B------:R-:W-:Y:S01]  /*d090*/  VIADDMNMX R67, R67, -R178, 0x80, PT ;  /* 0x0000008043437446 */ /* 0x000fe200038009b2 */
[----:B0-----:R-:W-:Y:S01]  /*d0a0*/  VIADD R0, R3, 0xc440 ;  /* 0x0000c44003007836 */ /* 0x001fe20000000000 */
[----:B------:R-:W-:Y:S01]  /*d0b0*/  PRMT R105, R5, 0x7610, R105 ;  /* 0x0000761005697816 */ /* 0x000fe20000000069 */
[----:B------:R-:W-:Y:S01]  /*d0c0*/  @P0 VIADD R0, R6, 0xffffffc0 ;  /* 0xffffffc006000836 */ /* 0x000fe20000000000 */
[----:B------:R-:W-:Y:S01]  /*d0d0*/  LOP3.LUT R5, R4, 0xfffffffe, RZ, 0xc0, !PT ;  /* 0xfffffffe04057812 */ /* 0x000fe200078ec0ff */
[----:B------:R-:W-:Y:S01]  /*d0e0*/  IMAD.MOV.U32 R6, RZ, RZ, R31 ;  /* 0x000000ffff067224 */ /* 0x000fe200078e001f */
[----:B------:R-:W-:Y:S01]  /*d0f0*/  BSSY B1, `(.L_x_1592) ;  /* 0x0000030000017945 */ /* 0x000fe20003800000 */
[----:B------:R-:W-:Y:S01]  /*d100*/  IMAD.MOV.U32 R7, RZ, RZ, R32 ;  /* 0x000000ffff077224 */ /* 0x000fe200078e0020 */
[----:B------:R-:W-:Y:S01]  /*d110*/  ISETP.GE.AND P1, PT, R162, R67, PT ;  /* 0x00000043a200720c */ /* 0x000fe20003f26270 */
[----:B------:R-:W-:Y:S01]  /*d120*/  IMAD.IADD R5, R188, 0x1, -R5 ;  /* 0x00000001bc057824 */ /* 0x000fe200078e0a05 */
[----:B------:R-:W-:Y:S01]  /*d130*/  PRMT R106, R6, 0x7610, R106 ;  /* 0x00007610066a7816 */ /* 0x000fe2000000006a */
[----:B------:R-:W-:Y:S01]  /*d140*/  IMAD.MOV.U32 R4, RZ, RZ, R26 ;  /* 0x000000ffff047224 */ /* 0x000fe200078e001a */
[----:B------:R-:W-:Y:S01]  /*d150*/  PRMT R97, R7, 0x7610, R97 ;  /* 0x0000761007617816 */ /* 0x000fe20000000061 */
[----:B------:R-:W-:Y:S01]  /*d160*/  IMAD.MOV.U32 R6, RZ, RZ, R27 ;  /* 0x000000ffff067224 */ /* 0x000fe200078e001b */
[----:B------:R-:W-:Y:S01]  /*d170*/  SHF.L.U32 R5, R5, 0x1f, RZ ;  /* 0x0000001f05057819 */ /* 0x000fe200000006ff */
[----:B------:R-:W-:Y:S01]  /*d180*/  IMAD.MOV.U32 R7, RZ, RZ, R20 ;  /* 0x000000ffff077224 */ /* 0x000fe200078e0014 */
[----:B------:R-:W-:Y:S01]  /*d190*/  PRMT R89, R4, 0x7610, R89 ;  /* 0x0000761004597816 */ /* 0x000fe20000000059 */
[----:B------:R-:W-:Y:S01]  /*d1a0*/  IMAD.MOV.U32 R4, RZ, RZ, R21 ;  /* 0x000000ffff047224 */ /* 0x000fe200078e0015 */
[----:B------:R-:W0:Y:S01]  /*d1b0*/  SYNCS.PHASECHK.TRANS64.TRYWAIT P0, [R2+URZ+0x2a800], R5 ;  /* 0x02a80005020075a7 */ /* 0x000e22000800017f */
        /* <DEDUP_REMOVED lines=34> */
[----:B0-----:R-:W-:Y:S06]  /*d3e0*/  @!P0 BRA `(.L_x_1593) ;  /* 0x000001fc00008947 */ /* 0x001fec0003800000 */
.L_x_1935:
[----:B------:R-:W-:Y:S05]  /*d3f0*/  BSYNC B1 ;  /* 0x0000000000017941 */ /* 0x000fea0003800000 */
.L_x_1592:
[----:B------:R-:W-:Y:S01]  /*d400*/  BSSY B1, `(.L_x_1594) ;  /* 0x000012f000017945 */ /* 0x000fe20003800000 */
[----:B------:R-:W-:Y:S02]  /*d410*/  PRMT R64, R4, 0x7610, R64 ;  /* 0x0000761004407816 */ /* 0x000fe40000000040 */
[----:B--2---:R-:W-:Y:S01]  /*d420*/  PRMT R65, R6, 0x7610, R65 ;  /* 0x0000761006417816 */ /* 0x004fe20000000041 */
        /* <DEDUP_REMOVED lines=11> */
[----:B------:R-:W-:Y:S02]  /*d4e0*/  SHF.R.U64 R115, R60, 0x10, R61 ;  /* 0x000000103c737819 */ /* 0x000fe4000000123d */
[----:B------:R-:W-:Y:S02]  /*d4f0*/  SHF.R.U32.HI R112, RZ, 0x10, R59 ;  /* 0x00000010ff707819 */ /* 0x000fe4000001163b */
[----:B------:R-:W-:Y:S02]  /*d500*/  SHF.R.U32.HI R60, RZ, 0x10, R61 ;  /* 0x00000010ff3c7819 */ /* 0x000fe4000001163d */
[----:B------:R-:W-:Y:S02]  /*d510*/  PRMT R112, R109, 0x5410, R112 ;  /* 0x000054106d707816 */ /* 0x000fe40000000070 */
[----:B------:R-:W-:Y:S02]  /*d520*/  SHF.R.U64 R113, R58, 0x10, R59 ;  /* 0x000000103a717819 */ /* 0x000fe4000000123b */
[----:B------:R-:W-:Y:S01]  /*d530*/  PRMT R111, R111, 0x5410, R60 ;  /* 0x000054106f6f7816 */ /* 0x000fe2000000003c */
[----:B------:R-:W-:Y:S01]  /*d540*/  IMAD.U32 R114, R112, 0x10000, RZ ;  /* 0x0001000070727824 */ /* 0x000fe200078e00ff */
[----:B------:R-:W-:-:S02]  /*d550*/  PRMT R113, R110, 0x5410, R113 ;  /* 0x000054106e717816 */ /* 0x000fc40000000071 */
[----:B------:R-:W-:Y:S01]  /*d560*/  LOP3.LUT R116, R112, 0xffff0000, RZ, 0xc0, !PT ;  /* 0xffff000070747812 */ /* 0x000fe200078ec0ff */
[C---:B------:R-:W-:Y:S01]  /*d570*/  IMAD.U32 R110, R111.reuse, 0x10000, RZ ;  /* 0x000100006f6e7824 */ /* 0x040fe200078e00ff */
[----:B------:R-:W-:Y:S02]  /*d580*/  LOP3.LUT R112, R111, 0xffff0000, RZ, 0xc0, !PT ;  /* 0xffff00006f707812 */ /* 0x000fe400078ec0ff */
[----:B------:R-:W-:Y:S02]  /*d590*/  PRMT R58, R66, 0x5432, R115 ;  /* 0x00005432423a7816 */ /* 0x000fe40000000073 */
[C---:B0-----:R-:W-:Y:S01]  /*d5a0*/  LOP3.LUT R60, R6.reuse, 0xffff0000, RZ, 0xc0, !PT ;  /* 0xffff0000063c7812 */ /* 0x041fe200078ec0ff */
[----:B------:R-:W-:Y:S01]  /*d5b0*/  IMAD.U32 R59, R6, 0x10000, RZ ;  /* 0x00010000063b7824 */ /* 0x000fe200078e00ff */
[C---:B------:R-:W-:Y:S01]  /*d5c0*/  LOP3.LUT R109, R7.reuse, 0xffff0000, RZ, 0xc0, !PT ;  /* 0xffff0000076d7812 */ /* 0x040fe200078ec0ff */
[----:B------:R-:W-:Y:S01]  /*d5d0*/  IMAD.U32 R61, R7, 0x10000, RZ ;  /* 0x00010000073d7824 */ /* 0x000fe200078e00ff */
[----:B------:R-:W-:Y:S01]  /*d5e0*/  LOP3.LUT R7, R4, 0xffff0000, RZ, 0xc0, !PT ;  /* 0xffff000004077812 */ /* 0x000fe200078ec0ff */
[C---:B------:R-:W-:Y:S01]  /*d5f0*/  FMUL.FTZ R118, R60.reuse, R114 ;  /* 0x000000723c767220 */ /* 0x040fe20000410000 */
[----:B------:R-:W-:Y:S01]  /*d600*/  FMUL.FTZ R111, R60, R110 ;  /* 0x0000006e3c6f7220 */ /* 0x000fe20000410000 */
[----:B------:R-:W-:Y:S01]  /*d610*/  FMUL.FTZ R60, R109, R116 ;  /* 0x000000746d3c7220 */ /* 0x000fe20000410000 */
[----:B------:R-:W-:-:S02]  /*d620*/  IMAD.U32 R6, R4, 0x10000, RZ ;  /* 0x0001000004067824 */ /* 0x000fc400078e00ff */
[----:B------:R-:W-:Y:S01]  /*d630*/  FFMA.FTZ R118, R59, R110, -R118 ;  /* 0x0000006e3b767223 */ /* 0x000fe20000010876 */
[----:B------:R-:W-:Y:S01]  /*d640*/  FMUL.FTZ R110, R109, R112 ;  /* 0x000000706d6e7220 */ /* 0x000fe20000410000 */
[----:B------:R-:W-:Y:S01]  /*d650*/  FFMA.FTZ R111, R59, R114, R111 ;  /* 0x000000723b6f7223 */ /* 0x000fe2000001006f */
[----:B------:R-:W-:Y:S01]  /*d660*/  FFMA.FTZ R112, R61, R112, -R60 ;  /* 0x000000703d707223 */ /* 0x000fe2000001083c */
[C---:B------:R-:W-:Y:S01]  /*d670*/  IMAD.U32 R4, R5.reuse, 0x10000, RZ ;  /* 0x0001000005047824 */ /* 0x040fe200078e00ff */
[----:B------:R-:W-:Y:S01]  /*d680*/  LOP3.LUT R5, R5, 0xffff0000, RZ, 0xc0, !PT ;  /* 0xffff000005057812 */ /* 0x000fe200078ec0ff */
[C---:B------:R-:W-:Y:S01]  /*d690*/  IMAD.U32 R60, R113.reuse, 0x10000, RZ ;  /* 0x00010000713c7824 */ /* 0x040fe200078e00ff */
[----:B------:R-:W-:Y:S01]  /*d6a0*/  LOP3.LUT R113, R113, 0xffff0000, RZ, 0xc0, !PT ;  /* 0xffff000071717812 */ /* 0x000fe200078ec0ff */
[C---:B------:R-:W-:Y:S01]  /*d6b0*/  IMAD.U32 R59, R58.reuse, 0x10000, RZ ;  /* 0x000100003a3b7824 */ /* 0x040fe200078e00ff */
[----:B------:R-:W-:Y:S01]  /*d6c0*/  LOP3.LUT R58, R58, 0xffff0000, RZ, 0xc0, !PT ;  /* 0xffff00003a3a7812 */ /* 0x000fe200078ec0ff */
[----:B------:R-:W-:Y:S01]  /*d6d0*/  FFMA.FTZ R115, R61, R116, R110 ;  /* 0x000000743d737223 */ /* 0x000fe2000001006e */
[C---:B------:R-:W-:Y:S01]  /*d6e0*/  FMUL.FTZ R61, R7.reuse, R60 ;  /* 0x0000003c073d7220 */ /* 0x040fe20000410000 */
        /* <DEDUP_REMOVED lines=12> */
.L_x_1597:
[----:B------:R-:W-:Y:S05]  /*d7b0*/  BSYNC B2 ;  /* 0x0000000000027941 */ /* 0x000fea0003800000 */
.L_x_1596:
[----:B------:R-:W-:Y:S04]  /*d7c0*/  BSSY B2, `(.L_x_1598) ;  /* 0x0000030000027945 */ /* 0x000fe80003800000 */
[----:B------:R-:W-:Y:S05]  /*d7d0*/  @P1 BRA `(.L_x_1599) ;  /* 0x0000000000b81947 */ /* 0x000fea0003800000 */
[----:B0-----:R-:W0:Y:S01]  /*d7e0*/  LDS.128 R4, [R0] ;  /* 0x0000000000047984 */ /* 0x001e220000000c00 */
[----:B------:R-:W-:Y:S02]  /*d7f0*/  SHF.R.U64 R56, R56, 0x10, R57 ;  /* 0x0000001038387819 */ /* 0x000fe40000001239 */
[----:B------:R-:W-:Y:S02]  /*d800*/  SHF.R.U64 R54, R54, 0x10, R55 ;  /* 0x0000001036367819 */ /* 0x000fe40000001237 */
[----:B------:R-:W-:Y:S02]  /*d810*/  SHF.R.U32.HI R57, RZ, 0x10, R57 ;  /* 0x00000010ff397819 */ /* 0x000fe40000011639 */
[----:B------:R-:W-:Y:S02]  /*d820*/  SHF.R.U32.HI R55, RZ, 0x10, R55 ;  /* 0x00000010ff377819 */ /* 0x000fe40000011637 */
[----:B------:R-:W-:Y:S02]  /*d830*/  PRMT R104, R104, 0x5410, R57 ;  /* 0x0000541068687816 */ /* 0x000fe40000000039 */
[----:B------:R-:W-:-:S02]  /*d840*/  PRMT R102, R102, 0x5410, R55 ;  /* 0x0000541066667816 */ /* 0x000fc40000000037 */
[----:B------:R-:W-:Y:S01]  /*d850*/  PRMT R101, R101, 0x5410, R54 ;  /* 0x0000541065657816 */ /* 0x000fe20000000036 */
[C---:B------:R-:W-:Y:S01]  /*d860*/  IMAD.U32 R58, R104.reuse, 0x10000, RZ ;  /* 0x00010000683a7824 */ /* 0x040fe200078e00ff */
[----:B------:R-:W-:Y:S01]  /*d870*/  LOP3.LUT R104, R104, 0xffff0000, RZ, 0xc0, !PT ;  /* 0xffff000068687812 */ /* 0x000fe200078ec0ff */
[C---:B------:R-:W-:Y:S01]  /*d880*/  IMAD.U32 R59, R102.reuse, 0x10000, RZ ;  /* 0x00010000663b7824 */ /* 0x040fe200078e00ff */
[----:B------:R-:W-:Y:S02]  /*d890*/  LOP3.LUT R102, R102, 0xffff0000, RZ, 0xc0, !PT ;  /* 0xffff000066667812 */ /* 0x000fe400078ec0ff */
[----:B------:R-:W-:Y:S02]  /*d8a0*/  PRMT R103, R103, 0x5410, R56 ;  /* 0x0000541067677816 */ /* 0x000fe40000000038 */
[C---:B0-----:R-:W-:Y:S01]  /*d8b0*/  LOP3.LUT R55, R6.reuse, 0xffff0000, RZ, 0xc0, !PT ;  /* 0xffff000006377812 */ /* 0x041fe200078ec0ff */
[----:B------:R-:W-:Y:S01]  /*d8c0*/  IMAD.U32 R54, R6, 0x10000, RZ ;  /* 0x0001000006367824 */ /* 0x000fe200078e00ff */
[C---:B------:R-:W-:Y:S01]  /*d8d0*/  LOP3.LUT R57, R7.reuse, 0xffff0000, RZ, 0xc0, !PT ;  /* 0xffff000007397812 */ /* 0x040fe200078ec0ff */
[----:B------:R-:W-:-:S02]  /*d8e0*/  IMAD.U32 R56, R7, 0x10000, RZ ;  /* 0x0001000007387824 */ /* 0x000fc400078e00ff */
[C---:B------:R-:W-:Y:S01]  /*d8f0*/  FMUL.FTZ R60, R55.reuse, R58 ;  /* 0x0000003a373c7220 */ /* 0x040fe20000410000 */
[-C--:B------:R-:W-:Y:S01]  /*d900*/  FMUL.FTZ R61, R55, R59.reuse ;  /* 0x0000003b373d7220 */ /* 0x080fe20000410000 */
[----:B------:R-:W-:Y:S01]  /*d910*/  FMUL.FTZ R55, R57, R102 ;  /* 0x0000006639377220 */ /* 0x000fe20000410000 */
[----:B------:R-:W-:Y:S02]  /*d920*/  IMAD.U32 R6, R4, 0x10000, RZ ;  /* 0x0001000004067824 */ /* 0x000fe400078e00ff */
[C---:B------:R-:W-:Y:S01]  /*d930*/  FFMA.FTZ R110, R54.reuse, R59, R60 ;  /* 0x0000003b366e7223 */ /* 0x040fe2000001003c */
[----:B------:R-:W-:Y:S02]  /*d940*/  IMAD.U32 R7, R5, 0x10000, RZ ;  /* 0x0001000005077824 */ /* 0x000fe400078e00ff */
[----:B------:R-:W-:Y:S01]  /*d950*/  FFMA.FTZ R109, R54, R58, -R61 ;  /* 0x0000003a366d7223 */ /* 0x000fe2000001083d */
[-C--:B------:R-:W-:Y:S01]  /*d960*/  FMUL.FTZ R59, R57, R104.reuse ;  /* 0x00000068393b7220 */ /* 0x080fe20000410000 */
[----:B------:R-:W-:Y:S01]  /*d970*/  LOP3.LUT R4, R4, 0xffff0000, RZ, 0xc0, !PT ;  /* 0xffff000004047812 */ /* 0x000fe200078ec0ff */
[C---:B------:R-:W-:Y:S01]  /*d980*/  FFMA.FTZ R104, R56.reuse, R104, -R55 ;  /* 0x0000006838687223 */ /* 0x040fe20000010837 */
[----:B------:R-:W-:Y:S01]  /*d990*/  LOP3.LUT R5, R5, 0xffff0000, RZ, 0xc0, !PT ;  /* 0xffff000005057812 */ /* 0x000fe200078ec0ff */
[C---:B------:R-:W-:Y:S01]  /*d9a0*/  IMAD.U32 R57, R101.reuse, 0x10000, RZ ;  /* 0x0001000065397824 */ /* 0x040fe200078e00ff */
[----:B------:R-:W-:Y:S01]  /*d9b0*/  LOP3.LUT R58, R101, 0xffff0000, RZ, 0xc0, !PT ;  /* 0xffff0000653a7812 */ /* 0x000fe200078ec0ff */
[C---:B------:R-:W-:Y:S01]  /*d9c0*/  IMAD.U32 R55, R103.reuse, 0x10000, RZ ;  /* 0x0001000067377824 */ /* 0x040fe200078e00ff */
[----:B------:R-:W-:Y:S01]  /*d9d0*/  LOP3.LUT R54, R103, 0xffff0000, RZ, 0xc0, !PT ;  /* 0xffff000067367812 */ /* 0x000fe200078ec0ff */
        /* <DEDUP_REMOVED lines=14> */
.L_x_1599:
[----:B------:R-:W-:Y:S05]  /*dac0*/  BSYNC B2 ;  /* 0x0000000000027941 */ /* 0x000fea0003800000 */
.L_x_1598:
[----:B------:R-:W-:Y:S04]  /*dad0*/  BSSY B2, `(.L_x_1600) ;  /* 0x0000030000027945 */ /* 0x000fe80003800000 */
[----:B------:R-:W-:Y:S05]  /*dae0*/  @P2 BRA `(.L_x_1601) ;  /* 0x0000000000b82947 */ /* 0x000fea0003800000 */
[----:B01----:R-:W0:Y:S01]  /*daf0*/  LDS.128 R4, [R3+0x10400] ;  /* 0x0104000003047984 */ /* 0x003e220000000c00 */
        /* <DEDUP_REMOVED lines=45> */
.L_x_1601:
[----:B------:R-:W-:Y:S05]  /*ddd0*/  BSYNC B2 ;  /* 0x0000000000027941 */ /* 0x000fea0003800000 */
.L_x_1600:
[----:B------:R-:W-:Y:S04]  /*dde0*/  BSSY B2, `(.L_x_1602) ;  /* 0x0000030000027945 */ /* 0x000fe80003800000 */
[----:B------:R-:W-:Y:S05]  /*ddf0*/  @P3 BRA `(.L_x_1603) ;  /* 0x0000000000b83947 */ /* 0x000fea0003800000 */
[----:B012---:R-:W0:Y:S01]  /*de00*/  LDS.128 R4, [R0+0x4000] ;  /* 0x0040000000047984 */ /* 0x007e220000000c00 */
        /* <DEDUP_REMOVED lines=45> */
.L_x_1603:
[----:B------:R-:W-:Y:S05]  /*e0e0*/  BSYNC B2 ;  /* 0x0000000000027941 */ /* 0x000fea0003800000 */
.L_x_1602:
[----:B------:R-:W-:Y:S04]  /*e0f0*/  BSSY B2, `(.L_x_1604) ;  /* 0x0000030000027945 */ /* 0x000fe80003800000 */
[----:B------:R-:W-:Y:S05]  /*e100*/  @P4 BRA `(.L_x_1605) ;  /* 0x0000000000b84947 */ /* 0x000fea0003800000 */
[----:B0123--:R-:W0:Y:S01]  /*e110*/  LDS.128 R4, [R3+0x14400] ;  /* 0x0144000003047984 */ /* 0x00fe220000000c00 */
[--C-:B------:R-:W-:Y:S02]  /*e120*/  SHF.R.U64 R44, R44, 0x10, R45.reuse ;  /* 0x000000102c2c7819 */ /* 0x100fe4000000122d */
[----:B------:R-:W-:Y:S02]  /*e130*/  SHF.R.U32.HI R47, RZ, 0x10, R45 ;  /* 0x00000010ff2f7819 */ /* 0x000fe4000001162d */
[--C-:B------:R-:W-:Y:S02]  /*e140*/  SHF.R.U64 R45, R42, 0x10, R43.reuse ;  /* 0x000000102a2d7819 */ /* 0x100fe4000000122b */
        /* <DEDUP_REMOVED lines=14> */
[----:B------:R-:W-:Y:S01]  /*e230*/  FMUL.FTZ R49, R43, R47 ;  /* 0x0000002f2b317220 */ /* 0x000fe20000410000 */
[C---:B------:R-:W-:Y:S01]  /*e240*/  FMUL.FTZ R43, R45.reuse, R77 ;  /* 0x0000004d2d2b7220 */ /* 0x040fe20000410000 */
[----:B------:R-:W-:Y:S02]  /*e250*/  IMAD.U32 R6, R4, 0x10000, RZ ;  /* 0x0001000004067824 */ /* 0x000fe400078e00ff */
[C---:B------:R-:W-:Y:S01]  /*e260*/  FFMA.FTZ R51, R42.reuse, R47, R50 ;  /* 0x0000002f2a337223 */ /* 0x040fe20000010032 */
[----:B------:R-:W-:Y:S01]  /*e270*/  FMUL.FTZ R47, R45, R80 ;  /* 0x000000502d2f7220 */ /* 0x000fe20000410000 */
[C---:B------:R-:W-:Y:S02]  /*e280*/  IMAD.U32 R7, R5.reuse, 0x10000, RZ ;  /* 0x0001000005077824 */ /* 0x040fe400078e00ff */
[----:B------:R-:W-:Y:S01]  /*e290*/  FFMA.FTZ R48, R42, R46, -R49 ;  /* 0x0000002e2a307223 */ /* 0x000fe20000010831 */
[----:B------:R-:W-:Y:S01]  /*e2a0*/  IMAD.U32 R45, R78, 0x10000, RZ ;  /* 0x000100004e2d7824 */ /* 0x000fe200078e00ff */
        /* <DEDUP_REMOVED lines=8> */
[----:B------:R-:W-:Y:S01]  /*e330*/  FMUL.FTZ R44, R4, R43 ;  /* 0x0000002b042c7220 */ /* 0x000fe20000410000 */
[----:B------:R-:W-:-:S02]  /*e340*/  FMUL.FTZ R46, R5, R78 ;  /* 0x0000004e052e7220 */ /* 0x000fc40000410000 */
[-C--:B------:R-:W-:Y:S01]  /*e350*/  FMUL.FTZ R49, R5, R42.reuse ;  /* 0x0000002a05317220 */ /* 0x080fe20000410000 */
[C---:B------:R-:W-:Y:S01]  /*e360*/  FFMA.FTZ R4, R6.reuse, R43, -R47 ;  /* 0x0000002b06047223 */ /* 0x040fe2000001082f */
[----:B------:R-:W-:Y:S01]  /*e370*/  FFMA.FTZ R45, R6, R45, R44 ;  /* 0x0000002d062d7223 */ /* 0x000fe2000001002c */
[C---:B------:R-:W-:Y:S01]  /*e380*/  FFMA.FTZ R5, R7.reuse, R42, -R46 ;  /* 0x0000002a07057223 */ /* 0x040fe2000001082e */
[----:B------:R-:W-:Y:S01]  /*e390*/  FFMA.FTZ R78, R7, R78, R49 ;  /* 0x0000004e074e7223 */ /* 0x000fe20000010031 */
[----:B------:R-:W-:Y:S02]  /*e3a0*/  F2FP.BF16.F32.PACK_AB R6, R51, R48 ;  /* 0x000000303306723e */ /* 0x000fe400000010ff */
[----:B------:R-:W-:Y:S02]  /*e3b0*/  F2FP.BF16.F32.PACK_AB R7, R77, R80 ;  /* 0x000000504d07723e */ /* 0x000fe400000010ff */
[----:B------:R-:W-:Y:S02]  /*e3c0*/  F2FP.BF16.F32.PACK_AB R4, R45, R4 ;  /* 0x000000042d04723e */ /* 0x000fe400000010ff */
[----:B------:R-:W-:-:S05]  /*e3d0*/  F2FP.BF16.F32.PACK_AB R5, R78, R5 ;  /* 0x000000054e05723e */ /* 0x000fca00000010ff */
[----:B------:R4:W-:Y:S02]  /*e3e0*/  STS.128 [R3+0x14400], R4 ;  /* 0x0144000403007388 */ /* 0x0009e40000000c00 */
.L_x_1605:
[----:B------:R-:W-:Y:S05]  /*e3f0*/  BSYNC B2 ;  /* 0x0000000000027941 */ /* 0x000fea0003800000 */
.L_x_1604:
[----:B------:R-:W-:Y:S05]  /*e400*/  @P5 BRA `(.L_x_1595) ;  /* 0x0000000000b85947 */ /* 0x000fea0003800000 */
[----:B01234-:R-:W0:Y:S01]  /*e410*/  LDS.128 R4, [R0+0x8000] ;  /* 0x0080000000047984 */ /* 0x01fe220000000c00 */
[----:B------:R-:W-:Y:S02]  /*e420*/  SHF.R.U64 R43, R36, 0x10, R37 ;  /* 0x00000010242b7819 */ /* 0x000fe40000001225 */
[----:B------:R-:W-:Y:S02]  /*e430*/  SHF.R.U64 R36, R38, 0x10, R39 ;  /* 0x0000001026247819 */ /* 0x000fe40000001227 */
[----:B------:R-:W-:Y:S02]  /*e440*/  SHF.R.U32.HI R42, RZ, 0x10, R37 ;  /* 0x00000010ff2a7819 */ /* 0x000fe40000011625 */
[----:B------:R-:W-:Y:S02]  /*e450*/  SHF.R.U32.HI R39, RZ, 0x10, R39 ;  /* 0x00000010ff277819 */ /* 0x000fe40000011627 */
[----:B------:R-:W-:Y:S02]  /*e460*/  PRMT R71, R71, 0x5410, R42 ;  /* 0x0000541047477816 */ /* 0x000fe4000000002a */
[----:B------:R-:W-:-:S02]  /*e470*/  PRMT R66, R66, 0x5410, R39 ;  /* 0x0000541042427816 */ /* 0x000fc40000000027 */
[----:B------:R-:W-:Y:S01]  /*e480*/  PRMT R70, R70, 0x5410, R43 ;  /* 0x0000541046467816 */ /* 0x000fe2000000002b */
[----:B------:R-:W-:Y:S01]  /*e490*/  IMAD.U32 R42, R71, 0x10000, RZ ;  /* 0x00010000472a7824 */ /* 0x000fe200078e00ff */
[----:B------:R-:W-:Y:S01]  /*e4a0*/  PRMT R69, R69, 0x5410, R36 ;  /* 0x0000541045457816 */ /* 0x000fe20000000024 */
[C---:B------:R-:W-:Y:S01]  /*e4b0*/  IMAD.U32 R43, R66.reuse, 0x10000, RZ ;  /* 0x00010000422b7824 */ /* 0x040fe200078e00ff */
[----:B------:R-:W-:Y:S02]  /*e4c0*/  LOP3.LUT R66, R66, 0xffff0000, RZ, 0xc0, !PT ;  /* 0xffff000042427812 */ /* 0x000fe400078ec0ff */
[----:B------:R-:W-:Y:S02]  /*e4d0*/  LOP3.LUT R71, R71, 0xffff0000, RZ, 0xc0, !PT ;  /* 0xffff000047477812 */ /* 0x000fe400078ec0ff */
[C---:B0-----:R-:W-:Y:S01]  /*e4e0*/  LOP3.LUT R37, R6.reuse, 0xffff0000, RZ, 0xc0, !PT ;  /* 0xffff000006257812 */ /* 0x041fe200078ec0ff */
[----:B------:R-:W-:Y:S01]  /*e4f0*/  IMAD.U32 R36, R6, 0x10000, RZ ;  /* 0x0001000006247824 */ /* 0x000fe200078e00ff */
[C---:B------:R-:W-:Y:S01]  /*e500*/  LOP3.LUT R39, R7.reuse, 0xffff0000, RZ, 0xc0, !PT ;  /* 0xffff000007277812 */ /* 0x040fe200078ec0ff */
[----:B------:R-:W-:-:S02]  /*e510*/  IMAD.U32 R38, R7, 0x10000, RZ ;  /* 0x0001000007267824 */ /* 0x000fc400078e00ff */
[C---:B------:R-:W-:Y:S01]  /*e520*/  FMUL.FTZ R46, R37.reuse, R42 ;  /* 0x0000002a252e7220 */ /* 0x040fe20000410000 */
[-C--:B------:R-:W-:Y:S01]  /*e530*/  FMUL.FTZ R45, R37, R43.reuse ;  /* 0x0000002b252d7220 */ /* 0x080fe20000410000 */
[C---:B------:R-:W-:Y:S01]  /*e540*/  FMUL.FTZ R37, R39.reuse, R66 ;  /* 0x0000004227257220 */ /* 0x040fe20000410000 */
[----:B------:R-:W-:Y:S02]  /*e550*/  IMAD.U32 R6, R4, 0x10000, RZ ;  /* 0x0001000004067824 */ /* 0x000fe400078e00ff */
[----:B------:R-:W-:Y:S01]  /*e560*/  FFMA.FTZ R47, R36, R43, R46 ;  /* 0x0000002b242f7223 */ /* 0x000fe2000001002e */
[-C--:B------:R-:W-:Y:S01]  /*e570*/  FMUL.FTZ R43, R39, R71.reuse ;  /* 0x00000047272b7220 */ /* 0x080fe20000410000 */
[----:B------:R-:W-:Y:S01]  /*e580*/  FFMA.FTZ R71, R38, R71, -R37 ;  /* 0x0000004726477223 */ /* 0x000fe20000010825 */
[----:B------:R-:W-:Y:S02]  /*e590*/  IMAD.U32 R7, R5, 0x10000, RZ ;  /* 0x0001000005077824 */ /* 0x000fe400078e00ff */
[----:B------:R-:W-:Y:S01]  /*e5a0*/  FFMA.FTZ R44, R36, R42, -R45 ;  /* 0x0000002a242c7223 */ /* 0x000fe2000001082d */
[----:B------:R-:W-:Y:S01]  /*e5b0*/  IMAD.U32 R37, R70, 0x10000, RZ ;  /* 0x0001000046257824 */ /* 0x000fe200078e00ff */
[----:B------:R-:W-:Y:S01]  /*e5c0*/  LOP3.LUT R4, R4, 0xffff0000, RZ, 0xc0, !PT ;  /* 0xffff000004047812 */ /* 0x000fe200078ec0ff */
[----:B------:R-:W-:Y:S01]  /*e5d0*/  IMAD.U32 R39, R69, 0x10000, RZ ;  /* 0x0001000045277824 */ /* 0x000fe200078e00ff */
[----:B------:R-:W-:Y:S01]  /*e5e0*/  LOP3.LUT R5, R5, 0xffff0000, RZ, 0xc0, !PT ;  /* 0xffff000005057812 */ /* 0x000fe200078ec0ff */
[----:B------:R-:W-:Y:S01]  /*e5f0*/  FFMA.FTZ R66, R38, R66, R43 ;  /* 0x0000004226427223 */ /* 0x000fe2000001002b */
[----:B------:R-:W-:Y:S01]  /*e600*/  LOP3.LUT R36, R69, 0xffff0000, RZ, 0xc0, !PT ;  /* 0xffff000045247812 */ /* 0x000fe200078ec0ff */
[----:B------:R-:W-:Y:S01]  /*e610*/  FMUL.FTZ R43, R4, R39 ;  /* 0x00000027042b7220 */ /* 0x000fe20000410000 */
[----:B------:R-:W-:Y:S01]  /*e620*/  LOP3.LUT R70, R70, 0xffff0000, RZ, 0xc0, !PT ;  /* 0xffff000046467812 */ /* 0x000fe200078ec0ff */
[----:B------:R-:W-:-:S02]  /*e630*/  FMUL.FTZ R38, R4, R37 ;  /* 0x0000002504267220 */ /* 0x000fc40000410000 */
[C---:B------:R-:W-:Y:S01]  /*e640*/  FMUL.FTZ R42, R5.reuse, R36 ;  /* 0x00000024052a7220 */ /* 0x040fe20000410000 */
[C---:B------:R-:W-:Y:S01]  /*e650*/  FFMA.FTZ R4, R6.reuse, R37, -R43 ;  /* 0x0000002506047223 */ /* 0x040fe2000001082b */
[-C--:B------:R-:W-:Y:S01]  /*e660*/  FMUL.FTZ R45, R5, R70.reuse ;  /* 0x00000046052d7220 */ /* 0x080fe20000410000 */
[----:B------:R-:W-:Y:S01]  /*e670*/  FFMA.FTZ R39, R6, R39, R38 ;  /* 0x0000002706277223 */ /* 0x000fe20000010026 */
[----:B------:R-:W-:Y:S01]  /*e680*/  FFMA.FTZ R5, R7, R70, -R42 ;  /* 0x0000004607057223 */ /* 0x000fe2000001082a */
[----:B------:R-:W-:Y:S01]  /*e690*/  F2FP.BF16.F32.PACK_AB R6, R47, R44 ;  /* 0x0000002c2f06723e */ /* 0x000fe200000010ff */
[----:B------:R-:W-:Y:S01]  /*e6a0*/  FFMA.FTZ R36, R7, R36, R45 ;  /* 0x0000002407247223 */ /* 0x000fe2000001002d */
[----:B------:R-:W-:Y:S02]  /*e6b0*/  F2FP.BF16.F32.PACK_AB R7, R66, R71 ;  /* 0x000000474207723e */ /* 0x000fe400000010ff */
[----:B------:R-:W-:Y:S02]  /*e6c0*/  F2FP.BF16.F32.PACK_AB R4, R39, R4 ;  /* 0x000000042704723e */ /* 0x000fe400000010ff */
[----:B------:R-:W-:-:S05]  /*e6d0*/  F2FP.BF16.F32.PACK_AB R5, R36, R5 ;  /* 0x000000052405723e */ /* 0x000fca00000010ff */
[----:B------:R0:W-:Y:S02]  /*e6e0*/  STS.128 [R0+0x8000], R4 ;  /* 0x0080000400007388 */ /* 0x0001e40000000c00 */
.L_x_1595:
[----:B------:R-:W-:Y:S05]  /*e6f0*/  BSYNC B1 ;  /* 0x0000000000017941 */ /* 0x000fea0003800000 */
.L_x_1594:
        /* <DEDUP_REMOVED lines=57> */
.L_x_1608:
[----:B------:R-:W-:Y:S05]  /*ea90*/  BSYNC B1 ;  /* 0x0000000000017941 */ /* 0x000fea0003800000 */
.L_x_1607:
[----:B------:R-:W-:Y:S04]  /*eaa0*/  BSSY B1, `(.L_x_1609) ;  /* 0x0000030000017945 */ /* 0x000fe80003800000 */
[----:B------:R-:W-:Y:S05]  /*eab0*/  @P1 BRA `(.L_x_1610) ;  /* 0x0000000000b81947 */ /* 0x000fea0003800000 */
[----:B0-----:R-:W0:Y:S01]  /*eac0*/  LDS.128 R4, [R0+0x2000] ;  /* 0x0020000000047984 */ /* 0x001e220000000c00 */
        /* <DEDUP_REMOVED lines=45> */
.L_x_1610:
[----:B------:R-:W-:Y:S05]  /*eda0*/  BSYNC B1 ;  /* 0x0000000000017941 */ /* 0x000fea0003800000 */
.L_x_1609:
        /* <DEDUP_REMOVED lines=48> */
.L_x_1612:
[----:B------:R-:W-:Y:S05]  /*f0b0*/  BSYNC B1 ;  /* 0x0000000000017941 */ /* 0x000fea0003800000 */
.L_x_1611:
        /* <DEDUP_REMOVED lines=48> */
.L_x_1614:
[----:B------:R-:W-:Y:S05]  /*f3c0*/  BSYNC B1 ;  /* 0x0000000000017941 */ /* 0x000fea0003800000 */
.L_x_1613:
[----:B------:R-:W-:Y:S04]  /*f3d0*/  BSSY B1, `(.L_x_1615) ;  /* 0x0000030000017945 */ /* 0x000fe80003800000 */
[----:B------:R-:W-:Y:S05]  /*f3e0*/  @P4 BRA `(.L_x_1616) ;  /* 0x0000000000b84947 */ /* 0x000fea0003800000 */
[----:B0123--:R-:W0:Y:S01]  /*f3f0*/  LDS.128 R4, [R3+0x16400] ;  /* 0x0164000003047984 */ /* 0x00fe220000000c00 */
        /* <DEDUP_REMOVED lines=45> */
.L_x_1616:
[----:B------:R-:W-:Y:S05]  /*f6d0*/  BSYNC B1 ;  /* 0x0000000000017941 */ /* 0x000fea0003800000 */
.L_x_1615:
        /* <DEDUP_REMOVED lines=15> */
[C---:B------:R-:W-:Y:S01]  /*f7d0*/  IMAD.U32 R10, R7.reuse, 0x10000, RZ ;  /* 0x00010000070a7824 */ /* 0x040fe200078e00ff */
[----:B------:R-:W-:Y:S01]  /*f7e0*/  LOP3.LUT R7, R7, 0xffff0000, RZ, 0xc0, !PT ;  /* 0xffff000007077812 */ /* 0x000fe200078ec0ff */
[----:B------:R-:W-:-:S02]  /*f7f0*/  IMAD.U32 R8, R6, 0x10000, RZ ;  /* 0x0001000006087824 */ /* 0x000fc400078e00ff */
[CC--:B------:R-:W-:Y:S01]  /*f800*/  FMUL.FTZ R13, R9.reuse, R12.reuse ;  /* 0x0000000c090d7220 */ /* 0x0c0fe20000410000 */
[----:B------:R-:W-:Y:S01]  /*f810*/  FMUL.FTZ R9, R9, R11 ;  /* 0x0000000b09097220 */ /* 0x000fe20000410000 */
[C---:B------:R-:W-:Y:S01]  /*f820*/  FMUL.FTZ R21, R7.reuse, R63 ;  /* 0x0000003f07157220 */ /* 0x040fe20000410000 */
[----:B------:R-:W-:Y:S02]  /*f830*/  IMAD.U32 R3, R4, 0x10000, RZ ;  /* 0x0001000004037824 */ /* 0x000fe400078e00ff */
[C---:B------:R-:W-:Y:S01]  /*f840*/  FFMA.FTZ R14, R8.reuse, R11, -R13 ;  /* 0x0000000b080e7223 */ /* 0x040fe2000001080d */
[----:B------:R-:W-:Y:S01]  /*f850*/  FFMA.FTZ R15, R8, R12, R9 ;  /* 0x0000000c080f7223 */ /* 0x000fe20000010009 */
[-C--:B------:R-:W-:Y:S01]  /*f860*/  FMUL.FTZ R9, R7, R65.reuse ;  /* 0x0000004107097220 */ /* 0x080fe20000410000 */
[C---:B------:R-:W-:Y:S01]  /*f870*/  IMAD.U32 R6, R5.reuse, 0x10000, RZ ;  /* 0x0001000005067824 */ /* 0x040fe200078e00ff */
[----:B------:R-:W-:Y:S01]  /*f880*/  LOP3.LUT R4, R4, 0xffff0000, RZ, 0xc0, !PT ;  /* 0xffff000004047812 */ /* 0x000fe200078ec0ff */
[----:B------:R-:W-:Y:S01]  /*f890*/  IMAD.U32 R8, R62, 0x10000, RZ ;  /* 0x000100003e087824 */ /* 0x000fe200078e00ff */
[----:B------:R-:W-:Y:S01]  /*f8a0*/  LOP3.LUT R5, R5, 0xffff0000, RZ, 0xc0, !PT ;  /* 0xffff000005057812 */ /* 0x000fe200078ec0ff */
[----:B------:R-:W-:Y:S01]  /*f8b0*/  IMAD.U32 R7, R64, 0x10000, RZ ;  /* 0x0001000040077824 */ /* 0x000fe200078e00ff */
[----:B------:R-:W-:Y:S01]  /*f8c0*/  LOP3.LUT R62, R62, 0xffff0000, RZ, 0xc0, !PT ;  /* 0xffff00003e3e7812 */ /* 0x000fe200078ec0ff */
[----:B------:R-:W-:Y:S01]  /*f8d0*/  FFMA.FTZ R21, R10, R65, -R21 ;  /* 0x000000410a157223 */ /* 0x000fe20000010815 */
[----:B------:R-:W-:Y:S01]  /*f8e0*/  LOP3.LUT R64, R64, 0xffff0000, RZ, 0xc0, !PT ;  /* 0xffff000040407812 */ /* 0x000fe200078ec0ff */
[----:B------:R-:W-:Y:S01]  /*f8f0*/  FFMA.FTZ R12, R10, R63, R9 ;  /* 0x0000003f0a0c7223 */ /* 0x000fe20000010009 */
[C---:B------:R-:W-:Y:S01]  /*f900*/  FMUL.FTZ R10, R4.reuse, R8 ;  /* 0x00000008040a7220 */ /* 0x040fe20000410000 */
[-C--:B------:R-:W-:Y:S01]  /*f910*/  FMUL.FTZ R9, R4, R7.reuse ;  /* 0x0000000704097220 */ /* 0x080fe20000410000 */
        /* <DEDUP_REMOVED lines=10> */
[----:B------:R0:W-:Y:S01]  /*f9c0*/  STS.128 [R0+0xa000], R4 ;  /* 0x00a0000400007388 */ /* 0x0001e20000000c00 */
[----:B------:R-:W-:Y:S05]  /*f9d0*/  BRA `(.L_x_1606) ;  /* 0x0000003400ec7947 */ /* 0x000fea0003800000 */
.L_x_1585:
        /* <DEDUP_REMOVED lines=19> */
[----:B------:R-:W-:-:S04]  /*fb10*/  IMAD.WIDE.U32 R6, R3, UR6, R6 ;  /* 0x0000000603067c25 */ /* 0x000fc8000f8e0006 */
[----:B------:R-:W-:Y:S01]  /*fb20*/  IMAD R67, R3, UR7, R0 ;  /* 0x0000000703437c24 */ /* 0x000fe2000f8e0200 */
[----:B------:R-:W-:Y:S01]  /*fb30*/  ULDC.64 UR6, c[0x0][0x400] ;  /* 0x0001000000067ab9 */ /* 0x000fe20000000a00 */
[----:B------:R-:W-:Y:S01]  /*fb40*/  IMAD.IADD R61, R5, 0x1, R61 ;  /* 0x00000001053d7824 */ /* 0x000fe200078e023d */
[----:B------:R-:W-:Y:S01]  /*fb50*/  LEA R3, P0, R4, UR4, 0x1 ;  /* 0x0000000404037c11 */ /* 0x000fe2000f8008ff */
[----:B------:R-:W-:Y:S01]  /*fb60*/  IMAD.IADD R67, R7, 0x1, R67 ;  /* 0x0000000107437824 */ /* 0x000fe200078e0243 */
[----:B------:R-:W-:Y:S01]  /*fb70*/  LEA R0, P1, R6, UR6, 0x1 ;  /* 0x0000000606007c11 */ /* 0x000fe2000f8208ff */
[----:B------:R-:W-:Y:S01]  /*fb80*/  UMOV UR4, 0xffffffff ;  /* 0xffffffff00047882 */ /* 0x000fe20000000000 */
[----:B------:R-:W-:Y:S02]  /*fb90*/  LEA.HI.X R61, R4, UR5, R61, 0x1, P0 ;  /* 0x00000005043d7c11 */ /* 0x000fe400080f0c3d */
[----:B------:R-:W-:Y:S01]  /*fba0*/  LEA.HI.X R67, R6, UR7, R67, 0x1, P1 ;  /* 0x0000000706437c11 */ /* 0x000fe200088f0c43 */
[----:B------:R-:W-:Y:S08]  /*fbb0*/  BRA.DIV UR4, `(.L_x_1617) ;  /* 0x000001d604207947 */ /* 0x000ff0000b800000 */
[----:B------:R0:W1:Y:S04]  /*fbc0*/  SHFL.IDX PT, R7, R61, RZ, 0x1c1f ;  /* 0x001c1fff3d077589 */ /* 0x00006800000e0000 */
[----:B------:R0:W2:Y:S04]  /*fbd0*/  SHFL.IDX PT, R6, R3, RZ, 0x1c1f ;  /* 0x001c1fff03067589 */ /* 0x0000a800000e0000 */
[----:B------:R0:W3:Y:S04]  /*fbe0*/  SHFL.IDX PT, R4, R67, RZ, 0x1c1f ;  /* 0x001c1fff43047589 */ /* 0x0000e800000e0000 */
[----:B------:R0:W4:Y:S02]  /*fbf0*/  SHFL.IDX PT, R14, R0, RZ, 0x1c1f ;  /* 0x001c1fff000e7589 */ /* 0x00012400000e0000 */
.L_x_1941:
[----:B------:R-:W-:Y:S01]  /*fc00*/  IMAD R71, R163, R10, RZ ;  /* 0x0000000aa3477224 */ /* 0x000fe200078e02ff */
[----:B------:R-:W-:Y:S01]  /*fc10*/  BSSY B1, `(.L_x_1618) ;  /* 0x000002f000017945 */ /* 0x000fe20003800000 */
[----:B----4-:R-:W-:Y:S01]  /*fc20*/  IMAD.MOV.U32 R12, RZ, RZ, R14 ;  /* 0x000000ffff0c7224 */ /* 0x010fe200078e000e */
[----:B------:R-:W-:Y:S01]  /*fc30*/  CS2R R44, SRZ ;  /* 0x00000000002c7805 */ /* 0x000fe2000001ff00 */
[----:B---3--:R-:W-:Y:S01]  /*fc40*/  IMAD.MOV.U32 R13, RZ, RZ, R4 ;  /* 0x000000ffff0d7224 */ /* 0x008fe200078e0004 */
        /* <DEDUP_REMOVED lines=19> */
[----:B------:R-:W-:-:S02]  /*fd80*/  CS2R R44, SRZ ;  /* 0x00000000002c7805 */ /* 0x000fc4000001ff00 */
[----:B------:R-:W-:-:S03]  /*fd90*/  CS2R R46, SRZ ;  /* 0x00000000002e7805 */ /* 0x000fc6000001ff00 */
[----:B-12---:R-:W-:-:S04]  /*fda0*/  @!P0 IMAD.WIDE R8, R18, 0x2, R6 ;  /* 0x0000000212088825 */ /* 0x006fc800078e0206 */
[----:B------:R-:W-:Y:S01]  /*fdb0*/  @!P1 IMAD.SHL.U32 R11, R221, 0x8, RZ ;  /* 0x00000008dd0b9824 */ /* 0x000fe200078e00ff */
[----:B------:R1:W5:Y:S01]  /*fdc0*/  @!P0 LD.E.128 R32, desc[UR46][R8.64] ;  /* 0x0000002e08208980 */ /* 0x000362000c101d00 */
[----:B------:R-:W-:Y:S01]  /*fdd0*/  @!P2 IMAD.SHL.U32 R15, R223, 0x8, RZ ;  /* 0x00000008df0fa824 */ /* 0x000fe200078e00ff */
[----:B------:R-:W-:Y:S01]  /*fde0*/  CS2R R28, SRZ ;  /* 0x00000000001c7805 */ /* 0x000fe2000001ff00 */
[----:B------:R-:W-:Y:S01]  /*fdf0*/  @!P1 IMAD.WIDE R4, R11, 0x2, R6 ;  /* 0x000000020b049825 */ /* 0x000fe200078e0206 */
[----:B------:R-:W-:Y:S02]  /*fe00*/  CS2R R30, SRZ ;  /* 0x00000000001e7805 */ /* 0x000fe4000001ff00 */
[----:B------:R-:W-:Y:S02]  /*fe10*/  CS2R R40, SRZ ;  /* 0x0000000000287805 */ /* 0x000fe4000001ff00 */
[----:B------:R-:W-:Y:S02]  /*fe20*/  CS2R R42, SRZ ;  /* 0x00000000002a7805 */ /* 0x000fe4000001ff00 */
[----:B------:R-:W-:-:S02]  /*fe30*/  CS2R R24, SRZ ;  /* 0x0000000000187805 */ /* 0x000fc4000001ff00 */
[----:B------:R-:W-:Y:S02]  /*fe40*/  CS2R R26, SRZ ;  /* 0x00000000001a7805 */ /* 0x000fe4000001ff00 */
[----:B------:R-:W-:Y:S01]  /*fe50*/  CS2R R36, SRZ ;  /* 0x0000000000247805 */ /* 0x000fe2000001ff00 */
[--C-:B-1----:R-:W-:Y:S01]  /*fe60*/  @!P1 IMAD.WIDE R8, R11, 0x2, R12.reuse ;  /* 0x000000020b089825 */ /* 0x102fe200078e020c */
[----:B------:R-:W-:Y:S01]  /*fe70*/  CS2R R38, SRZ ;  /* 0x0000000000267805 */ /* 0x000fe2000001ff00 */
[----:B------:R3:W5:Y:S02]  /*fe80*/  @!P1 LD.E.128 R28, desc[UR46][R4.64] ;  /* 0x0000002e041c9980 */ /* 0x000764000c101d00 */
[C---:B------:R-:W-:Y:S02]  /*fe90*/  @!P2 IMAD.WIDE R10, R15.reuse, 0x2, R12 ;  /* 0x000000020f0aa825 */ /* 0x040fe400078e020c */
[----:B------:R3:W5:Y:S02]  /*fea0*/  @!P1 LD.E.128 R40, desc[UR46][R8.64] ;  /* 0x0000002e08289980 */ /* 0x000764000c101d00 */
[----:B------:R-:W-:-:S02]  /*feb0*/  @!P2 IMAD.WIDE R6, R15, 0x2, R6 ;  /* 0x000000020f06a825 */ /* 0x000fc400078e0206 */
[----:B------:R3:W5:Y:S02]  /*fec0*/  @!P2 LD.E.128 R36, desc[UR46][R10.64] ;  /* 0x0000002e0a24a980 */ /* 0x000764000c101d00 */
[----:B------:R-:W-:Y:S02]  /*fed0*/  @!P0 IMAD.WIDE R12, R18, 0x2, R12 ;  /* 0x00000002120c8825 */ /* 0x000fe400078e020c */
[----:B------:R3:W5:Y:S04]  /*fee0*/  @!P2 LD.E.128 R24, desc[UR46][R6.64] ;  /* 0x0000002e0618a980 */ /* 0x000768000c101d00 */
[----:B------:R3:W5:Y:S02]  /*fef0*/  @!P0 LD.E.128 R44, desc[UR46][R12.64] ;  /* 0x0000002e0c2c8980 */ /* 0x000764000c101d00 */
.L_x_1619:
[----:B------:R-:W-:Y:S05]  /*ff00*/  BSYNC B1 ;  /* 0x0000000000017941 */ /* 0x000fea0003800000 */
.L_x_1618:
[----:B---3-5:R-:W-:Y:S01]  /*ff10*/  IMAD.MOV.U32 R4, RZ, RZ, R44 ;  /* 0x000000ffff047224 */ /* 0x028fe200078e002c */
[----:B------:R-:W-:Y:S01]  /*ff20*/  UMOV UR4, 0xffffffff ;  /* 0xffffffff00047882 */ /* 0x000fe20000000000 */
[----:B------:R-:W-:Y:S02]  /*ff30*/  IMAD.MOV.U32 R5, RZ, RZ, R45 ;  /* 0x000000ffff057224 */ /* 0x000fe400078e002d */
[----:B--2---:R-:W-:Y:S01]  /*ff40*/  IMAD.MOV.U32 R6, RZ, RZ, R46 ;  /* 0x000000ffff067224 */ /* 0x004fe200078e002e */
[----:B------:R-:W-:Y:S01]  /*ff50*/  PRMT R111, R4, 0x7610, R111 ;  /* 0x00007610046f7816 */ /* 0x000fe2000000006f */
[----:B-1----:R-:W-:Y:S01]  /*ff60*/  IMAD.MOV.U32 R7, RZ, RZ, R47 ;  /* 0x000000ffff077224 */ /* 0x002fe200078e002f */
        /* <DEDUP_REMOVED lines=41> */
[----:B------:R-:W-:Y:S02]  /*10200*/  CS2R R4, SRZ ;  /* 0x0000000000047805 */ /* 0x000fe4000001ff00 */
[----:B------:R-:W-:Y:S02]  /*10210*/  PRMT R90, R6, 0x7610, R90 ;  /* 0x00007610065a7816 */ /* 0x000fe4000000005a */
[----:B------:R-:W-:Y:S01]  /*10220*/  PRMT R91, R7, 0x7610, R91 ;  /* 0x00007610075b7816 */ /* 0x000fe2000000005b */
[----:B------:R-:W-:Y:S06]  /*10230*/  BRA.DIV UR4, `(.L_x_1620) ;  /* 0x000001ce04f07947 */ /* 0x000fec000b800000 */
[----:B0-----:R-:W0:Y:S04]  /*10240*/  SHFL.IDX PT, R61, R61, 0x1, 0x1c1f ;  /* 0x003c1f003d3d7f89 */ /* 0x001e2800000e0000 */
[----:B------:R1:W2:Y:S04]  /*10250*/  SHFL.IDX PT, R60, R3, 0x1, 0x1c1f ;  /* 0x003c1f00033c7f89 */ /* 0x0002a800000e0000 */
[----:B------:R-:W3:Y:S04]  /*10260*/  SHFL.IDX PT, R67, R67, 0x1, 0x1c1f ;  /* 0x003c1f0043437f89 */ /* 0x000ee800000e0000 */
[----:B------:R1:W4:Y:S02]  /*10270*/  SHFL.IDX PT, R66, R0, 0x1, 0x1c1f ;  /* 0x003c1f0000427f89 */ /* 0x00032400000e0000 */
.L_x_1947:
[----:B------:R-:W-:Y:S01]  /*10280*/  VIADD R64, R64, 0x40 ;  /* 0x0000004040407836 */ /* 0x000fe20000000000 */
        /* <DEDUP_REMOVED lines=21> */
[----:B------:R-:W-:Y:S02]  /*103e0*/  CS2R R52, SRZ ;  /* 0x0000000000347805 */ /* 0x000fe4000001ff00 */
[----:B------:R-:W-:Y:S01]  /*103f0*/  CS2R R54, SRZ ;  /* 0x0000000000367805 */ /* 0x000fe2000001ff00 */
[----:B0-2---:R-:W-:-:S04]  /*10400*/  @!P0 IMAD.WIDE R4, R18, 0x2, R60 ;  /* 0x0000000212048825 */ /* 0x005fc800078e023c */
        /* <DEDUP_REMOVED lines=20> */
.L_x_1622:
[----:B------:R-:W-:Y:S05]  /*10550*/  BSYNC B1 ;  /* 0x0000000000017941 */ /* 0x000fea0003800000 */
.L_x_1621:
[----:B-1---5:R-:W-:Y:S01]  /*10560*/  IMAD.MOV.U32 R3, RZ, RZ, R4 ;  /* 0x000000ffff037224 */ /* 0x022fe200078e0004 */
[----:B------:R-:W-:Y:S01]  /*10570*/  LEA.HI R0, R188, R188, RZ, 0x1 ;  /* 0x000000bcbc007211 */ /* 0x000fe200078f08ff */
[----:B0-----:R-:W-:Y:S01]  /*10580*/  IMAD.MOV.U32 R20, RZ, RZ, R5 ;  /* 0x000000ffff147224 */ /* 0x001fe200078e0005 */
[----:B------:R-:W-:Y:S01]  /*10590*/  BSSY B1, `(.L_x_1623) ;  /* 0x0000034000017945 */ /* 0x000fe20003800000 */
[----:B------:R-:W-:Y:S01]  /*105a0*/  IMAD.MOV.U32 R21, RZ, RZ, R6 ;  /* 0x000000ffff157224 */ /* 0x000fe200078e0006 */
[----:B------:R-:W-:Y:S01]  /*105b0*/  PRMT R94, R3, 0x7610, R94 ;  /* 0x00007610035e7816 */ /* 0x000fe2000000005e */
[----:B--2---:R-:W-:Y:S01]  /*105c0*/  IMAD.MOV.U32 R60, RZ, RZ, R7 ;  /* 0x000000ffff3c7224 */ /* 0x004fe200078e0007 */
[----:B------:R-:W-:Y:S01]  /*105d0*/  LOP3.LUT R3, R0, 0xfffffffe, RZ, 0xc0, !PT ;  /* 0xfffffffe00037812 */ /* 0x000fe200078ec0ff */
[----:B------:R-:W-:Y:S01]  /*105e0*/  IMAD.MOV.U32 R0, RZ, RZ, R8 ;  /* 0x000000ffff007224 */ /* 0x000fe200078e0008 */
[----:B------:R-:W-:Y:S01]  /*105f0*/  PRMT R95, R20, 0x7610, R95 ;  /* 0x00007610145f7816 */ /* 0x000fe2000000005f */
[----:B------:R-:W-:Y:S01]  /*10600*/  IMAD.MOV.U32 R20, RZ, RZ, R9 ;  /* 0x000000ffff147224 */ /* 0x000fe200078e0009 */
[----:B------:R-:W-:Y:S01]  /*10610*/  PRMT R96, R21, 0x7610, R96 ;  /* 0x0000761015607816 */ /* 0x000fe20000000060 */
        /* <DEDUP_REMOVED lines=34> */
[----:B------:R-:W-:-:S02]  /*10840*/  VIADDMNMX R0, R71, -R178, 0x80, PT ;  /* 0x0000008047007446 */ /* 0x000fc400038009b2 */
[----:B------:R-:W-:Y:S01]  /*10850*/  PRMT R82, R60, 0x7610, R82 ;  /* 0x000076103c527816 */ /* 0x000fe20000000052 */
[----:B------:R-:W-:Y:S01]  /*10860*/  IMAD.MOV.U32 R60, RZ, RZ, R58 ;  /* 0x000000ffff3c7224 */ /* 0x000fe200078e003a */
[----:B------:R-:W-:Y:S01]  /*10870*/  PRMT R83, R62, 0x7610, R83 ;  /* 0x000076103e537816 */ /* 0x000fe20000000053 */
[----:B------:R-:W-:Y:S01]  /*10880*/  IMAD.MOV.U32 R62, RZ, RZ, R59 ;  /* 0x000000ffff3e7224 */ /* 0x000fe200078e003b */
[----:B------:R-:W-:Y:S02]  /*10890*/  ISETP.GE.AND P1, PT, R162, R0, PT ;  /* 0x00000000a200720c */ /* 0x000fe40003f26270 */
[----:B------:R-:W-:Y:S02]  /*108a0*/  PRMT R70, R63, 0x7610, R70 ;  /* 0x000076103f467816 */ /* 0x000fe40000000046 */
[----:B------:R-:W-:Y:S01]  /*108b0*/  PRMT R71, R64, 0x7610, R71 ;  /* 0x0000761040477816 */ /* 0x000fe20000000047 */
[----:B0-----:R-:W-:Y:S08]  /*108c0*/  @!P0 BRA `(.L_x_1624) ;  /* 0x000001c800c08947 */ /* 0x001ff00003800000 */
.L_x_1948:
[----:B------:R-:W-:Y:S05]  /*108d0*/  BSYNC B1 ;  /* 0x0000000000017941 */ /* 0x000fea0003800000 */
.L_x_1623:
[----:B------:R-:W-:Y:S01]  /*108e0*/  BSSY B1, `(.L_x_1625) ;  /* 0x0000147000017945 */ /* 0x000fe20003800000 */
[----:B------:R-:W-:Y:S02]  /*108f0*/  PRMT R73, R60, 0x7610, R73 ;  /* 0x000076103c497816 */ /* 0x000fe40000000049 */
[----:B------:R-:W-:Y:S01]  /*10900*/  PRMT R74, R62, 0x7610, R74 ;  /* 0x000076103e4a7816 */ /* 0x000fe2000000004a */
[----:B------:R-:W-:Y:S06]  /*10910*/  @P1 BRA `(.L_x_1626) ;  /* 0x00000014000c1947 */ /* 0x000fec0003800000 */
[----:B------:R-:W1:Y:S01]  /*10920*/  LDC R76, c[0x0][0x3f4] ;  /* 0x0000fd00ff4c7b82 */ /* 0x000e620000000800 */
[----:B------:R-:W-:Y:S01]  /*10930*/  BSSY B2, `(.L_x_1627) ;  /* 0x000006f000027945 */ /* 0x000fe20003800000 */
[-C--:B-1----:R-:W-:Y:S02]  /*10940*/  ISETP.GE.AND P0, PT, R18, R76.reuse, PT ;  /* 0x0000004c1200720c */ /* 0x082fe40003f06270 */
[-C--:B------:R-:W-:Y:S02]  /*10950*/  ISETP.GE.AND P1, PT, R165, R76.reuse, PT ;  /* 0x0000004ca500720c */ /* 0x080fe40003f26270 */
[----:B------:R-:W-:-:S09]  /*10960*/  ISETP.GE.AND P2, PT, R166, R76, PT ;  /* 0x0000004ca600720c */ /* 0x000fd20003f46270 */
[----:B------:R-:W-:Y:S05]  /*10970*/  @P0 BRA `(.L_x_1628) ;  /* 0x0000000400a80947 */ /* 0x000fea0003800000 */
[----:B------:R-:W-:Y:S02]  /*10980*/  LEA.HI R62, R76, R191, RZ, 0x1d ;  /* 0x000000bf4c3e7211 */ /* 0x000fe400078fe8ff */
[----:B0-----:R-:W-:Y:S02]  /*10990*/  LOP3.LUT R61, R175, 0x38, R18, 0xf8, !PT ;  /* 0x00000038af3d7812 */ /* 0x001fe400078ef812 */
[----:B------:R-:W-:Y:S01]  /*109a0*/  SHF.R.S32.HI R63, RZ, 0x1f, R62 ;  /* 0x0000001fff3f7819 */ /* 0x000fe2000001143e */
[----:B------:R-:W-:Y:S01]  /*109b0*/  IMAD.SHL.U32 R64, R62, 0x8, RZ ;  /* 0x000000083e407824 */ /* 0x000fe200078e00ff */
[----:B------:R-:W-:Y:S02]  /*109c0*/  LOP3.LUT R60, R61, R176, RZ, 0x3c, !PT ;  /* 0x000000b03d3c7212 */ /* 0x000fe400078e3cff */
[----:B------:R-:W-:Y:S02]  /*109d0*/  LEA.HI R62, R63, R62, RZ, 0x3 ;  /* 0x0000003e3f3e7211 */ /* 0x000fe400078f18ff */
[----:B------:R-:W-:Y:S01]  /*109e0*/  LOP3.LUT R63, R175, 0x38, R64, 0xf8, !PT ;  /* 0x00000038af3f7812 */ /* 0x000fe200078ef840 */
[----:B------:R-:W-:Y:S01]  /*109f0*/  IMAD.IADD R61, R177, 0x1, R60 ;  /* 0x00000001b13d7824 */ /* 0x000fe200078e023c */
[----:B------:R-:W-:Y:S01]  /*10a00*/  SHF.R.U64 R112, R44, 0x10, R45 ;  /* 0x000000102c707819 */ /* 0x000fe2000000122d */
[----:B------:R-:W-:Y:S01]  /*10a10*/  IMAD.SHL.U32 R62, R62, 0x400, RZ ;  /* 0x000004003e3e7824 */ /* 0x000fe200078e00ff */
[----:B------:R-:W-:Y:S01]  /*10a20*/  LOP3.LUT R63, R63, R176, RZ, 0x3c, !PT ;  /* 0x000000b03f3f7212 */ /* 0x000fe200078e3cff */
[----:B------:R-:W-:Y:S01]  /*10a30*/  IMAD R92, R61, 0x2, R2 ;  /* 0x000000023d5c7824 */ /* 0x000fe200078e0202 */
[----:B------:R-:W-:-:S02]  /*10a40*/  SHF.R.U64 R113, R32, 0x10, R33 ;  /* 0x0000001020717819 */ /* 0x000fc40000001221 */
[----:B------:R-:W-:Y:S02]  /*10a50*/  LOP3.LUT R62, R62, 0x7fffe000, RZ, 0xc0, !PT ;  /* 0x7fffe0003e3e7812 */ /* 0x000fe400078ec0ff */
[----:B------:R-:W-:Y:S02]  /*10a60*/  SHF.R.U32.HI R114, RZ, 0x10, R33 ;  /* 0x00000010ff727819 */ /* 0x000fe40000011621 */
[----:B------:R-:W-:Y:S02]  /*10a70*/  IADD3 R93, R63, R62, R177 ;  /* 0x0000003e3f5d7210 */ /* 0x000fe40007ffe0b1 */
[----:B------:R-:W0:Y:S01]  /*10a80*/  LDS.128 R60, [R92+0xc400] ;  /* 0x00c400005c3c7984 */ /* 0x000e220000000c00 */
[--C-:B------:R-:W-:Y:S02]  /*10a90*/  SHF.R.U64 R32, R34, 0x10, R35.reuse ;  /* 0x0000001022207819 */ /* 0x100fe40000001223 */
[----:B------:R-:W-:Y:S01]  /*10aa0*/  IMAD R93, R93, 0x2, R2 ;  /* 0x000000025d5d7824 */ /* 0x000fe200078e0202 */
[----:B------:R-:W-:-:S02]  /*10ab0*/  SHF.R.U32.HI R33, RZ, 0x10, R35 ;  /* 0x00000010ff217819 */ /* 0x000fc40000011623 */
[----:B------:R-:W-:Y:S02]  /*10ac0*/  SHF.R.U32.HI R44, RZ, 0x10, R45 ;  /* 0x00000010ff2c7819 */ /* 0x000fe4000001162d */
[----:B---34-:R-:W1:Y:S01]  /*10ad0*/  LDS.128 R64, [R93+0xc400] ;  /* 0x00c400005d407984 */ /* 0x018e620000000c00 */
[----:B------:R-:W-:Y:S02]  /*10ae0*/  PRMT R111, R111, 0x5410, R112 ;  /* 0x000054106f6f7816 */ /* 0x000fe40000000070 */
[----:B------:R-:W-:Y:S02]  /*10af0*/  SHF.R.U64 R45, R46, 0x10, R47 ;  /* 0x000000102e2d7819 */ /* 0x000fe4000000122f */
[----:B------:R-:W-:Y:S01]  /*10b00*/  PRMT R35, R78, 0x5432, R113 ;  /* 0x000054324e237816 */ /* 0x000fe20000000071 */
[----:B------:R-:W-:Y:S01]  /*10b10*/  IMAD.U32 R120, R111, 0x10000, RZ ;  /* 0x000100006f787824 */ /* 0x000fe200078e00ff */
[----:B------:R-:W-:Y:S02]  /*10b20*/  SHF.R.U32.HI R110, RZ, 0x10, R47 ;  /* 0x00000010ff6e7819 */ /* 0x000fe4000001162f */
[----:B------:R-:W-:Y:S01]  /*10b30*/  PRMT R46, R73, 0x5432, R44 ;  /* 0x00005432492e7816 */ /* 0x000fe2000000002c */
[----:B------:R-:W-:Y:S01]  /*10b40*/  IMAD.U32 R119, R35, 0x10000, RZ ;  /* 0x0001000023777824 */ /* 0x000fe200078e00ff */
[----:B------:R-:W-:-:S02]  /*10b50*/  PRMT R44, R70, 0x5432, R45 ;  /* 0x00005432462c7816 */ /* 0x000fc4000000002d */
[----:B------:R-:W-:Y:S01]  /*10b60*/  PRMT R45, R69, 0x5432, R110 ;  /* 0x00005432452d7816 */ /* 0x000fe2000000006e */
[----:B------:R-:W-:Y:S01]  /*10b70*/  IMAD.U32 R121, R46, 0x10000, RZ ;  /* 0x000100002e797824 */ /* 0x000fe200078e00ff */
[----:B------:R-:W-:Y:S02]  /*10b80*/  PRMT R34, R77, 0x5432, R114 ;  /* 0x000054324d227816 */ /* 0x000fe40000000072 */
[----:B------:R-:W-:Y:S01]  /*10b90*/  PRMT R33, R74, 0x5432, R33 ;  /* 0x000054324a217816 */ /* 0x000fe20000000021 */
[----:B------:R-:W-:Y:S01]  /*10ba0*/  IMAD.U32 R122, R45, 0x10000, RZ ;  /* 0x000100002d7a7824 */ /* 0x000fe200078e00ff */
[----:B------:R-:W-:Y:S02]  /*10bb0*/  LOP3.LUT R35, R35, 0xffff0000, RZ, 0xc0, !PT ;  /* 0xffff000023237812 */ /* 0x000fe400078ec0ff */
[----:B------:R-:W-:Y:S02]  /*10bc0*/  PRMT R32, R75, 0x5432, R32 ;  /* 0x000054324b207816 */ /* 0x000fe40000000020 */
[----:B------:R-:W-:Y:S01]  /*10bd0*/  LOP3.LUT R45, R45, 0xffff0000, RZ, 0xc0, !PT ;  /* 0xffff00002d2d7812 */ /* 0x000fe200078ec0ff */
        /* <DEDUP_REMOVED lines=10> */
[----:B------:R-:W-:Y:S01]  /*10c80*/  IMAD.U32 R117, R65, 0x10000, RZ ;  /* 0x0001000041757824 */ /* 0x000fe200078e00ff */
[C---:B------:R-:W-:Y:S01]  /*10c90*/  LOP3.LUT R63, R66.reuse, 0xffff0000, RZ, 0xc0, !PT ;  /* 0xffff0000423f7812 */ /* 0x040fe200078ec0ff */
[C---:B------:R-:W-:Y:S01]  /*10ca0*/  FMUL.FTZ R123, R115.reuse, R120 ;  /* 0x00000078737b7220 */ /* 0x040fe20000410000 */
[----:B------:R-:W-:Y:S01]  /*10cb0*/  FMUL.FTZ R125, R115, R119 ;  /* 0x00000077737d7220 */ /* 0x000fe20000410000 */
[----:B------:R-:W-:Y:S01]  /*10cc0*/  IMAD.U32 R118, R67, 0x10000, RZ ;  /* 0x0001000043767824 */ /* 0x000fe200078e00ff */
[----:B------:R-:W-:Y:S01]  /*10cd0*/  LOP3.LUT R65, R65, 0xffff0000, RZ, 0xc0, !PT ;  /* 0xffff000041417812 */ /* 0x000fe200078ec0ff */
[----:B------:R-:W-:Y:S01]  /*10ce0*/  IMAD.U32 R64, R66, 0x10000, RZ ;  /* 0x0001000042407824 */ /* 0x000fe200078e00ff */
[----:B------:R-:W-:Y:S01]  /*10cf0*/  LOP3.LUT R66, R67, 0xffff0000, RZ, 0xc0, !PT ;  /* 0xffff000043427812 */ /* 0x000fe200078ec0ff */
[----:B------:R-:W-:-:S02]  /*10d00*/  IMAD.U32 R115, R34, 0x10000, RZ ;  /* 0x0001000022737824 */ /* 0x000fc400078e00ff */
[C---:B------:R-:W-:Y:S01]  /*10d10*/  FFMA.FTZ R67, R114.reuse, R119, -R123 ;  /* 0x0000007772437223 */ /* 0x040fe2000001087b */
[----:B------:R-:W-:Y:S01]  /*10d20*/  FFMA.FTZ R114, R114, R120, R125 ;  /* 0x0000007872727223 */ /* 0x000fe2000001007d */
[----:B------:R-:W-:Y:S01]  /*10d30*/  FMUL.FTZ R123, R117, R121 ;  /* 0x00000079757b7220 */ /* 0x000fe20000410000 */
[----:B------:R-:W-:Y:S02]  /*10d40*/  IMAD.U32 R119, R33, 0x10000, RZ ;  /* 0x0001000021777824 */ /* 0x000fe400078e00ff */
[----:B------:R-:W-:Y:S01]  /*10d50*/  FMUL.FTZ R120, R118, R122 ;  /* 0x0000007a76787220 */ /* 0x000fe20000410000 */
[-C--:B------:R-:W-:Y:S01]  /*10d60*/  FMUL.FTZ R125, R117, R115.reuse ;  /* 0x00000073757d7220 */ /* 0x080fe20000410000 */
[----:B------:R-:W-:Y:S01]  /*10d70*/  LOP3.LUT R117, R111, 0xffff0000, RZ, 0xc0, !PT ;  /* 0xffff00006f757812 */ /* 0x000fe200078ec0ff */
[----:B------:R-:W-:Y:S01]  /*10d80*/  FFMA.FTZ R115, R116, R115, -R123 ;  /* 0x0000007374737223 */ /* 0x000fe2000001087b */
[-C--:B------:R-:W-:Y:S01]  /*10d90*/  FFMA.FTZ R111, R113, R119.reuse, -R120 ;  /* 0x00000077716f7223 */ /* 0x080fe20000010878 */
[----:B------:R-:W-:Y:S01]  /*10da0*/  FMUL.FTZ R123, R118, R119 ;  /* 0x00000077767b7220 */ /* 0x000fe20000410000 */
[----:B------:R-:W-:Y:S01]  /*10db0*/  LOP3.LUT R120, R46, 0xffff0000, RZ, 0xc0, !PT ;  /* 0xffff00002e787812 */ /* 0x000fe200078ec0ff */
[----:B------:R-:W-:Y:S01]  /*10dc0*/  FMUL.FTZ R119, R112, R117 ;  /* 0x0000007570777220 */ /* 0x000fe20000410000 */
[----:B------:R-:W-:Y:S01]  /*10dd0*/  LOP3.LUT R118, R34, 0xffff0000, RZ, 0xc0, !PT ;  /* 0xffff000022767812 */ /* 0x000fe200078ec0ff */
[----:B------:R-:W-:Y:S01]  /*10de0*/  FFMA.FTZ R116, R116, R121, R125 ;  /* 0x0000007974747223 */ /* 0x000fe2000001007d */
[-C--:B------:R-:W-:Y:S01]  /*10df0*/  FMUL.FTZ R121, R112, R35.reuse ;  /* 0x0000002370797220 */ /* 0x080fe20000410000 */
[C---:B------:R-:W-:Y:S01]  /*10e00*/  FMUL.FTZ R46, R65.reuse, R120 ;  /* 0x00000078412e7220 */ /* 0x040fe20000410000 */
[----:B------:R-:W-:Y:S01]  /*10e10*/  FFMA.FTZ R34, R110, R35, -R119 ;  /* 0x000000236e227223 */ /* 0x000fe20000010877 */
[----:B------:R-:W-:Y:S01]  /*10e20*/  FMUL.FTZ R65, R65, R118 ;  /* 0x0000007641417220 */ /* 0x000fe20000410000 */
[----:B------:R-:W-:-:S02]  /*10e30*/  IMAD.U32 R119, R44, 0x10000, RZ ;  /* 0x000100002c777824 */ /* 0x000fc400078e00ff */
[----:B------:R-:W-:Y:S01]  /*10e40*/  FFMA.FTZ R117, R110, R117, R121 ;  /* 0x000000756e757223 */ /* 0x000fe20000010079 */
[----:B------:R-:W-:Y:S02]  /*10e50*/  IMAD.U32 R35, R32, 0x10000, RZ ;  /* 0x0001000020237824 */ /* 0x000fe400078e00ff */
[C---:B------:R-:W-:Y:S01]  /*10e60*/  FFMA.FTZ R46, R61.reuse, R118, -R46 ;  /* 0x000000763d2e7223 */ /* 0x040fe2000001082e */
[----:B------:R-:W-:Y:S01]  /*10e70*/  FFMA.FTZ R65, R61, R120, R65 ;  /* 0x000000783d417223 */ /* 0x000fe20000010041 */
[C---:B------:R-:W-:Y:S01]  /*10e80*/  FMUL.FTZ R121, R64.reuse, R119 ;  /* 0x0000007740797220 */ /* 0x040fe20000410000 */
[-C--:B------:R-:W-:Y:S01]  /*10e90*/  FMUL.FTZ R61, R64, R35.reuse ;  /* 0x00000023403d7220 */ /* 0x080fe20000410000 */
[----:B------:R-:W-:Y:S01]  /*10ea0*/  LOP3.LUT R44, R44, 0xffff0000, RZ, 0xc0, !PT ;  /* 0xffff00002c2c7812 */ /* 0x000fe200078ec0ff */
[----:B------:R-:W-:Y:S01]  /*10eb0*/  FFMA.FTZ R113, R113, R122, R123 ;  /* 0x0000007a71717223 */ /* 0x000fe2000001007b */
[----:B------:R-:W-:Y:S01]  /*10ec0*/  LOP3.LUT R32, R32, 0xffff0000, RZ, 0xc0, !PT ;  /* 0xffff000020207812 */ /* 0x000fe200078ec0ff */
[C---:B------:R-:W-:Y:S01]  /*10ed0*/  FFMA.FTZ R121, R60.reuse, R35, -R121 ;  /* 0x000000233c797223 */ /* 0x040fe20000010879 */
[----:B------:R-:W-:Y:S01]  /*10ee0*/  LOP3.LUT R33, R33, 0xffff0000, RZ, 0xc0, !PT ;  /* 0xffff000021217812 */ /* 0x000fe200078ec0ff */
[----:B------:R-:W-:Y:S01]  /*10ef0*/  FFMA.FTZ R61, R60, R119, R61 ;  /* 0x000000773c3d7223 */ /* 0x000fe2000001003d */
        /* <DEDUP_REMOVED lines=14> */
[----:B------:R1:W-:Y:S01]  /*10fe0*/  STS.128 [R92+0xc400], R32 ;  /* 0x00c400205c007388 */ /* 0x0003e20000000c00 */
[----:B------:R-:W-:-:S02]  /*10ff0*/  F2FP.BF16.F32.PACK_AB R46, R64, R61 ;  /* 0x0000003d402e723e */ /* 0x000fc400000010ff */
[----:B------:R-:W-:-:S05]  /*11000*/  F2FP.BF16.F32.PACK_AB R47, R110, R113 ;  /* 0x000000716e2f723e */ /* 0x000fca00000010ff */
[----:B------:R1:W-:Y:S02]  /*11010*/  STS.128 [R93+0xc400], R44 ;  /* 0x00c4002c5d007388 */ /* 0x0003e40000000c00 */
.L_x_1628:
[----:B------:R-:W-:Y:S05]  /*11020*/  BSYNC B2 ;  /* 0x0000000000027941 */ /* 0x000fea0003800000 */
.L_x_1627:
[----:B------:R-:W-:Y:S04]  /*11030*/  BSSY B2, `(.L_x_1629) ;  /* 0x0000069000027945 */ /* 0x000fe80003800000 */
[----:B------:R-:W-:Y:S05]  /*11040*/  @P1 BRA `(.L_x_1630) ;  /* 0x00000004009c1947 */ /* 0x000fea0003800000 */
[----:B-1----:R-:W2:Y:S01]  /*11050*/  LDL R93, [R1+0x70] ;  /* 0x00007000015d7983 */ /* 0x002ea20000100800 */
[----:B------:R-:W-:Y:S02]  /*11060*/  LEA.HI R32, R76, R221, RZ, 0x1d ;  /* 0x000000dd4c207211 */ /* 0x000fe400078fe8ff */
[--C-:B0-----:R-:W-:Y:S02]  /*11070*/  SHF.R.U64 R61, R30, 0x10, R31.reuse ;  /* 0x000000101e3d7819 */ /* 0x101fe4000000121f */
[----:B------:R-:W-:Y:S01]  /*11080*/  SHF.R.S32.HI R33, RZ, 0x1f, R32 ;  /* 0x0000001fff217819 */ /* 0x000fe20000011420 */
[----:B------:R-:W-:Y:S01]  /*11090*/  IMAD.SHL.U32 R34, R32, 0x8, RZ ;  /* 0x0000000820227824 */ /* 0x000fe200078e00ff */
[----:B------:R-:W-:Y:S02]  /*110a0*/  SHF.R.U32.HI R30, RZ, 0x10, R31 ;  /* 0x00000010ff1e7819 */ /* 0x000fe4000001161f */
[----:B------:R-:W-:Y:S02]  /*110b0*/  LEA.HI R32, R33, R32, RZ, 0x3 ;  /* 0x0000002021207211 */ /* 0x000fe400078f18ff */
[----:B------:R-:W-:-:S02]  /*110c0*/  LOP3.LUT R33, R175, 0x38, R34, 0xf8, !PT ;  /* 0x00000038af217812 */ /* 0x000fc400078ef822 */
[--C-:B------:R-:W-:Y:S01]  /*110d0*/  SHF.R.U64 R31, R40, 0x10, R41.reuse ;  /* 0x00000010281f7819 */ /* 0x100fe20000001229 */
[----:B------:R-:W-:Y:S01]  /*110e0*/  IMAD.SHL.U32 R32, R32, 0x400, RZ ;  /* 0x0000040020207824 */ /* 0x000fe200078e00ff */
[----:B------:R-:W-:Y:S02]  /*110f0*/  LOP3.LUT R33, R33, R176, RZ, 0x3c, !PT ;  /* 0x000000b021217212 */ /* 0x000fe400078e3cff */
[----:B------:R-:W-:Y:S02]  /*11100*/  SHF.R.U32.HI R40, RZ, 0x10, R41 ;  /* 0x00000010ff287819 */ /* 0x000fe40000011629 */
[----:B------:R-:W-:Y:S02]  /*11110*/  LOP3.LUT R32, R32, 0x7fffe000, RZ, 0xc0, !PT ;  /* 0x7fffe00020207812 */ /* 0x000fe400078ec0ff */
[----:B------:R-:W-:Y:S02]  /*11120*/  SHF.R.U64 R63, R28, 0x10, R29 ;  /* 0x000000101c3f7819 */ /* 0x000fe4000000121d */
[----:B------:R-:W-:-:S02]  /*11130*/  IADD3 R45, R33, R32, R177 ;  /* 0x00000020212d7210 */ /* 0x000fc40007ffe0b1 */
[----:B------:R-:W-:Y:S02]  /*11140*/  SHF.R.U32.HI R28, RZ, 0x10, R29 ;  /* 0x00000010ff1c7819 */ /* 0x000fe4000001161d */
[----:B------:R-:W-:Y:S01]  /*11150*/  PRMT R102, R102, 0x5410, R31 ;  /* 0x0000541066667816 */ /* 0x000fe2000000001f */
[----:B------:R-:W-:Y:S01]  /*11160*/  IMAD R60, R45, 0x2, R2 ;  /* 0x000000022d3c7824 */ /* 0x000fe200078e0202 */
[--C-:B------:R-:W-:Y:S02]  /*11170*/  SHF.R.U64 R29, R42, 0x10, R43.reuse ;  /* 0x000000102a1d7819 */ /* 0x100fe4000000122b */
[----:B------:R-:W-:Y:S02]  /*11180*/  PRMT R103, R103, 0x5410, R40 ;  /* 0x0000541067677816 */ /* 0x000fe40000000028 */
[----:B------:R-:W0:Y:S01]  /*11190*/  LDS.128 R44, [R60+0xc400] ;  /* 0x00c400003c2c7984 */ /* 0x000e220000000c00 */
[----:B------:R-:W-:Y:S02]  /*111a0*/  SHF.R.U32.HI R42, RZ, 0x10, R43 ;  /* 0x00000010ff2a7819 */ /* 0x000fe4000001162b */
[----:B------:R-:W-:Y:S01]  /*111b0*/  PRMT R106, R106, 0x5410, R63 ;  /* 0x000054106a6a7816 */ /* 0x000fe2000000003f */
[----:B------:R-:W-:Y:S01]  /*111c0*/  IMAD.U32 R63, R102, 0x10000, RZ ;  /* 0x00010000663f7824 */ /* 0x000fe200078e00ff */
[----:B------:R-:W-:Y:S01]  /*111d0*/  PRMT R107, R107, 0x5410, R28 ;  /* 0x000054106b6b7816 */ /* 0x000fe2000000001c */
[----:B------:R-:W-:Y:S01]  /*111e0*/  IMAD.U32 R64, R103, 0x10000, RZ ;  /* 0x0001000067407824 */ /* 0x000fe200078e00ff */
[----:B------:R-:W-:-:S02]  /*111f0*/  PRMT R104, R104, 0x5410, R29 ;  /* 0x0000541068687816 */ /* 0x000fc4000000001d */
[----:B------:R-:W-:Y:S02]  /*11200*/  PRMT R108, R108, 0x5410, R61 ;  /* 0x000054106c6c7816 */ /* 0x000fe4000000003d */
[----:B------:R-:W-:Y:S02]  /*11210*/  PRMT R109, R109, 0x5410, R30 ;  /* 0x000054106d6d7816 */ /* 0x000fe4000000001e */
[----:B------:R-:W-:Y:S02]  /*11220*/  PRMT R105, R105, 0x5410, R42 ;  /* 0x0000541069697816 */ /* 0x000fe4000000002a */
[----:B------:R-:W-:Y:S02]  /*11230*/  LOP3.LUT R102, R102, 0xffff0000, RZ, 0xc0, !PT ;  /* 0xffff000066667812 */ /* 0x000fe400078ec0ff */
[----:B------:R-:W-:Y:S01]  /*11240*/  LOP3.LUT R103, R103, 0xffff0000, RZ, 0xc0, !PT ;  /* 0xffff000067677812 */ /* 0x000fe200078ec0ff */
[----:B0-----:R-:W-:Y:S01]  /*11250*/  IMAD.U32 R42, R45, 0x10000, RZ ;  /* 0x000100002d2a7824 */ /* 0x001fe200078e00ff */
[----:B------:R-:W-:Y:S01]  /*11260*/  LOP3.LUT R62, R44, 0xffff0000, RZ, 0xc0, !PT ;  /* 0xffff00002c3e7812 */ /* 0x000fe200078ec0ff */
[C---:B------:R-:W-:Y:S01]  /*11270*/  IMAD.U32 R41, R46.reuse, 0x10000, RZ ;  /* 0x000100002e297824 */ /* 0x040fe200078e00ff */
[----:B------:R-:W-:Y:S01]  /*11280*/  LOP3.LUT R30, R46, 0xffff0000, RZ, 0xc0, !PT ;  /* 0xffff00002e1e7812 */ /* 0x000fe200078ec0ff */
[----:B----4-:R-:W-:Y:S01]  /*11290*/  FMUL.FTZ R66, R42, R64 ;  /* 0x000000402a427220 */ /* 0x010fe20000410000 */
[----:B------:R-:W-:-:S02]  /*112a0*/  LOP3.LUT R46, R47, 0xffff0000, RZ, 0xc0, !PT ;  /* 0xffff00002f2e7812 */ /* 0x000fc400078ec0ff */
[----:B------:R-:W-:Y:S01]  /*112b0*/  LOP3.LUT R45, R45, 0xffff0000, RZ, 0xc0, !PT ;  /* 0xffff00002d2d7812 */ /* 0x000fe200078ec0ff */
[----:B--2---:R-:W0:Y:S02]  /*112c0*/  LDS.128 R32, [R93] ;  /* 0x000000005d207984 */ /* 0x004e240000000c00 */
[C---:B0-----:R-:W-:Y:S01]  /*112d0*/  IMAD.U32 R40, R32.reuse, 0x10000, RZ ;  /* 0x0001000020287824 */ /* 0x041fe200078e00ff */
[----:B------:R-:W-:Y:S01]  /*112e0*/  LOP3.LUT R31, R32, 0xffff0000, RZ, 0xc0, !PT ;  /* 0xffff0000201f7812 */ /* 0x000fe200078ec0ff */
[C---:B------:R-:W-:Y:S01]  /*112f0*/  IMAD.U32 R43, R33.reuse, 0x10000, RZ ;  /* 0x00010000212b7824 */ /* 0x040fe200078e00ff */
[----:B------:R-:W-:Y:S01]  /*11300*/  LOP3.LUT R32, R33, 0xffff0000, RZ, 0xc0, !PT ;  /* 0xffff000021207812 */ /* 0x000fe200078ec0ff */
[----:B------:R-:W-:Y:S01]  /*11310*/  IMAD.U32 R33, R44, 0x10000, RZ ;  /* 0x000100002c217824 */ /* 0x000fe200078e00ff */
[C---:B------:R-:W-:Y:S01]  /*11320*/  LOP3.LUT R28, R34.reuse, 0xffff0000, RZ, 0xc0, !PT ;  /* 0xffff0000221c7812 */ /* 0x040fe200078ec0ff */
[----:B------:R-:W-:Y:S01]  /*11330*/  IMAD.U32 R29, R34, 0x10000, RZ ;  /* 0x00010000221d7824 */ /* 0x000fe200078e00ff */
[C---:B------:R-:W-:Y:S01]  /*11340*/  LOP3.LUT R34, R35.reuse, 0xffff0000, RZ, 0xc0, !PT ;  /* 0xffff000023227812 */ /* 0x040fe200078ec0ff */
[----:B------:R-:W-:-:S02]  /*11350*/  IMAD.U32 R61, R35, 0x10000, RZ ;  /* 0x00010000233d7824 */ /* 0x000fc400078e00ff */
[----:B------:R-:W-:Y:S01]  /*11360*/  FMUL.FTZ R65, R33, R63 ;  /* 0x0000003f21417220 */ /* 0x000fe20000410000 */
[C---:B------:R-:W-:Y:S01]  /*11370*/  IMAD.U32 R35, R106.reuse, 0x10000, RZ ;  /* 0x000100006a237824 */ /* 0x040fe200078e00ff */
[----:B------:R-:W-:Y:S01]  /*11380*/  LOP3.LUT R106, R106, 0xffff0000, RZ, 0xc0, !PT ;  /* 0xffff00006a6a7812 */ /* 0x000fe200078ec0ff */
[----:B------:R-:W-:Y:S02]  /*11390*/  IMAD.U32 R44, R47, 0x10000, RZ ;  /* 0x000100002f2c7824 */ /* 0x000fe400078e00ff */
[----:B------:R-:W-:Y:S02]  /*113a0*/  IMAD.U32 R47, R107, 0x10000, RZ ;  /* 0x000100006b2f7824 */ /* 0x000fe400078e00ff */
[-C--:B---3--:R-:W-:Y:S01]  /*113b0*/  FMUL.FTZ R67, R33, R35.reuse ;  /* 0x0000002321437220 */ /* 0x088fe20000410000 */
[----:B------:R-:W-:Y:S01]  /*113c0*/  FFMA.FTZ R33, R40, R35, -R65 ;  /* 0x0000002328217223 */ /* 0x000fe20000010841 */
[----:B------:R-:W-:Y:S02]  /*113d0*/  IMAD.U32 R65, R105, 0x10000, RZ ;  /* 0x0001000069417824 */ /* 0x000fe400078e00ff */
[----:B------:R-:W-:Y:S01]  /*113e0*/  FMUL.FTZ R42, R42, R47 ;  /* 0x0000002f2a2a7220 */ /* 0x000fe20000410000 */
[----:B------:R-:W-:Y:S01]  /*113f0*/  FFMA.FTZ R35, R40, R63, R67 ;  /* 0x0000003f28237223 */ /* 0x000fe20000010043 */
[----:B------:R-:W-:Y:S01]  /*11400*/  FFMA.FTZ R40, R43, R47, -R66 ;  /* 0x0000002f2b287223 */ /* 0x000fe20000010842 */
[----:B------:R-:W-:-:S02]  /*11410*/  IMAD.U32 R63, R109, 0x10000, RZ ;  /* 0x000100006d3f7824 */ /* 0x000fc400078e00ff */
[----:B------:R-:W-:Y:S01]  /*11420*/  FMUL.FTZ R66, R44, R65 ;  /* 0x000000412c427220 */ /* 0x000fe20000410000 */
[----:B------:R-:W-:Y:S01]  /*11430*/  FFMA.FTZ R43, R43, R64, R42 ;  /* 0x000000402b2b7223 */ /* 0x000fe2000001002a */
[----:B------:R-:W-:Y:S01]  /*11440*/  LOP3.LUT R107, R107, 0xffff0000, RZ, 0xc0, !PT ;  /* 0xffff00006b6b7812 */ /* 0x000fe200078ec0ff */
[C---:B------:R-:W-:Y:S01]  /*11450*/  FMUL.FTZ R64, R62.reuse, R102 ;  /* 0x000000663e407220 */ /* 0x040fe20000410000 */
[----:B------:R-:W-:Y:S01]  /*11460*/  FFMA.FTZ R42, R61, R63, -R66 ;  /* 0x0000003f3d2a7223 */ /* 0x000fe20000010842 */
[-C--:B------:R-:W-:Y:S01]  /*11470*/  FMUL.FTZ R66, R62, R106.reuse ;  /* 0x0000006a3e427220 */ /* 0x080fe20000410000 */
[----:B------:R-:W-:Y:S01]  /*11480*/  FMUL.FTZ R47, R45, R103 ;  /* 0x000000672d2f7220 */ /* 0x000fe20000410000 */
[----:B------:R-:W-:Y:S01]  /*11490*/  FFMA.FTZ R106, R31, R106, -R64 ;  /* 0x0000006a1f6a7223 */ /* 0x000fe20000010840 */
[----:B------:R-:W-:Y:S01]  /*114a0*/  FMUL.FTZ R92, R45, R107 ;  /* 0x0000006b2d5c7220 */ /* 0x000fe20000410000 */
[----:B------:R-:W-:Y:S02]  /*114b0*/  IMAD.U32 R64, R104, 0x10000, RZ ;  /* 0x0001000068407824 */ /* 0x000fe400078e00ff */
[----:B------:R-:W-:Y:S01]  /*114c0*/  FFMA.FTZ R66, R31, R102, R66 ;  /* 0x000000661f427223 */ /* 0x000fe20000010042 */
[----:B------:R-:W-:-:S02]  /*114d0*/  IMAD.U32 R62, R108, 0x10000, RZ ;  /* 0x000100006c3e7824 */ /* 0x000fc400078e00ff */
[C---:B------:R-:W-:Y:S01]  /*114e0*/  FFMA.FTZ R47, R32.reuse, R107, -R47 ;  /* 0x0000006b202f7223 */ /* 0x040fe2000001082f */
[----:B------:R-:W-:Y:S01]  /*114f0*/  FFMA.FTZ R92, R32, R103, R92 ;  /* 0x00000067205c7223 */ /* 0x000fe2000001005c */
[C---:B------:R-:W-:Y:S01]  /*11500*/  FMUL.FTZ R102, R41.reuse, R64 ;  /* 0x0000004029667220 */ /* 0x040fe20000410000 */
[-C--:B------:R-:W-:Y:S01]  /*11510*/  FMUL.FTZ R32, R41, R62.reuse ;  /* 0x0000003e29207220 */ /* 0x080fe20000410000 */
[----:B------:R-:W-:Y:S01]  /*11520*/  LOP3.LUT R41, R104, 0xffff0000, RZ, 0xc0, !PT ;  /* 0xffff000068297812 */ /* 0x000fe200078ec0ff */
[----:B------:R-:W-:Y:S01]  /*11530*/  FMUL.FTZ R44, R44, R63 ;  /* 0x0000003f2c2c7220 */ /* 0x000fe20000410000 */
[----:B------:R-:W-:Y:S01]  /*11540*/  LOP3.LUT R105, R105, 0xffff0000, RZ, 0xc0, !PT ;  /* 0xffff000069697812 */ /* 0x000fe200078ec0ff */
[C---:B------:R-:W-:Y:S01]  /*11550*/  FFMA.FTZ R102, R29.reuse, R62, -R102 ;  /* 0x0000003e1d667223 */ /* 0x040fe20000010866 */
[----:B------:R-:W-:Y:S01]  /*11560*/  LOP3.LUT R31, R108, 0xffff0000, RZ, 0xc0, !PT ;  /* 0xffff00006c1f7812 */ /* 0x000fe200078ec0ff */
[----:B------:R-:W-:Y:S01]  /*11570*/  FFMA.FTZ R64, R29, R64, R32 ;  /* 0x000000401d407223 */ /* 0x000fe20000010020 */
[----:B------:R-:W-:Y:S01]  /*11580*/  LOP3.LUT R109, R109, 0xffff0000, RZ, 0xc0, !PT ;  /* 0xffff00006d6d7812 */ /* 0x000fe200078ec0ff */
[----:B------:R-:W-:Y:S01]  /*11590*/  FMUL.FTZ R29, R30, R41 ;  /* 0x000000291e1d7220 */ /* 0x000fe20000410000 */
[----:B------:R-:W-:Y:S01]  /*115a0*/  FMUL.FTZ R45, R46, R105 ;  /* 0x000000692e2d7220 */ /* 0x000fe20000410000 */
[----:B------:R-:W-:Y:S01]  /*115b0*/  FMUL.FTZ R30, R30, R31 ;  /* 0x0000001f1e1e7220 */ /* 0x000fe20000410000 */
[----:B------:R-:W-:Y:S01]  /*115c0*/  FFMA.FTZ R44, R61, R65, R44 ;  /* 0x000000413d2c7223 */ /* 0x000fe2000001002c */
        /* <DEDUP_REMOVED lines=10> */
[----:B------:R-:W-:Y:S02]  /*11670*/  F2FP.BF16.F32.PACK_AB R33, R92, R43 ;  /* 0x0000002b5c21723e */ /* 0x000fe400000010ff */
[----:B------:R-:W-:Y:S01]  /*11680*/  F2FP.BF16.F32.PACK_AB R34, R41, R64 ;  /* 0x000000402922723e */ /* 0x000fe200000010ff */
[----:B------:R2:W-:Y:S01]  /*11690*/  STS.128 [R93], R28 ;  /* 0x0000001c5d007388 */ /* 0x0005e20000000c00 */
[----:B------:R-:W-:-:S05]  /*116a0*/  F2FP.BF16.F32.PACK_AB R35, R105, R44 ;  /* 0x0000002c6923723e */ /* 0x000fca00000010ff */
[----:B------:R2:W-:Y:S02]  /*116b0*/  STS.128 [R60+0xc400], R32 ;  /* 0x00c400203c007388 */ /* 0x0005e40000000c00 */
.L_x_1630:
[----:B------:R-:W-:Y:S05]  /*116c0*/  BSYNC B2 ;  /* 0x0000000000027941 */ /* 0x000fea0003800000 */
.L_x_1629:
[----:B------:R-:W-:Y:S05]  /*116d0*/  @P2 BRA `(.L_x_1626) ;  /* 0x00000004009c2947 */ /* 0x000fea0003800000 */
[----:B--2---:R-:W2:Y:S01]  /*116e0*/  LDL R60, [R1+0x68] ;  /* 0x00006800013c7983 */ /* 0x004ea20000100800 */
[----:B------:R-:W-:Y:S02]  /*116f0*/  LEA.HI R76, R76, R223, RZ, 0x1d ;  /* 0x000000df4c4c7211 */ /* 0x000fe400078fe8ff */
[----:B------:R-:W-:Y:S02]  /*11700*/  SHF.R.U64 R43, R24, 0x10, R25 ;  /* 0x00000010182b7819 */ /* 0x000fe40000001219 */
[----:B------:R-:W-:Y:S01]  /*11710*/  SHF.R.S32.HI R29, RZ, 0x1f, R76 ;  /* 0x0000001fff1d7819 */ /* 0x000fe2000001144c */
[----:B------:R-:W-:Y:S01]  /*11720*/  IMAD.SHL.U32 R28, R76, 0x8, RZ ;  /* 0x000000084c1c7824 */ /* 0x000fe200078e00ff */
[----:B------:R-:W-:Y:S02]  /*11730*/  SHF.R.U64 R41, R26, 0x10, R27 ;  /* 0x000000101a297819 */ /* 0x000fe4000000121b */
[----:B------:R-:W-:Y:S02]  /*11740*/  LEA.HI R76, R29, R76, RZ, 0x3 ;  /* 0x0000004c1d4c7211 */ /* 0x000fe400078f18ff */
[----:B------:R-:W-:-:S02]  /*11750*/  LOP3.LUT R29, R175, 0x38, R28, 0xf8, !PT ;  /* 0x00000038af1d7812 */ /* 0x000fc400078ef81c */
[----:B------:R-:W-:Y:S01]  /*11760*/  SHF.R.U32.HI R24, RZ, 0x10, R25 ;  /* 0x00000010ff187819 */ /* 0x000fe20000011619 */
[----:B------:R-:W-:Y:S01]  /*11770*/  IMAD.SHL.U32 R76, R76, 0x400, RZ ;  /* 0x000004004c4c7824 */ /* 0x000fe200078e00ff */
[----:B------:R-:W-:Y:S02]  /*11780*/  LOP3.LUT R29, R29, R176, RZ, 0x3c, !PT ;  /* 0x000000b01d1d7212 */ /* 0x000fe400078e3cff */
[----:B------:R-:W-:Y:S02]  /*11790*/  SHF.R.U32.HI R26, RZ, 0x10, R27 ;  /* 0x00000010ff1a7819 */ /* 0x000fe4000001161b */
[----:B------:R-:W-:Y:S02]  /*117a0*/  LOP3.LUT R76, R76, 0x7fffe000, RZ, 0xc0, !PT ;  /* 0x7fffe0004c4c7812 */ /* 0x000fe400078ec0ff */
[----:B------:R-:W-:Y:S02]  /*117b0*/  SHF.R.U64 R27, R36, 0x10, R37 ;  /* 0x00000010241b7819 */ /* 0x000fe40000001225 */
[----:B-1----:R-:W-:-:S02]  /*117c0*/  IADD3 R33, R29, R76, R177 ;  /* 0x0000004c1d217210 */ /* 0x002fc40007ffe0b1 */
[----:B------:R-:W-:Y:S02]  /*117d0*/  SHF.R.U64 R25, R38, 0x10, R39 ;  /* 0x0000001026197819 */ /* 0x000fe40000001227 */
[----:B------:R-:W-:Y:S01]  /*117e0*/  SHF.R.U32.HI R36, RZ, 0x10, R37 ;  /* 0x00000010ff247819 */ /* 0x000fe20000011625 */
[----:B------:R-:W-:Y:S01]  /*117f0*/  IMAD R40, R33, 0x2, R2 ;  /* 0x0000000221287824 */ /* 0x000fe200078e0202 */
[----:B------:R-:W-:Y:S02]  /*11800*/  PRMT R89, R89, 0x5410, R24 ;  /* 0x0000541059597816 */ /* 0x000fe40000000018 */
[----:B------:R-:W-:Y:S02]  /*11810*/  PRMT R84, R84, 0x5410, R27 ;  /* 0x0000541054547816 */ /* 0x000fe4000000001b */
[----:B------:R-:W1:Y:S01]  /*11820*/  LDS.128 R32, [R40+0xc400] ;  /* 0x00c4000028207984 */ /* 0x000e620000000c00 */
[----:B------:R-:W-:Y:S02]  /*11830*/  PRMT R86, R86, 0x5410, R25 ;  /* 0x0000541056567816 */ /* 0x000fe40000000019 */
[----:B------:R-:W-:Y:S01]  /*11840*/  PRMT R91, R91, 0x5410, R26 ;  /* 0x000054105b5b7816 */ /* 0x000fe2000000001a */
[----:B------:R-:W-:Y:S01]  /*11850*/  IMAD.U32 R42, R84, 0x10000, RZ ;  /* 0x00010000542a7824 */ /* 0x000fe200078e00ff */
[----:B------:R-:W-:-:S02]  /*11860*/  PRMT R88, R88, 0x5410, R43 ;  /* 0x0000541058587816 */ /* 0x000fc4000000002b */
[----:B------:R-:W-:Y:S02]  /*11870*/  PRMT R85, R85, 0x5410, R36 ;  /* 0x0000541055557816 */ /* 0x000fe40000000024 */
[----:B------:R-:W-:Y:S02]  /*11880*/  SHF.R.U32.HI R38, RZ, 0x10, R39 ;  /* 0x00000010ff267819 */ /* 0x000fe40000011627 */
[----:B------:R-:W-:Y:S01]  /*11890*/  PRMT R90, R90, 0x5410, R41 ;  /* 0x000054105a5a7816 */ /* 0x000fe20000000029 */
[----:B------:R-:W-:Y:S01]  /*118a0*/  IMAD.U32 R41, R88, 0x10000, RZ ;  /* 0x0001000058297824 */ /* 0x000fe200078e00ff */
[----:B------:R-:W-:Y:S01]  /*118b0*/  PRMT R87, R87, 0x5410, R38 ;  /* 0x0000541057577816 */ /* 0x000fe20000000026 */
[----:B------:R-:W-:Y:S01]  /*118c0*/  IMAD.U32 R43, R85, 0x10000, RZ ;  /* 0x00010000552b7824 */ /* 0x000fe200078e00ff */
[----:B------:R-:W-:Y:S02]  /*118d0*/  LOP3.LUT R84, R84, 0xffff0000, RZ, 0xc0, !PT ;  /* 0xffff000054547812 */ /* 0x000fe400078ec0ff */
[----:B------:R-:W-:-:S02]  /*118e0*/  LOP3.LUT R88, R88, 0xffff0000, RZ, 0xc0, !PT ;  /* 0xffff000058587812 */ /* 0x000fc400078ec0ff */
[----:B------:R-:W-:Y:S01]  /*118f0*/  LOP3.LUT R85, R85, 0xffff0000, RZ, 0xc0, !PT ;  /* 0xffff000055557812 */ /* 0x000fe200078ec0ff */
[C---:B-1----:R-:W-:Y:S01]  /*11900*/  IMAD.U32 R37, R33.reuse, 0x10000, RZ ;  /* 0x0001000021257824 */ /* 0x042fe200078e00ff */
[----:B------:R-:W-:Y:S01]  /*11910*/  LOP3.LUT R33, R33, 0xffff0000, RZ, 0xc0, !PT ;  /* 0xffff000021217812 */ /* 0x000fe200078ec0ff */
[C---:B------:R-:W-:Y:S01]  /*11920*/  IMAD.U32 R39, R35.reuse, 0x10000, RZ ;  /* 0x0001000023277824 */ /* 0x040fe200078e00ff */
[----:B------:R-:W-:Y:S01]  /*11930*/  LOP3.LUT R35, R35, 0xffff0000, RZ, 0xc0, !PT ;  /* 0xffff000023237812 */ /* 0x000fe200078ec0ff */
[----:B0-----:R-:W-:Y:S01]  /*11940*/  FMUL.FTZ R61, R37, R43 ;  /* 0x0000002b253d7220 */ /* 0x001fe20000410000 */
[C---:B------:R-:W-:Y:S01]  /*11950*/  IMAD.U32 R38, R34.reuse, 0x10000, RZ ;  /* 0x0001000022267824 */ /* 0x040fe200078e00ff */
[----:B------:R-:W-:Y:S01]  /*11960*/  LOP3.LUT R34, R34, 0xffff0000, RZ, 0xc0, !PT ;  /* 0xffff000022227812 */ /* 0x000fe200078ec0ff */
[----:B--2---:R-:W0:Y:S02]  /*11970*/  LDS.128 R28, [R60] ;  /* 0x000000003c1c7984 */ /* 0x004e240000000c00 */
        /* <DEDUP_REMOVED lines=8> */
[C---:B------:R-:W-:Y:S01]  /*11a00*/  IMAD.U32 R31, R32.reuse, 0x10000, RZ ;  /* 0x00010000201f7824 */ /* 0x040fe200078e00ff */
[----:B------:R-:W-:-:S03]  /*11a10*/  LOP3.LUT R32, R32, 0xffff0000, RZ, 0xc0, !PT ;  /* 0xffff000020207812 */ /* 0x000fc600078ec0ff */
[CC--:B------:R-:W-:Y:S01]  /*11a20*/  FMUL.FTZ R45, R31.reuse, R42.reuse ;  /* 0x0000002a1f2d7220 */ /* 0x0c0fe20000410000 */
[-C--:B------:R-:W-:Y:S01]  /*11a30*/  FMUL.FTZ R47, R31, R41.reuse ;  /* 0x000000291f2f7220 */ /* 0x080fe20000410000 */
[C---:B------:R-:W-:Y:S01]  /*11a40*/  IMAD.U32 R31, R89.reuse, 0x10000, RZ ;  /* 0x00010000591f7824 */ /* 0x040fe200078e00ff */
[----:B------:R-:W-:Y:S01]  /*11a50*/  LOP3.LUT R89, R89, 0xffff0000, RZ, 0xc0, !PT ;  /* 0xffff000059597812 */ /* 0x000fe200078ec0ff */
[C---:B------:R-:W-:Y:S01]  /*11a60*/  FFMA.FTZ R45, R24.reuse, R41, -R45 ;  /* 0x00000029182d7223 */ /* 0x040fe2000001082d */
[----:B------:R-:W-:Y:S02]  /*11a70*/  IMAD.U32 R41, R87, 0x10000, RZ ;  /* 0x0001000057297824 */ /* 0x000fe400078e00ff */
[----:B------:R-:W-:Y:S01]  /*11a80*/  FFMA.FTZ R47, R24, R42, R47 ;  /* 0x0000002a182f7223 */ /* 0x000fe2000001002f */
[----:B------:R-:W-:Y:S02]  /*11a90*/  IMAD.U32 R24, R91, 0x10000, RZ ;  /* 0x000100005b187824 */ /* 0x000fe400078e00ff */
[-C--:B------:R-:W-:Y:S01]  /*11aa0*/  FMUL.FTZ R37, R37, R31.reuse ;  /* 0x0000001f25257220 */ /* 0x080fe20000410000 */
[C---:B------:R-:W-:Y:S01]  /*11ab0*/  FFMA.FTZ R61, R26.reuse, R31, -R61 ;  /* 0x0000001f1a3d7223 */ /* 0x040fe2000001083d */
[C---:B------:R-:W-:Y:S01]  /*11ac0*/  FMUL.FTZ R31, R39.reuse, R41 ;  /* 0x00000029271f7220 */ /* 0x040fe20000410000 */
[----:B------:R-:W-:Y:S01]  /*11ad0*/  FMUL.FTZ R42, R39, R24 ;  /* 0x00000018272a7220 */ /* 0x000fe20000410000 */
[----:B------:R-:W-:Y:S01]  /*11ae0*/  FFMA.FTZ R37, R26, R43, R37 ;  /* 0x0000002b1a257223 */ /* 0x000fe20000010025 */
[----:B------:R-:W-:-:S02]  /*11af0*/  IMAD.U32 R26, R86, 0x10000, RZ ;  /* 0x00010000561a7824 */ /* 0x000fc400078e00ff */
[----:B------:R-:W-:Y:S01]  /*11b00*/  FFMA.FTZ R39, R36, R24, -R31 ;  /* 0x0000001824277223 */ /* 0x000fe2000001081f */
[C---:B------:R-:W-:Y:S01]  /*11b10*/  FMUL.FTZ R24, R32.reuse, R84 ;  /* 0x0000005420187220 */ /* 0x040fe20000410000 */
[----:B------:R-:W-:Y:S01]  /*11b20*/  FMUL.FTZ R32, R32, R88 ;  /* 0x0000005820207220 */ /* 0x000fe20000410000 */
[----:B------:R-:W-:Y:S01]  /*11b30*/  FMUL.FTZ R44, R38, R26 ;  /* 0x0000001a262c7220 */ /* 0x000fe20000410000 */
[----:B------:R-:W-:Y:S01]  /*11b40*/  LOP3.LUT R86, R86, 0xffff0000, RZ, 0xc0, !PT ;  /* 0xffff000056567812 */ /* 0x000fe200078ec0ff */
[----:B------:R-:W-:Y:S01]  /*11b50*/  FFMA.FTZ R88, R25, R88, -R24 ;  /* 0x0000005819587223 */ /* 0x000fe20000010818 */
[C---:B------:R-:W-:Y:S01]  /*11b60*/  IMAD.U32 R24, R90.reuse, 0x10000, RZ ;  /* 0x000100005a187824 */ /* 0x040fe200078e00ff */
[----:B------:R-:W-:Y:S01]  /*11b70*/  LOP3.LUT R90, R90, 0xffff0000, RZ, 0xc0, !PT ;  /* 0xffff00005a5a7812 */ /* 0x000fe200078ec0ff */
[----:B------:R-:W-:Y:S01]  /*11b80*/  FFMA.FTZ R41, R36, R41, R42 ;  /* 0x0000002924297223 */ /* 0x000fe2000001002a */
[----:B------:R-:W-:Y:S01]  /*11b90*/  LOP3.LUT R87, R87, 0xffff0000, RZ, 0xc0, !PT ;  /* 0xffff000057577812 */ /* 0x000fe200078ec0ff */
[-C--:B------:R-:W-:Y:S01]  /*11ba0*/  FMUL.FTZ R38, R38, R24.reuse ;  /* 0x0000001826267220 */ /* 0x080fe20000410000 */
[----:B------:R-:W-:Y:S01]  /*11bb0*/  LOP3.LUT R91, R91, 0xffff0000, RZ, 0xc0, !PT ;  /* 0xffff00005b5b7812 */ /* 0x000fe200078ec0ff */
[----:B------:R-:W-:Y:S01]  /*11bc0*/  FFMA.FTZ R44, R27, R24, -R44 ;  /* 0x000000181b2c7223 */ /* 0x000fe2000001082c */
[C---:B------:R-:W-:Y:S01]  /*11bd0*/  FMUL.FTZ R31, R33.reuse, R85 ;  /* 0x00000055211f7220 */ /* 0x040fe20000410000 */
[----:B------:R-:W-:Y:S01]  /*11be0*/  FMUL.FTZ R42, R33, R89 ;  /* 0x00000059212a7220 */ /* 0x000fe20000410000 */
[----:B------:R-:W-:Y:S01]  /*11bf0*/  FFMA.FTZ R32, R25, R84, R32 ;  /* 0x0000005419207223 */ /* 0x000fe20000010020 */
[C---:B------:R-:W-:Y:S01]  /*11c00*/  FMUL.FTZ R24, R34.reuse, R86 ;  /* 0x0000005622187220 */ /* 0x040fe20000410000 */
[----:B------:R-:W-:Y:S01]  /*11c10*/  FFMA.FTZ R38, R27, R26, R38 ;  /* 0x0000001a1b267223 */ /* 0x000fe20000010026 */
[-C--:B------:R-:W-:Y:S01]  /*11c20*/  FMUL.FTZ R25, R34, R90.reuse ;  /* 0x0000005a22197220 */ /* 0x080fe20000410000 */
[C---:B------:R-:W-:Y:S01]  /*11c30*/  FMUL.FTZ R33, R35.reuse, R87 ;  /* 0x0000005723217220 */ /* 0x040fe20000410000 */
[----:B------:R-:W-:Y:S01]  /*11c40*/  FMUL.FTZ R26, R35, R91 ;  /* 0x0000005b231a7220 */ /* 0x000fe20000410000 */
[----:B------:R-:W-:Y:S01]  /*11c50*/  FFMA.FTZ R36, R28, R89, -R31 ;  /* 0x000000591c247223 */ /* 0x000fe2000001081f */
[C---:B------:R-:W-:Y:S01]  /*11c60*/  FFMA.FTZ R27, R29.reuse, R90, -R24 ;  /* 0x0000005a1d1b7223 */ /* 0x040fe20000010818 */
[----:B------:R-:W-:Y:S01]  /*11c70*/  FFMA.FTZ R31, R29, R86, R25 ;  /* 0x000000561d1f7223 */ /* 0x000fe20000010019 */
        /* <DEDUP_REMOVED lines=13> */
.L_x_1626:
[----:B------:R-:W-:Y:S05]  /*11d50*/  BSYNC B1 ;  /* 0x0000000000017941 */ /* 0x000fea0003800000 */
.L_x_1625:
[----:B------:R-:W-:-:S13]  /*11d60*/  ISETP.GE.AND P0, PT, R189, R0, PT ;  /* 0x00000000bd00720c */ /* 0x000fda0003f06270 */
[----:B------:R-:W-:Y:S05]  /*11d70*/  @P0 BRA `(.L_x_1606) ;  /* 0x0000001400040947 */ /* 0x000fea0003800000 */
[----:B------:R-:W5:Y:S01]  /*11d80*/  LDC R0, c[0x0][0x3f4] ;  /* 0x0000fd00ff007b82 */ /* 0x000f620000000800 */
[----:B------:R-:W-:Y:S01]  /*11d90*/  BSSY B1, `(.L_x_1631) ;  /* 0x000006d000017945 */ /* 0x000fe20003800000 */
[----:B-1----:R-:W-:Y:S02]  /*11da0*/  SHF.R.U32.HI R44, RZ, 0x3, R173 ;  /* 0x00000003ff2c7819 */ /* 0x002fe400000116ad */
[-C--:B-----5:R-:W-:Y:S02]  /*11db0*/  ISETP.GE.AND P0, PT, R18, R0.reuse, PT ;  /* 0x000000001200720c */ /* 0x0a0fe40003f06270 */
[-C--:B------:R-:W-:Y:S02]  /*11dc0*/  ISETP.GE.AND P1, PT, R165, R0.reuse, PT ;  /* 0x00000000a500720c */ /* 0x080fe40003f26270 */
[----:B------:R-:W-:-:S09]  /*11dd0*/  ISETP.GE.AND P2, PT, R166, R0, PT ;  /* 0x00000000a600720c */ /* 0x000fd20003f46270 */
[----:B------:R-:W-:Y:S05]  /*11de0*/  @P0 BRA `(.L_x_1632) ;  /* 0x00000004009c0947 */ /* 0x000fea0003800000 */
[----:B------:R-:W5:Y:S01]  /*11df0*/  LDL R42, [R1+0x6c] ;  /* 0x00006c00012a7983 */ /* 0x000f620000100800 */
[----:B0-----:R-:W-:Y:S02]  /*11e00*/  LEA.HI R24, R0, R191, RZ, 0x1d ;  /* 0x000000bf00187211 */ /* 0x001fe400078fe8ff */
[--C-:B--2---:R-:W-:Y:S02]  /*11e10*/  SHF.R.U64 R33, R4, 0x10, R5.reuse ;  /* 0x0000001004217819 */ /* 0x104fe40000001205 */
        /* <DEDUP_REMOVED lines=12> */
[----:B------:R-:W-:Y:S02]  /*11ee0*/  PRMT R94, R94, 0x5410, R33 ;  /* 0x000054105e5e7816 */ /* 0x000fe40000000021 */
[----:B------:R-:W-:Y:S01]  /*11ef0*/  PRMT R95, R95, 0x5410, R4 ;  /* 0x000054105f5f7816 */ /* 0x000fe20000000004 */
[----:B------:R-:W-:Y:S01]  /*11f00*/  IMAD R32, R29, 0x2, R2 ;  /* 0x000000021d207824 */ /* 0x000fe200078e0202 */
[----:B------:R-:W-:Y:S01]  /*11f10*/  PRMT R96, R96, 0x5410, R5 ;  /* 0x0000541060607816 */ /* 0x000fe20000000005 */
[----:B------:R-:W-:Y:S01]  /*11f20*/  IMAD.U32 R38, R94, 0x10000, RZ ;  /* 0x000100005e267824 */ /* 0x000fe200078e00ff */
[----:B------:R-:W-:Y:S01]  /*11f30*/  PRMT R97, R97, 0x5410, R6 ;  /* 0x0000541061617816 */ /* 0x000fe20000000006 */
[----:B------:R-:W-:Y:S01]  /*11f40*/  IMAD.U32 R39, R95, 0x10000, RZ ;  /* 0x000100005f277824 */ /* 0x000fe200078e00ff */
[----:B------:R-:W0:Y:S01]  /*11f50*/  LDS.128 R28, [R32+0xc400] ;  /* 0x00c40000201c7984 */ /* 0x000e220000000c00 */
[----:B------:R-:W-:Y:S02]  /*11f60*/  PRMT R98, R98, 0x5410, R37 ;  /* 0x0000541062627816 */ /* 0x000fe40000000025 */
[----:B------:R-:W-:-:S02]  /*11f70*/  SHF.R.U32.HI R48, RZ, 0x10, R49 ;  /* 0x00000010ff307819 */ /* 0x000fc40000011631 */
[--C-:B------:R-:W-:Y:S01]  /*11f80*/  SHF.R.U64 R35, R50, 0x10, R51.reuse ;  /* 0x0000001032237819 */ /* 0x100fe20000001233 */
[----:B------:R-:W-:Y:S01]  /*11f90*/  IMAD.U32 R37, R98, 0x10000, RZ ;  /* 0x0001000062257824 */ /* 0x000fe200078e00ff */
[----:B------:R-:W-:Y:S02]  /*11fa0*/  PRMT R99, R99, 0x5410, R48 ;  /* 0x0000541063637816 */ /* 0x000fe40000000030 */
[----:B------:R-:W-:Y:S02]  /*11fb0*/  SHF.R.U32.HI R50, RZ, 0x10, R51 ;  /* 0x00000010ff327819 */ /* 0x000fe40000011633 */
[----:B------:R-:W-:Y:S02]  /*11fc0*/  LOP3.LUT R94, R94, 0xffff0000, RZ, 0xc0, !PT ;  /* 0xffff00005e5e7812 */ /* 0x000fe400078ec0ff */
[----:B------:R-:W-:Y:S02]  /*11fd0*/  PRMT R101, R101, 0x5410, R50 ;  /* 0x0000541065657816 */ /* 0x000fe40000000032 */
[----:B------:R-:W-:-:S02]  /*11fe0*/  LOP3.LUT R98, R98, 0xffff0000, RZ, 0xc0, !PT ;  /* 0xffff000062627812 */ /* 0x000fc400078ec0ff */
[----:B------:R-:W-:Y:S02]  /*11ff0*/  LOP3.LUT R95, R95, 0xffff0000, RZ, 0xc0, !PT ;  /* 0xffff00005f5f7812 */ /* 0x000fe400078ec0ff */
[----:B------:R-:W-:Y:S01]  /*12000*/  PRMT R100, R100, 0x5410, R35 ;  /* 0x0000541064647816 */ /* 0x000fe20000000023 */
[C---:B0-----:R-:W-:Y:S01]  /*12010*/  IMAD.U32 R34, R29.reuse, 0x10000, RZ ;  /* 0x000100001d227824 */ /* 0x041fe200078e00ff */
[----:B------:R-:W-:Y:S01]  /*12020*/  LOP3.LUT R29, R29, 0xffff0000, RZ, 0xc0, !PT ;  /* 0xffff00001d1d7812 */ /* 0x000fe200078ec0ff */
[C---:B------:R-:W-:Y:S01]  /*12030*/  IMAD.U32 R36, R31.reuse, 0x10000, RZ ;  /* 0x000100001f247824 */ /* 0x040fe200078e00ff */
[----:B------:R-:W-:Y:S01]  /*12040*/  LOP3.LUT R31, R31, 0xffff0000, RZ, 0xc0, !PT ;  /* 0xffff00001f1f7812 */ /* 0x000fe200078ec0ff */
[----:B------:R-:W-:Y:S01]  /*12050*/  FMUL.FTZ R45, R34, R39 ;  /* 0x00000027222d7220 */ /* 0x000fe20000410000 */
[C---:B------:R-:W-:Y:S01]  /*12060*/  IMAD.U32 R35, R30.reuse, 0x10000, RZ ;  /* 0x000100001e237824 */ /* 0x040fe200078e00ff */
[----:B------:R-:W-:Y:S01]  /*12070*/  LOP3.LUT R30, R30, 0xffff0000, RZ, 0xc0, !PT ;  /* 0xffff00001e1e7812 */ /* 0x000fe200078ec0ff */
[----:B-----5:R-:W0:Y:S02]  /*12080*/  LDS.128 R24, [R42] ;  /* 0x000000002a187984 */ /* 0x020e240000000c00 */
        /* <DEDUP_REMOVED lines=17> */
[----:B------:R-:W-:Y:S01]  /*121a0*/  FMUL.FTZ R47, R34, R27 ;  /* 0x0000001b222f7220 */ /* 0x000fe20000410000 */
[----:B------:R-:W-:Y:S02]  /*121b0*/  IMAD.U32 R4, R101, 0x10000, RZ ;  /* 0x0001000065047824 */ /* 0x000fe400078e00ff */
[----:B------:R-:W-:Y:S01]  /*121c0*/  FMUL.FTZ R34, R36, R37 ;  /* 0x0000002524227220 */ /* 0x000fe20000410000 */
[C---:B------:R-:W-:Y:S01]  /*121d0*/  FFMA.FTZ R45, R6.reuse, R27, -R45 ;  /* 0x0000001b062d7223 */ /* 0x040fe2000001082d */
[----:B------:R-:W-:Y:S01]  /*121e0*/  FFMA.FTZ R47, R6, R39, R47 ;  /* 0x00000027062f7223 */ /* 0x000fe2000001002f */
        /* <DEDUP_REMOVED lines=8> */
[-C--:B------:R-:W-:Y:S01]  /*12270*/  FMUL.FTZ R36, R29, R99.reuse ;  /* 0x000000631d247220 */ /* 0x080fe20000410000 */
[C---:B------:R-:W-:Y:S01]  /*12280*/  IMAD.U32 R4, R100.reuse, 0x10000, RZ ;  /* 0x0001000064047824 */ /* 0x040fe200078e00ff */
[----:B------:R-:W-:Y:S01]  /*12290*/  LOP3.LUT R100, R100, 0xffff0000, RZ, 0xc0, !PT ;  /* 0xffff000064647812 */ /* 0x000fe200078ec0ff */
[C---:B------:R-:W-:Y:S01]  /*122a0*/  FMUL.FTZ R38, R35.reuse, R6 ;  /* 0x0000000623267220 */ /* 0x040fe20000410000 */
[C---:B------:R-:W-:Y:S01]  /*122b0*/  FFMA.FTZ R34, R24.reuse, R99, -R27 ;  /* 0x0000006318227223 */ /* 0x040fe2000001081b */
[----:B------:R-:W-:Y:S01]  /*122c0*/  FFMA.FTZ R36, R24, R95, R36 ;  /* 0x0000005f18247223 */ /* 0x000fe20000010024 */
[----:B------:R-:W-:Y:S01]  /*122d0*/  LOP3.LUT R96, R96, 0xffff0000, RZ, 0xc0, !PT ;  /* 0xffff000060607812 */ /* 0x000fe200078ec0ff */
[----:B------:R-:W-:Y:S01]  /*122e0*/  FMUL.FTZ R24, R35, R4 ;  /* 0x0000000423187220 */ /* 0x000fe20000410000 */
[----:B------:R-:W-:Y:S01]  /*122f0*/  LOP3.LUT R97, R97, 0xffff0000, RZ, 0xc0, !PT ;  /* 0xffff000061617812 */ /* 0x000fe200078ec0ff */
[----:B------:R-:W-:Y:S01]  /*12300*/  FFMA.FTZ R28, R5, R94, R28 ;  /* 0x0000005e051c7223 */ /* 0x000fe2000001001c */
[----:B------:R-:W-:Y:S01]  /*12310*/  LOP3.LUT R101, R101, 0xffff0000, RZ, 0xc0, !PT ;  /* 0xffff000065657812 */ /* 0x000fe200078ec0ff */
[C---:B------:R-:W-:Y:S01]  /*12320*/  FFMA.FTZ R38, R7.reuse, R4, -R38 ;  /* 0x0000000407267223 */ /* 0x040fe20000010826 */
[C---:B------:R-:W-:Y:S01]  /*12330*/  FMUL.FTZ R5, R30.reuse, R100 ;  /* 0x000000641e057220 */ /* 0x040fe20000410000 */
[----:B------:R-:W-:Y:S01]  /*12340*/  FFMA.FTZ R7, R7, R6, R24 ;  /* 0x0000000607077223 */ /* 0x000fe20000010018 */
[-C--:B------:R-:W-:Y:S01]  /*12350*/  FMUL.FTZ R4, R30, R96.reuse ;  /* 0x000000601e047220 */ /* 0x080fe20000410000 */
[C---:B------:R-:W-:Y:S01]  /*12360*/  FMUL.FTZ R29, R31.reuse, R97 ;  /* 0x000000611f1d7220 */ /* 0x040fe20000410000 */
[-C--:B------:R-:W-:Y:S01]  /*12370*/  FMUL.FTZ R6, R31, R101.reuse ;  /* 0x000000651f067220 */ /* 0x080fe20000410000 */
[C---:B------:R-:W-:Y:S01]  /*12380*/  FFMA.FTZ R96, R25.reuse, R96, R5 ;  /* 0x0000006019607223 */ /* 0x040fe20000010005 */
[----:B------:R-:W-:Y:S01]  /*12390*/  FFMA.FTZ R27, R25, R100, -R4 ;  /* 0x00000064191b7223 */ /* 0x000fe20000010804 */
[C---:B------:R-:W-:Y:S01]  /*123a0*/  FFMA.FTZ R30, R26.reuse, R101, -R29 ;  /* 0x000000651a1e7223 */ /* 0x040fe2000001081d */
        /* <DEDUP_REMOVED lines=11> */
.L_x_1632:
[----:B------:R-:W-:Y:S05]  /*12460*/  BSYNC B1 ;  /* 0x0000000000017941 */ /* 0x000fea0003800000 */
.L_x_1631:
[----:B------:R-:W-:Y:S04]  /*12470*/  BSSY B1, `(.L_x_1633) ;  /* 0x0000069000017945 */ /* 0x000fe80003800000 */
[----:B------:R-:W-:Y:S05]  /*12480*/  @P1 BRA `(.L_x_1634) ;  /* 0x00000004009c1947 */ /* 0x000fea0003800000 */
[----:B------:R-:W5:Y:S01]  /*12490*/  LDL R41, [R1+0x64] ;  /* 0x0000640001297983 */ /* 0x000f620000100800 */
[----:B-1----:R-:W-:Y:S02]  /*124a0*/  LEA.HI R4, R0, R221, RZ, 0x1d ;  /* 0x000000dd00047211 */ /* 0x002fe400078fe8ff */
[----:B0-2---:R-:W-:Y:S02]  /*124b0*/  SHF.R.U64 R30, R8, 0x10, R9 ;  /* 0x00000010081e7819 */ /* 0x005fe40000001209 */
[----:B------:R-:W-:Y:S01]  /*124c0*/  SHF.R.S32.HI R5, RZ, 0x1f, R4 ;  /* 0x0000001fff057819 */ /* 0x000fe20000011404 */
[----:B------:R-:W-:Y:S01]  /*124d0*/  IMAD.SHL.U32 R6, R4, 0x8, RZ ;  /* 0x0000000804067824 */ /* 0x000fe200078e00ff */
[----:B------:R-:W-:Y:S02]  /*124e0*/  SHF.R.U64 R31, R52, 0x10, R53 ;  /* 0x00000010341f7819 */ /* 0x000fe40000001235 */
[----:B------:R-:W-:Y:S02]  /*124f0*/  LEA.HI R5, R5, R4, RZ, 0x3 ;  /* 0x0000000405057211 */ /* 0x000fe400078f18ff */
[----:B------:R-:W-:-:S02]  /*12500*/  LOP3.LUT R4, R173, 0x38, R6, 0xf8, !PT ;  /* 0x00000038ad047812 */ /* 0x000fc400078ef806 */
[----:B------:R-:W-:Y:S01]  /*12510*/  SHF.R.U64 R29, R54, 0x10, R55 ;  /* 0x00000010361d7819 */ /* 0x000fe20000001237 */
[----:B------:R-:W-:Y:S01]  /*12520*/  IMAD.SHL.U32 R5, R5, 0x400, RZ ;  /* 0x0000040005057824 */ /* 0x000fe200078e00ff */
[----:B------:R-:W-:Y:S02]  /*12530*/  LOP3.LUT R4, R4, R44, RZ, 0x3c, !PT ;  /* 0x0000002c04047212 */ /* 0x000fe400078e3cff */
[----:B------:R-:W-:Y:S02]  /*12540*/  PRMT R75, R75, 0x5410, R30 ;  /* 0x000054104b4b7816 */ /* 0x000fe4000000001e */
[----:B------:R-:W-:Y:S02]  /*12550*/  LOP3.LUT R5, R5, 0x7fffe000, RZ, 0xc0, !PT ;  /* 0x7fffe00005057812 */ /* 0x000fe400078ec0ff */
[----:B------:R-:W-:Y:S01]  /*12560*/  PRMT R80, R80, 0x5410, R31 ;  /* 0x0000541050507816 */ /* 0x000fe2000000001f */
[----:B------:R-:W-:Y:S01]  /*12570*/  IMAD.U32 R34, R75, 0x10000, RZ ;  /* 0x000100004b227824 */ /* 0x000fe200078e00ff */
[----:B------:R-:W-:-:S02]  /*12580*/  IADD3 R25, R4, R5, R179 ;  /* 0x0000000504197210 */ /* 0x000fc40007ffe0b3 */
[----:B------:R-:W-:Y:S01]  /*12590*/  SHF.R.U32.HI R8, RZ, 0x10, R9 ;  /* 0x00000010ff087819 */ /* 0x000fe20000011609 */
[----:B------:R-:W-:Y:S01]  /*125a0*/  IMAD.U32 R33, R80, 0x10000, RZ ;  /* 0x0001000050217824 */ /* 0x000fe200078e00ff */
[----:B------:R-:W-:Y:S01]  /*125b0*/  SHF.R.U32.HI R52, RZ, 0x10, R53 ;  /* 0x00000010ff347819 */ /* 0x000fe20000011635 */
[----:B------:R-:W-:Y:S01]  /*125c0*/  IMAD R28, R25, 0x2, R2 ;  /* 0x00000002191c7824 */ /* 0x000fe200078e0202 */
[----:B------:R-:W-:Y:S02]  /*125d0*/  SHF.R.U64 R9, R10, 0x10, R11 ;  /* 0x000000100a097819 */ /* 0x000fe4000000120b */
[----:B------:R-:W-:Y:S02]  /*125e0*/  PRMT R82, R82, 0x5410, R29 ;  /* 0x0000541052527816 */ /* 0x000fe4000000001d */
[----:B------:R-:W0:Y:S01]  /*125f0*/  LDS.128 R24, [R28+0xc400] ;  /* 0x00c400001c187984 */ /* 0x000e220000000c00 */
[----:B------:R-:W-:Y:S02]  /*12600*/  SHF.R.U32.HI R10, RZ, 0x10, R11 ;  /* 0x00000010ff0a7819 */ /* 0x000fe4000001160b */
[----:B------:R-:W-:-:S02]  /*12610*/  SHF.R.U32.HI R54, RZ, 0x10, R55 ;  /* 0x00000010ff367819 */ /* 0x000fc40000011637 */
[----:B------:R-:W-:Y:S02]  /*12620*/  PRMT R77, R77, 0x5410, R8 ;  /* 0x000054104d4d7816 */ /* 0x000fe40000000008 */
[----:B------:R-:W-:Y:S02]  /*12630*/  PRMT R81, R81, 0x5410, R52 ;  /* 0x0000541051517816 */ /* 0x000fe40000000034 */
[----:B------:R-:W-:Y:S01]  /*12640*/  PRMT R79, R79, 0x5410, R10 ;  /* 0x000054104f4f7816 */ /* 0x000fe2000000000a */
[----:B------:R-:W-:Y:S01]  /*12650*/  IMAD.U32 R35, R77, 0x10000, RZ ;  /* 0x000100004d237824 */ /* 0x000fe200078e00ff */
[----:B------:R-:W-:Y:S02]  /*12660*/  PRMT R83, R83, 0x5410, R54 ;  /* 0x0000541053537816 */ /* 0x000fe40000000036 */
[----:B------:R-:W-:Y:S02]  /*12670*/  PRMT R78, R78, 0x5410, R9 ;  /* 0x000054104e4e7816 */ /* 0x000fe40000000009 */
[----:B------:R-:W-:Y:S01]  /*12680*/  LOP3.LUT R75, R75, 0xffff0000, RZ, 0xc0, !PT ;  /* 0xffff00004b4b7812 */ /* 0x000fe200078ec0ff */
[C---:B0-----:R-:W-:Y:S01]  /*12690*/  IMAD.U32 R29, R24.reuse, 0x10000, RZ ;  /* 0x00010000181d7824 */ /* 0x041fe200078e00ff */
[----:B------:R-:W-:Y:S01]  /*126a0*/  LOP3.LUT R24, R24, 0xffff0000, RZ, 0xc0, !PT ;  /* 0xffff000018187812 */ /* 0x000fe200078ec0ff */
[C---:B------:R-:W-:Y:S01]  /*126b0*/  IMAD.U32 R30, R25.reuse, 0x10000, RZ ;  /* 0x00010000191e7824 */ /* 0x040fe200078e00ff */
[----:B------:R-:W-:Y:S01]  /*126c0*/  LOP3.LUT R25, R25, 0xffff0000, RZ, 0xc0, !PT ;  /* 0xffff000019197812 */ /* 0x000fe200078ec0ff */
[C---:B------:R-:W-:Y:S01]  /*126d0*/  FMUL.FTZ R37, R29.reuse, R34 ;  /* 0x000000221d257220 */ /* 0x040fe20000410000 */
[----:B------:R-:W-:Y:S01]  /*126e0*/  FMUL.FTZ R39, R29, R33 ;  /* 0x000000211d277220 */ /* 0x000fe20000410000 */
[----:B------:R-:W-:-:S02]  /*126f0*/  IMAD.U32 R29, R81, 0x10000, RZ ;  /* 0x00010000511d7824 */ /* 0x000fc400078e00ff */
[C---:B------:R-:W-:Y:S01]  /*12700*/  FMUL.FTZ R36, R30.reuse, R35 ;  /* 0x000000231e247220 */ /* 0x040fe20000410000 */
        /* <DEDUP_REMOVED lines=10> */
[----:B------:R-:W-:Y:S01]  /*127b0*/  FFMA.FTZ R37, R8, R33, -R37 ;  /* 0x0000002108257223 */ /* 0x000fe20000010825 */
[----:B------:R-:W-:-:S02]  /*127c0*/  IMAD.U32 R33, R79, 0x10000, RZ ;  /* 0x000100004f217824 */ /* 0x000fc400078e00ff */
[----:B------:R-:W-:Y:S01]  /*127d0*/  FFMA.FTZ R39, R8, R34, R39 ;  /* 0x0000002208277223 */ /* 0x000fe20000010027 */
[----:B------:R-:W-:Y:S02]  /*127e0*/  IMAD.U32 R8, R83, 0x10000, RZ ;  /* 0x0001000053087824 */ /* 0x000fe400078e00ff */
[----:B------:R-:W-:Y:S01]  /*127f0*/  FFMA.FTZ R36, R9, R29, -R36 ;  /* 0x0000001d09247223 */ /* 0x000fe20000010824 */
[C---:B------:R-:W-:Y:S01]  /*12800*/  FMUL.FTZ R34, R32.reuse, R33 ;  /* 0x0000002120227220 */ /* 0x040fe20000410000 */
[----:B------:R-:W-:Y:S02]  /*12810*/  IMAD.U32 R11, R7, 0x10000, RZ ;  /* 0x00010000070b7824 */ /* 0x000fe400078e00ff */
[-C--:B------:R-:W-:Y:S01]  /*12820*/  FMUL.FTZ R32, R32, R8.reuse ;  /* 0x0000000820207220 */ /* 0x080fe20000410000 */
[----:B------:R-:W-:Y:S01]  /*12830*/  FFMA.FTZ R35, R9, R35, R30 ;  /* 0x0000002309237223 */ /* 0x000fe2000001001e */
[----:B------:R-:W-:Y:S01]  /*12840*/  LOP3.LUT R9, R80, 0xffff0000, RZ, 0xc0, !PT ;  /* 0xffff000050097812 */ /* 0x000fe200078ec0ff */
[C---:B------:R-:W-:Y:S01]  /*12850*/  FFMA.FTZ R38, R11.reuse, R8, -R34 ;  /* 0x000000080b267223 */ /* 0x040fe20000010822 */
[----:B------:R-:W-:Y:S01]  /*12860*/  FFMA.FTZ R40, R11, R33, R32 ;  /* 0x000000210b287223 */ /* 0x000fe20000010020 */
[C---:B------:R-:W-:Y:S01]  /*12870*/  FMUL.FTZ R11, R24.reuse, R75 ;  /* 0x0000004b180b7220 */ /* 0x040fe20000410000 */
[----:B------:R-:W-:Y:S01]  /*12880*/  LOP3.LUT R8, R81, 0xffff0000, RZ, 0xc0, !PT ;  /* 0xffff000051087812 */ /* 0x000fe200078ec0ff */
[-C--:B------:R-:W-:Y:S01]  /*12890*/  FMUL.FTZ R29, R24, R9.reuse ;  /* 0x00000009181d7220 */ /* 0x080fe20000410000 */
[----:B------:R-:W-:Y:S01]  /*128a0*/  LOP3.LUT R30, R77, 0xffff0000, RZ, 0xc0, !PT ;  /* 0xffff00004d1e7812 */ /* 0x000fe200078ec0ff */
[----:B------:R-:W-:Y:S01]  /*128b0*/  FFMA.FTZ R24, R4, R9, -R11 ;  /* 0x0000000904187223 */ /* 0x000fe2000001080b */
[----:B------:R-:W-:-:S02]  /*128c0*/  IMAD.U32 R11, R78, 0x10000, RZ ;  /* 0x000100004e0b7824 */ /* 0x000fc400078e00ff */
[----:B------:R-:W-:Y:S01]  /*128d0*/  FFMA.FTZ R32, R4, R75, R29 ;  /* 0x0000004b04207223 */ /* 0x000fe2000001001d */
[----:B------:R-:W-:Y:S02]  /*128e0*/  IMAD.U32 R10, R6, 0x10000, RZ ;  /* 0x00010000060a7824 */ /* 0x000fe400078e00ff */
[----:B------:R-:W-:Y:S01]  /*128f0*/  FMUL.FTZ R34, R25, R30 ;  /* 0x0000001e19227220 */ /* 0x000fe20000410000 */
[----:B------:R-:W-:Y:S02]  /*12900*/  IMAD.U32 R9, R82, 0x10000, RZ ;  /* 0x0001000052097824 */ /* 0x000fe400078e00ff */
[----:B------:R-:W-:Y:S01]  /*12910*/  FMUL.FTZ R29, R31, R11 ;  /* 0x0000000b1f1d7220 */ /* 0x000fe20000410000 */
[-C--:B------:R-:W-:Y:S01]  /*12920*/  FMUL.FTZ R33, R25, R8.reuse ;  /* 0x0000000819217220 */ /* 0x080fe20000410000 */
[----:B------:R-:W-:Y:S01]  /*12930*/  FFMA.FTZ R25, R5, R8, -R34 ;  /* 0x0000000805197223 */ /* 0x000fe20000010822 */
[-C--:B------:R-:W-:Y:S01]  /*12940*/  FMUL.FTZ R31, R31, R9.reuse ;  /* 0x000000091f1f7220 */ /* 0x080fe20000410000 */
[----:B------:R-:W-:Y:S01]  /*12950*/  FFMA.FTZ R29, R10, R9, -R29 ;  /* 0x000000090a1d7223 */ /* 0x000fe2000001081d */
[----:B------:R-:W-:Y:S01]  /*12960*/  FFMA.FTZ R30, R5, R30, R33 ;  /* 0x0000001e051e7223 */ /* 0x000fe20000010021 */
[----:B------:R-:W-:Y:S01]  /*12970*/  LOP3.LUT R9, R78, 0xffff0000, RZ, 0xc0, !PT ;  /* 0xffff00004e097812 */ /* 0x000fe200078ec0ff */
[----:B------:R-:W-:Y:S01]  /*12980*/  FFMA.FTZ R10, R10, R11, R31 ;  /* 0x0000000b0a0a7223 */ /* 0x000fe2000001001f */
[----:B------:R-:W-:-:S02]  /*12990*/  LOP3.LUT R5, R82, 0xffff0000, RZ, 0xc0, !PT ;  /* 0xffff000052057812 */ /* 0x000fc400078ec0ff */
[----:B------:R-:W-:Y:S01]  /*129a0*/  LOP3.LUT R8, R79, 0xffff0000, RZ, 0xc0, !PT ;  /* 0xffff00004f087812 */ /* 0x000fe200078ec0ff */
[C---:B------:R-:W-:Y:S01]  /*129b0*/  FMUL.FTZ R11, R26.reuse, R9 ;  /* 0x000000091a0b7220 */ /* 0x040fe20000410000 */
[----:B------:R-:W-:Y:S01]  /*129c0*/  LOP3.LUT R4, R83, 0xffff0000, RZ, 0xc0, !PT ;  /* 0xffff000053047812 */ /* 0x000fe200078ec0ff */
[-C--:B------:R-:W-:Y:S01]  /*129d0*/  FMUL.FTZ R34, R26, R5.reuse ;  /* 0x000000051a227220 */ /* 0x080fe20000410000 */
[----:B------:R-:W-:Y:S01]  /*129e0*/  LOP3.LUT R6, R6, 0xffff0000, RZ, 0xc0, !PT ;  /* 0xffff000006067812 */ /* 0x000fe200078ec0ff */
[----:B------:R-:W-:Y:S01]  /*129f0*/  FMUL.FTZ R42, R27, R8 ;  /* 0x000000081b2a7220 */ /* 0x000fe20000410000 */
[----:B------:R-:W-:Y:S01]  /*12a00*/  LOP3.LUT R7, R7, 0xffff0000, RZ, 0xc0, !PT ;  /* 0xffff000007077812 */ /* 0x000fe200078ec0ff */
[-C--:B------:R-:W-:Y:S02]  /*12a10*/  FMUL.FTZ R31, R27, R4.reuse ;  /* 0x000000041b1f7220 */ /* 0x080fe40000410000 */
[C---:B------:R-:W-:Y:S01]  /*12a20*/  FFMA.FTZ R26, R6.reuse, R5, -R11 ;  /* 0x00000005061a7223 */ /* 0x040fe2000001080b */
[----:B------:R-:W-:Y:S01]  /*12a30*/  FFMA.FTZ R11, R6, R9, R34 ;  /* 0x00000009060b7223 */ /* 0x000fe20000010022 */
        /* <DEDUP_REMOVED lines=12> */
.L_x_1634:
[----:B------:R-:W-:Y:S05]  /*12b00*/  BSYNC B1 ;  /* 0x0000000000017941 */ /* 0x000fea0003800000 */
.L_x_1633:
[----:B------:R-:W-:Y:S05]  /*12b10*/  @P2 BRA `(.L_x_1606) ;  /* 0x00000004009c2947 */ /* 0x000fea0003800000 */
[----:B------:R-:W5:Y:S01]  /*12b20*/  LDL R36, [R1+0x60] ;  /* 0x0000600001247983 */ /* 0x000f620000100800 */
[----:B------:R-:W-:Y:S02]  /*12b30*/  LEA.HI R0, R0, R223, RZ, 0x1d ;  /* 0x000000df00007211 */ /* 0x000fe400078fe8ff */
[----:B01----:R-:W-:Y:S02]  /*12b40*/  SHF.R.U64 R25, R56, 0x10, R57 ;  /* 0x0000001038197819 */ /* 0x003fe40000001239 */
        /* <DEDUP_REMOVED lines=8> */
[----:B------:R-:W-:Y:S02]  /*12bd0*/  SHF.R.U64 R26, R58, 0x10, R59 ;  /* 0x000000103a1a7819 */ /* 0x000fe4000000123b */
[----:B------:R-:W-:Y:S02]  /*12be0*/  LOP3.LUT R5, R5, 0x7fffe000, RZ, 0xc0, !PT ;  /* 0x7fffe00005057812 */ /* 0x000fe400078ec0ff */
[----:B------:R-:W-:Y:S02]  /*12bf0*/  PRMT R70, R70, 0x5410, R25 ;  /* 0x0000541046467816 */ /* 0x000fe40000000019 */
[----:B------:R-:W-:-:S02]  /*12c00*/  IADD3 R9, R0, R5, R179 ;  /* 0x0000000500097210 */ /* 0x000fc40007ffe0b3 */
[----:B------:R-:W-:Y:S02]  /*12c10*/  PRMT R69, R69, 0x5410, R24 ;  /* 0x0000541045457816 */ /* 0x000fe40000000018 */
[----:B------:R-:W-:Y:S01]  /*12c20*/  SHF.R.U32.HI R56, RZ, 0x10, R57 ;  /* 0x00000010ff387819 */ /* 0x000fe20000011639 */
[----:B------:R-:W-:Y:S01]  /*12c30*/  IMAD R0, R9, 0x2, R2 ;  /* 0x0000000209007824 */ /* 0x000fe200078e0202 */
[--C-:B--2---:R-:W-:Y:S01]  /*12c40*/  SHF.R.U64 R29, R14, 0x10, R15.reuse ;  /* 0x000000100e1d7819 */ /* 0x104fe2000000120f */
[----:B------:R-:W-:Y:S01]  /*12c50*/  IMAD.U32 R28, R69, 0x10000, RZ ;  /* 0x00010000451c7824 */ /* 0x000fe200078e00ff */
        /* <DEDUP_REMOVED lines=8> */
[----:B------:R-:W-:Y:S02]  /*12ce0*/  SHF.R.U32.HI R59, RZ, 0x10, R59 ;  /* 0x00000010ff3b7819 */ /* 0x000fe4000001163b */
[----:B------:R-:W-:Y:S02]  /*12cf0*/  PRMT R30, R3, 0x5410, R30 ;  /* 0x00005410031e7816 */ /* 0x000fe4000000001e */
[----:B------:R-:W-:Y:S02]  /*12d00*/  PRMT R74, R74, 0x5410, R59 ;  /* 0x000054104a4a7816 */ /* 0x000fe4000000003b */
[----:B------:R-:W-:Y:S01]  /*12d10*/  LOP3.LUT R69, R69, 0xffff0000, RZ, 0xc0, !PT ;  /* 0xffff000045457812 */ /* 0x000fe200078ec0ff */
[C---:B------:R-:W-:Y:S01]  /*12d20*/  IMAD.U32 R31, R30.reuse, 0x10000, RZ ;  /* 0x000100001e1f7824 */ /* 0x040fe200078e00ff */
        /* <DEDUP_REMOVED lines=11> */
[-C--:B------:R-:W-:Y:S01]  /*12de0*/  FMUL.FTZ R35, R20, R15.reuse ;  /* 0x0000000f14237220 */ /* 0x080fe20000410000 */
[C---:B------:R-:W-:Y:S01]  /*12df0*/  IMAD.U32 R21, R10.reuse, 0x10000, RZ ;  /* 0x000100000a157824 */ /* 0x040fe200078e00ff */
[----:B------:R-:W-:Y:S01]  /*12e00*/  LOP3.LUT R10, R10, 0xffff0000, RZ, 0xc0, !PT ;  /* 0xffff00000a0a7812 */ /* 0x000fe200078ec0ff */
[C---:B------:R-:W-:Y:S01]  /*12e10*/  IMAD.U32 R20, R29.reuse, 0x10000, RZ ;  /* 0x000100001d147824 */ /* 0x040fe200078e00ff */
[----:B------:R-:W-:Y:S01]  /*12e20*/  LOP3.LUT R29, R29, 0xffff0000, RZ, 0xc0, !PT ;  /* 0xffff00001d1d7812 */ /* 0x000fe200078ec0ff */
[----:B-----5:R-:W0:Y:S02]  /*12e30*/  LDS.128 R4, [R36] ;  /* 0x0000000024047984 */ /* 0x020e240000000c00 */
[C---:B0-----:R-:W-:Y:S01]  /*12e40*/  IMAD.U32 R3, R4.reuse, 0x10000, RZ ;  /* 0x0001000004037824 */ /* 0x041fe200078e00ff */
[----:B------:R-:W-:Y:S01]  /*12e50*/  LOP3.LUT R4, R4, 0xffff0000, RZ, 0xc0, !PT ;  /* 0xffff000004047812 */ /* 0x000fe200078ec0ff */
[C---:B------:R-:W-:Y:S01]  /*12e60*/  IMAD.U32 R12, R5.reuse, 0x10000, RZ ;  /* 0x00010000050c7824 */ /* 0x040fe200078e00ff */
[----:B------:R-:W-:Y:S01]  /*12e70*/  LOP3.LUT R5, R5, 0xffff0000, RZ, 0xc0, !PT ;  /* 0xffff000005057812 */ /* 0x000fe200078ec0ff */
[C---:B------:R-:W-:Y:S01]  /*12e80*/  FFMA.FTZ R32, R3.reuse, R26, -R32 ;  /* 0x0000001a03207223 */ /* 0x040fe20000010820 */
[----:B------:R-:W-:Y:S01]  /*12e90*/  FFMA.FTZ R34, R3, R28, R34 ;  /* 0x0000001c03227223 */ /* 0x000fe20000010022 */
[----:B------:R-:W-:Y:S01]  /*12ea0*/  FFMA.FTZ R33, R12, R15, -R33 ;  /* 0x0000000f0c217223 */ /* 0x000fe20000010821 */
[----:B------:R-:W-:-:S02]  /*12eb0*/  IMAD.U32 R14, R7, 0x10000, RZ ;  /* 0x00010000070e7824 */ /* 0x000fc400078e00ff */
[----:B------:R-:W-:Y:S01]  /*12ec0*/  FMUL.FTZ R15, R24, R31 ;  /* 0x0000001f180f7220 */ /* 0x000fe20000410000 */
[----:B------:R-:W-:Y:S02]  /*12ed0*/  IMAD.U32 R3, R74, 0x10000, RZ ;  /* 0x000100004a037824 */ /* 0x000fe400078e00ff */
[----:B------:R-:W-:Y:S01]  /*12ee0*/  FFMA.FTZ R35, R12, R27, R35 ;  /* 0x0000001b0c237223 */ /* 0x000fe20000010023 */
[----:B------:R-:W-:Y:S01]  /*12ef0*/  LOP3.LUT R12, R71, 0xffff0000, RZ, 0xc0, !PT ;  /* 0xffff0000470c7812 */ /* 0x000fe200078ec0ff */
[----:B------:R-:W-:Y:S02]  /*12f00*/  IMAD.U32 R13, R6, 0x10000, RZ ;  /* 0x00010000060d7824 */ /* 0x000fe400078e00ff */
[-C--:B------:R-:W-:Y:S01]  /*12f10*/  FMUL.FTZ R24, R24, R3.reuse ;  /* 0x0000000318187220 */ /* 0x080fe20000410000 */
[----:B------:R-:W-:Y:S01]  /*12f20*/  FFMA.FTZ R26, R14, R3, -R15 ;  /* 0x000000030e1a7223 */ /* 0x000fe2000001080f */
[----:B------:R-:W-:Y:S01]  /*12f30*/  LOP3.LUT R3, R70, 0xffff0000, RZ, 0xc0, !PT ;  /* 0xffff000046037812 */ /* 0x000fe200078ec0ff */
[----:B------:R-:W-:Y:S01]  /*12f40*/  FMUL.FTZ R15, R8, R69 ;  /* 0x00000045080f7220 */ /* 0x000fe20000410000 */
[----:B------:R-:W-:Y:S01]  /*12f50*/  FFMA.FTZ R31, R14, R31, R24 ;  /* 0x0000001f0e1f7223 */ /* 0x000fe20000010018 */
[----:B------:R-:W-:-:S02]  /*12f60*/  LOP3.LUT R14, R25, 0xffff0000, RZ, 0xc0, !PT ;  /* 0xffff0000190e7812 */ /* 0x000fc400078ec0ff */
[-C--:B------:R-:W-:Y:S01]  /*12f70*/  FMUL.FTZ R25, R8, R3.reuse ;  /* 0x0000000308197220 */ /* 0x080fe20000410000 */
[C---:B------:R-:W-:Y:S01]  /*12f80*/  FFMA.FTZ R15, R4.reuse, R3, -R15 ;  /* 0x00000003040f7223 */ /* 0x040fe2000001080f */
[----:B------:R-:W-:Y:S02]  /*12f90*/  IMAD.U32 R8, R73, 0x10000, RZ ;  /* 0x0001000049087824 */ /* 0x000fe400078e00ff */
[C---:B------:R-:W-:Y:S01]  /*12fa0*/  FMUL.FTZ R24, R9.reuse, R14 ;  /* 0x0000000e09187220 */ /* 0x040fe20000410000 */
[----:B------:R-:W-:Y:S01]  /*12fb0*/  FFMA.FTZ R25, R4, R69, R25 ;  /* 0x0000004504197223 */ /* 0x000fe20000010019 */
[----:B------:R-:W-:Y:S01]  /*12fc0*/  FMUL.FTZ R9, R9, R12 ;  /* 0x0000000c09097220 */ /* 0x000fe20000410000 */
[----:B------:R-:W-:Y:S01]  /*12fd0*/  FMUL.FTZ R4, R21, R20 ;  /* 0x0000001415047220 */ /* 0x000fe20000410000 */
[----:B------:R-:W-:Y:S01]  /*12fe0*/  LOP3.LUT R73, R73, 0xffff0000, RZ, 0xc0, !PT ;  /* 0xffff000049497812 */ /* 0x000fe200078ec0ff */
[C---:B------:R-:W-:Y:S01]  /*12ff0*/  FFMA.FTZ R24, R5.reuse, R12, -R24 ;  /* 0x0000000c05187223 */ /* 0x040fe20000010818 */
[----:B------:R-:W-:Y:S01]  /*13000*/  LOP3.LUT R74, R74, 0xffff0000, RZ, 0xc0, !PT ;  /* 0xffff00004a4a7812 */ /* 0x000fe200078ec0ff */
[----:B------:R-:W-:Y:S01]  /*13010*/  FFMA.FTZ R14, R5, R14, R9 ;  /* 0x0000000e050e7223 */ /* 0x000fe20000010009 */
[----:B------:R-:W-:Y:S01]  /*13020*/  LOP3.LUT R6, R6, 0xffff0000, RZ, 0xc0, !PT ;  /* 0xffff000006067812 */ /* 0x000fe200078ec0ff */
[-C--:B------:R-:W-:Y:S01]  /*13030*/  FMUL.FTZ R12, R21, R8.reuse ;  /* 0x00000008150c7220 */ /* 0x080fe20000410000 */
[----:B------:R-:W-:Y:S01]  /*13040*/  LOP3.LUT R7, R7, 0xffff0000, RZ, 0xc0, !PT ;  /* 0xffff000007077812 */ /* 0x000fe200078ec0ff */
[----:B------:R-:W-:Y:S01]  /*13050*/  FFMA.FTZ R3, R13, R8, -R4 ;  /* 0x000000080d037223 */ /* 0x000fe20000010804 */
[C---:B------:R-:W-:Y:S01]  /*13060*/  FMUL.FTZ R5, R10.reuse, R29 ;  /* 0x0000001d0a057220 */ /* 0x040fe20000410000 */
[C---:B------:R-:W-:Y:S01]  /*13070*/  FMUL.FTZ R8, R11.reuse, R30 ;  /* 0x0000001e0b087220 */ /* 0x040fe20000410000 */
[-C--:B------:R-:W-:Y:S01]  /*13080*/  FMUL.FTZ R4, R10, R73.reuse ;  /* 0x000000490a047220 */ /* 0x080fe20000410000 */
[-C--:B------:R-:W-:Y:S01]  /*13090*/  FMUL.FTZ R9, R11, R74.reuse ;  /* 0x0000004a0b097220 */ /* 0x080fe20000410000 */
[C---:B------:R-:W-:Y:S01]  /*130a0*/  FFMA.FTZ R10, R6.reuse, R73, -R5 ;  /* 0x00000049060a7223 */ /* 0x040fe20000010805 */
        /* <DEDUP_REMOVED lines=14> */
.L_x_1606:
[----:B------:R-:W-:Y:S05]  /*13190*/  BSYNC B0 ;  /* 0x0000000000007941 */ /* 0x000fea0003800000 */
.L_x_1584:
        /* <DEDUP_REMOVED lines=8> */
.L_x_1582:
[----:B01-3--:R-:W3:Y:S02]  /*13220*/  LDL R0, [R1+0x3c] ;  /* 0x00003c0001007983 */ /* 0x00bee40000100800 */
[----:B---3--:R-:W-:-:S13]  /*13230*/  R2UR UR4, R0 ;  /* 0x00000000000472ca */ /* 0x008fda00000e0000 */
[----:B------:R-:W-:-:S05]  /*13240*/  IMAD.U32 R0, RZ, RZ, UR4 ;  /* 0x00000004ff007e24 */ /* 0x000fca000f8e00ff */
[----:B------:R-:W-:-:S13]  /*13250*/  ISETP.NE.AND P0, PT, R0, 0x3, PT ;  /* 0x000000030000780c */ /* 0x000fda0003f05270 */
[----:B------:R-:W-:Y:S05]  /*13260*/  @!P0 BRA `(.L_x_1635) ;  /* 0x0000000000048947 */ /* 0x000fea0003800000 */
[----:B------:R-:W-:Y:S01]  /*13270*/  BPT.TRAP 0x1 ;  /* 0x000000040000795c */ /* 0x000fe20000300000 */
.L_x_1635:
[----:B------:R-:W-:Y:S01]  /*13280*/  IMAD R14, R22, 0x8, R2 ;  /* 0x00000008160e7824 */ /* 0x000fe200078e0202 */
[----:B--2-4-:R-:W-:-:S04]  /*13290*/  SHF.L.U32 R3, R23, 0x1f, RZ ;  /* 0x0000001f17037819 */ /* 0x014fc800000006ff */
[----:B------:R0:W1:Y:S01]  /*132a0*/  SYNCS.PHASECHK.TRANS64.TRYWAIT P2, [R14+URZ+0x2a830], R3 ;  /* 0x02a830030e0075a7 */ /* 0x000062000804017f */
[----:B------:R-:W-:Y:S05]  /*132b0*/  @!P0 BRA `(.L_x_1636) ;  /* 0x0000000000048947 */ /* 0x000fea0003800000 */
[----:B------:R-:W-:Y:S01]  /*132c0*/  BPT.TRAP 0x1 ;  /* 0x000000040000795c */ /* 0x000fe20000300000 */
.L_x_1636:
[----:B------:R-:W2:Y:S02]  /*132d0*/  S2R R0, SR_TID.X ;  /* 0x0000000000007919 */ /* 0x000ea40000002100 */
[----:B--2---:R-:W-:-:S04]  /*132e0*/  LOP3.LUT R0, R0, 0x7f, RZ, 0xc0, !PT ;  /* 0x0000007f00007812 */ /* 0x004fc800078ec0ff */
[----:B------:R-:W-:Y:S01]  /*132f0*/  ISETP.NE.AND P1, PT, R0, RZ, PT ;  /* 0x000000ff0000720c */ /* 0x000fe20003f25270 */
[----:B-1----:R-:W-:-:S12]  /*13300*/  @P2 BRA `(.L_x_1637) ;  /* 0x0000000000082947 */ /* 0x002fd80003800000 */
[----:B------:R-:W1:Y:S02]  /*13310*/  SYNCS.PHASECHK.TRANS64.TRYWAIT P2, [R14+URZ+0x2a830], R3 ;  /* 0x02a830030e0075a7 */ /* 0x000e64000804017f */
[----:B-1----:R-:W-:Y:S05]  /*13320*/  @!P2 BRA `(.L_x_1638) ;  /* 0x000001a0003ca947 */ /* 0x002fea0003800000 */
.L_x_1637:
[----:B------:R-:W-:Y:S05]  /*13330*/  WARPSYNC.ALL ;  /* 0x0000000000007948 */ /* 0x000fea0003800000 */
[----:B------:R-:W-:Y:S01]  /*13340*/  VIADD R0, R2, 0x18400 ;  /* 0x0001840002007836 */ /* 0x000fe20000000000 */
[----:B------:R-:W-:Y:S01]  /*13350*/  R2UR UR52, R68 ;  /* 0x00000000443472ca */ /* 0x000fe200000e0000 */
[----:B------:R-:W-:Y:S01]  /*13360*/  IMAD.MOV.U32 R5, RZ, RZ, 0x40000040 ;  /* 0x40000040ff057424 */ /* 0x000fe200078e00ff */
[----:B------:R-:W-:Y:S01]  /*13370*/  WARPGROUP.ARRIVE ;  /* 0x00000000000079c5 */ /* 0x000fe20000000000 */
[----:B------:R-:W-:Y:S01]  /*13380*/  UMOV UR53, 0x40000040 ;  /* 0x4000004000357882 */ /* 0x000fe20000000000 */
[----:B------:R-:W-:Y:S01]  /*13390*/  SHF.R.U32.HI R0, RZ, 0x4, R0 ;  /* 0x00000004ff007819 */ /* 0x000fe20000011600 */
[----:B------:R-:W-:Y:S01]  /*133a0*/  IMAD.MOV.U32 R9, RZ, RZ, 0x40000040 ;  /* 0x40000040ff097424 */ /* 0x000fe200078e00ff */
[----:B------:R-:W-:Y:S01]  /*133b0*/  R2UR UR55, R5 ;  /* 0x00000000053772ca */ /* 0x000fe200000e0000 */
[----:B------:R-:W-:Y:S01]  /*133c0*/  UMOV UR49, 0x40000040 ;  /* 0x4000004000317882 */ /* 0x000fe20000000000 */
[----:B------:R-:W-:Y:S01]  /*133d0*/  LOP3.LUT R0, R0, 0x3fff, RZ, 0xc0, !PT ;  /* 0x00003fff00007812 */ /* 0x000fe200078ec0ff */
[----:B------:R-:W-:Y:S01]  /*133e0*/  UMOV UR9, 0x40000040 ;  /* 0x4000004000097882 */ /* 0x000fe20000000000 */
[----:B------:R-:W-:Y:S01]  /*133f0*/  R2UR UR51, R9 ;  /* 0x00000000093372ca */ /* 0x000fe200000e0000 */
[----:B------:R-:W-:Y:S01]  /*13400*/  IMAD.MOV.U32 R9, RZ, RZ, 0x40000040 ;  /* 0x40000040ff097424 */ /* 0x000fe200078e00ff */
[----:B------:R-:W-:Y:S01]  /*13410*/  LOP3.LUT R6, R0, 0x10000, RZ, 0xfc, !PT ;  /* 0x0001000000067812 */ /* 0x000fe200078efcff */
[----:B------:R-:W-:Y:S01]  /*13420*/  ULOP3.LUT UR52, UR52, 0x10000, URZ, 0xfc, !UPT ;  /* 0x0001000034347892 */ /* 0x000fe2000f8efc3f */
[----:B------:R-:W-:Y:S01]  /*13430*/  IMAD.U32 R11, RZ, RZ, UR9 ;  /* 0x00000009ff0b7e24 */ /* 0x000fe2000f8e00ff */
[----:B------:R-:W-:Y:S01]  /*13440*/  UMOV UR57, 0x40000040 ;  /* 0x4000004000397882 */ /* 0x000fe20000000000 */
[----:B------:R-:W-:Y:S01]  /*13450*/  R2UR UR11, R9 ;  /* 0x00000000090b72ca */ /* 0x000fe200000e0000 */
[----:B------:R-:W-:Y:S01]  /*13460*/  IMAD R4, R22, 0x900, R6 ;  /* 0x0000090016047824 */ /* 0x000fe200078e0206 */
[----:B------:R-:W-:Y:S01]  /*13470*/  UIADD3 UR48, UR52, 0x2, URZ ;  /* 0x0000000234307890 */ /* 0x000fe2000fffe03f */
[----:B------:R-:W-:Y:S01]  /*13480*/  IMAD.MOV.U32 R9, RZ, RZ, 0x40000040 ;  /* 0x40000040ff097424 */ /* 0x000fe200078e00ff */
[----:B------:R-:W-:Y:S01]  /*13490*/  UIADD3 UR4, UR52, 0x4, URZ ;  /* 0x0000000434047890 */ /* 0x000fe2000fffe03f */
[C---:B------:R-:W-:Y:S01]  /*134a0*/  VIADD R8, R4.reuse, 0x2 ;  /* 0x0000000204087836 */ /* 0x040fe20000000000 */
[----:B------:R-:W-:Y:S01]  /*134b0*/  R2UR UR54, R4 ;  /* 0x00000000043672ca */ /* 0x000fe200000e0000 */
[----:B------:R-:W-:Y:S01]  /*134c0*/  UIADD3 UR56, UR52, 0x802, URZ ;  /* 0x0000080234387890 */ /* 0x000fe2000fffe03f */
[----:B------:R-:W-:Y:S01]  /*134d0*/  IMAD.MOV.U32 R5, RZ, RZ, 0x40000040 ;  /* 0x40000040ff057424 */ /* 0x000fe200078e00ff */
[----:B------:R-:W-:Y:S01]  /*134e0*/  UIADD3 UR40, UR52, 0x804, URZ ;  /* 0x0000080434287890 */ /* 0x000fe2000fffe03f */
[----:B------:R-:W-:Y:S01]  /*134f0*/  R2UR UR50, R8 ;  /* 0x00000000083272ca */ /* 0x000fe200000e0000 */
[----:B------:R-:W-:Y:S01]  /*13500*/  VIADD R8, R4, 0x4 ;  /* 0x0000000404087836 */ /* 0x000fe20000000000 */
[----:B------:R-:W-:Y:S01]  /*13510*/  UMOV UR8, UR4 ;  /* 0x0000000400087c82 */ /* 0x000fe20008000000 */
[----:B------:R-:W-:Y:S01]  /*13520*/  UIADD3 UR4, UR52, 0x6, URZ ;  /* 0x0000000634047890 */ /* 0x000fe2000fffe03f */
[----:B------:R-:W-:Y:S01]  /*13530*/  IMAD.U32 R10, RZ, RZ, UR8 ;  /* 0x00000008ff0a7e24 */ /* 0x000fe2000f8e00ff */
[----:B------:R-:W-:Y:S01]  /*13540*/  UMOV UR41, 0x40000040 ;  /* 0x4000004000297882 */ /* 0x000fe20000000000 */
[----:B------:R-:W-:Y:S01]  /*13550*/  R2UR UR10, R8 ;  /* 0x00000000080a72ca */ /* 0x000fe200000e0000 */
[----:B------:R-:W-:Y:S01]  /*13560*/  VIADD R8, R4, 0x6 ;  /* 0x0000000604087836 */ /* 0x000fe20000000000 */
[----:B------:R-:W-:Y:S01]  /*13570*/  R2UR UR39, R5 ;  /* 0x00000000052772ca */ /* 0x000fe200000e0000 */
[----:B------:R-:W-:Y:S01]  /*13580*/  HGMMA.64x96x16.F32.BF16 R24, gdesc[UR52], RZ, !UPT, gsb0 ;  /* 0x01600000341879f0 */ /* 0x000fe2000c0018ff */
[----:B------:R2:W-:Y:S01]  /*13590*/  STL.64 [R1+0x30], R10 ;  /* 0x0000300a01007387 */ /* 0x0005e20000100a00 */
[----:B------:R-:W-:Y:S01]  /*135a0*/  UIADD3 UR36, UR52, 0x806, URZ ;  /* 0x0000080634247890 */ /* 0x000fe2000fffe03f */
[----:B------:R-:W3:Y:S01]  /*135b0*/  LDC R207, c[0x0][0x448] ;  /* 0x00011200ffcf7b82 */ /* 0x000ee20000000800 */
[----:B------:R-:W-:Y:S01]  /*135c0*/  UMOV UR37, 0x40000040 ;  /* 0x4000004000257882 */ /* 0x000fe20000000000 */
[----:B01----:R-:W-:Y:S01]  /*135d0*/  @!P1 VIADD R14, R14, 0x2a840 ;  /* 0x0002a8400e0e9836 */ /* 0x003fe20000000000 */
[----:B------:R-:W-:-:S02]  /*135e0*/  LOP3.LUT R17, R17, 0xffdfffff, RZ, 0xc0, !PT ;  /* 0xffdfffff11117812 */ /* 0x000fc400078ec0ff */
[----:B---3--:R-:W-:-:S13]  /*135f0*/  ISETP.NE.AND P2, PT, R207, 0x1, PT ;  /* 0x00000001cf00780c */ /* 0x008fda0003f45270 */
[----:B------:R-:W0:Y:S01]  /*13600*/  @P2 LDC R5, c[0x0][0x44c] ;  /* 0x00011300ff052b82 */ /* 0x000e220000000800 */
[----:B------:R-:W-:-:S04]  /*13610*/  @P2 LOP3.LUT R17, R17, 0x200000, RZ, 0xfc, !PT ;  /* 0x0020000011112812 */ /* 0x000fc800078efcff */
[----:B------:R-:W-:-:S03]  /*13620*/  LOP3.LUT R17, R17, 0xffefffff, RZ, 0xc0, !PT ;  /* 0xffefffff11117812 */ /* 0x000fc600078ec0ff */
[----:B------:R-:W1:Y:S01]  /*13630*/  @P2 LDC R13, c[0x0][0x450] ;  /* 0x00011400ff0d2b82 */ /* 0x000e620000000800 */
[----:B------:R-:W-:Y:S02]  /*13640*/  WARPGROUP.DEPBAR.LE gsb0, 0x0 ;  /* 0x00008000000079c5 */ /* 0x000fe40000010000 */
[----:B------:R-:W-:-:S06]  /*13650*/  WARPGROUP.ARRIVE ;  /* 0x00000000000079c5 */ /* 0x000fcc0000000000 */
[----:B------:R-:W-:Y:S03]  /*13660*/  HGMMA.64x96x16.F32.BF16 R24, gdesc[UR48], R24, gsb0 ;  /* 0x01600000301879f0 */ /* 0x000fe60008001818 */
[----:B------:R-:W-:Y:S02]  /*13670*/  WARPGROUP.DEPBAR.LE gsb0, 0x0 ;  /* 0x00008000000079c5 */ /* 0x000fe40000010000 */
[----:B------:R-:W-:-:S06]  /*13680*/  WARPGROUP.ARRIVE ;  /* 0x00000000000079c5 */ /* 0x000fcc0000000000 */
[----:B------:R-:W-:Y:S01]  /*13690*/  HGMMA.64x96x16.F32.BF16 R24, gdesc[UR8], R24, gsb0 ;  /* 0x01600000081879f0 */ /* 0x000fe20008001818 */
[----:B------:R-:W-:Y:S01]  /*136a0*/  R2UR UR10, R8 ;  /* 0x00000000080a72ca */ /* 0x000fe200000e0000 */
[----:B------:R-:W-:Y:S01]  /*136b0*/  UMOV UR8, UR4 ;  /* 0x0000000400087c82 */ /* 0x000fe20008000000 */
[----:B------:R-:W-:Y:S01]  /*136c0*/  R2UR UR11, R9 ;  /* 0x00000000090b72ca */ /* 0x000fe200000e0000 */
[----:B------:R-:W-:Y:S01]  /*136d0*/  UMOV UR9, 0x40000040 ;  /* 0x4000004000097882 */ /* 0x000fe20000000000 */
[----:B------:R-:W-:Y:S01]  /*136e0*/  VIADD R8, R4, 0x300 ;  /* 0x0000030004087836 */ /* 0x000fe20000000000 */
[----:B------:R-:W-:Y:S01]  /*136f0*/  UIADD3 UR4, UR52, 0x400, URZ ;  /* 0x0000040034047890 */ /* 0x000fe2000fffe03f */
[----:B------:R-:W-:Y:S02]  /*13700*/  IMAD.MOV.U32 R9, RZ, RZ, 0x40000040 ;  /* 0x40000040ff097424 */ /* 0x000fe400078e00ff */
[----:B--2---:R-:W-:Y:S02]  /*13710*/  IMAD.U32 R10, RZ, RZ, UR8 ;  /* 0x00000008ff0a7e24 */ /* 0x004fe4000f8e00ff */
[----:B------:R-:W-:-:S05]  /*13720*/  IMAD.U32 R11, RZ, RZ, UR9 ;  /* 0x00000009ff0b7e24 */ /* 0x000fca000f8e00ff */
[----:B------:R2:W-:Y:S01]  /*13730*/  STL.64 [R1+0x28], R10 ;  /* 0x0000280a01007387 */ /* 0x0005e20000100a00 */
        /* <DEDUP_REMOVED lines=60> */
[----:B------:R-:W-:Y:S01]  /*13b00*/  ULDC UR4, c[0x0][0x9d8] ;  /* 0x0002760000047ab9 */ /* 0x000fe20000000800 */
[----:B------:R-:W-:Y:S02]  /*13b10*/  IMAD.MOV.U32 R9, RZ, RZ, 0x40000040 ;  /* 0x40000040ff097424 */ /* 0x000fe400078e00ff */
[----:B--2---:R-:W-:Y:S01]  /*13b20*/  IMAD.U32 R10, RZ, RZ, UR8 ;  /* 0x00000008ff0a7e24 */ /* 0x004fe2000f8e00ff */
[----:B------:R-:W-:Y:S01]  /*13b30*/  R2UR UR58, R8 ;  /* 0x00000000083a72ca */ /* 0x000fe200000e0000 */
[----:B------:R-:W-:Y:S01]  /*13b40*/  VIADD R8, R4, 0x604 ;  /* 0x0000060404087836 */ /* 0x000fe20000000000 */
[----:B------:R-:W-:Y:S01]  /*13b50*/  R2UR UR59, R9 ;  /* 0x00000000093b72ca */ /* 0x000fe200000e0000 */
[----:B------:R-:W-:-:S02]  /*13b60*/  IMAD.MOV.U32 R9, RZ, RZ, 0x40000040 ;  /* 0x40000040ff097424 */ /* 0x000fc400078e00ff */
[----:B------:R-:W-:Y:S01]  /*13b70*/  VIADD R4, R4, 0x606 ;  /* 0x0000060604047836 */ /* 0x000fe20000000000 */
[----:B------:R-:W-:Y:S01]  /*13b80*/  R2UR UR42, R8 ;  /* 0x00000000082a72ca */ /* 0x000fe200000e0000 */
[----:B------:R-:W-:Y:S01]  /*13b90*/  IMAD.U32 R11, RZ, RZ, UR9 ;  /* 0x00000009ff0b7e24 */ /* 0x000fe2000f8e00ff */
[----:B------:R-:W-:Y:S02]  /*13ba0*/  R2UR UR43, R9 ;  /* 0x00000000092b72ca */ /* 0x000fe400000e0000 */
[----:B------:R-:W-:Y:S02]  /*13bb0*/  R2UR UR38, R4 ;  /* 0x00000000042672ca */ /* 0x000fe400000e0000 */
[----:B------:R2:W-:Y:S01]  /*13bc0*/  STL.64 [R1], R10 ;  /* 0x0000000a01007387 */ /* 0x0005e20000100a00 */
        /* <DEDUP_REMOVED lines=15> */
[----:B------:R-:W-:Y:S02]  /*13cc0*/  IMAD.IADD R58, R181, 0x1, R178 ;  /* 0x00000001b53a7824 */ /* 0x000fe400078e02b2 */
[----:B------:R-:W-:Y:S01]  /*13cd0*/  FMUL.FTZ R7, R31, UR4 ;  /* 0x000000041f077c20 */ /* 0x000fe20008410000 */
[----:B------:R-:W-:Y:S01]  /*13ce0*/  FMUL.FTZ R31, R51, UR4 ;  /* 0x00000004331f7c20 */ /* 0x000fe20008410000 */
[----:B------:R-:W-:Y:S01]  /*13cf0*/  FMUL.FTZ R3, R27, UR4 ;  /* 0x000000041b037c20 */ /* 0x000fe20008410000 */
[----:B0-----:R-:W-:-:S04]  /*13d00*/  @P2 IMAD.HI.U32 R4, R58, R5, RZ ;  /* 0x000000053a042227 */ /* 0x001fc800078e00ff */
[----:B------:R-:W-:Y:S01]  /*13d10*/  FMUL.FTZ R27, R47, UR4 ;  /* 0x000000042f1b7c20 */ /* 0x000fe20008410000 */
[----:B------:R-:W-:Y:S01]  /*13d20*/  FMUL.FTZ R47, R48, UR4 ;  /* 0x00000004302f7c20 */ /* 0x000fe20008410000 */
[----:B------:R-:W-:Y:S01]  /*13d30*/  FMUL.FTZ R8, R30, UR4 ;  /* 0x000000041e087c20 */ /* 0x000fe20008410000 */
[----:B------:R-:W-:Y:S01]  /*13d40*/  IMAD.MOV.U32 R51, RZ, RZ, -0x60 ;  /* 0xffffffa0ff337424 */ /* 0x000fe200078e00ff */
[----:B-1----:R-:W-:Y:S01]  /*13d50*/  @P2 SHF.R.U32.HI R58, RZ, R13, R4 ;  /* 0x0000000dff3a2219 */ /* 0x002fe20000011604 */
[----:B------:R-:W-:Y:S01]  /*13d60*/  FMUL.FTZ R48, R49, UR4 ;  /* 0x0000000431307c20 */ /* 0x000fe20008410000 */
[----:B------:R-:W0:Y:S01]  /*13d70*/  LDC.64 R12, c[0x0][0x9e0] ;  /* 0x00027800ff0c7b82 */ /* 0x000e220000000a00 */
[----:B--2---:R-:W-:Y:S01]  /*13d80*/  FMUL.FTZ R11, R24, UR4 ;  /* 0x00000004180b7c20 */ /* 0x004fe20008410000 */
[----:B------:R-:W-:Y:S01]  /*13d90*/  FMUL.FTZ R0, R26, UR4 ;  /* 0x000000041a007c20 */ /* 0x000fe20008410000 */
[----:B------:R-:W-:Y:S01]  /*13da0*/  FMUL.FTZ R9, R34, UR4 ;  /* 0x0000000422097c20 */ /* 0x000fe20008410000 */
[----:B------:R-:W-:Y:S01]  /*13db0*/  FMUL.FTZ R10, R35, UR4 ;  /* 0x00000004230a7c20 */ /* 0x000fe20008410000 */
[----:B------:R-:W-:Y:S01]  /*13dc0*/  FMUL.FTZ R30, R50, UR4 ;  /* 0x00000004321e7c20 */ /* 0x000fe20008410000 */
[----:B------:R-:W-:Y:S01]  /*13dd0*/  FMUL.FTZ R49, R52, UR4 ;  /* 0x0000000434317c20 */ /* 0x000fe20008410000 */
[----:B------:R-:W-:Y:S01]  /*13de0*/  @!P1 PRMT R4, RZ, 0x654, R14 ;  /* 0x00000654ff049816 */ /* 0x000fe2000000000e */
        /* <DEDUP_REMOVED lines=34> */
[----:B------:R-:W-:Y:S01]  /*14010*/  ULDC UR4, c[0x0][0x9dc] ;  /* 0x0002770000047ab9 */ /* 0x000fe20000000800 */
[----:B------:R1:W-:Y:S01]  /*14020*/  @!P1 SYNCS.ARRIVE.TRANS64.RED.A1T0 RZ, [R4+URZ], RZ ;  /* 0x000000ff04ff99a7 */ /* 0x0003e2000810043f */
[----:B------:R-:W-:Y:S01]  /*14030*/  ULOP3.LUT UR5, URZ, UR4, URZ, 0x33, !UPT ;  /* 0x000000043f057292 */ /* 0x000fe2000f8e333f */
[----:B------:R-:W2:Y:S01]  /*14040*/  SHFL.IDX PT, R61, R58, RZ, 0x1c1f ;  /* 0x001c1fff3a3d7589 */ /* 0x000ea200000e0000 */
[----:B0-----:R-:W-:Y:S01]  /*14050*/  ISETP.GE.AND P2, PT, R13, 0x1, PT ;  /* 0x000000010d00780c */ /* 0x001fe20003f46270 */
[----:B------:R-:W0:Y:S01]  /*14060*/  MUFU.TANH R11, R11 ;  /* 0x0000000b000b7308 */ /* 0x000e220000002400 */
[----:B------:R-:W-:-:S02]  /*14070*/  IMAD R5, R72, -0x60, R164 ;  /* 0xffffffa048057824 */ /* 0x000fc400078e02a4 */
[----:B------:R-:W-:Y:S01]  /*14080*/  VIADD R81, R51, 0xffffffff ;  /* 0xffffffff33517836 */ /* 0x000fe20000000000 */
[--C-:B-1----:R-:W-:Y:S02]  /*14090*/  IADD3 R4, R164, R51, -R174.reuse ;  /* 0x00000033a4047210 */ /* 0x102fe40007ffe8ae */
[----:B------:R-:W-:Y:S01]  /*140a0*/  IADD3 R66, -R174, 0x60, R5 ;  /* 0x00000060ae427810 */ /* 0x000fe20007ffe105 */
[----:B------:R-:W-:Y:S01]  /*140b0*/  IMAD.IADD R76, R81, 0x1, -R174 ;  /* 0x00000001514c7824 */ /* 0x000fe200078e0aae */
[----:B------:R-:W1:Y:S01]  /*140c0*/  MUFU.TANH R25, R25 ;  /* 0x0000001900197308 */ /* 0x000e620000002400 */
[----:B------:R-:W-:Y:S02]  /*140d0*/  IMAD.IADD R59, R4, 0x1, -R163 ;  /* 0x00000001043b7824 */ /* 0x000fe400078e0aa3 */
[----:B------:R-:W-:Y:S01]  /*140e0*/  IMAD.U32 R4, RZ, RZ, UR5 ;  /* 0x00000005ff047e24 */ /* 0x000fe2000f8e00ff */
[----:B------:R-:W-:Y:S01]  /*140f0*/  @P2 LOP3.LUT R17, R17, 0x100000, RZ, 0xfc, !PT ;  /* 0x0010000011112812 */ /* 0x000fe200078efcff */
[----:B------:R-:W-:-:S03]  /*14100*/  IMAD.IADD R79, R59, 0x1, R12 ;  /* 0x000000013b4f7824 */ /* 0x000fc600078e020c */
[----:B------:R3:W-:Y:S01]  /*14110*/  STL [R1+0x38], R4 ;  /* 0x0000380401007387 */ /* 0x0007e20000100800 */
[----:B------:R-:W4:Y:S01]  /*14120*/  MUFU.TANH R0, R0 ;  /* 0x0000000000007308 */ /* 0x000f220000002400 */
[----:B--2---:R-:W-:-:S07]  /*14130*/  VIADDMNMX R60, R61, R79, R66, PT ;  /* 0x0000004f3d3c7246 */ /* 0x004fce0003800142 */
[----:B------:R-:W2:Y:S08]  /*14140*/  MUFU.TANH R3, R3 ;  /* 0x0000000300037308 */ /* 0x000eb00000002400 */
        /* <DEDUP_REMOVED lines=44> */
[----:B-1----:R-:W-:-:S04]  /*14410*/  VIADD R70, R59, UR5 ;  /* 0x000000053b467c36 */ /* 0x002fc80008000000 */
[----:B------:R-:W-:Y:S01]  /*14420*/  IMAD.IADD R62, R70, 0x1, R61 ;  /* 0x00000001463e7824 */ /* 0x000fe200078e023d */
[----:B--234-:R-:W-:Y:S06]  /*14430*/  @!P2 BRA `(.L_x_1639) ;  /* 0x00000000004ca947 */ /* 0x01cfec0003800000 */
[----:B------:R-:W-:Y:S01]  /*14440*/  IADD3 R51, -R163, R164, R61 ;  /* 0x000000a4a3337210 */ /* 0x000fe20007ffe13d */
        /* <DEDUP_REMOVED lines=10> */
.L_x_1641:
[----:B------:R-:W-:-:S13]  /*144f0*/  ISETP.NE.AND P2, PT, R13, 0x1, PT ;  /* 0x000000010d00780c */ /* 0x000fda0003f45270 */
[----:B------:R-:W1:Y:S02]  /*14500*/  @P2 LDC.64 R4, c[0x0][0x9e8] ;  /* 0x00027a00ff042b82 */ /* 0x000e640000000a00 */
[----:B-1----:R-:W-:-:S05]  /*14510*/  @P2 IMAD.HI.U32 R4, R51, R4, RZ ;  /* 0x0000000433042227 */ /* 0x002fca00078e00ff */
[----:B------:R-:W-:-:S07]  /*14520*/  @P2 SHF.R.U32.HI R51, RZ, R5, R4 ;  /* 0x00000005ff332219 */ /* 0x000fce0000011604 */
.L_x_1642:
[----:B------:R-:W-:Y:S05]  /*14530*/  BSYNC B0 ;  /* 0x0000000000007941 */ /* 0x000fea0003800000 */
.L_x_1640:
[----:B------:R-:W-:-:S05]  /*14540*/  IMAD R51, R51, R13, R76 ;  /* 0x0000000d33337224 */ /* 0x000fca00078e024c */
[----:B------:R-:W-:Y:S02]  /*14550*/  VIMNMX R62, R62, R51, !PT ;  /* 0x000000333e3e7248 */ /* 0x000fe40007fe0100 */
[----:B------:R-:W-:-:S07]  /*14560*/  VIADDMNMX R60, R51, R13, R60, PT ;  /* 0x0000000d333c7246 */ /* 0x000fce000380013c */
.L_x_1639:
[C---:B------:R-:W-:Y:S01]  /*14570*/  ISETP.GE.AND P2, PT, R81.reuse, 0x2, PT ;  /* 0x000000025100780c */ /* 0x040fe20003f46270 */
[----:B------:R-:W1:Y:S01]  /*14580*/  SHFL.IDX PT, R5, R58, 0x1, 0x1c1f ;  /* 0x003c1f003a057f89 */ /* 0x000e6200000e0000 */
[C---:B------:R-:W-:Y:S02]  /*14590*/  ISETP.GE.AND P6, PT, R81.reuse, 0x9, PT ;  /* 0x000000095100780c */ /* 0x040fe40003fc6270 */
[----:B------:R-:W-:Y:S02]  /*145a0*/  ISETP.GT.AND P3, PT, R62, 0x1, !P2 ;  /* 0x000000013e00780c */ /* 0x000fe40005764270 */
[----:B------:R-:W-:Y:S02]  /*145b0*/  ISETP.GE.AND P4, PT, R81, 0xa, PT ;  /* 0x0000000a5100780c */ /* 0x000fe40003f86270 */
[----:B------:R-:W-:Y:S02]  /*145c0*/  ISETP.LT.OR P3, PT, R60, 0x2, P3 ;  /* 0x000000023c00780c */ /* 0x000fe40001f61670 */
[----:B------:R-:W-:-:S02]  /*145d0*/  P2R R78, PR, RZ, 0x10 ;  /* 0x00000010ff4e7803 */ /* 0x000fc40000000000 */
[----:B------:R-:W-:Y:S02]  /*145e0*/  FSEL R99, R25, -INF , !P3 ;  /* 0xff80000019637808 */ /* 0x000fe40005800000 */
[----:B------:R-:W-:-:S04]  /*145f0*/  ISETP.GT.AND P3, PT, R62, 0x8, !P6 ;  /* 0x000000083e00780c */ /* 0x000fc80007764270 */
[----:B------:R-:W-:-:S04]  /*14600*/  ISETP.LT.OR P3, PT, R60, 0x9, P3 ;  /* 0x000000093c00780c */ /* 0x000fc80001f61670 */
[----:B0-----:R-:W-:Y:S02]  /*14610*/  FSEL R77, R28, -INF , !P3 ;  /* 0xff8000001c4d7808 */ /* 0x001fe40005800000 */
        /* <DEDUP_REMOVED lines=9> */
[----:B------:R-:W-:Y:S01]  /*146b0*/  FSEL R75, R32, -INF , !P3 ;  /* 0xff800000204b7808 */ /* 0x000fe20005800000 */
[----:B-1----:R-:W-:Y:S01]  /*146c0*/  IMAD.IADD R32, R70, 0x1, R5 ;  /* 0x0000000146207824 */ /* 0x002fe200078e0205 */
        /* <DEDUP_REMOVED lines=33> */
[----:B------:R-:W-:Y:S02]  /*148e0*/  VIADDMNMX R28, R5, R79, R66, PT ;  /* 0x0000004f051c7246 */ /* 0x000fe40003800142 */
        /* <DEDUP_REMOVED lines=63> */
[----:B------:R-:W-:-:S13]  /*14ce0*/  ISETP.GE.AND P5, PT, R13, 0x1, PT ;  /* 0x000000010d00780c */ /* 0x000fda0003fa6270 */
[----:B------:R-:W-:Y:S05]  /*14cf0*/  @!P5 BRA `(.L_x_1643) ;  /* 0x00000000004cd947 */ /* 0x000fea0003800000 */
[----:B------:R-:W-:Y:S01]  /*14d00*/  IADD3 R36, -R163, R164, R5 ;  /* 0x000000a4a3247210 */ /* 0x000fe20007ffe105 */
        /* <DEDUP_REMOVED lines=10> */
.L_x_1645:
[----:B------:R-:W-:-:S13]  /*14db0*/  ISETP.NE.AND P5, PT, R13, 0x1, PT ;  /* 0x000000010d00780c */ /* 0x000fda0003fa5270 */
[----:B------:R-:W0:Y:S02]  /*14dc0*/  @P5 LDC.64 R4, c[0x0][0x9e8] ;  /* 0x00027a00ff045b82 */ /* 0x000e240000000a00 */
[----:B0-----:R-:W-:-:S05]  /*14dd0*/  @P5 IMAD.HI.U32 R4, R36, R4, RZ ;  /* 0x0000000424045227 */ /* 0x001fca00078e00ff */
[----:B------:R-:W-:-:S07]  /*14de0*/  @P5 SHF.R.U32.HI R36, RZ, R5, R4 ;  /* 0x00000005ff245219 */ /* 0x000fce0000011604 */
.L_x_1646:
[----:B------:R-:W-:Y:S05]  /*14df0*/  BSYNC B0 ;  /* 0x0000000000007941 */ /* 0x000fea0003800000 */
.L_x_1644:
[----:B------:R-:W-:-:S05]  /*14e00*/  IMAD R5, R36, R13, R76 ;  /* 0x0000000d24057224 */ /* 0x000fca00078e024c */
[----:B------:R-:W-:Y:S02]  /*14e10*/  VIMNMX R32, R32, R5, !PT ;  /* 0x0000000520207248 */ /* 0x000fe40007fe0100 */
[----:B------:R-:W-:-:S07]  /*14e20*/  VIADDMNMX R28, R5, R13, R28, PT ;  /* 0x0000000d051c7246 */ /* 0x000fce000380011c */
.L_x_1643:
[----:B------:R-:W-:Y:S01]  /*14e30*/  ISETP.GT.AND P2, PT, R32, 0x1, !P2 ;  /* 0x000000012000780c */ /* 0x000fe20005744270 */
[----:B------:R-:W-:Y:S01]  /*14e40*/  ULDC UR4, c[0x0][0x988] ;  /* 0x0002620000047ab9 */ /* 0x000fe20000000800 */
[----:B------:R-:W-:Y:S02]  /*14e50*/  FMNMX.FTZ R4, R101, R99, !PT ;  /* 0x0000006365047209 */ /* 0x000fe40007810000 */
[----:B------:R-:W-:Y:S02]  /*14e60*/  ISETP.LT.OR P2, PT, R28, 0x2, P2 ;  /* 0x000000021c00780c */ /* 0x000fe40001741670 */
[----:B------:R-:W-:Y:S02]  /*14e70*/  FMNMX.FTZ R4, R77, R4, !PT ;  /* 0x000000044d047209 */ /* 0x000fe40007810000 */
[----:B------:R-:W-:Y:S02]  /*14e80*/  FSEL R95, R3, -INF , !P2 ;  /* 0xff800000035f7808 */ /* 0x000fe40005000000 */
[----:B------:R-:W-:-:S02]  /*14e90*/  ISETP.NE.AND P2, PT, R78, RZ, PT ;  /* 0x000000ff4e00720c */ /* 0x000fc40003f45270 */
[C---:B------:R-:W-:Y:S02]  /*14ea0*/  ISETP.GT.AND P6, PT, R32.reuse, 0x8, !P6 ;  /* 0x000000082000780c */ /* 0x040fe400077c4270 */
[----:B------:R-:W-:Y:S02]  /*14eb0*/  ISETP.GT.AND P2, PT, R32, 0x9, !P2 ;  /* 0x000000092000780c */ /* 0x000fe40005744270 */
[----:B------:R-:W-:Y:S02]  /*14ec0*/  FMNMX.FTZ R4, R67, R4, !PT ;  /* 0x0000000443047209 */ /* 0x000fe40007810000 */
[C---:B------:R-:W-:Y:S02]  /*14ed0*/  ISETP.LT.OR P2, PT, R28.reuse, 0xa, P2 ;  /* 0x0000000a1c00780c */ /* 0x040fe40001741670 */
[----:B------:R-:W-:Y:S02]  /*14ee0*/  ISETP.LT.OR P6, PT, R28, 0x9, P6 ;  /* 0x000000091c00780c */ /* 0x000fe400037c1670 */
[----:B------:R-:W-:-:S02]  /*14ef0*/  FSEL R93, R7, -INF , !P2 ;  /* 0xff800000075d7808 */ /* 0x000fc40005000000 */
[----:B------:R-:W-:Y:S02]  /*14f00*/  ISETP.NE.AND P2, PT, R80, RZ, PT ;  /* 0x000000ff5000720c */ /* 0x000fe40003f45270 */
[----:B------:R-:W-:Y:S02]  /*14f10*/  FMNMX.FTZ R4, R75, R4, !PT ;  /* 0x000000044b047209 */ /* 0x000fe40007810000 */
[----:B------:R-:W-:Y:S02]  /*14f20*/  ISETP.GT.AND P2, PT, R32, 0x10, !P2 ;  /* 0x000000102000780c */ /* 0x000fe40005744270 */
[----:B------:R-:W-:Y:S02]  /*14f30*/  FSEL R3, R8, -INF , !P6 ;  /* 0xff80000008037808 */ /* 0x000fe40007000000 */
[----:B------:R-:W-:Y:S02]  /*14f40*/  ISETP.LT.OR P2, PT, R28, 0x11, P2 ;  /* 0x000000111c00780c */ /* 0x000fe40001741670 */
[----:B------:R-:W-:-:S02]  /*14f50*/  ISETP.NE.AND P6, PT, R84, RZ, PT ;  /* 0x000000ff5400720c */ /* 0x000fc40003fc5270 */
        /* <DEDUP_REMOVED lines=52> */
[----:B------:R-:W-:Y:S01]  /*152a0*/  ISETP.GT.AND P4, PT, R32, RZ, !P4 ;  /* 0x000000ff2000720c */ /* 0x000fe20006784270 */
[----:B------:R-:W0:Y:S01]  /*152b0*/  SHFL.BFLY PT, R5, R4, 0x2, 0x1f ;  /* 0x0c401f0004057f89 */ /* 0x000e2200000e0000 */
[----:B------:R-:W-:Y:S02]  /*152c0*/  FSEL R27, R30, -INF , !P2 ;  /* 0xff8000001e1b7808 */ /* 0x000fe40005000000 */
[----:B------:R-:W-:-:S02]  /*152d0*/  ISETP.NE.AND P2, PT, R92, RZ, PT ;  /* 0x000000ff5c00720c */ /* 0x000fc40003f45270 */
[----:B------:R-:W-:Y:S02]  /*152e0*/  ISETP.LT.OR P4, PT, R28, 0x1, P4 ;  /* 0x000000011c00780c */ /* 0x000fe40002781670 */
[----:B------:R-:W-:Y:S02]  /*152f0*/  ISETP.GT.AND P2, PT, R32, 0x31, !P2 ;  /* 0x000000312000780c */ /* 0x000fe40005744270 */
[----:B------:R-:W-:Y:S02]  /*15300*/  FSEL R0, R0, -INF , !P4 ;  /* 0xff80000000007808 */ /* 0x000fe40006000000 */
[----:B------:R-:W-:Y:S02]  /*15310*/  ISETP.LT.OR P2, PT, R28, 0x32, P2 ;  /* 0x000000321c00780c */ /* 0x000fe40001741670 */
[----:B------:R-:W-:Y:S02]  /*15320*/  ISETP.NE.AND P5, PT, R97, RZ, PT ;  /* 0x000000ff6100720c */ /* 0x000fe40003fa5270 */
[----:B------:R-:W-:-:S02]  /*15330*/  FSEL R31, R31, -INF , !P2 ;  /* 0xff8000001f1f7808 */ /* 0x000fc40005000000 */
[----:B------:R-:W-:Y:S02]  /*15340*/  ISETP.NE.AND P2, PT, R94, RZ, PT ;  /* 0x000000ff5e00720c */ /* 0x000fe40003f45270 */
[C---:B------:R-:W-:Y:S02]  /*15350*/  ISETP.GT.AND P3, PT, R32.reuse, 0x58, !P3 ;  /* 0x000000582000780c */ /* 0x040fe40005f64270 */
[----:B------:R-:W-:Y:S02]  /*15360*/  ISETP.GT.AND P2, PT, R32, 0x38, !P2 ;  /* 0x000000382000780c */ /* 0x000fe40005744270 */
[C---:B------:R-:W-:Y:S02]  /*15370*/  ISETP.LT.OR P3, PT, R28.reuse, 0x59, P3 ;  /* 0x000000591c00780c */ /* 0x040fe40001f61670 */
[----:B------:R-:W-:Y:S02]  /*15380*/  ISETP.LT.OR P2, PT, R28, 0x39, P2 ;  /* 0x000000391c00780c */ /* 0x000fe40001741670 */
[----:B0-----:R-:W-:-:S02]  /*15390*/  FMNMX.FTZ R20, R4, R5, !PT ;  /* 0x0000000504147209 */ /* 0x001fc40007810000 */
[----:B------:R-:W-:Y:S02]  /*153a0*/  FSEL R79, R34, -INF , !P2 ;  /* 0xff800000224f7808 */ /* 0x000fe40005000000 */
[----:B------:R-:W-:Y:S01]  /*153b0*/  ISETP.NE.AND P2, PT, R96, RZ, PT ;  /* 0x000000ff6000720c */ /* 0x000fe20003f45270 */
[----:B------:R-:W0:Y:S01]  /*153c0*/  SHFL.BFLY PT, R5, R20, 0x1, 0x1f ;  /* 0x0c201f0014057f89 */ /* 0x000e2200000e0000 */
        /* <DEDUP_REMOVED lines=21> */
[----:B------:R-:W-:-:S02]  /*15520*/  FMNMX.FTZ R4, R7, R4, !PT ;  /* 0x0000000407047209 */ /* 0x000fc40007810000 */
[----:B------:R-:W-:Y:S02]  /*15530*/  ISETP.LT.OR P2, PT, R28, 0x49, P2 ;  /* 0x000000491c00780c */ /* 0x000fe40001741670 */
[----:B------:R-:W-:Y:S02]  /*15540*/  FMNMX.FTZ R4, R85, R4, !PT ;  /* 0x0000000455047209 */ /* 0x000fe40007810000 */
[----:B------:R-:W-:Y:S02]  /*15550*/  FSEL R97, R42, -INF , !P2 ;  /* 0xff8000002a617808 */ /* 0x000fe40005000000 */
[----:B------:R-:W-:Y:S02]  /*15560*/  FMNMX.FTZ R4, R27, R4, !PT ;  /* 0x000000041b047209 */ /* 0x000fe40007810000 */
[----:B------:R-:W-:Y:S02]  /*15570*/  ISETP.GT.AND P2, PT, R32, 0x49, !P5 ;  /* 0x000000492000780c */ /* 0x000fe40006f44270 */
[----:B0-----:R-:W-:-:S02]  /*15580*/  FMNMX.FTZ R5, R20, R5, !PT ;  /* 0x0000000514057209 */ /* 0x001fc40007810000 */
[----:B------:R-:W-:Y:S02]  /*15590*/  FMNMX.FTZ R4, R31, R4, !PT ;  /* 0x000000041f047209 */ /* 0x000fe40007810000 */
[----:B------:R-:W-:Y:S01]  /*155a0*/  ISETP.LT.OR P2, PT, R28, 0x4a, P2 ;  /* 0x0000004a1c00780c */ /* 0x000fe20001741670 */
[----:B------:R-:W-:Y:S01]  /*155b0*/  FMUL.FTZ R8, R5, R10 ;  /* 0x0000000a05087220 */ /* 0x000fe20000410000 */
[----:B------:R-:W-:Y:S02]  /*155c0*/  FMNMX.FTZ R4, R79, R4, !PT ;  /* 0x000000044f047209 */ /* 0x000fe40007810000 */
[----:B------:R-:W-:Y:S02]  /*155d0*/  FSEL R43, R43, -INF , !P2 ;  /* 0xff8000002b2b7808 */ /* 0x000fe40005000000 */
[----:B------:R-:W-:Y:S02]  /*155e0*/  FSETP.NEU.FTZ.AND P2, PT, R5, -INF , PT ;  /* 0xff8000000500780b */ /* 0x000fe40003f5d000 */
[----:B------:R-:W-:-:S02]  /*155f0*/  ISETP.NE.AND P5, PT, R98, RZ, PT ;  /* 0x000000ff6200720c */ /* 0x000fc40003fa5270 */
[----:B------:R-:W-:Y:S02]  /*15600*/  FMNMX.FTZ R4, R35, R4, !PT ;  /* 0x0000000423047209 */ /* 0x000fe40007810000 */
[----:B------:R-:W-:Y:S02]  /*15610*/  FSEL R8, R8, RZ, P2 ;  /* 0x000000ff08087208 */ /* 0x000fe40001000000 */
[----:B------:R-:W-:Y:S02]  /*15620*/  ISETP.GT.AND P2, PT, R32, 0x50, !P5 ;  /* 0x000000502000780c */ /* 0x000fe40006f44270 */
[----:B------:R-:W-:Y:S01]  /*15630*/  FMNMX.FTZ R4, R81, R4, !PT ;  /* 0x0000000451047209 */ /* 0x000fe20007810000 */
[-CC-:B------:R-:W-:Y:S01]  /*15640*/  FFMA.FTZ R154, R71, R10.reuse, -R8.reuse ;  /* 0x0000000a479a7223 */ /* 0x180fe20000010808 */
[----:B------:R-:W-:Y:S01]  /*15650*/  ISETP.LT.OR P2, PT, R28, 0x51, P2 ;  /* 0x000000511c00780c */ /* 0x000fe20001741670 */
[-CC-:B------:R-:W-:Y:S01]  /*15660*/  FFMA.FTZ R148, R73, R10.reuse, -R8.reuse ;  /* 0x0000000a49947223 */ /* 0x180fe20000010808 */
[----:B------:R-:W-:Y:S01]  /*15670*/  ISETP.NE.AND P6, PT, R44, RZ, PT ;  /* 0x000000ff2c00720c */ /* 0x000fe20003fc5270 */
[--C-:B------:R-:W-:Y:S01]  /*15680*/  FFMA.FTZ R156, R101, R10, -R8.reuse ;  /* 0x0000000a659c7223 */ /* 0x100fe20000010808 */
[----:B------:R-:W-:Y:S01]  /*15690*/  FMNMX.FTZ R4, R83, R4, !PT ;  /* 0x0000000453047209 */ /* 0x000fe20007810000 */
[-CC-:B------:R-:W-:Y:S01]  /*156a0*/  FFMA.FTZ R99, R99, R10.reuse, -R8.reuse ;  /* 0x0000000a63637223 */ /* 0x180fe20000010808 */
[----:B------:R-:W-:Y:S01]  /*156b0*/  FSEL R45, R45, -INF , !P2 ;  /* 0xff8000002d2d7808 */ /* 0x000fe20005000000 */
[--C-:B------:R-:W-:Y:S01]  /*156c0*/  FFMA.FTZ R158, R77, R10, -R8.reuse ;  /* 0x0000000a4d9e7223 */ /* 0x100fe20000010808 */
[----:B------:R-:W-:Y:S01]  /*156d0*/  ISETP.GT.AND P2, PT, R32, 0x51, !P6 ;  /* 0x000000512000780c */ /* 0x000fe20007744270 */
[----:B------:R-:W-:Y:S01]  /*156e0*/  MUFU.EX2 R156, R156 ;  /* 0x0000009c009c7308 */ /* 0x000fe20000000800 */
[----:B------:R-:W-:Y:S01]  /*156f0*/  FMNMX.FTZ R4, R97, R4, !PT ;  /* 0x0000000461047209 */ /* 0x000fe20007810000 */
[-CC-:B------:R-:W-:Y:S01]  /*15700*/  FFMA.FTZ R67, R67, R10.reuse, -R8.reuse ;  /* 0x0000000a43437223 */ /* 0x180fe20000010808 */
[----:B------:R-:W-:Y:S01]  /*15710*/  ISETP.NE.AND P5, PT, R48, RZ, PT ;  /* 0x000000ff3000720c */ /* 0x000fe20003fa5270 */
[-CC-:B------:R-:W-:Y:S01]  /*15720*/  FFMA.FTZ R152, R75, R10.reuse, -R8.reuse ;  /* 0x0000000a4b987223 */ /* 0x180fe20000010808 */
[----:B------:R-:W-:Y:S01]  /*15730*/  ISETP.LT.OR P2, PT, R28, 0x52, P2 ;  /* 0x000000521c00780c */ /* 0x000fe20001741670 */
[--C-:B------:R-:W-:Y:S01]  /*15740*/  FFMA.FTZ R144, R47, R10, -R8.reuse ;  /* 0x0000000a2f907223 */ /* 0x100fe20000010808 */
[----:B------:R-:W-:Y:S01]  /*15750*/  FMNMX.FTZ R4, R43, R4, !PT ;  /* 0x000000042b047209 */ /* 0x000fe20007810000 */
[----:B------:R-:W0:Y:S01]  /*15760*/  MUFU.EX2 R99, R99 ;  /* 0x0000006300637308 */ /* 0x000e220000000800 */
[----:B------:R-:W-:Y:S01]  /*15770*/  ISETP.GT.AND P4, PT, R32, 0x59, !P5 ;  /* 0x000000592000780c */ /* 0x000fe20006f84270 */
[-CC-:B------:R-:W-:Y:S01]  /*15780*/  FFMA.FTZ R146, R33, R10.reuse, -R8.reuse ;  /* 0x0000000a21927223 */ /* 0x180fe20000010808 */
[----:B------:R-:W-:Y:S01]  /*15790*/  FSEL R39, R39, -INF , !P2 ;  /* 0xff80000027277808 */ /* 0x000fe20005000000 */
[--C-:B------:R-:W-:Y:S01]  /*157a0*/  FFMA.FTZ R140, R41, R10, -R8.reuse ;  /* 0x0000000a298c7223 */ /* 0x100fe20000010808 */
[----:B------:R-:W-:Y:S01]  /*157b0*/  FMNMX.FTZ R4, R45, R4, !PT ;  /* 0x000000042d047209 */ /* 0x000fe20007810000 */
[-CC-:B------:R-:W-:Y:S01]  /*157c0*/  FFMA.FTZ R142, R49, R10.reuse, -R8.reuse ;  /* 0x0000000a318e7223 */ /* 0x180fe20000010808 */
[----:B------:R-:W-:Y:S01]  /*157d0*/  ISETP.LT.OR P4, PT, R28, 0x5a, P4 ;  /* 0x0000005a1c00780c */ /* 0x000fe20002781670 */
        /* <DEDUP_REMOVED lines=14> */
[-CC-:B------:R-:W-:Y:S01]  /*158c0*/  FFMA.FTZ R33, R59, R10.reuse, -R8.reuse ;  /* 0x0000000a3b217223 */ /* 0x180fe20000010808 */
[-CC-:B------:R-:W-:Y:S01]  /*158d0*/  FFMA.FTZ R41, R57, R10.reuse, -R8.reuse ;  /* 0x0000000a39297223 */ /* 0x180fe20000010808 */
[----:B------:R-:W3:Y:S01]  /*158e0*/  SHFL.BFLY PT, R51, R4, 0x2, 0x1f ;  /* 0x0c401f0004337f89 */ /* 0x000ee200000e0000 */
[-CC-:B------:R-:W-:Y:S01]  /*158f0*/  FFMA.FTZ R49, R55, R10.reuse, -R8.reuse ;  /* 0x0000000a37317223 */ /* 0x180fe20000010808 */
[-CC-:B------:R-:W-:Y:S01]  /*15900*/  FFMA.FTZ R37, R53, R10.reuse, -R8.reuse ;  /* 0x0000000a35257223 */ /* 0x180fe20000010808 */
[-CC-:B------:R-:W-:Y:S01]  /*15910*/  FFMA.FTZ R138, R25, R10.reuse, -R8.reuse ;  /* 0x0000000a198a7223 */ /* 0x180fe20000010808 */
[----:B------:R-:W-:Y:S01]  /*15920*/  FFMA.FTZ R11, R11, R10, -R8 ;  /* 0x0000000a0b0b7223 */ /* 0x000fe20000010808 */
[----:B------:R-:W4:Y:S01]  /*15930*/  MUFU.EX2 R152, R152 ;  /* 0x0000009800987308 */ /* 0x000f220000000800 */
[----:B------:R-:W-:-:S07]  /*15940*/  ISETP.NE.AND P5, PT, R207, 0x1, PT ;  /* 0x00000001cf00780c */ /* 0x000fce0003fa5270 */
[----:B------:R-:W4:Y:S06]  /*15950*/  MUFU.EX2 R69, R69 ;  /* 0x0000004500457308 */ /* 0x000f2c0000000800 */
[----:B------:R-:W4:Y:S02]  /*15960*/  @P5 LDC R42, c[0x0][0x450] ;  /* 0x00011400ff2a5b82 */ /* 0x000f240000000800 */
[----:B------:R-:W4:Y:S01]  /*15970*/  MUFU.EX2 R154, R154 ;  /* 0x0000009a009a7308 */ /* 0x000f220000000800 */
[----:B---3--:R-:W-:-:S05]  /*15980*/  FMNMX.FTZ R51, R4, R51, !PT ;  /* 0x0000003304337209 */ /* 0x008fca0007810000 */
[----:B------:R-:W3:Y:S02]  /*15990*/  SHFL.BFLY PT, R4, R51, 0x1, 0x1f ;  /* 0x0c201f0033047f89 */ /* 0x000ee400000e0000 */
[----:B------:R-:W4:Y:S08]  /*159a0*/  MUFU.EX2 R65, R65 ;  /* 0x0000004100417308 */ /* 0x000f300000000800 */
[----:B------:R-:W-:Y:S08]  /*159b0*/  MUFU.EX2 R148, R148 ;  /* 0x0000009400947308 */ /* 0x000ff00000000800 */
[----:B------:R-:W-:Y:S01]  /*159c0*/  MUFU.EX2 R63, R63 ;  /* 0x0000003f003f7308 */ /* 0x000fe20000000800 */
[----:B---3--:R-:W-:-:S07]  /*159d0*/  FMNMX.FTZ R4, R51, R4, !PT ;  /* 0x0000000433047209 */ /* 0x008fce0007810000 */
[----:B------:R-:W-:Y:S01]  /*159e0*/  MUFU.EX2 R14, R14 ;  /* 0x0000000e000e7308 */ /* 0x000fe20000000800 */
[C---:B------:R-:W-:Y:S01]  /*159f0*/  FSETP.NEU.FTZ.AND P2, PT, R4.reuse, -INF , PT ;  /* 0xff8000000400780b */ /* 0x040fe20003f5d000 */
[----:B------:R-:W-:-:S06]  /*15a00*/  FMUL.FTZ R20, R4, R10 ;  /* 0x0000000a04147220 */ /* 0x000fcc0000410000 */
[----:B------:R-:W-:Y:S01]  /*15a10*/  MUFU.EX2 R29, R29 ;  /* 0x0000001d001d7308 */ /* 0x000fe20000000800 */
[----:B------:R-:W-:-:S05]  /*15a20*/  FSEL R34, R20, RZ, P2 ;  /* 0x000000ff14227208 */ /* 0x000fca0001000000 */
[-CC-:B------:R-:W-:Y:S01]  /*15a30*/  FFMA.FTZ R157, R0, R10.reuse, -R34.reuse ;  /* 0x0000000a009d7223 */ /* 0x180fe20000010822 */
[-CC-:B------:R-:W-:Y:S01]  /*15a40*/  FFMA.FTZ R0, R95, R10.reuse, -R34.reuse ;  /* 0x0000000a5f007223 */ /* 0x180fe20000010822 */
[-CC-:B------:R-:W-:Y:S01]  /*15a50*/  FFMA.FTZ R159, R3, R10.reuse, -R34.reuse ;  /* 0x0000000a039f7223 */ /* 0x180fe20000010822 */
[-CC-:B------:R-:W-:Y:S01]  /*15a60*/  FFMA.FTZ R8, R93, R10.reuse, -R34.reuse ;  /* 0x0000000a5d087223 */ /* 0x180fe20000010822 */
[-CC-:B------:R-:W-:Y:S01]  /*15a70*/  FFMA.FTZ R153, R9, R10.reuse, -R34.reuse ;  /* 0x0000000a09997223 */ /* 0x180fe20000010822 */
[----:B0-----:R-:W-:Y:S01]  /*15a80*/  FADD.FTZ R3, R156, R99 ;  /* 0x000000639c037221 */ /* 0x001fe20000010000 */
[----:B------:R-:W-:Y:S01]  /*15a90*/  MUFU.EX2 R157, R157 ;  /* 0x0000009d009d7308 */ /* 0x000fe20000000800 */
[-CC-:B------:R-:W-:Y:S01]  /*15aa0*/  FFMA.FTZ R20, R91, R10.reuse, -R34.reuse ;  /* 0x0000000a5b147223 */ /* 0x180fe20000010822 */
[-CC-:B------:R-:W-:Y:S01]  /*15ab0*/  FFMA.FTZ R155, R15, R10.reuse, -R34.reuse ;  /* 0x0000000a0f9b7223 */ /* 0x180fe20000010822 */
[----:B-1----:R-:W-:Y:S01]  /*15ac0*/  FADD.FTZ R32, R158, R3 ;  /* 0x000000039e207221 */ /* 0x002fe20000010000 */
[-CC-:B------:R-:W-:Y:S01]  /*15ad0*/  FFMA.FTZ R24, R89, R10.reuse, -R34.reuse ;  /* 0x0000000a59187223 */ /* 0x180fe20000010822 */
[-CC-:B------:R-:W-:Y:S01]  /*15ae0*/  FFMA.FTZ R149, R21, R10.reuse, -R34.reuse ;  /* 0x0000000a15957223 */ /* 0x180fe20000010822 */
[-C--:B------:R-:W-:Y:S01]  /*15af0*/  FFMA.FTZ R151, R7, R10.reuse, -R34 ;  /* 0x0000000a07977223 */ /* 0x080fe20000010822 */
[----:B--2---:R-:W-:Y:S01]  /*15b00*/  FADD.FTZ R3, R67, R32 ;  /* 0x0000002043037221 */ /* 0x004fe20000010000 */
[----:B------:R-:W0:Y:S01]  /*15b10*/  MUFU.EX2 R0, R0 ;  /* 0x0000000000007308 */ /* 0x000e220000000800 */
[-CC-:B------:R-:W-:Y:S01]  /*15b20*/  FFMA.FTZ R26, R87, R10.reuse, -R34.reuse ;  /* 0x0000000a571a7223 */ /* 0x180fe20000010822 */
[-CC-:B------:R-:W-:Y:S01]  /*15b30*/  FFMA.FTZ R28, R85, R10.reuse, -R34.reuse ;  /* 0x0000000a551c7223 */ /* 0x180fe20000010822 */
[----:B----4-:R-:W-:Y:S01]  /*15b40*/  FADD.FTZ R32, R152, R3 ;  /* 0x0000000398207221 */ /* 0x010fe20000010000 */
[-CC-:B-----5:R-:W-:Y:S01]  /*15b50*/  FFMA.FTZ R145, R27, R10.reuse, -R34.reuse ;  /* 0x0000000a1b917223 */ /* 0x1a0fe20000010822 */
[-C--:B------:R-:W-:Y:S01]  /*15b60*/  FFMA.FTZ R30, R31, R10.reuse, -R34 ;  /* 0x0000000a1f1e7223 */ /* 0x080fe20000010822 */
[----:B------:R-:W1:Y:S01]  /*15b70*/  @P5 LDC R15, c[0x0][0x44c] ;  /* 0x00011300ff0f5b82 */ /* 0x000e620000000800 */
[----:B------:R-:W-:Y:S01]  /*15b80*/  FADD.FTZ R7, R69, R32 ;  /* 0x0000002045077221 */ /* 0x000fe20000010000 */
[----:B------:R-:W2:Y:S01]  /*15b90*/  MUFU.EX2 R159, R159 ;  /* 0x0000009f009f7308 */ /* 0x000ea20000000800 */
[-CC-:B------:R-:W-:Y:S01]  /*15ba0*/  FFMA.FTZ R147, R79, R10.reuse, -R34.reuse ;  /* 0x0000000a4f937223 */ /* 0x180fe20000010822 */
[-CC-:B------:R-:W-:Y:S01]  /*15bb0*/  FFMA.FTZ R32, R35, R10.reuse, -R34.reuse ;  /* 0x0000000a23207223 */ /* 0x180fe20000010822 */
[----:B------:R-:W-:Y:S01]  /*15bc0*/  FADD.FTZ R38, R154, R7 ;  /* 0x000000079a267221 */ /* 0x000fe20000010000 */
[-CC-:B------:R-:W-:Y:S01]  /*15bd0*/  FFMA.FTZ R141, R81, R10.reuse, -R34.reuse ;  /* 0x0000000a518d7223 */ /* 0x180fe20000010822 */
[-CC-:B------:R-:W-:Y:S01]  /*15be0*/  FFMA.FTZ R83, R83, R10.reuse, -R34.reuse ;  /* 0x0000000a53537223 */ /* 0x180fe20000010822 */
[-C--:B------:R-:W-:Y:S01]  /*15bf0*/  FFMA.FTZ R97, R97, R10.reuse, -R34 ;  /* 0x0000000a61617223 */ /* 0x080fe20000010822 */
[----:B------:R-:W-:Y:S01]  /*15c00*/  FADD.FTZ R7, R65, R38 ;  /* 0x0000002641077221 */ /* 0x000fe20000010000 */
[----:B------:R-:W3:Y:S01]  /*15c10*/  MUFU.EX2 R8, R8 ;  /* 0x0000000800087308 */ /* 0x000ee20000000800 */
[----:B0-----:R-:W-:Y:S01]  /*15c20*/  FADD.FTZ R36, R157, R0 ;  /* 0x000000009d247221 */ /* 0x001fe20000010000 */
[-CC-:B------:R-:W-:Y:S01]  /*15c30*/  FFMA.FTZ R43, R43, R10.reuse, -R34.reuse ;  /* 0x0000000a2b2b7223 */ /* 0x180fe20000010822 */
[----:B------:R-:W-:Y:S01]  /*15c40*/  FADD.FTZ R38, R148, R7 ;  /* 0x0000000794267221 */ /* 0x000fe20000010000 */
[-CC-:B------:R-:W-:Y:S01]  /*15c50*/  FFMA.FTZ R45, R45, R10.reuse, -R34.reuse ;  /* 0x0000000a2d2d7223 */ /* 0x180fe20000010822 */
[-CC-:B------:R-:W-:Y:S01]  /*15c60*/  FFMA.FTZ R39, R39, R10.reuse, -R34.reuse ;  /* 0x0000000a27277223 */ /* 0x180fe20000010822 */
[-C--:B------:R-:W-:Y:S01]  /*15c70*/  FFMA.FTZ R71, R71, R10.reuse, -R34 ;  /* 0x0000000a47477223 */ /* 0x080fe20000010822 */
[----:B------:R-:W-:Y:S01]  /*15c80*/  FADD.FTZ R7, R63, R38 ;  /* 0x000000263f077221 */ /* 0x000fe20000010000 */
[----:B------:R-:W0:Y:S01]  /*15c90*/  MUFU.EX2 R153, R153 ;  /* 0x0000009900997308 */ /* 0x000e220000000800 */
[----:B--2---:R-:W-:Y:S01]  /*15ca0*/  FADD.FTZ R3, R159, R36 ;  /* 0x000000249f037221 */ /* 0x004fe20000010000 */
[----:B------:R-:W-:Y:S01]  /*15cb0*/  FFMA.FTZ R73, R73, R10, -R34 ;  /* 0x0000000a49497223 */ /* 0x000fe20000010822 */
[----:B------:R-:W-:Y:S01]  /*15cc0*/  FADD.FTZ R40, R14, R7 ;  /* 0x000000070e287221 */ /* 0x000fe20000010000 */
[----:B------:R-:W-:Y:S01]  /*15cd0*/  IMAD.MOV.U32 R9, RZ, RZ, R178 ;  /* 0x000000ffff097224 */ /* 0x000fe200078e00b2 */
[----:B------:R-:W-:Y:S01]  /*15ce0*/  F2FP.BF16.F32.PACK_AB R157, R0, R157 ;  /* 0x0000009d009d723e */ /* 0x000fe200000010ff */
[----:B-1----:R-:W-:-:S04]  /*15cf0*/  @P5 IMAD.HI.U32 R15, R178, R15, RZ ;  /* 0x0000000fb20f5227 */ /* 0x002fc800078e00ff */
[----:B------:R-:W-:Y:S01]  /*15d00*/  FADD.FTZ R7, R29, R40 ;  /* 0x000000281d077221 */ /* 0x000fe20000010000 */
[----:B------:R-:W1:Y:S01]  /*15d10*/  MUFU.EX2 R20, R20 ;  /* 0x0000001400147308 */ /* 0x000e620000000800 */
[C---:B---3--:R-:W-:Y:S01]  /*15d20*/  FADD.FTZ R36, R8.reuse, R3 ;  /* 0x0000000308247221 */ /* 0x048fe20000010000 */
[----:B------:R-:W-:Y:S01]  /*15d30*/  F2FP.BF16.F32.PACK_AB R159, R8, R159 ;  /* 0x0000009f089f723e */ /* 0x000fe200000010ff */
[----:B------:R-:W-:Y:S01]  /*15d40*/  VIADD R8, R72, 0xfffffffe ;  /* 0xfffffffe48087836 */ /* 0x000fe20000000000 */
[----:B------:R-:W-:Y:S02]  /*15d50*/  @P5 SHF.R.U32.HI R9, RZ, R42, R15 ;  /* 0x0000002aff095219 */ /* 0x000fe4000001160f */
[----:B------:R-:W-:Y:S02]  /*15d60*/  ISETP.GE.AND P5, PT, R13, 0x1, PT ;  /* 0x000000010d00780c */ /* 0x000fe40003fa6270 */
[----:B------:R-:W2:Y:S01]  /*15d70*/  MUFU.EX2 R155, R155 ;  /* 0x0000009b009b7308 */ /* 0x000ea20000000800 */
[----:B0-----:R-:W-:Y:S01]  /*15d80*/  FADD.FTZ R3, R153, R36 ;  /* 0x0000002499037221 */ /* 0x001fe20000010000 */
[----:B------:R-:W-:Y:S01]  /*15d90*/  IMAD.IADD R9, R150, 0x1, R9 ;  /* 0x0000000196097824 */ /* 0x000fe200078e0209 */
[----:B------:R-:W-:-:S02]  /*15da0*/  F2FP.BF16.F32.PACK_AB R150, R29, R14 ;  /* 0x0000000e1d96723e */ /* 0x000fc400000010ff */
[----:B------:R-:W-:Y:S01]  /*15db0*/  F2FP.BF16.F32.PACK_AB R156, R99, R156 ;  /* 0x0000009c639c723e */ /* 0x000fe200000010ff */
[----:B------:R-:W-:Y:S01]  /*15dc0*/  IMAD.IADD R12, R9, 0x1, R12 ;  /* 0x00000001090c7824 */ /* 0x000fe200078e020c */
[----:B------:R-:W-:Y:S01]  /*15dd0*/  F2FP.BF16.F32.PACK_AB R158, R67, R158 ;  /* 0x0000009e439e723e */ /* 0x000fe200000010ff */
[----:B------:R-:W0:Y:S01]  /*15de0*/  MUFU.EX2 R24, R24 ;  /* 0x0000001800187308 */ /* 0x000e220000000800 */
[C---:B-1----:R-:W-:Y:S01]  /*15df0*/  FADD.FTZ R36, R20.reuse, R3 ;  /* 0x0000000314247221 */ /* 0x042fe20000010000 */
[----:B------:R-:W-:Y:S02]  /*15e00*/  F2FP.BF16.F32.PACK_AB R152, R69, R152 ;  /* 0x000000984598723e */ /* 0x000fe400000010ff */
        /* <DEDUP_REMOVED lines=19> */
[----:B------:R-:W-:-:S06]  /*15f40*/  F2FP.BF16.F32.PACK_AB R144, R47, R144 ;  /* 0x000000902f90723e */ /* 0x000fcc00000010ff */
        /* <DEDUP_REMOVED lines=9> */
[----:B------:R-:W-:-:S06]  /*15fe0*/  F2FP.BF16.F32.PACK_AB R146, R33, R146 ;  /* 0x000000922192723e */ /* 0x000fcc00000010ff */
        /* <DEDUP_REMOVED lines=41> */
[----:B--2---:R-:W-:Y:S01]  /*16280*/  FADD.FTZ R7, R71, R0 ;  /* 0x0000000047077221 */ /* 0x004fe20000010000 */
[C---:B0-----:R-:W-:Y:S01]  /*16290*/  FADD.FTZ R3, R11.reuse, R42 ;  /* 0x0000002a0b037221 */ /* 0x041fe20000010000 */
[----:B------:R-:W-:Y:S02]  /*162a0*/  F2FP.BF16.F32.PACK_AB R138, R11, R138 ;  /* 0x0000008a0b8a723e */ /* 0x000fe400000010ff */
[C---:B-1----:R-:W-:Y:S01]  /*162b0*/  FADD.FTZ R0, R14.reuse, R7 ;  /* 0x000000070e007221 */ /* 0x042fe20000010000 */
[----:B------:R-:W-:Y:S01]  /*162c0*/  F2FP.BF16.F32.PACK_AB R139, R14, R71 ;  /* 0x000000470e8b723e */ /* 0x000fe200000010ff */
[----:B------:R-:W-:Y:S06]  /*162d0*/  @!P5 BRA `(.L_x_1647) ;  /* 0x000000000048d947 */ /* 0x000fec0003800000 */
        /* <DEDUP_REMOVED lines=11> */
.L_x_1649:
[----:B------:R-:W-:-:S13]  /*16390*/  ISETP.NE.AND P2, PT, R13, 0x1, PT ;  /* 0x000000010d00780c */ /* 0x000fda0003f45270 */
[----:B------:R-:W0:Y:S02]  /*163a0*/  @P2 LDC.64 R14, c[0x0][0x9e8] ;  /* 0x00027a00ff0e2b82 */ /* 0x000e240000000a00 */
[----:B0-----:R-:W-:-:S05]  /*163b0*/  @P2 IMAD.HI.U32 R14, R7, R14, RZ ;  /* 0x0000000e070e2227 */ /* 0x001fca00078e00ff */
[----:B------:R-:W-:-:S07]  /*163c0*/  @P2 SHF.R.U32.HI R7, RZ, R15, R14 ;  /* 0x0000000fff072219 */ /* 0x000fce000001160e */
.L_x_1650:
[----:B------:R-:W-:Y:S05]  /*163d0*/  BSYNC B0 ;  /* 0x0000000000007941 */ /* 0x000fea0003800000 */
.L_x_1648:
[----:B------:R-:W-:-:S05]  /*163e0*/  IMAD R7, R7, R13, R13 ;  /* 0x0000000d07077224 */ /* 0x000fca00078e020d */
[----:B------:R-:W-:-:S07]  /*163f0*/  VIMNMX R12, R12, R7, PT ;  /* 0x000000070c0c7248 */ /* 0x000fce0003fe0100 */
.L_x_1647:
[----:B------:R-:W-:Y:S01]  /*16400*/  IMAD.HI R12, R12, 0x2aaaaaab, RZ ;  /* 0x2aaaaaab0c0c7827 */ /* 0x000fe200078e02ff */
[----:B------:R-:W-:Y:S01]  /*16410*/  ULDC UR58, c[0x0][0x9d8] ;  /* 0x00027600003a7ab9 */ /* 0x000fe20000000800 */
[----:B------:R-:W-:Y:S01]  /*16420*/  ULDC UR59, c[0x0][0x9d8] ;  /* 0x00027600003b7ab9 */ /* 0x000fe20000000800 */
[----:B------:R-:W-:Y:S01]  /*16430*/  BSSY B0, `(.L_x_1651) ;  /* 0x00003aa000007945 */ /* 0x000fe20003800000 */
[----:B------:R-:W-:Y:S01]  /*16440*/  IMAD.MOV.U32 R88, RZ, RZ, 0x3f800000 ;  /* 0x3f800000ff587424 */ /* 0x000fe200078e00ff */
[----:B------:R-:W-:Y:S02]  /*16450*/  SHF.R.U32.HI R7, RZ, 0x1f, R12 ;  /* 0x0000001fff077819 */ /* 0x000fe4000001160c */
[----:B------:R-:W-:Y:S02]  /*16460*/  CS2R R86, SRZ ;  /* 0x0000000000567805 */ /* 0x000fe4000001ff00 */
[----:B------:R-:W-:Y:S02]  /*16470*/  CS2R R84, SRZ ;  /* 0x0000000000547805 */ /* 0x000fe4000001ff00 */
[----:B------:R-:W-:-:S02]  /*16480*/  CS2R R82, SRZ ;  /* 0x0000000000527805 */ /* 0x000fc4000001ff00 */
[----:B------:R-:W-:Y:S01]  /*16490*/  LEA.HI.SX32 R9, R12, R7, 0x1c ;  /* 0x000000070c097211 */ /* 0x000fe200078fe2ff */
[----:B------:R-:W-:Y:S01]  /*164a0*/  IMAD.MOV.U32 R7, RZ, RZ, 0x3f800000 ;  /* 0x3f800000ff077424 */ /* 0x000fe200078e00ff */
        /* <DEDUP_REMOVED lines=31> */
[----:B------:R-:W-:Y:S06]  /*166a0*/  @!P2 BRA `(.L_x_1652) ;  /* 0x000000380008a947 */ /* 0x000fec0003800000 */
[----:B------:R-:W-:Y:S01]  /*166b0*/  BSSY B1, `(.L_x_1653) ;  /* 0x000037d000017945 */ /* 0x000fe20003800000 */
[----:B------:R-:W-:Y:S02]  /*166c0*/  IMAD.MOV.U32 R7, RZ, RZ, 0x3f800000 ;  /* 0x3f800000ff077424 */ /* 0x000fe400078e00ff */
[----:B------:R-:W-:-:S07]  /*166d0*/  IMAD.MOV.U32 R87, RZ, RZ, RZ ;  /* 0x000000ffff577224 */ /* 0x000fce00078e00ff */
.L_x_1672:
[----:B------:R-:W-:-:S05]  /*166e0*/  VIADD R14, R22, 0x1 ;  /* 0x00000001160e7836 */ /* 0x000fca0000000000 */
[----:B------:R-:W-:-:S04]  /*166f0*/  ISETP.NE.AND P2, PT, R14, 0x2, PT ;  /* 0x000000020e00780c */ /* 0x000fc80003f45270 */
[----:B------:R-:W-:Y:S02]  /*16700*/  SEL R10, RZ, 0x1, P2 ;  /* 0x00000001ff0a7807 */ /* 0x000fe40001000000 */
[----:B------:R-:W-:Y:S02]  /*16710*/  SEL R14, R14, RZ, P2 ;  /* 0x000000ff0e0e7207 */ /* 0x000fe40001000000 */
[----:B------:R-:W-:Y:S01]  /*16720*/  LOP3.LUT R15, R23, R10, RZ, 0x3c, !PT ;  /* 0x0000000a170f7212 */ /* 0x000fe200078e3cff */
[----:B------:R-:W-:Y:S06]  /*16730*/  @!P0 BRA `(.L_x_1654) ;  /* 0x0000000000048947 */ /* 0x000fec0003800000 */
[----:B------:R-:W-:Y:S01]  /*16740*/  BPT.TRAP 0x1 ;  /* 0x000000040000795c */ /* 0x000fe20000300000 */
.L_x_1654:
[----:B------:R-:W-:Y:S01]  /*16750*/  IMAD R205, R14, 0x8, R2 ;  /* 0x000000080ecd7824 */ /* 0x000fe200078e0202 */
[----:B------:R-:W-:-:S04]  /*16760*/  SHF.L.U32 R10, R15, 0x1f, RZ ;  /* 0x0000001f0f0a7819 */ /* 0x000fc800000006ff */
[----:B------:R0:W1:Y:S01]  /*16770*/  SYNCS.PHASECHK.TRANS64.TRYWAIT P2, [R205+URZ+0x2a830], R10 ;  /* 0x02a8300acd0075a7 */ /* 0x000062000804017f */
[----:B------:R-:W-:Y:S05]  /*16780*/  @!P0 BRA `(.L_x_1655) ;  /* 0x0000000000048947 */ /* 0x000fea0003800000 */
[----:B------:R-:W-:Y:S01]  /*16790*/  BPT.TRAP 0x1 ;  /* 0x000000040000795c */ /* 0x000fe20000300000 */
.L_x_1655:
[----:B------:R-:W-:Y:S01]  /*167a0*/  IMAD R92, R14, 0x900, R6 ;  /* 0x000009000e5c7824 */ /* 0x000fe200078e0206 */
[----:B------:R-:W-:Y:S03]  /*167b0*/  BSSY B2, `(.L_x_1656) ;  /* 0x0000006000027945 */ /* 0x000fe60003800000 */
[C---:B------:R-:W-:Y:S02]  /*167c0*/  VIADD R12, R92.reuse, 0x2 ;  /* 0x000000025c0c7836 */ /* 0x040fe40000000000 */
[----:B------:R-:W-:Y:S01]  /*167d0*/  VIADD R20, R92, 0x4 ;  /* 0x000000045c147836 */ /* 0x000fe20000000000 */
[----:B-1----:R-:W-:Y:S06]  /*167e0*/  @P2 BRA `(.L_x_1657) ;  /* 0x0000000000082947 */ /* 0x002fec0003800000 */
[----:B------:R-:W1:Y:S02]  /*167f0*/  SYNCS.PHASECHK.TRANS64.TRYWAIT P2, [R205+URZ+0x2a830], R10 ;  /* 0x02a8300acd0075a7 */ /* 0x000e64000804017f */
[----:B-1----:R-:W-:Y:S05]  /*16800*/  @!P2 BRA `(.L_x_1658) ;  /* 0x0000016c0018a947 */ /* 0x002fea0003800000 */
.L_x_1657:
[----:B------:R-:W-:Y:S05]  /*16810*/  BSYNC B2 ;  /* 0x0000000000027941 */ /* 0x000fea0003800000 */
.L_x_1656:
[----:B------:R-:W-:Y:S01]  /*16820*/  R2UR UR50, R12 ;  /* 0x000000000c3272ca */ /* 0x000fe200000e0000 */
[----:B------:R-:W-:Y:S01]  /*16830*/  VIADD R12, R92, 0x6 ;  /* 0x000000065c0c7836 */ /* 0x000fe20000000000 */
[----:B------:R-:W2:Y:S01]  /*16840*/  LDL.64 R218, [R1+0x20] ;  /* 0x0000200001da7983 */ /* 0x000ea20000100a00 */
[----:B------:R-:W-:-:S03]  /*16850*/  IMAD.MOV.U32 R13, RZ, RZ, 0x40000040 ;  /* 0x40000040ff0d7424 */ /* 0x000fc600078e00ff */
[----:B------:R-:W-:Y:S01]  /*16860*/  R2UR UR30, R12 ;  /* 0x000000000c1e72ca */ /* 0x000fe200000e0000 */
[----:B------:R-:W-:Y:S01]  /*16870*/  VIADD R12, R92, 0x306 ;  /* 0x000003065c0c7836 */ /* 0x000fe20000000000 */
[C---:B------:R-:W-:Y:S01]  /*16880*/  R2UR UR51, R13.reuse ;  /* 0x000000000d3372ca */ /* 0x040fe200000e0000 */
[----:B------:R-:W3:Y:S01]  /*16890*/  LDL.64 R216, [R1+0x18] ;  /* 0x0000180001d87983 */ /* 0x000ee20000100a00 */
[C---:B------:R-:W-:Y:S02]  /*168a0*/  R2UR UR31, R13.reuse ;  /* 0x000000000d1f72ca */ /* 0x040fe400000e0000 */
[----:B------:R-:W-:Y:S01]  /*168b0*/  R2UR UR14, R12 ;  /* 0x000000000c0e72ca */ /* 0x000fe200000e0000 */
[----:B------:R-:W4:Y:S01]  /*168c0*/  LDL.64 R214, [R1+0x10] ;  /* 0x0000100001d67983 */ /* 0x000f220000100a00 */
[----:B------:R-:W-:-:S03]  /*168d0*/  R2UR UR15, R13 ;  /* 0x000000000d0f72ca */ /* 0x000fc600000e0000 */
[----:B------:R-:W5:Y:S01]  /*168e0*/  LDL.64 R12, [R1+0x30] ;  /* 0x00003000010c7983 */ /* 0x000f620000100a00 */
[----:B01----:R-:W-:-:S03]  /*168f0*/  IMAD.MOV.U32 R10, RZ, RZ, R92 ;  /* 0x000000ffff0a7224 */ /* 0x003fc600078e005c */
[----:B------:R-:W4:Y:S02]  /*16900*/  LDL.64 R212, [R1+0x8] ;  /* 0x0000080001d47983 */ /* 0x000f240000100a00 */
[----:B------:R-:W-:Y:S01]  /*16910*/  R2UR UR54, R10 ;  /* 0x000000000a3672ca */ /* 0x000fe200000e0000 */
[----:B------:R-:W-:Y:S01]  /*16920*/  VIADD R10, R92, 0x300 ;  /* 0x000003005c0a7836 */ /* 0x000fe20000000000 */
[----:B------:R-:W4:Y:S01]  /*16930*/  LDL.64 R210, [R1] ;  /* 0x0000000001d27983 */ /* 0x000f220000100a00 */
[----:B------:R-:W-:Y:S01]  /*16940*/  IMAD.MOV.U32 R11, RZ, RZ, 0x40000040 ;  /* 0x40000040ff0b7424 */ /* 0x000fe200078e00ff */
[----:B------:R-:W-:Y:S01]  /*16950*/  R2UR UR34, R20 ;  /* 0x00000000142272ca */ /* 0x000fe200000e0000 */
[----:B------:R-:W-:Y:S01]  /*16960*/  VIADD R20, R92, 0x302 ;  /* 0x000003025c147836 */ /* 0x000fe20000000000 */
[----:B------:R-:W-:Y:S01]  /*16970*/  R2UR UR26, R10 ;  /* 0x000000000a1a72ca */ /* 0x000fe200000e0000 */
[----:B------:R-:W-:Y:S01]  /*16980*/  VIADD R10, R92, 0x304 ;  /* 0x000003045c0a7836 */ /* 0x000fe20000000000 */
[C---:B------:R-:W-:Y:S01]  /*16990*/  R2UR UR55, R11.reuse ;  /* 0x000000000b3772ca */ /* 0x040fe200000e0000 */
[-C--:B------:R-:W-:Y:S01]  /*169a0*/  FMUL.FTZ R24, R24, R88.reuse ;  /* 0x0000005818187220 */ /* 0x080fe20000410000 */
[----:B------:R-:W-:Y:S01]  /*169b0*/  R2UR UR27, R11 ;  /* 0x000000000b1b72ca */ /* 0x000fe200000e0000 */
[-C--:B------:R-:W-:Y:S01]  /*169c0*/  FMUL.FTZ R25, R25, R88.reuse ;  /* 0x0000005819197220 */ /* 0x080fe20000410000 */
[----:B------:R-:W-:Y:S01]  /*169d0*/  R2UR UR18, R10 ;  /* 0x000000000a1272ca */ /* 0x000fe200000e0000 */
[-C--:B------:R-:W-:Y:S01]  /*169e0*/  FMUL.FTZ R28, R28, R88.reuse ;  /* 0x000000581c1c7220 */ /* 0x080fe20000410000 */
[----:B------:R-:W-:Y:S01]  /*169f0*/  R2UR UR19, R11 ;  /* 0x000000000b1372ca */ /* 0x000fe200000e0000 */
[-C--:B------:R-:W-:Y:S01]  /*16a00*/  FMUL.FTZ R29, R29, R88.reuse ;  /* 0x000000581d1d7220 */ /* 0x080fe20000410000 */
[----:B------:R-:W2:Y:S01]  /*16a10*/  LDL.64 R10, [R1+0x28] ;  /* 0x00002800010a7983 */ /* 0x000ea20000100a00 */
[----:B------:R-:W-:Y:S01]  /*16a20*/  R2UR UR22, R20 ;  /* 0x00000000141672ca */ /* 0x000fe200000e0000 */
        /* <DEDUP_REMOVED lines=28> */
[----:B------:R-:W-:-:S02]  /*16bf0*/  VIADD R20, R92, 0x600 ;  /* 0x000006005c147836 */ /* 0x000fc40000000000 */
[-C--:B------:R-:W-:Y:S01]  /*16c00*/  FMUL.FTZ R26, R26, R7.reuse ;  /* 0x000000071a1a7220 */ /* 0x080fe20000410000 */
[C---:B------:R-:W-:Y:S02]  /*16c10*/  VIADD R88, R92.reuse, 0x602 ;  /* 0x000006025c587836 */ /* 0x040fe40000000000 */
[-C--:B------:R-:W-:Y:S01]  /*16c20*/  FMUL.FTZ R27, R27, R7.reuse ;  /* 0x000000071b1b7220 */ /* 0x080fe20000410000 */
[----:B------:R-:W-:Y:S02]  /*16c30*/  VIADD R90, R92, 0x604 ;  /* 0x000006045c5a7836 */ /* 0x000fe40000000000 */
[-C--:B------:R-:W-:Y:S01]  /*16c40*/  FMUL.FTZ R30, R30, R7.reuse ;  /* 0x000000071e1e7220 */ /* 0x080fe20000410000 */
[----:B------:R-:W-:Y:S02]  /*16c50*/  VIADD R92, R92, 0x606 ;  /* 0x000006065c5c7836 */ /* 0x000fe40000000000 */
[----:B------:R-:W-:Y:S01]  /*16c60*/  FMUL.FTZ R31, R31, R7 ;  /* 0x000000071f1f7220 */ /* 0x000fe20000410000 */
[----:B------:R-:W-:-:S02]  /*16c70*/  IMAD.MOV.U32 R89, RZ, RZ, 0x40000040 ;  /* 0x40000040ff597424 */ /* 0x000fc400078e00ff */
[-C--:B------:R-:W-:Y:S01]  /*16c80*/  FMUL.FTZ R34, R34, R7.reuse ;  /* 0x0000000722227220 */ /* 0x080fe20000410000 */
[----:B------:R-:W-:Y:S02]  /*16c90*/  IMAD.MOV.U32 R91, RZ, RZ, 0x40000040 ;  /* 0x40000040ff5b7424 */ /* 0x000fe400078e00ff */
[-C--:B------:R-:W-:Y:S01]  /*16ca0*/  FMUL.FTZ R35, R35, R7.reuse ;  /* 0x0000000723237220 */ /* 0x080fe20000410000 */
[----:B------:R-:W-:Y:S01]  /*16cb0*/  IMAD.MOV.U32 R93, RZ, RZ, 0x40000040 ;  /* 0x40000040ff5d7424 */ /* 0x000fe200078e00ff */
[----:B------:R-:W-:Y:S01]  /*16cc0*/  R2UR UR6, R88 ;  /* 0x00000000580672ca */ /* 0x000fe200000e0000 */
[----:B------:R-:W-:Y:S01]  /*16cd0*/  IMAD.MOV.U32 R21, RZ, RZ, 0x40000040 ;  /* 0x40000040ff157424 */ /* 0x000fe200078e00ff */
[----:B------:R-:W-:Y:S01]  /*16ce0*/  R2UR UR7, R89 ;  /* 0x00000000590772ca */ /* 0x000fe200000e0000 */
[-C--:B------:R-:W-:Y:S01]  /*16cf0*/  FMUL.FTZ R38, R38, R7.reuse ;  /* 0x0000000726267220 */ /* 0x080fe20000410000 */
        /* <DEDUP_REMOVED lines=8> */
[----:B------:R-:W-:Y:S01]  /*16d80*/  WARPGROUP.ARRIVE ;  /* 0x00000000000079c5 */ /* 0x000fe20000000000 */
[----:B------:R-:W-:Y:S01]  /*16d90*/  R2UR UR35, R21 ;  /* 0x00000000152372ca */ /* 0x000fe200000e0000 */
[-C--:B------:R-:W-:Y:S01]  /*16da0*/  FMUL.FTZ R47, R47, R7.reuse ;  /* 0x000000072f2f7220 */ /* 0x080fe20000410000 */
[----:B------:R-:W-:Y:S01]  /*16db0*/  R2UR UR23, R21 ;  /* 0x00000000151772ca */ /* 0x000fe200000e0000 */
[-C--:B------:R-:W-:Y:S01]  /*16dc0*/  FMUL.FTZ R50, R50, R7.reuse ;  /* 0x0000000732327220 */ /* 0x080fe20000410000 */
[-C--:B------:R-:W-:Y:S01]  /*16dd0*/  FMUL.FTZ R51, R51, R7.reuse ;  /* 0x0000000733337220 */ /* 0x080fe20000410000 */
[----:B------:R-:W-:Y:S01]  /*16de0*/  HGMMA.64x96x16.F32.BF16 R88, gdesc[UR52], RZ, !UPT, gsb0 ;  /* 0x01600000345879f0 */ /* 0x000fe2000c0018ff */
        /* <DEDUP_REMOVED lines=21> */
[----:B-----5:R-:W-:Y:S02]  /*16f40*/  R2UR UR32, R12 ;  /* 0x000000000c2072ca */ /* 0x020fe400000e0000 */
[----:B------:R-:W-:Y:S01]  /*16f50*/  R2UR UR33, R13 ;  /* 0x000000000d2172ca */ /* 0x000fe200000e0000 */
[----:B------:R-:W-:Y:S02]  /*16f60*/  WARPGROUP.DEPBAR.LE gsb0, 0x0 ;  /* 0x00008000000079c5 */ /* 0x000fe40000010000 */
[----:B------:R-:W-:-:S10]  /*16f70*/  WARPGROUP.ARRIVE ;  /* 0x00000000000079c5 */ /* 0x000fd40000000000 */
[----:B------:R-:W-:Y:S01]  /*16f80*/  HGMMA.64x96x16.F32.BF16 R88, gdesc[UR32], R88, gsb0 ;  /* 0x01600000205879f0 */ /* 0x000fe20008001858 */
[----:B--2---:R-:W-:Y:S02]  /*16f90*/  R2UR UR28, R10 ;  /* 0x000000000a1c72ca */ /* 0x004fe400000e0000 */
[----:B------:R-:W-:Y:S01]  /*16fa0*/  R2UR UR29, R11 ;  /* 0x000000000b1d72ca */ /* 0x000fe200000e0000 */
[----:B------:R-:W-:Y:S02]  /*16fb0*/  WARPGROUP.DEPBAR.LE gsb0, 0x0 ;  /* 0x00008000000079c5 */ /* 0x000fe40000010000 */
[----:B------:R-:W-:-:S10]  /*16fc0*/  WARPGROUP.ARRIVE ;  /* 0x00000000000079c5 */ /* 0x000fd40000000000 */
[----:B------:R-:W-:Y:S01]  /*16fd0*/  HGMMA.64x96x16.F32.BF16 R88, gdesc[UR28], R88, gsb0 ;  /* 0x016000001c5879f0 */ /* 0x000fe20008001858 */
[----:B------:R-:W-:Y:S02]  /*16fe0*/  R2UR UR24, R218 ;  /* 0x00000000da1872ca */ /* 0x000fe400000e0000 */
[----:B------:R-:W-:Y:S02]  /*16ff0*/  R2UR UR25, R219 ;  /* 0x00000000db1972ca */ /* 0x000fe400000e0000 */
[----:B---3--:R-:W-:Y:S02]  /*17000*/  R2UR UR20, R216 ;  /* 0x00000000d81472ca */ /* 0x008fe400000e0000 */
[----:B------:R-:W-:Y:S01]  /*17010*/  R2UR UR21, R217 ;  /* 0x00000000d91572ca */ /* 0x000fe200000e0000 */
[----:B------:R-:W-:Y:S02]  /*17020*/  WARPGROUP.DEPBAR.LE gsb0, 0x0 ;  /* 0x00008000000079c5 */ /* 0x000fe40000010000 */
[----:B------:R-:W-:-:S06]  /*17030*/  WARPGROUP.ARRIVE ;  /* 0x00000000000079c5 */ /* 0x000fcc0000000000 */
[----:B------:R-:W-:Y:S01]  /*17040*/  HGMMA.64x96x16.F32.BF16 R88, gdesc[UR24], R88, gsb0 ;  /* 0x01600000185879f0 */ /* 0x000fe20008001858 */
[----:B----4-:R-:W-:Y:S02]  /*17050*/  R2UR UR16, R214 ;  /* 0x00000000d61072ca */ /* 0x010fe400000e0000 */
[----:B------:R-:W-:Y:S01]  /*17060*/  R2UR UR17, R215 ;  /* 0x00000000d71172ca */ /* 0x000fe200000e0000 */
[----:B------:R-:W-:Y:S02]  /*17070*/  WARPGROUP.DEPBAR.LE gsb0, 0x0 ;  /* 0x00008000000079c5 */ /* 0x000fe40000010000 */
[----:B------:R-:W-:-:S06]  /*17080*/  WARPGROUP.ARRIVE ;  /* 0x00000000000079c5 */ /* 0x000fcc0000000000 */
[----:B------:R-:W-:Y:S01]  /*17090*/  HGMMA.64x96x16.F32.BF16 R88, gdesc[UR20], R88, gsb0 ;  /* 0x01600000145879f0 */ /* 0x000fe20008001858 */
[----:B------:R-:W-:Y:S02]  /*170a0*/  R2UR UR12, R212 ;  /* 0x00000000d40c72ca */ /* 0x000fe400000e0000 */
[----:B------:R-:W-:Y:S01]  /*170b0*/  R2UR UR13, R213 ;  /* 0x00000000d50d72ca */ /* 0x000fe200000e0000 */
[----:B------:R-:W-:Y:S02]  /*170c0*/  WARPGROUP.DEPBAR.LE gsb0, 0x0 ;  /* 0x00008000000079c5 */ /* 0x000fe40000010000 */
[----:B------:R-:W-:-:S06]  /*170d0*/  WARPGROUP.ARRIVE ;  /* 0x00000000000079c5 */ /* 0x000fcc0000000000 */
[----:B------:R-:W-:Y:S01]  /*170e0*/  HGMMA.64x96x16.F32.BF16 R88, gdesc[UR16], R88, gsb0 ;  /* 0x01600000105879f0 */ /* 0x000fe20008001858 */
[----:B------:R-:W-:Y:S02]  /*170f0*/  R2UR UR10, R20 ;  /* 0x00000000140a72ca */ /* 0x000fe400000e0000 */
[----:B------:R-:W-:Y:S02]  /*17100*/  R2UR UR11, R21 ;  /* 0x00000000150b72ca */ /* 0x000fe400000e0000 */
[----:B------:R-:W-:Y:S02]  /*17110*/  R2UR UR8, R210 ;  /* 0x00000000d20872ca */ /* 0x000fe400000e0000 */
[----:B------:R-:W-:Y:S01]  /*17120*/  R2UR UR9, R211 ;  /* 0x00000000d30972ca */ /* 0x000fe200000e0000 */
[----:B------:R-:W-:Y:S02]  /*17130*/  WARPGROUP.DEPBAR.LE gsb0, 0x0 ;  /* 0x00008000000079c5 */ /* 0x000fe40000010000 */
[----:B------:R-:W-:-:S06]  /*17140*/  WARPGROUP.ARRIVE ;  /* 0x00000000000079c5 */ /* 0x000fcc0000000000 */
[----:B------:R-:W-:Y:S03]  /*17150*/  HGMMA.64x96x16.F32.BF16 R88, gdesc[UR12], R88, gsb0 ;  /* 0x016000000c5879f0 */ /* 0x000fe60008001858 */
[----:B------:R-:W-:Y:S02]  /*17160*/  WARPGROUP.DEPBAR.LE gsb0, 0x0 ;  /* 0x00008000000079c5 */ /* 0x000fe40000010000 */
[----:B------:R-:W-:-:S06]  /*17170*/  WARPGROUP.ARRIVE ;  /* 0x00000000000079c5 */ /* 0x000fcc0000000000 */
[----:B------:R-:W-:Y:S01]  /*17180*/  HGMMA.64x96x16.F32.BF16 R88, gdesc[UR8], R88, gsb0 ;  /* 0x01600000085879f0 */ /* 0x000fe20008001858 */
[----:B------:R-:W-:Y:S01]  /*17190*/  UMOV UR4, UR56 ;  /* 0x0000003800047c82 */ /* 0x000fe20008000000 */
[----:B------:R-:W-:Y:S01]  /*171a0*/  UMOV UR5, UR57 ;  /* 0x0000003900057c82 */ /* 0x000fe20008000000 */
        /* <DEDUP_REMOVED lines=12> */
.L_x_1659:
[----:B------:R-:W-:Y:S01]  /*17270*/  SHF.L.U32 R7, R23, 0x1f, RZ ;  /* 0x0000001f17077819 */ /* 0x000fe200000006ff */
[----:B------:R-:W-:-:S04]  /*17280*/  IMAD R20, R22, 0x8, R2 ;  /* 0x0000000816147824 */ /* 0x000fc800078e0202 */
[----:B------:R0:W1:Y:S01]  /*17290*/  SYNCS.PHASECHK.TRANS64.TRYWAIT P2, [R20+URZ+0x2a850], R7 ;  /* 0x02a85007140075a7 */ /* 0x000062000804017f */
[----:B------:R-:W-:Y:S05]  /*172a0*/  @!P0 BRA `(.L_x_1660) ;  /* 0x0000000000048947 */ /* 0x000fea0003800000 */
[----:B------:R-:W-:Y:S01]  /*172b0*/  BPT.TRAP 0x1 ;  /* 0x000000040000795c */ /* 0x000fe20000300000 */
.L_x_1660:
[----:B------:R-:W-:Y:S04]  /*172c0*/  BSSY B2, `(.L_x_1661) ;  /* 0x0000004000027945 */ /* 0x000fe80003800000 */
[----:B-1----:R-:W-:Y:S05]  /*172d0*/  @P2 BRA `(.L_x_1662) ;  /* 0x0000000000082947 */ /* 0x002fea0003800000 */
[----:B------:R-:W1:Y:S02]  /*172e0*/  SYNCS.PHASECHK.TRANS64.TRYWAIT P2, [R20+URZ+0x2a850], R7 ;  /* 0x02a85007140075a7 */ /* 0x000e64000804017f */
[----:B-1----:R-:W-:Y:S05]  /*172f0*/  @!P2 BRA `(.L_x_1663) ;  /* 0x000001600070a947 */ /* 0x002fea0003800000 */
.L_x_1662:
[----:B------:R-:W-:Y:S05]  /*17300*/  BSYNC B2 ;  /* 0x0000000000027941 */ /* 0x000fea0003800000 */
.L_x_1661:
[----:B------:R-:W2:Y:S01]  /*17310*/  LDL R10, [R1+0x38] ;  /* 0x00003800010a7983 */ /* 0x000ea20000100800 */
[----:B01----:R-:W-:Y:S01]  /*17320*/  VIADD R7, R2, 0x400 ;  /* 0x0000040002077836 */ /* 0x003fe20000000000 */
[----:B------:R-:W-:Y:S01]  /*17330*/  WARPGROUP.ARRIVE ;  /* 0x00000000000079c5 */ /* 0x000fe20000000000 */
[----:B------:R-:W-:Y:S01]  /*17340*/  IMAD.MOV.U32 R11, RZ, RZ, 0x40000040 ;  /* 0x40000040ff0b7424 */ /* 0x000fe200078e00ff */
[----:B------:R-:W-:Y:S01]  /*17350*/  ISETP.NE.AND P3, PT, R207, 0x1, PT ;  /* 0x00000001cf00780c */ /* 0x000fe20003f65270 */
[----:B------:R-:W-:Y:S01]  /*17360*/  IMAD.MOV.U32 R13, RZ, RZ, 0x40000040 ;  /* 0x40000040ff0d7424 */ /* 0x000fe200078e00ff */
[----:B------:R-:W-:Y:S01]  /*17370*/  SHF.R.U32.HI R7, RZ, 0x4, R7 ;  /* 0x00000004ff077819 */ /* 0x000fe20000011607 */
[----:B------:R-:W-:Y:S01]  /*17380*/  ULDC UR5, c[0x0][0x9d8] ;  /* 0x0002760000057ab9 */ /* 0x000fe20000000800 */
[----:B------:R-:W-:Y:S01]  /*17390*/  R2UR UR7, R11 ;  /* 0x000000000b0772ca */ /* 0x000fe200000e0000 */
[----:B------:R-:W-:Y:S01]  /*173a0*/  IMAD.MOV.U32 R11, RZ, RZ, 0x40000040 ;  /* 0x40000040ff0b7424 */ /* 0x000fe200078e00ff */
[----:B------:R-:W-:Y:S01]  /*173b0*/  LOP3.LUT R7, R7, 0x3fff, RZ, 0xc0, !PT ;  /* 0x00003fff07077812 */ /* 0x000fe200078ec0ff */
[----:B------:R-:W-:Y:S01]  /*173c0*/  FMUL.FTZ R23, R89, UR5 ;  /* 0x0000000559177c20 */ /* 0x000fe20008410000 */
[----:B------:R-:W-:Y:S01]  /*173d0*/  FMUL.FTZ R21, R91, UR5 ;  /* 0x000000055b157c20 */ /* 0x000fe20008410000 */
[----:B------:R-:W-:Y:S01]  /*173e0*/  FMUL.FTZ R89, R95, UR5 ;  /* 0x000000055f597c20 */ /* 0x000fe20008410000 */
[----:B------:R-:W-:Y:S01]  /*173f0*/  LOP3.LUT R7, R7, 0x3000000, RZ, 0xfc, !PT ;  /* 0x0300000007077812 */ /* 0x000fe200078efcff */
        /* <DEDUP_REMOVED lines=17> */
[----:B------:R-:W-:Y:S01]  /*17510*/  IMAD R132, R8, -0x60, RZ ;  /* 0xffffffa008847824 */ /* 0x000fe200078e02ff */
[----:B------:R-:W-:Y:S01]  /*17520*/  LOP3.LUT P2, RZ, R17, 0x100000, RZ, 0xc0, !PT ;  /* 0x0010000011ff7812 */ /* 0x000fe2000784c0ff */
[----:B------:R-:W0:Y:S01]  /*17530*/  MUFU.TANH R23, R23 ;  /* 0x0000001700177308 */ /* 0x000e220000002400 */
[----:B------:R-:W-:-:S05]  /*17540*/  @!P1 VIADD R205, R205, 0x2a840 ;  /* 0x0002a840cdcd9836 */ /* 0x000fca0000000000 */
[----:B------:R-:W-:Y:S02]  /*17550*/  @!P1 PRMT R205, RZ, 0x654, R205 ;  /* 0x00000654ffcd9816 */ /* 0x000fe400000000cd */
[----:B------:R-:W1:Y:S08]  /*17560*/  MUFU.TANH R21, R21 ;  /* 0x0000001500157308 */ /* 0x000e700000002400 */
        /* <DEDUP_REMOVED lines=18> */
[----:B--2---:R-:W-:Y:S01]  /*17690*/  R2UR UR4, R10 ;  /* 0x000000000a0472ca */ /* 0x004fe200000e0000 */
[----:B------:R-:W-:-:S02]  /*176a0*/  IMAD R10, R22, 0x600, R7 ;  /* 0x00000600160a7824 */ /* 0x000fc400078e0207 */
[----:B------:R-:W-:Y:S01]  /*176b0*/  FMUL.FTZ R22, R88, UR5 ;  /* 0x0000000558167c20 */ /* 0x000fe20008410000 */
[----:B------:R-:W-:Y:S01]  /*176c0*/  FMUL.FTZ R88, R94, UR5 ;  /* 0x000000055e587c20 */ /* 0x000fe20008410000 */
[----:B------:R-:W-:Y:S01]  /*176d0*/  FMUL.FTZ R7, R90, UR5 ;  /* 0x000000055a077c20 */ /* 0x000fe20008410000 */
[C---:B------:R-:W-:Y:S01]  /*176e0*/  VIADD R12, R10.reuse, 0x80 ;  /* 0x000000800a0c7836 */ /* 0x040fe20000000000 */
[----:B------:R-:W-:Y:S01]  /*176f0*/  R2UR UR6, R10 ;  /* 0x000000000a0672ca */ /* 0x000fe200000e0000 */
        /* <DEDUP_REMOVED lines=12> */
[----:B------:R-:W-:Y:S01]  /*177c0*/  HGMMA.64x128x16.F32.BF16 R24, R156, gdesc[UR4].tnspB, R24, gsb0 ;  /* 0x41e000049c187df0 */ /* 0x000fe20008001818 */
[----:B------:R-:W-:Y:S01]  /*177d0*/  R2UR UR6, R12 ;  /* 0x000000000c0672ca */ /* 0x000fe200000e0000 */
[----:B------:R-:W-:Y:S01]  /*177e0*/  VIADD R12, R10, 0x100 ;  /* 0x000001000a0c7836 */ /* 0x000fe20000000000 */
[----:B------:R-:W-:Y:S01]  /*177f0*/  R2UR UR7, R13 ;  /* 0x000000000d0772ca */ /* 0x000fe200000e0000 */
[----:B------:R-:W-:-:S02]  /*17800*/  IMAD.MOV.U32 R13, RZ, RZ, 0x40000040 ;  /* 0x40000040ff0d7424 */ /* 0x000fc400078e00ff */
[----:B------:R-:W-:Y:S01]  /*17810*/  FMUL.FTZ R119, R127, UR5 ;  /* 0x000000057f777c20 */ /* 0x000fe20008410000 */
[----:B------:R-:W-:Y:S01]  /*17820*/  FMUL.FTZ R124, R128, UR5 ;  /* 0x00000005807c7c20 */ /* 0x000fe20008410000 */
[----:B------:R-:W-:Y:S01]  /*17830*/  FMUL.FTZ R127, R135, UR5 ;  /* 0x00000005877f7c20 */ /* 0x000fe20008410000 */
[----:B------:R-:W2:Y:S01]  /*17840*/  MUFU.TANH R22, R22 ;  /* 0x0000001600167308 */ /* 0x000ea20000002400 */
        /* <DEDUP_REMOVED lines=36> */
[----:B------:R-:W-:Y:S01]  /*17a90*/  R2UR UR6, R12 ;  /* 0x000000000c0672ca */ /* 0x000fe200000e0000 */
[----:B------:R-:W-:Y:S01]  /*17aa0*/  FMUL.FTZ R12, R102, UR5 ;  /* 0x00000005660c7c20 */ /* 0x000fe20008410000 */
[----:B------:R-:W-:Y:S01]  /*17ab0*/  R2UR UR7, R13 ;  /* 0x000000000d0772ca */ /* 0x000fe200000e0000 */
[----:B------:R-:W-:Y:S01]  /*17ac0*/  FMUL.FTZ R13, R103, UR5 ;  /* 0x00000005670d7c20 */ /* 0x000fe20008410000 */
[----:B------:R-:W-:Y:S01]  /*17ad0*/  FMUL.FTZ R103, R111, UR5 ;  /* 0x000000056f677c20 */ /* 0x000fe20008410000 */
[----:B------:R-:W-:Y:S01]  /*17ae0*/  FMUL.FTZ R111, R116, UR5 ;  /* 0x00000005746f7c20 */ /* 0x000fe20008410000 */
[----:B------:R-:W-:Y:S01]  /*17af0*/  FMUL.FTZ R116, R122, UR5 ;  /* 0x000000057a747c20 */ /* 0x000fe20008410000 */
[----:B------:R-:W-:Y:S01]  /*17b00*/  FMUL.FTZ R122, R130, UR5 ;  /* 0x00000005827a7c20 */ /* 0x000fe20008410000 */
[----:B------:R-:W-:Y:S02]  /*17b10*/  IMAD.IADD R130, R181, 0x1, R178 ;  /* 0x00000001b5827824 */ /* 0x000fe400078e02b2 */
[----:B------:R-:W-:Y:S01]  /*17b20*/  FMUL.FTZ R102, R110, UR5 ;  /* 0x000000056e667c20 */ /* 0x000fe20008410000 */
[----:B------:R-:W-:Y:S01]  /*17b30*/  FMUL.FTZ R110, R118, UR5 ;  /* 0x00000005766e7c20 */ /* 0x000fe20008410000 */
[----:B------:R-:W-:Y:S01]  /*17b40*/  FMUL.FTZ R118, R126, UR5 ;  /* 0x000000057e767c20 */ /* 0x000fe20008410000 */
[----:B------:R-:W-:Y:S01]  /*17b50*/  FMUL.FTZ R126, R134, UR5 ;  /* 0x00000005867e7c20 */ /* 0x000fe20008410000 */
[----:B------:R-:W0:Y:S01]  /*17b60*/  MUFU.TANH R12, R12 ;  /* 0x0000000c000c7308 */ /* 0x000e220000002400 */
[----:B------:R-:W-:-:S07]  /*17b70*/  ULDC UR5, c[0x0][0x9e0] ;  /* 0x0002780000057ab9 */ /* 0x000fce0000000800 */
        /* <DEDUP_REMOVED lines=12> */
[----:B------:R-:W-:Y:S02]  /*17c40*/  R2UR UR6, R10 ;  /* 0x000000000a0672ca */ /* 0x000fe400000e0000 */
[----:B------:R-:W-:Y:S01]  /*17c50*/  R2UR UR7, R11 ;  /* 0x000000000b0772ca */ /* 0x000fe200000e0000 */
[----:B------:R-:W5:Y:S08]  /*17c60*/  @P3 LDC R10, c[0x0][0x450] ;  /* 0x00011400ff0a3b82 */ /* 0x000f700000000800 */
[----:B------:R-:W1:Y:S02]  /*17c70*/  @P3 LDC R11, c[0x0][0x44c] ;  /* 0x00011300ff0b3b82 */ /* 0x000e640000000800 */
[----:B-1----:R-:W-:-:S05]  /*17c80*/  @P3 IMAD.HI.U32 R11, R130, R11, RZ ;  /* 0x0000000b820b3227 */ /* 0x002fca00078e00ff */
[----:B-----5:R-:W-:Y:S02]  /*17c90*/  @P3 SHF.R.U32.HI R130, RZ, R10, R11 ;  /* 0x0000000aff823219 */ /* 0x020fe4000001160b */
[----:B------:R-:W-:-:S04]  /*17ca0*/  IADD3 R10, -R174, 0x1, R132 ;  /* 0x00000001ae0a7810 */ /* 0x000fc80007ffe184 */
[----:B------:R-:W-:-:S05]  /*17cb0*/  IADD3 R10, -R163, R10, R164 ;  /* 0x0000000aa30a7210 */ /* 0x000fca0007ffe1a4 */
[----:B------:R-:W-:Y:S01]  /*17cc0*/  VIADD R135, R10, UR4 ;  /* 0x000000040a877c36 */ /* 0x000fe20008000000 */
[----:B------:R-:W-:Y:S02]  /*17cd0*/  WARPGROUP.DEPBAR.LE gsb0, 0x0 ;  /* 0x00008000000079c5 */ /* 0x000fe40000010000 */
[----:B------:R-:W-:-:S06]  /*17ce0*/  WARPGROUP.ARRIVE ;  /* 0x00000000000079c5 */ /* 0x000fcc0000000000 */
[----:B------:R-:W-:Y:S03]  /*17cf0*/  HGMMA.64x128x16.F32.BF16 R24, R136, gdesc[UR4].tnspB, R24, gsb0 ;  /* 0x41e0000488187df0 */ /* 0x000fe60008001818 */
[----:B------:R-:W-:Y:S02]  /*17d00*/  WARPGROUP.DEPBAR.LE gsb0, 0x0 ;  /* 0x00008000000079c5 */ /* 0x000fe40000010000 */
[----:B------:R-:W1:Y:S01]  /*17d10*/  SHFL.IDX PT, R137, R130, RZ, 0x1c1f ;  /* 0x001c1fff82897589 */ /* 0x000e6200000e0000 */
[----:B------:R-:W-:Y:S01]  /*17d20*/  VIADD R136, R10, UR5 ;  /* 0x000000050a887c36 */ /* 0x000fe20008000000 */
[----:B------:R0:W-:Y:S03]  /*17d30*/  @!P1 SYNCS.ARRIVE.TRANS64.RED.A1T0 RZ, [R205+URZ], RZ ;  /* 0x000000ffcdff99a7 */ /* 0x0001e6000810043f */
[----:B-1----:R-:W-:-:S02]  /*17d40*/  IMAD.IADD R134, R136, 0x1, R137 ;  /* 0x0000000188867824 */ /* 0x002fc400078e0289 */
[----:B------:R-:W-:Y:S01]  /*17d50*/  IMAD.IADD R133, R135, 0x1, R137 ;  /* 0x0000000187857824 */ /* 0x000fe200078e0289 */
[----:B0-234-:R-:W-:Y:S06]  /*17d60*/  @!P2 BRA `(.L_x_1664) ;  /* 0x00000000005ca947 */ /* 0x01dfec0003800000 */
[----:B------:R-:W-:Y:S01]  /*17d70*/  IADD3 R137, -R163, R164, R137 ;  /* 0x000000a4a3897210 */ /* 0x000fe20007ffe189 */
[----:B------:R-:W-:Y:S03]  /*17d80*/  BSSY B2, `(.L_x_1665) ;  /* 0x0000012000027945 */ /* 0x000fe60003800000 */
[----:B------:R-:W-:-:S13]  /*17d90*/  ISETP.GT.AND P2, PT, R137, -0x1, PT ;  /* 0xffffffff8900780c */ /* 0x000fda0003f44270 */
[----:B------:R-:W-:Y:S05]  /*17da0*/  @P2 BRA `(.L_x_1666) ;  /* 0x0000000000242947 */ /* 0x000fea0003800000 */
[----:B------:R-:W-:Y:S01]  /*17db0*/  ULDC UR4, c[0x0][0x9e4] ;  /* 0x0002790000047ab9 */ /* 0x000fe20000000800 */
[----:B------:R-:W-:Y:S01]  /*17dc0*/  LOP3.LUT R137, RZ, R137, RZ, 0x33, !PT ;  /* 0x00000089ff897212 */ /* 0x000fe200078e33ff */
[----:B------:R-:W-:-:S05]  /*17dd0*/  IMAD.U32 R138, RZ, RZ, UR4 ;  /* 0x00000004ff8a7e24 */ /* 0x000fca000f8e00ff */
[----:B------:R-:W-:-:S13]  /*17de0*/  ISETP.NE.AND P2, PT, R138, 0x1, PT ;  /* 0x000000018a00780c */ /* 0x000fda0003f45270 */
[----:B------:R-:W0:Y:S02]  /*17df0*/  @P2 LDC.64 R10, c[0x0][0x9e8] ;  /* 0x00027a00ff0a2b82 */ /* 0x000e240000000a00 */
[----:B0-----:R-:W-:-:S05]  /*17e00*/  @P2 IMAD.HI.U32 R10, R137, R10, RZ ;  /* 0x0000000a890a2227 */ /* 0x001fca00078e00ff */
[----:B------:R-:W-:-:S04]  /*17e10*/  @P2 SHF.R.U32.HI R137, RZ, R11, R10 ;  /* 0x0000000bff892219 */ /* 0x000fc8000001160a */
[----:B------:R-:W-:Y:S01]  /*17e20*/  LOP3.LUT R137, RZ, R137, RZ, 0x33, !PT ;  /* 0x00000089ff897212 */ /* 0x000fe200078e33ff */
[----:B------:R-:W-:Y:S06]  /*17e30*/  BRA `(.L_x_1667) ;  /* 0x0000000000187947 */ /* 0x000fec0003800000 */
.L_x_1666:
[----:B------:R-:W-:Y:S02]  /*17e40*/  ULDC UR4, c[0x0][0x9e4] ;  /* 0x0002790000047ab9 */ /* 0x000fe40000000800 */
[----:B------:R-:W-:-:S05]  /*17e50*/  IMAD.U32 R138, RZ, RZ, UR4 ;  /* 0x00000004ff8a7e24 */ /* 0x000fca000f8e00ff */
[----:B------:R-:W-:-:S13]  /*17e60*/  ISETP.NE.AND P2, PT, R138, 0x1, PT ;  /* 0x000000018a00780c */ /* 0x000fda0003f45270 */
[----:B------:R-:W0:Y:S02]  /*17e70*/  @P2 LDC.64 R10, c[0x0][0x9e8] ;  /* 0x00027a00ff0a2b82 */ /* 0x000e240000000a00 */
[----:B0-----:R-:W-:-:S05]  /*17e80*/  @P2 IMAD.HI.U32 R10, R137, R10, RZ ;  /* 0x0000000a890a2227 */ /* 0x001fca00078e00ff */
[----:B------:R-:W-:-:S07]  /*17e90*/  @P2 SHF.R.U32.HI R137, RZ, R11, R10 ;  /* 0x0000000bff892219 */ /* 0x000fce000001160a */
.L_x_1667:
[----:B------:R-:W-:Y:S05]  /*17ea0*/  BSYNC B2 ;  /* 0x0000000000027941 */ /* 0x000fea0003800000 */
.L_x_1665:
[----:B------:R-:W-:-:S05]  /*17eb0*/  IMAD R137, R137, R138, R128 ;  /* 0x0000008a89897224 */ /* 0x000fca00078e0280 */
[----:B------:R-:W-:Y:S02]  /*17ec0*/  VIADDMNMX R134, R137, R138, R134, PT ;  /* 0x0000008a89867246 */ /* 0x000fe40003800186 */
[----:B------:R-:W-:-:S07]  /*17ed0*/  VIMNMX R133, R133, R137, !PT ;  /* 0x0000008985857248 */ /* 0x000fce0007fe0100 */
.L_x_1664:
[C---:B------:R-:W-:Y:S01]  /*17ee0*/  ISETP.GE.AND P2, PT, R132.reuse, 0x2, PT ;  /* 0x000000028400780c */ /* 0x040fe20003f46270 */
[----:B------:R-:W0:Y:S01]  /*17ef0*/  SHFL.IDX PT, R130, R130, 0x1, 0x1c1f ;  /* 0x003c1f0082827f89 */ /* 0x000e2200000e0000 */
[----:B------:R-:W-:Y:S02]  /*17f00*/  ISETP.GE.AND P5, PT, R132, 0xa, PT ;  /* 0x0000000a8400780c */ /* 0x000fe40003fa6270 */
[----:B------:R-:W-:Y:S02]  /*17f10*/  ISETP.GT.AND P3, PT, R133, 0x1, !P2 ;  /* 0x000000018500780c */ /* 0x000fe40005764270 */
[----:B------:R-:W-:Y:S02]  /*17f20*/  LOP3.LUT R17, R17, 0xfffffffb, RZ, 0xc0, !PT ;  /* 0xfffffffb11117812 */ /* 0x000fe400078ec0ff */
[----:B------:R-:W-:Y:S02]  /*17f30*/  ISETP.LT.OR P4, PT, R134, 0x2, P3 ;  /* 0x000000028600780c */ /* 0x000fe40001f81670 */
[----:B------:R-:W-:-:S02]  /*17f40*/  ISETP.GE.AND P3, PT, R132, 0x9, PT ;  /* 0x000000098400780c */ /* 0x000fc40003f66270 */
[----:B------:R-:W-:Y:S02]  /*17f50*/  FSEL R23, R23, -INF , !P4 ;  /* 0xff80000017177808 */ /* 0x000fe40006000000 */
[----:B------:R-:W-:Y:S02]  /*17f60*/  ISETP.GT.AND P4, PT, R133, 0x8, !P3 ;  /* 0x000000088500780c */ /* 0x000fe40005f84270 */
[----:B------:R-:W-:Y:S02]  /*17f70*/  @P5 LOP3.LUT R17, R17, 0x4, RZ, 0xfc, !PT ;  /* 0x0000000411115812 */ /* 0x000fe400078efcff */
[----:B------:R-:W-:Y:S02]  /*17f80*/  ISETP.LT.OR P4, PT, R134, 0x9, P4 ;  /* 0x000000098600780c */ /* 0x000fe40002781670 */
[----:B------:R-:W-:Y:S02]  /*17f90*/  LOP3.LUT R17, R17, 0xfffffff7, RZ, 0xc0, !PT ;  /* 0xfffffff711117812 */ /* 0x000fe400078ec0ff */
[----:B------:R-:W-:-:S02]  /*17fa0*/  FSEL R90, R90, -INF , !P4 ;  /* 0xff8000005a5a7808 */ /* 0x000fc40006000000 */
[----:B------:R-:W-:Y:S01]  /*17fb0*/  ISETP.GT.AND P4, PT, R133, 0x9, !P5 ;  /* 0x000000098500780c */ /* 0x000fe20006f84270 */
[--C-:B0-----:R-:W-:Y:S01]  /*17fc0*/  IMAD.IADD R136, R136, 0x1, R130.reuse ;  /* 0x0000000188887824 */ /* 0x101fe200078e0282 */
[----:B------:R-:W-:Y:S01]  /*17fd0*/  ISETP.GE.AND P5, PT, R132, 0x11, PT ;  /* 0x000000118400780c */ /* 0x000fe20003fa6270 */
[----:B------:R-:W-:Y:S01]  /*17fe0*/  IMAD.IADD R135, R135, 0x1, R130 ;  /* 0x0000000187877824 */ /* 0x000fe200078e0282 */
[----:B------:R-:W-:-:S04]  /*17ff0*/  ISETP.LT.OR P4, PT, R134, 0xa, P4 ;  /* 0x0000000a8600780c */ /* 0x000fc80002781670 */
[----:B------:R-:W-:Y:S02]  /*18000*/  FSEL R91, R91, -INF , !P4 ;  /* 0xff8000005b5b7808 */ /* 0x000fe40006000000 */
[----:B------:R-:W-:-:S04]  /*18010*/  ISETP.GT.AND P4, PT, R133, 0x10, !P5 ;  /* 0x000000108500780c */ /* 0x000fc80006f84270 */
[----:B------:R-:W-:Y:S02]  /*18020*/  ISETP.LT.OR P4, PT, R134, 0x11, P4 ;  /* 0x000000118600780c */ /* 0x000fe40002781670 */
[----:B------:R-:W-:Y:S02]  /*18030*/  @P5 LOP3.LUT R17, R17, 0x8, RZ, 0xfc, !PT ;  /* 0x0000000811115812 */ /* 0x000fe400078efcff */
[----:B------:R-:W-:Y:S02]  /*18040*/  ISETP.GE.AND P5, PT, R132, 0x12, PT ;  /* 0x000000128400780c */ /* 0x000fe40003fa6270 */
[----:B------:R-:W-:Y:S02]  /*18050*/  LOP3.LUT R17, R17, 0xfff7ffff, RZ, 0xc0, !PT ;  /* 0xfff7ffff11117812 */ /* 0x000fe400078ec0ff */
[----:B------:R-:W-:Y:S02]  /*18060*/  FSEL R94, R94, -INF , !P4 ;  /* 0xff8000005e5e7808 */ /* 0x000fe40006000000 */
[----:B------:R-:W-:-:S04]  /*18070*/  ISETP.GT.AND P4, PT, R133, 0x11, !P5 ;  /* 0x000000118500780c */ /* 0x000fc80006f84270 */
[----:B------:R-:W-:-:S03]  /*18080*/  ISETP.LT.OR P4, PT, R134, 0x12, P4 ;  /* 0x000000128600780c */ /* 0x000fc60002781670 */
        /* <DEDUP_REMOVED lines=80> */
[----:B------:R-:W-:Y:S02]  /*18590*/  FSEL R120, R120, -INF , !P4 ;  /* 0xff80000078787808 */ /* 0x000fe40006000000 */
[----:B------:R-:W-:Y:S02]  /*185a0*/  LOP3.LUT R17, R17, 0xffffffdf, RZ, 0xc0, !PT ;  /* 0xffffffdf11117812 */ /* 0x000fe400078ec0ff */
[----:B------:R-:W-:-:S04]  /*185b0*/  ISETP.GT.AND P4, PT, R133, 0x49, !P5 ;  /* 0x000000498500780c */ /* 0x000fc80006f84270 */
[----:B------:R-:W-:-:S03]  /*185c0*/  ISETP.LT.OR P4, PT, R134, 0x4a, P4 ;  /* 0x0000004a8600780c */ /* 0x000fc60002781670 */
[----:B------:R-:W-:Y:S02]  /*185d0*/  @P5 LOP3.LUT R17, R17, 0x20, RZ, 0xfc, !PT ;  /* 0x0000002011115812 */ /* 0x000fe400078efcff */
[----:B------:R-:W-:Y:S02]  /*185e0*/  ISETP.GE.AND P5, PT, R132, 0x51, PT ;  /* 0x000000518400780c */ /* 0x000fe40003fa6270 */
[----:B------:R-:W-:Y:S02]  /*185f0*/  FSEL R121, R121, -INF , !P4 ;  /* 0xff80000079797808 */ /* 0x000fe40006000000 */
[----:B------:R-:W-:Y:S02]  /*18600*/  ISETP.GT.AND P4, PT, R133, 0x50, !P5 ;  /* 0x000000508500780c */ /* 0x000fe40006f84270 */
[----:B------:R-:W-:Y:S02]  /*18610*/  LOP3.LUT R17, R17, 0xffffffef, RZ, 0xc0, !PT ;  /* 0xffffffef11117812 */ /* 0x000fe400078ec0ff */
[----:B------:R-:W-:-:S04]  /*18620*/  ISETP.LT.OR P4, PT, R134, 0x51, P4 ;  /* 0x000000518600780c */ /* 0x000fc80002781670 */
[----:B------:R-:W-:Y:S02]  /*18630*/  FSEL R124, R124, -INF , !P4 ;  /* 0xff8000007c7c7808 */ /* 0x000fe40006000000 */
[----:B------:R-:W-:Y:S02]  /*18640*/  ISETP.GE.AND P4, PT, R132, 0x52, PT ;  /* 0x000000528400780c */ /* 0x000fe40003f86270 */
[----:B------:R-:W-:Y:S02]  /*18650*/  @P5 LOP3.LUT R17, R17, 0x10, RZ, 0xfc, !PT ;  /* 0x0000001011115812 */ /* 0x000fe400078efcff */
[----:B------:R-:W-:Y:S02]  /*18660*/  ISETP.GT.AND P5, PT, R133, 0x51, !P4 ;  /* 0x000000518500780c */ /* 0x000fe400067a4270 */
[----:B------:R-:W-:Y:S02]  /*18670*/  LOP3.LUT R17, R17, 0xfffffffd, RZ, 0xc0, !PT ;  /* 0xfffffffd11117812 */ /* 0x000fe400078ec0ff */
[----:B------:R-:W-:-:S04]  /*18680*/  ISETP.LT.OR P5, PT, R134, 0x52, P5 ;  /* 0x000000528600780c */ /* 0x000fc80002fa1670 */
[----:B------:R-:W-:Y:S02]  /*18690*/  FSEL R125, R125, -INF , !P5 ;  /* 0xff8000007d7d7808 */ /* 0x000fe40006800000 */
[----:B------:R-:W-:-:S04]  /*186a0*/  ISETP.GE.AND P5, PT, R132, 0x59, PT ;  /* 0x000000598400780c */ /* 0x000fc80003fa6270 */
[----:B------:R-:W-:-:S04]  /*186b0*/  ISETP.GT.AND P6, PT, R133, 0x58, !P5 ;  /* 0x000000588500780c */ /* 0x000fc80006fc4270 */
[----:B------:R-:W-:-:S04]  /*186c0*/  ISETP.LT.OR P6, PT, R134, 0x59, P6 ;  /* 0x000000598600780c */ /* 0x000fc800037c1670 */
[----:B------:R-:W-:Y:S02]  /*186d0*/  FSEL R129, R129, -INF , !P6 ;  /* 0xff80000081817808 */ /* 0x000fe40007000000 */
[----:B------:R-:W-:-:S13]  /*186e0*/  ISETP.GE.AND P6, PT, R132, 0x1, PT ;  /* 0x000000018400780c */ /* 0x000fda0003fc6270 */
[----:B------:R-:W-:Y:S02]  /*186f0*/  @P6 LOP3.LUT R17, R17, 0x2, RZ, 0xfc, !PT ;  /* 0x0000000211116812 */ /* 0x000fe400078efcff */
[----:B------:R-:W-:Y:S02]  /*18700*/  ISETP.GT.AND P6, PT, R133, RZ, !P6 ;  /* 0x000000ff8500720c */ /* 0x000fe400077c4270 */
[----:B------:R-:W-:Y:S02]  /*18710*/  LOP3.LUT R17, R17, 0xfffffffe, RZ, 0xc0, !PT ;  /* 0xfffffffe11117812 */ /* 0x000fe400078ec0ff */
[----:B------:R-:W-:-:S04]  /*18720*/  ISETP.LT.OR P6, PT, R134, 0x1, P6 ;  /* 0x000000018600780c */ /* 0x000fc800037c1670 */
[----:B------:R-:W-:Y:S02]  /*18730*/  FSEL R22, R22, -INF , !P6 ;  /* 0xff80000016167808 */ /* 0x000fe40007000000 */
[----:B------:R-:W-:-:S13]  /*18740*/  ISETP.GE.AND P6, PT, R132, 0x5a, PT ;  /* 0x0000005a8400780c */ /* 0x000fda0003fc6270 */
[----:B------:R-:W-:Y:S02]  /*18750*/  @P6 LOP3.LUT R17, R17, 0x1, RZ, 0xfc, !PT ;  /* 0x0000000111116812 */ /* 0x000fe400078efcff */
[----:B------:R-:W-:-:S04]  /*18760*/  ISETP.GT.AND P6, PT, R133, 0x59, !P6 ;  /* 0x000000598500780c */ /* 0x000fc800077c4270 */
[----:B------:R-:W-:-:S04]  /*18770*/  ISETP.LT.OR P6, PT, R134, 0x5a, P6 ;  /* 0x0000005a8600780c */ /* 0x000fc800037c1670 */
[----:B------:R-:W-:Y:S02]  /*18780*/  FSEL R131, R131, -INF , !P6 ;  /* 0xff80000083837808 */ /* 0x000fe40007000000 */
[----:B------:R-:W-:-:S13]  /*18790*/  LOP3.LUT P6, RZ, R17, 0x100000, RZ, 0xc0, !PT ;  /* 0x0010000011ff7812 */ /* 0x000fda00078cc0ff */
[----:B------:R-:W-:Y:S05]  /*187a0*/  @!P6 BRA `(.L_x_1668) ;  /* 0x00000000005ce947 */ /* 0x000fea0003800000 */
        /* <DEDUP_REMOVED lines=13> */
.L_x_1670:
[----:B------:R-:W-:Y:S02]  /*18880*/  ULDC UR4, c[0x0][0x9e4] ;  /* 0x0002790000047ab9 */ /* 0x000fe40000000800 */
[----:B------:R-:W-:-:S05]  /*18890*/  IMAD.U32 R132, RZ, RZ, UR4 ;  /* 0x00000004ff847e24 */ /* 0x000fca000f8e00ff */
[----:B------:R-:W-:-:S13]  /*188a0*/  ISETP.NE.AND P6, PT, R132, 0x1, PT ;  /* 0x000000018400780c */ /* 0x000fda0003fc5270 */
[----:B------:R-:W0:Y:S02]  /*188b0*/  @P6 LDC.64 R10, c[0x0][0x9e8] ;  /* 0x00027a00ff0a6b82 */ /* 0x000e240000000a00 */
[----:B0-----:R-:W-:-:S05]  /*188c0*/  @P6 IMAD.HI.U32 R10, R130, R10, RZ ;  /* 0x0000000a820a6227 */ /* 0x001fca00078e00ff */
[----:B------:R-:W-:-:S07]  /*188d0*/  @P6 SHF.R.U32.HI R130, RZ, R11, R10 ;  /* 0x0000000bff826219 */ /* 0x000fce000001160a */
.L_x_1671:
[----:B------:R-:W-:Y:S05]  /*188e0*/  BSYNC B2 ;  /* 0x0000000000027941 */ /* 0x000fea0003800000 */
.L_x_1669:
[----:B------:R-:W-:-:S05]  /*188f0*/  IMAD R11, R130, R132, R128 ;  /* 0x00000084820b7224 */ /* 0x000fca00078e0280 */
[----:B------:R-:W-:Y:S02]  /*18900*/  VIADDMNMX R136, R11, R132, R136, PT ;  /* 0x000000840b887246 */ /* 0x000fe40003800188 */
[----:B------:R-:W-:-:S07]  /*18910*/  VIMNMX R135, R135, R11, !PT ;  /* 0x0000000b87877248 */ /* 0x000fce0007fe0100 */
.L_x_1668:
[C---:B------:R-:W-:Y:S01]  /*18920*/  ISETP.GT.AND P2, PT, R135.reuse, 0x1, !P2 ;  /* 0x000000018700780c */ /* 0x040fe20005744270 */
[----:B------:R-:W-:Y:S01]  /*18930*/  ULDC UR4, c[0x0][0x988] ;  /* 0x0002620000047ab9 */ /* 0x000fe20000000800 */
[----:B------:R-:W-:Y:S01]  /*18940*/  ISETP.GT.AND P3, PT, R135, 0x8, !P3 ;  /* 0x000000088700780c */ /* 0x000fe20005f64270 */
[----:B------:R-:W-:Y:S01]  /*18950*/  @!P1 VIADD R20, R20, 0x2a860 ;  /* 0x0002a86014149836 */ /* 0x000fe20000000000 */
[C---:B------:R-:W-:Y:S02]  /*18960*/  ISETP.LT.OR P2, PT, R136.reuse, 0x2, P2 ;  /* 0x000000028800780c */ /* 0x040fe40001741670 */
[----:B------:R-:W-:Y:S02]  /*18970*/  ISETP.LT.OR P3, PT, R136, 0x9, P3 ;  /* 0x000000098800780c */ /* 0x000fe40001f61670 */
[----:B------:R-:W-:Y:S02]  /*18980*/  FSEL R21, R21, -INF , !P2 ;  /* 0xff80000015157808 */ /* 0x000fe40005000000 */
[----:B------:R-:W-:-:S02]  /*18990*/  LOP3.LUT P2, RZ, R17, 0x4, RZ, 0xc0, !PT ;  /* 0x0000000411ff7812 */ /* 0x000fc4000784c0ff */
[----:B------:R-:W-:Y:S02]  /*189a0*/  FSEL R128, R88, -INF , !P3 ;  /* 0xff80000058807808 */ /* 0x000fe40005800000 */
[----:B------:R-:W-:Y:S02]  /*189b0*/  ISETP.GT.AND P2, PT, R135, 0x9, !P2 ;  /* 0x000000098700780c */ /* 0x000fe40005744270 */
[C---:B------:R-:W-:Y:S02]  /*189c0*/  LOP3.LUT P3, RZ, R17.reuse, 0x10000, RZ, 0xc0, !PT ;  /* 0x0001000011ff7812 */ /* 0x040fe4000786c0ff */
[----:B------:R-:W-:Y:S02]  /*189d0*/  ISETP.LT.OR P2, PT, R136, 0xa, P2 ;  /* 0x0000000a8800780c */ /* 0x000fe40001741670 */
[----:B------:R-:W-:Y:S02]  /*189e0*/  LOP3.LUT P6, RZ, R17, 0x8000, RZ, 0xc0, !PT ;  /* 0x0000800011ff7812 */ /* 0x000fe400078cc0ff */
[----:B------:R-:W-:-:S02]  /*189f0*/  FSEL R89, R89, -INF , !P2 ;  /* 0xff80000059597808 */ /* 0x000fc40005000000 */
[----:B------:R-:W-:Y:S02]  /*18a00*/  LOP3.LUT P2, RZ, R17, 0x8, RZ, 0xc0, !PT ;  /* 0x0000000811ff7812 */ /* 0x000fe4000784c0ff */
[----:B------:R-:W-:Y:S02]  /*18a10*/  FMNMX.FTZ R10, R22, R5, !PT ;  /* 0x00000005160a7209 */ /* 0x000fe40007810000 */
[----:B------:R-:W-:Y:S02]  /*18a20*/  ISETP.GT.AND P2, PT, R135, 0x10, !P2 ;  /* 0x000000108700780c */ /* 0x000fe40005744270 */
[----:B------:R-:W-:Y:S02]  /*18a30*/  FMNMX.FTZ R11, R23, R10, !PT ;  /* 0x0000000a170b7209 */ /* 0x000fe40007810000 */
[----:B------:R-:W-:Y:S02]  /*18a40*/  ISETP.LT.OR P2, PT, R136, 0x11, P2 ;  /* 0x000000118800780c */ /* 0x000fe40001741670 */
[----:B------:R-:W-:-:S02]  /*18a50*/  FMNMX.FTZ R10, R90, R11, !PT ;  /* 0x0000000b5a0a7209 */ /* 0x000fc40007810000 */
[----:B------:R-:W-:Y:S02]  /*18a60*/  FSEL R92, R92, -INF , !P2 ;  /* 0xff8000005c5c7808 */ /* 0x000fe40005000000 */
[----:B------:R-:W-:Y:S02]  /*18a70*/  LOP3.LUT P2, RZ, R17, 0x80000, RZ, 0xc0, !PT ;  /* 0x0008000011ff7812 */ /* 0x000fe4000784c0ff */
[----:B------:R-:W-:Y:S02]  /*18a80*/  FMNMX.FTZ R11, R91, R10, !PT ;  /* 0x0000000a5b0b7209 */ /* 0x000fe40007810000 */
[----:B------:R-:W-:Y:S02]  /*18a90*/  ISETP.GT.AND P2, PT, R135, 0x11, !P2 ;  /* 0x000000118700780c */ /* 0x000fe40005744270 */
[----:B------:R-:W-:Y:S02]  /*18aa0*/  FMNMX.FTZ R10, R94, R11, !PT ;  /* 0x0000000b5e0a7209 */ /* 0x000fe40007810000 */
[----:B------:R-:W-:-:S02]  /*18ab0*/  ISETP.LT.OR P2, PT, R136, 0x12, P2 ;  /* 0x000000128800780c */ /* 0x000fc40001741670 */
[----:B------:R-:W-:Y:S02]  /*18ac0*/  FMNMX.FTZ R11, R95, R10, !PT ;  /* 0x0000000a5f0b7209 */ /* 0x000fe40007810000 */
[----:B------:R-:W-:Y:S02]  /*18ad0*/  FSEL R93, R93, -INF , !P2 ;  /* 0xff8000005d5d7808 */ /* 0x000fe40005000000 */
[----:B------:R-:W-:Y:S02]  /*18ae0*/  LOP3.LUT P2, RZ, R17, 0x40000, RZ, 0xc0, !PT ;  /* 0x0004000011ff7812 */ /* 0x000fe4000784c0ff */
[----:B------:R-:W-:Y:S02]  /*18af0*/  FMNMX.FTZ R10, R96, R11, !PT ;  /* 0x0000000b600a7209 */ /* 0x000fe40007810000 */
[----:B------:R-:W-:Y:S02]  /*18b00*/  ISETP.GT.AND P2, PT, R135, 0x18, !P2 ;  /* 0x000000188700780c */ /* 0x000fe40005744270 */
[----:B------:R-:W-:-:S02]  /*18b10*/  FMNMX.FTZ R11, R97, R10, !PT ;  /* 0x0000000a610b7209 */ /* 0x000fc40007810000 */
[----:B------:R-:W-:Y:S02]  /*18b20*/  ISETP.LT.OR P2, PT, R136, 0x19, P2 ;  /* 0x000000198800780c */ /* 0x000fe40001741670 */
[----:B------:R-:W-:Y:S02]  /*18b30*/  FMNMX.FTZ R10, R100, R11, !PT ;  /* 0x0000000b640a7209 */ /* 0x000fe40007810000 */
[----:B------:R-:W-:Y:S02]  /*18b40*/  FSEL R12, R12, -INF , !P2 ;  /* 0xff8000000c0c7808 */ /* 0x000fe40005000000 */
[----:B------:R-:W-:Y:S02]  /*18b50*/  LOP3.LUT P2, RZ, R17, 0x20000, RZ, 0xc0, !PT ;  /* 0x0002000011ff7812 */ /* 0x000fe4000784c0ff */
        /* <DEDUP_REMOVED lines=30> */
[----:B------:R-:W-:Y:S02]  /*18d40*/  LOP3.LUT P2, RZ, R17, 0x1000, RZ, 0xc0, !PT ;  /* 0x0000100011ff7812 */ /* 0x000fe4000784c0ff */
[----:B------:R-:W-:-:S02]  /*18d50*/  FMNMX.FTZ R10, R129, R10, !PT ;  /* 0x0000000a810a7209 */ /* 0x000fc40007810000 */
[----:B------:R-:W-:Y:S02]  /*18d60*/  ISETP.GT.AND P2, PT, R135, 0x30, !P2 ;  /* 0x000000308700780c */ /* 0x000fe40005744270 */
[----:B------:R-:W-:Y:S01]  /*18d70*/  FMNMX.FTZ R88, R131, R10, !PT ;  /* 0x0000000a83587209 */ /* 0x000fe20007810000 */
[----:B------:R-:W-:Y:S01]  /*18d80*/  IMAD.U32 R10, RZ, RZ, UR4 ;  /* 0x00000004ff0a7e24 */ /* 0x000fe2000f8e00ff */
[----:B------:R-:W-:Y:S02]  /*18d90*/  ISETP.LT.OR P2, PT, R136, 0x31, P2 ;  /* 0x000000318800780c */ /* 0x000fe40001741670 */
[C---:B------:R-:W-:Y:S01]  /*18da0*/  LOP3.LUT P3, RZ, R17.reuse, 0x20, RZ, 0xc0, !PT ;  /* 0x0000002011ff7812 */ /* 0x040fe2000786c0ff */
[----:B------:R-:W0:Y:S01]  /*18db0*/  SHFL.BFLY PT, R11, R88, 0x2, 0x1f ;  /* 0x0c401f00580b7f89 */ /* 0x000e2200000e0000 */
[----:B------:R-:W-:Y:S02]  /*18dc0*/  FSEL R106, R106, -INF , !P2 ;  /* 0xff8000006a6a7808 */ /* 0x000fe40005000000 */
[----:B------:R-:W-:-:S02]  /*18dd0*/  LOP3.LUT P2, RZ, R17, 0x800, RZ, 0xc0, !PT ;  /* 0x0000080011ff7812 */ /* 0x000fc4000784c0ff */
[----:B------:R-:W-:Y:S02]  /*18de0*/  LOP3.LUT P6, RZ, R17, 0x10, RZ, 0xc0, !PT ;  /* 0x0000001011ff7812 */ /* 0x000fe400078cc0ff */
[C---:B------:R-:W-:Y:S02]  /*18df0*/  ISETP.GT.AND P2, PT, R135.reuse, 0x31, !P2 ;  /* 0x000000318700780c */ /* 0x040fe40005744270 */
[----:B------:R-:W-:Y:S02]  /*18e00*/  ISETP.GT.AND P4, PT, R135, 0x51, !P4 ;  /* 0x000000518700780c */ /* 0x000fe40006784270 */
[C---:B------:R-:W-:Y:S02]  /*18e10*/  ISETP.LT.OR P2, PT, R136.reuse, 0x32, P2 ;  /* 0x000000328800780c */ /* 0x040fe40001741670 */
[----:B------:R-:W-:Y:S02]  /*18e20*/  ISETP.LT.OR P4, PT, R136, 0x52, P4 ;  /* 0x000000528800780c */ /* 0x000fe40002781670 */
[----:B------:R-:W-:-:S02]  /*18e30*/  FSEL R107, R107, -INF , !P2 ;  /* 0xff8000006b6b7808 */ /* 0x000fc40005000000 */
[----:B------:R-:W-:Y:S02]  /*18e40*/  LOP3.LUT P2, RZ, R17, 0x400, RZ, 0xc0, !PT ;  /* 0x0000040011ff7812 */ /* 0x000fe4000784c0ff */
[C---:B------:R-:W-:Y:S02]  /*18e50*/  ISETP.GT.AND P5, PT, R135.reuse, 0x58, !P5 ;  /* 0x000000588700780c */ /* 0x040fe40006fa4270 */
[----:B------:R-:W-:Y:S02]  /*18e60*/  ISETP.GT.AND P2, PT, R135, 0x38, !P2 ;  /* 0x000000388700780c */ /* 0x000fe40005744270 */
[----:B------:R-:W-:Y:S02]  /*18e70*/  FSEL R123, R123, -INF , !P4 ;  /* 0xff8000007b7b7808 */ /* 0x000fe40006000000 */
[----:B------:R-:W-:Y:S02]  /*18e80*/  ISETP.LT.OR P2, PT, R136, 0x39, P2 ;  /* 0x000000398800780c */ /* 0x000fe40001741670 */
[----:B0-----:R-:W-:-:S02]  /*18e90*/  FMNMX.FTZ R130, R88, R11, !PT ;  /* 0x0000000b58827209 */ /* 0x001fc40007810000 */
[----:B------:R-:W-:Y:S02]  /*18ea0*/  FSEL R110, R110, -INF , !P2 ;  /* 0xff8000006e6e7808 */ /* 0x000fe40005000000 */
[----:B------:R-:W-:Y:S01]  /*18eb0*/  LOP3.LUT P2, RZ, R17, 0x200, RZ, 0xc0, !PT ;  /* 0x0000020011ff7812 */ /* 0x000fe2000784c0ff */
[----:B------:R-:W0:Y:S01]  /*18ec0*/  SHFL.BFLY PT, R11, R130, 0x1, 0x1f ;  /* 0x0c201f00820b7f89 */ /* 0x000e2200000e0000 */
[----:B------:R-:W-:Y:S02]  /*18ed0*/  ISETP.LT.OR P5, PT, R136, 0x59, P5 ;  /* 0x000000598800780c */ /* 0x000fe40002fa1670 */
[----:B------:R-:W-:Y:S02]  /*18ee0*/  ISETP.GT.AND P2, PT, R135, 0x39, !P2 ;  /* 0x000000398700780c */ /* 0x000fe40005744270 */
[----:B------:R-:W-:Y:S02]  /*18ef0*/  FSEL R126, R126, -INF , !P5 ;  /* 0xff8000007e7e7808 */ /* 0x000fe40006800000 */
[----:B------:R-:W-:-:S04]  /*18f00*/  ISETP.LT.OR P2, PT, R136, 0x3a, P2 ;  /* 0x0000003a8800780c */ /* 0x000fc80001741670 */
[----:B------:R-:W-:Y:S02]  /*18f10*/  FSEL R112, R112, -INF , !P2 ;  /* 0xff80000070707808 */ /* 0x000fe40005000000 */
[----:B------:R-:W-:-:S04]  /*18f20*/  LOP3.LUT P2, RZ, R17, 0x100, RZ, 0xc0, !PT ;  /* 0x0000010011ff7812 */ /* 0x000fc8000784c0ff */
[----:B------:R-:W-:-:S04]  /*18f30*/  ISETP.GT.AND P2, PT, R135, 0x40, !P2 ;  /* 0x000000408700780c */ /* 0x000fc80005744270 */
[----:B------:R-:W-:Y:S02]  /*18f40*/  ISETP.LT.OR P2, PT, R136, 0x41, P2 ;  /* 0x000000418800780c */ /* 0x000fe40001741670 */
[----:B0-----:R-:W-:Y:S02]  /*18f50*/  FMNMX.FTZ R11, R130, R11, !PT ;  /* 0x0000000b820b7209 */ /* 0x001fe40007810000 */
[----:B------:R-:W-:Y:S02]  /*18f60*/  FSEL R116, R116, -INF , !P2 ;  /* 0xff80000074747808 */ /* 0x000fe40005000000 */
[----:B------:R-:W-:Y:S01]  /*18f70*/  LOP3.LUT P2, RZ, R17, 0x80, RZ, 0xc0, !PT ;  /* 0x0000008011ff7812 */ /* 0x000fe2000784c0ff */
[----:B------:R-:W-:-:S03]  /*18f80*/  FMUL.FTZ R133, R11, R10 ;  /* 0x0000000a0b857220 */ /* 0x000fc60000410000 */
[----:B------:R-:W-:-:S04]  /*18f90*/  ISETP.GT.AND P2, PT, R135, 0x41, !P2 ;  /* 0x000000418700780c */ /* 0x000fc80005744270 */
[----:B------:R-:W-:-:S04]  /*18fa0*/  ISETP.LT.OR P2, PT, R136, 0x42, P2 ;  /* 0x000000428800780c */ /* 0x000fc80001741670 */
[----:B------:R-:W-:Y:S02]  /*18fb0*/  FSEL R117, R117, -INF , !P2 ;  /* 0xff80000075757808 */ /* 0x000fe40005000000 */
[----:B------:R-:W-:-:S04]  /*18fc0*/  LOP3.LUT P2, RZ, R17, 0x40, RZ, 0xc0, !PT ;  /* 0x0000004011ff7812 */ /* 0x000fc8000784c0ff */
[----:B------:R-:W-:-:S04]  /*18fd0*/  ISETP.GT.AND P2, PT, R135, 0x48, !P2 ;  /* 0x000000488700780c */ /* 0x000fc80005744270 */
[----:B------:R-:W-:-:S04]  /*18fe0*/  ISETP.LT.OR P2, PT, R136, 0x49, P2 ;  /* 0x000000498800780c */ /* 0x000fc80001741670 */
[----:B------:R-:W-:Y:S02]  /*18ff0*/  FSEL R118, R118, -INF , !P2 ;  /* 0xff80000076767808 */ /* 0x000fe40005000000 */
[----:B------:R-:W-:-:S04]  /*19000*/  ISETP.GT.AND P2, PT, R135, 0x49, !P3 ;  /* 0x000000498700780c */ /* 0x000fc80005f44270 */
[----:B------:R-:W-:-:S04]  /*19010*/  ISETP.LT.OR P2, PT, R136, 0x4a, P2 ;  /* 0x0000004a8800780c */ /* 0x000fc80001741670 */
[----:B------:R-:W-:Y:S02]  /*19020*/  FSEL R119, R119, -INF , !P2 ;  /* 0xff80000077777808 */ /* 0x000fe40005000000 */
[----:B------:R-:W-:Y:S02]  /*19030*/  ISETP.GT.AND P2, PT, R135, 0x50, !P6 ;  /* 0x000000508700780c */ /* 0x000fe40007744270 */
[----:B------:R-:W-:Y:S02]  /*19040*/  LOP3.LUT P6, RZ, R17, 0x2, RZ, 0xc0, !PT ;  /* 0x0000000211ff7812 */ /* 0x000fe400078cc0ff */
[----:B------:R-:W-:-:S04]  /*19050*/  ISETP.LT.OR P2, PT, R136, 0x51, P2 ;  /* 0x000000518800780c */ /* 0x000fc80001741670 */
[----:B------:R-:W-:Y:S02]  /*19060*/  FSEL R122, R122, -INF , !P2 ;  /* 0xff8000007a7a7808 */ /* 0x000fe40005000000 */
[----:B------:R-:W-:Y:S02]  /*19070*/  ISETP.GT.AND P2, PT, R135, RZ, !P6 ;  /* 0x000000ff8700720c */ /* 0x000fe40007744270 */
[----:B------:R-:W-:Y:S02]  /*19080*/  LOP3.LUT P6, RZ, R17, 0x1, RZ, 0xc0, !PT ;  /* 0x0000000111ff7812 */ /* 0x000fe400078cc0ff */
[----:B------:R-:W-:Y:S02]  /*19090*/  ISETP.LT.OR P2, PT, R136, 0x1, P2 ;  /* 0x000000018800780c */ /* 0x000fe40001741670 */
[----:B------:R-:W-:Y:S02]  /*190a0*/  ISETP.GT.AND P3, PT, R135, 0x59, !P6 ;  /* 0x000000598700780c */ /* 0x000fe40007764270 */
[----:B------:R-:W-:-:S02]  /*190b0*/  FSEL R7, R7, -INF , !P2 ;  /* 0xff80000007077808 */ /* 0x000fc40005000000 */
[----:B------:R-:W-:Y:S02]  /*190c0*/  FSETP.NEU.FTZ.AND P2, PT, R11, -INF , PT ;  /* 0xff8000000b00780b */ /* 0x000fe40003f5d000 */
[----:B------:R-:W-:Y:S02]  /*190d0*/  ISETP.LT.OR P3, PT, R136, 0x5a, P3 ;  /* 0x0000005a8800780c */ /* 0x000fe40001f61670 */
[----:B------:R-:W-:Y:S02]  /*190e0*/  FSEL R133, R133, RZ, P2 ;  /* 0x000000ff85857208 */ /* 0x000fe40001000000 */
[----:B------:R-:W-:-:S03]  /*190f0*/  FSEL R127, R127, -INF , !P3 ;  /* 0xff8000007f7f7808 */ /* 0x000fc60005800000 */
        /* <DEDUP_REMOVED lines=8> */
[----:B------:R-:W-:Y:S01]  /*19180*/  FSEL R108, R11, RZ, P2 ;  /* 0x000000ff0b6c7208 */ /* 0x000fe20001000000 */
[----:B------:R-:W-:Y:S01]  /*19190*/  MUFU.EX2 R156, R156 ;  /* 0x0000009c009c7308 */ /* 0x000fe20000000800 */
[----:B------:R-:W-:Y:S01]  /*191a0*/  FMNMX.FTZ R88, R128, R23, !PT ;  /* 0x0000001780587209 */ /* 0x000fe20007810000 */
[-CC-:B------:R-:W-:Y:S01]  /*191b0*/  FFMA.FTZ R154, R96, R10.reuse, -R133.reuse ;  /* 0x0000000a609a7223 */ /* 0x180fe20000010885 */
[-CC-:B------:R-:W-:Y:S01]  /*191c0*/  FFMA.FTZ R148, R100, R10.reuse, -R133.reuse ;  /* 0x0000000a64947223 */ /* 0x180fe20000010885 */
[--C-:B------:R-:W-:Y:S01]  /*191d0*/  FFMA.FTZ R150, R104, R10, -R133.reuse ;  /* 0x0000000a68967223 */ /* 0x100fe20000010885 */
[----:B------:R-:W-:Y:S01]  /*191e0*/  FMNMX.FTZ R23, R89, R88, !PT ;  /* 0x0000005859177209 */ /* 0x000fe20007810000 */
[-CC-:B------:R-:W-:Y:S01]  /*191f0*/  FFMA.FTZ R96, R105, R10.reuse, -R133.reuse ;  /* 0x0000000a69607223 */ /* 0x180fe20000010885 */
[-CC-:B------:R-:W-:Y:S01]  /*19200*/  FFMA.FTZ R146, R111, R10.reuse, -R133.reuse ;  /* 0x0000000a6f927223 */ /* 0x180fe20000010885 */
        /* <DEDUP_REMOVED lines=16> */
[----:B------:R-:W-:Y:S01]  /*19310*/  FMNMX.FTZ R88, R98, R91, !PT ;  /* 0x0000005b62587209 */ /* 0x000fe20007810000 */
[----:B------:R-:W-:-:S03]  /*19320*/  FFMA.FTZ R91, R95, R10, -R133 ;  /* 0x0000000a5f5b7223 */ /* 0x000fc60000010885 */
        /* <DEDUP_REMOVED lines=11> */
[----:B------:R-:W-:Y:S01]  /*193e0*/  FMNMX.FTZ R88, R116, R95, !PT ;  /* 0x0000005f74587209 */ /* 0x000fe20007810000 */
[-CC-:B------:R-:W-:Y:S01]  /*193f0*/  FFMA.FTZ R95, R101, R10.reuse, -R133.reuse ;  /* 0x0000000a655f7223 */ /* 0x180fe20000010885 */
[----:B------:R-:W-:Y:S02]  /*19400*/  FFMA.FTZ R101, R115, R10, -R133 ;  /* 0x0000000a73657223 */ /* 0x000fe40000010885 */
        /* <DEDUP_REMOVED lines=9> */
[----:B------:R-:W-:Y:S01]  /*194a0*/  FFMA.FTZ R97, R109, R10, -R133 ;  /* 0x0000000a6d617223 */ /* 0x000fe20000010885 */
[----:B------:R-:W-:Y:S02]  /*194b0*/  FADD.FTZ R109, -R108, R5 ;  /* 0x000000056c6d7221 */ /* 0x000fe40000010100 */
        /* <DEDUP_REMOVED lines=11> */
[----:B0-----:R-:W-:Y:S01]  /*19570*/  FMNMX.FTZ R90, R88, R90, !PT ;  /* 0x0000005a585a7209 */ /* 0x001fe20007810000 */
[----:B------:R-:W-:-:S06]  /*19580*/  FMUL.FTZ R88, R109, R10 ;  /* 0x0000000a6d587220 */ /* 0x000fcc0000410000 */
[----:B------:R-:W-:Y:S01]  /*19590*/  MUFU.EX2 R142, R142 ;  /* 0x0000008e008e7308 */ /* 0x000fe20000000800 */
[C---:B------:R-:W-:Y:S01]  /*195a0*/  FSETP.NEU.FTZ.AND P2, PT, R90.reuse, -INF , PT ;  /* 0xff8000005a00780b */ /* 0x040fe20003f5d000 */
[----:B------:R-:W-:-:S05]  /*195b0*/  FMUL.FTZ R108, R90, R10 ;  /* 0x0000000a5a6c7220 */ /* 0x000fca0000410000 */
[----:B------:R-:W-:Y:S01]  /*195c0*/  FSEL R109, R108, RZ, P2 ;  /* 0x000000ff6c6d7208 */ /* 0x000fe20001000000 */
[----:B------:R-:W0:Y:S04]  /*195d0*/  MUFU.EX2 R88, R88 ;  /* 0x0000005800587308 */ /* 0x000e280000000800 */
[-CC-:B------:R-:W-:Y:S01]  /*195e0*/  FFMA.FTZ R157, R7, R10.reuse, -R109.reuse ;  /* 0x0000000a079d7223 */ /* 0x180fe2000001086d */
[----:B------:R-:W-:Y:S01]  /*195f0*/  FSEL R7, R90, RZ, P2 ;  /* 0x000000ff5a077208 */ /* 0x000fe20001000000 */
[-CC-:B------:R-:W-:Y:S01]  /*19600*/  FFMA.FTZ R21, R21, R10.reuse, -R109.reuse ;  /* 0x0000000a15157223 */ /* 0x180fe2000001086d */
[-CC-:B------:R-:W-:Y:S01]  /*19610*/  FFMA.FTZ R159, R128, R10.reuse, -R109.reuse ;  /* 0x0000000a809f7223 */ /* 0x180fe2000001086d */
[-CC-:B------:R-:W-:Y:S01]  /*19620*/  FFMA.FTZ R89, R89, R10.reuse, -R109.reuse ;  /* 0x0000000a59597223 */ /* 0x180fe2000001086d */
[-CC-:B------:R-:W-:Y:S01]  /*19630*/  FFMA.FTZ R149, R98, R10.reuse, -R109.reuse ;  /* 0x0000000a62957223 */ /* 0x180fe2000001086d */
[----:B------:R-:W-:Y:S01]  /*19640*/  FADD.FTZ R7, -R7, R4 ;  /* 0x0000000407077221 */ /* 0x000fe20000010100 */
[----:B------:R-:W-:Y:S01]  /*19650*/  MUFU.EX2 R157, R157 ;  /* 0x0000009d009d7308 */ /* 0x000fe20000000800 */
[-CC-:B------:R-:W-:Y:S01]  /*19660*/  FFMA.FTZ R153, R92, R10.reuse, -R109.reuse ;  /* 0x0000000a5c997223 */ /* 0x180fe2000001086d */
[-CC-:B------:R-:W-:Y:S01]  /*19670*/  FFMA.FTZ R92, R93, R10.reuse, -R109.reuse ;  /* 0x0000000a5d5c7223 */ /* 0x180fe2000001086d */
[-C--:B------:R-:W-:Y:S01]  /*19680*/  FMUL.FTZ R7, R7, R10.reuse ;  /* 0x0000000a07077220 */ /* 0x080fe20000410000 */
[-CC-:B------:R-:W-:Y:S01]  /*19690*/  FFMA.FTZ R155, R12, R10.reuse, -R109.reuse ;  /* 0x0000000a0c9b7223 */ /* 0x180fe2000001086d */
[-CC-:B------:R-:W-:Y:S01]  /*196a0*/  FFMA.FTZ R12, R13, R10.reuse, -R109.reuse ;  /* 0x0000000a0d0c7223 */ /* 0x180fe2000001086d */
[----:B0-----:R-:W-:Y:S01]  /*196b0*/  FFMA.FTZ R3, R88, R3, R156 ;  /* 0x0000000358037223 */ /* 0x001fe2000001009c */
[-CC-:B------:R-:W-:Y:S01]  /*196c0*/  FFMA.FTZ R13, R99, R10.reuse, -R109.reuse ;  /* 0x0000000a630d7223 */ /* 0x180fe2000001086d */
[----:B------:R-:W-:Y:S01]  /*196d0*/  MUFU.EX2 R21, R21 ;  /* 0x0000001500157308 */ /* 0x000fe20000000800 */
[-C--:B------:R-:W-:Y:S01]  /*196e0*/  FFMA.FTZ R151, R102, R10.reuse, -R109 ;  /* 0x0000000a66977223 */ /* 0x080fe2000001086d */
[----:B------:R-:W-:Y:S01]  /*196f0*/  FADD.FTZ R3, R22, R3 ;  /* 0x0000000316037221 */ /* 0x000fe20000010000 */
[-CC-:B------:R-:W-:Y:S01]  /*19700*/  FFMA.FTZ R103, R103, R10.reuse, -R109.reuse ;  /* 0x0000000a67677223 */ /* 0x180fe2000001086d */
[-CC-:B------:R-:W-:Y:S01]  /*19710*/  FFMA.FTZ R145, R106, R10.reuse, -R109.reuse ;  /* 0x0000000a6a917223 */ /* 0x180fe2000001086d */
[-C--:B------:R-:W-:Y:S01]  /*19720*/  FFMA.FTZ R93, R107, R10.reuse, -R109 ;  /* 0x0000000a6b5d7223 */ /* 0x080fe2000001086d */
[----:B------:R-:W-:Y:S01]  /*19730*/  FADD.FTZ R98, R158, R3 ;  /* 0x000000039e627221 */ /* 0x000fe20000010000 */
[-CC-:B------:R-:W-:Y:S01]  /*19740*/  FFMA.FTZ R147, R110, R10.reuse, -R109.reuse ;  /* 0x0000000a6e937223 */ /* 0x180fe2000001086d */
[----:B------:R-:W0:Y:S01]  /*19750*/  MUFU.EX2 R7, R7 ;  /* 0x0000000700077308 */ /* 0x000e220000000800 */
[-CC-:B------:R-:W-:Y:S01]  /*19760*/  FFMA.FTZ R141, R116, R10.reuse, -R109.reuse ;  /* 0x0000000a748d7223 */ /* 0x180fe2000001086d */
[C---:B------:R-:W-:Y:S01]  /*19770*/  FADD.FTZ R3, R23.reuse, R98 ;  /* 0x0000006217037221 */ /* 0x040fe20000010000 */
[--C-:B------:R-:W-:Y:S01]  /*19780*/  FFMA.FTZ R143, R118, R10, -R109.reuse ;  /* 0x0000000a768f7223 */ /* 0x100fe2000001086d */
[----:B------:R-:W-:Y:S01]  /*19790*/  F2FP.BF16.F32.PACK_AB R158, R23, R158 ;  /* 0x0000009e179e723e */ /* 0x000fe200000010ff */
[-C--:B------:R-:W-:Y:S01]  /*197a0*/  FFMA.FTZ R137, R122, R10.reuse, -R109 ;  /* 0x0000000a7a897223 */ /* 0x080fe2000001086d */
[----:B------:R-:W-:Y:S01]  /*197b0*/  FADD.FTZ R98, R152, R3 ;  /* 0x0000000398627221 */ /* 0x000fe20000010000 */
[-CC-:B------:R-:W-:Y:S01]  /*197c0*/  FFMA.FTZ R123, R123, R10.reuse, -R109.reuse ;  /* 0x0000000a7b7b7223 */ /* 0x180fe2000001086d */
[----:B------:R-:W1:Y:S01]  /*197d0*/  MUFU.EX2 R159, R159 ;  /* 0x0000009f009f7308 */ /* 0x000e620000000800 */
[----:B------:R-:W-:Y:S01]  /*197e0*/  FFMA.FTZ R126, R126, R10, -R109 ;  /* 0x0000000a7e7e7223 */ /* 0x000fe2000001086d */
[----:B------:R-:W-:Y:S01]  /*197f0*/  FADD.FTZ R3, R91, R98 ;  /* 0x000000625b037221 */ /* 0x000fe20000010000 */
[----:B------:R-:W-:-:S02]  /*19800*/  F2FP.BF16.F32.PACK_AB R156, R22, R156 ;  /* 0x0000009c169c723e */ /* 0x000fc400000010ff */
[----:B------:R-:W-:Y:S01]  /*19810*/  ISETP.GT.AND P2, PT, R8, R9, PT ;  /* 0x000000090800720c */ /* 0x000fe20003f44270 */
[----:B------:R-:W-:Y:S01]  /*19820*/  FADD.FTZ R3, R154, R3 ;  /* 0x000000039a037221 */ /* 0x000fe20000010000 */
[C---:B------:R-:W-:Y:S01]  /*19830*/  F2FP.BF16.F32.PACK_AB R154, R94.reuse, R154 ;  /* 0x0000009a5e9a723e */ /* 0x040fe200000010ff */
[----:B------:R-:W2:Y:S01]  /*19840*/  MUFU.EX2 R89, R89 ;  /* 0x0000005900597308 */ /* 0x000ea20000000800 */
[----:B0-----:R-:W-:Y:S01]  /*19850*/  FFMA.FTZ R0, R7, R0, R157 ;  /* 0x0000000007007223 */ /* 0x001fe2000001009d */
[----:B------:R-:W-:Y:S01]  /*19860*/  FADD.FTZ R3, R94, R3 ;  /* 0x000000035e037221 */ /* 0x000fe20000010000 */
[----:B------:R-:W-:Y:S01]  /*19870*/  F2FP.BF16.F32.PACK_AB R152, R91, R152 ;  /* 0x000000985b98723e */ /* 0x000fe200000010ff */
[----:B------:R-:W-:Y:S02]  /*19880*/  VIADD R8, R8, 0xffffffff ;  /* 0xffffffff08087836 */ /* 0x000fe40000000000 */
[----:B------:R-:W-:Y:S01]  /*19890*/  FADD.FTZ R98, R21, R0 ;  /* 0x0000000015627221 */ /* 0x000fe20000010000 */
[----:B------:R-:W-:Y:S01]  /*198a0*/  FADD.FTZ R102, R148, R3 ;  /* 0x0000000394667221 */ /* 0x000fe20000010000 */
[-CC-:B------:R-:W-:Y:S01]  /*198b0*/  FFMA.FTZ R0, R112, R10.reuse, -R109.reuse ;  /* 0x0000000a70007223 */ /* 0x180fe2000001086d */
[----:B------:R-:W0:Y:S01]  /*198c0*/  MUFU.EX2 R153, R153 ;  /* 0x0000009900997308 */ /* 0x000e220000000800 */
[----:B-1----:R-:W-:Y:S01]  /*198d0*/  FADD.FTZ R98, R159, R98 ;  /* 0x000000629f627221 */ /* 0x002fe20000010000 */
[----:B------:R-:W-:Y:S01]  /*198e0*/  FADD.FTZ R99, R95, R102 ;  /* 0x000000665f637221 */ /* 0x000fe20000010000 */
[----:B------:R-:W-:Y:S01]  /*198f0*/  @!P1 PRMT R102, RZ, 0x654, R20 ;  /* 0x00000654ff669816 */ /* 0x000fe20000000014 */
[----:B------:R-:W-:Y:S01]  /*19900*/  FFMA.FTZ R20, R117, R10, -R109 ;  /* 0x0000000a75147223 */ /* 0x000fe2000001086d */
[----:B------:R-:W-:Y:S01]  /*19910*/  F2FP.BF16.F32.PACK_AB R148, R95, R148 ;  /* 0x000000945f94723e */ /* 0x000fe200000010ff */
[----:B------:R-:W-:Y:S01]  /*19920*/  FADD.FTZ R99, R150, R99 ;  /* 0x0000006396637221 */ /* 0x000fe20000010000 */
[----:B------:R1:W-:Y:S01]  /*19930*/  @!P1 SYNCS.ARRIVE.TRANS64.RED.A1T0 RZ, [R102+URZ], RZ ;  /* 0x000000ff66ff99a7 */ /* 0x0003e2000810043f */
[----:B------:R-:W3:Y:S01]  /*19940*/  MUFU.EX2 R92, R92 ;  /* 0x0000005c005c7308 */ /* 0x000ee20000000800 */
[----:B--2---:R-:W-:Y:S01]  /*19950*/  FADD.FTZ R98, R89, R98 ;  /* 0x0000006259627221 */ /* 0x004fe20000010000 */
[C---:B------:R-:W-:Y:S01]  /*19960*/  FADD.FTZ R99, R96.reuse, R99 ;  /* 0x0000006360637221 */ /* 0x040fe20000010000 */
[----:B------:R-:W-:-:S02]  /*19970*/  F2FP.BF16.F32.PACK_AB R150, R96, R150 ;  /* 0x000000966096723e */ /* 0x000fc400000010ff */
[----:B------:R-:W-:Y:S01]  /*19980*/  F2FP.BF16.F32.PACK_AB R157, R21, R157 ;  /* 0x0000009d159d723e */ /* 0x000fe200000010ff */
[----:B------:R-:W-:Y:S01]  /*19990*/  FADD.FTZ R106, R144, R99 ;  /* 0x00000063906a7221 */ /* 0x000fe20000010000 */
[----:B------:R-:W-:Y:S01]  /*199a0*/  F2FP.BF16.F32.PACK_AB R144, R97, R144 ;  /* 0x000000906190723e */ /* 0x000fe200000010ff */
[----:B------:R-:W2:Y:S01]  /*199b0*/  MUFU.EX2 R155, R155 ;  /* 0x0000009b009b7308 */ /* 0x000ea20000000800 */
[----:B0-----:R-:W-:Y:S01]  /*199c0*/  FADD.FTZ R3, R153, R98 ;  /* 0x0000006299037221 */ /* 0x001fe20000010000 */
[----:B------:R-:W-:-:S06]  /*199d0*/  F2FP.BF16.F32.PACK_AB R159, R89, R159 ;  /* 0x0000009f599f723e */ /* 0x000fcc00000010ff */
[----:B------:R-:W1:Y:S01]  /*199e0*/  MUFU.EX2 R12, R12 ;  /* 0x0000000c000c7308 */ /* 0x000e620000000800 */
[C---:B---3--:R-:W-:Y:S01]  /*199f0*/  FADD.FTZ R98, R92.reuse, R3 ;  /* 0x000000035c627221 */ /* 0x048fe20000010000 */
[----:B------:R-:W-:-:S06]  /*19a00*/  F2FP.BF16.F32.PACK_AB R153, R92, R153 ;  /* 0x000000995c99723e */ /* 0x000fcc00000010ff */
[----:B------:R-:W0:Y:S01]  /*19a10*/  MUFU.EX2 R149, R149 ;  /* 0x0000009500957308 */ /* 0x000e220000000800 */
[----:B--2---:R-:W-:Y:S01]  /*19a20*/  FADD.FTZ R3, R155, R98 ;  /* 0x000000629b037221 */ /* 0x004fe20000010000 */
[-CC-:B------:R-:W-:Y:S01]  /*19a30*/  FFMA.FTZ R98, R119, R10.reuse, -R109.reuse ;  /* 0x0000000a77627223 */ /* 0x180fe2000001086d */
[----:B------:R-:W-:-:S05]  /*19a40*/  FFMA.FTZ R109, R127, R10, -R109 ;  /* 0x0000000a7f6d7223 */ /* 0x000fca000001086d */
[----:B------:R-:W2:Y:S01]  /*19a50*/  MUFU.EX2 R13, R13 ;  /* 0x0000000d000d7308 */ /* 0x000ea20000000800 */
[C---:B-1----:R-:W-:Y:S01]  /*19a60*/  FADD.FTZ R102, R12.reuse, R3 ;  /* 0x000000030c667221 */ /* 0x042fe20000010000 */
[----:B------:R-:W-:Y:S01]  /*19a70*/  FADD.FTZ R3, R97, R106 ;  /* 0x0000006a61037221 */ /* 0x000fe20000010000 */
[----:B------:R-:W-:-:S03]  /*19a80*/  F2FP.BF16.F32.PACK_AB R155, R12, R155 ;  /* 0x0000009b0c9b723e */ /* 0x000fc600000010ff */
[----:B------:R-:W-:Y:S01]  /*19a90*/  FADD.FTZ R99, R146, R3 ;  /* 0x0000000392637221 */ /* 0x000fe20000010000 */
[C---:B------:R-:W-:Y:S01]  /*19aa0*/  F2FP.BF16.F32.PACK_AB R146, R100.reuse, R146 ;  /* 0x000000926492723e */ /* 0x040fe200000010ff */
[----:B------:R-:W1:Y:S01]  /*19ab0*/  MUFU.EX2 R151, R151 ;  /* 0x0000009700977308 */ /* 0x000e620000000800 */
[----:B0-----:R-:W-:Y:S01]  /*19ac0*/  FADD.FTZ R102, R149, R102 ;  /* 0x0000006695667221 */ /* 0x001fe20000010000 */
[----:B------:R-:W-:-:S04]  /*19ad0*/  FADD.FTZ R99, R100, R99 ;  /* 0x0000006364637221 */ /* 0x000fc80000010000 */
[----:B------:R-:W-:Y:S01]  /*19ae0*/  FADD.FTZ R106, R140, R99 ;  /* 0x000000638c6a7221 */ /* 0x000fe20000010000 */
[----:B------:R-:W-:Y:S01]  /*19af0*/  F2FP.BF16.F32.PACK_AB R140, R101, R140 ;  /* 0x0000008c658c723e */ /* 0x000fe200000010ff */
[----:B------:R-:W0:Y:S01]  /*19b00*/  MUFU.EX2 R4, R103 ;  /* 0x0000006700047308 */ /* 0x000e220000000800 */
[C---:B--2---:R-:W-:Y:S01]  /*19b10*/  FADD.FTZ R102, R13.reuse, R102 ;  /* 0x000000660d667221 */ /* 0x044fe20000010000 */
[----:B------:R-:W-:-:S06]  /*19b20*/  F2FP.BF16.F32.PACK_AB R149, R13, R149 ;  /* 0x000000950d95723e */ /* 0x000fcc00000010ff */
[----:B------:R-:W2:Y:S01]  /*19b30*/  MUFU.EX2 R145, R145 ;  /* 0x0000009100917308 */ /* 0x000ea20000000800 */
[----:B-1----:R-:W-:-:S07]  /*19b40*/  FADD.FTZ R3, R151, R102 ;  /* 0x0000006697037221 */ /* 0x002fce0000010000 */
[----:B------:R-:W1:Y:S01]  /*19b50*/  MUFU.EX2 R93, R93 ;  /* 0x0000005d005d7308 */ /* 0x000e620000000800 */
[C---:B0-----:R-:W-:Y:S01]  /*19b60*/  FADD.FTZ R102, R4.reuse, R3 ;  /* 0x0000000304667221 */ /* 0x041fe20000010000 */
[----:B------:R-:W-:Y:S01]  /*19b70*/  FADD.FTZ R3, R101, R106 ;  /* 0x0000006a65037221 */ /* 0x000fe20000010000 */
[----:B------:R-:W-:Y:S01]  /*19b80*/  F2FP.BF16.F32.PACK_AB R151, R4, R151 ;  /* 0x000000970497723e */ /* 0x000fe200000010ff */
[----:B------:R-:W-:Y:S02]  /*19b90*/  IMAD.MOV.U32 R4, RZ, RZ, R90 ;  /* 0x000000ffff047224 */ /* 0x000fe400078e005a */
[----:B------:R-:W-:Y:S02]  /*19ba0*/  FADD.FTZ R23, R142, R3 ;  /* 0x000000038e177221 */ /* 0x000fe40000010000 */
[----:B------:R-:W0:Y:S01]  /*19bb0*/  MUFU.EX2 R147, R147 ;  /* 0x0000009300937308 */ /* 0x000e220000000800 */
[----:B--2---:R-:W-:-:S07]  /*19bc0*/  FADD.FTZ R102, R145, R102 ;  /* 0x0000006691667221 */ /* 0x004fce0000010000 */
        /* <DEDUP_REMOVED lines=9> */
[C---:B-1----:R-:W-:Y:S01]  /*19c60*/  FADD.FTZ R94, R0.reuse, R3 ;  /* 0x00000003005e7221 */ /* 0x042fe20000010000 */
[----:B------:R-:W-:-:S06]  /*19c70*/  F2FP.BF16.F32.PACK_AB R147, R0, R147 ;  /* 0x000000930093723e */ /* 0x000fcc00000010ff */
[----:B------:R-:W1:Y:S01]  /*19c80*/  MUFU.EX2 R105, R105 ;  /* 0x0000006900697308 */ /* 0x000e620000000800 */
[----:B0-----:R-:W-:-:S07]  /*19c90*/  FADD.FTZ R96, R136, R23 ;  /* 0x0000001788607221 */ /* 0x001fce0000010000 */
[----:B------:R-:W0:Y:S01]  /*19ca0*/  MUFU.EX2 R20, R20 ;  /* 0x0000001400147308 */ /* 0x000e220000000800 */
[----:B--2---:R-:W-:-:S07]  /*19cb0*/  FADD.FTZ R3, R141, R94 ;  /* 0x0000005e8d037221 */ /* 0x004fce0000010000 */
[----:B------:R-:W2:Y:S01]  /*19cc0*/  MUFU.EX2 R138, R138 ;  /* 0x0000008a008a7308 */ /* 0x000ea20000000800 */
[C---:B-1----:R-:W-:Y:S01]  /*19cd0*/  FADD.FTZ R23, R105.reuse, R96 ;  /* 0x0000006069177221 */ /* 0x042fe20000010000 */
[----:B------:R-:W-:-:S06]  /*19ce0*/  F2FP.BF16.F32.PACK_AB R136, R105, R136 ;  /* 0x000000886988723e */ /* 0x000fcc00000010ff */
[----:B------:R-:W1:Y:S01]  /*19cf0*/  MUFU.EX2 R143, R143 ;  /* 0x0000008f008f7308 */ /* 0x000e620000000800 */
[C---:B0-----:R-:W-:Y:S01]  /*19d00*/  FADD.FTZ R94, R20.reuse, R3 ;  /* 0x00000003145e7221 */ /* 0x041fe20000010000 */
[----:B------:R-:W-:-:S06]  /*19d10*/  F2FP.BF16.F32.PACK_AB R141, R20, R141 ;  /* 0x0000008d148d723e */ /* 0x000fcc00000010ff */
[----:B------:R-:W0:Y:S01]  /*19d20*/  MUFU.EX2 R98, R98 ;  /* 0x0000006200627308 */ /* 0x000e220000000800 */
[----:B--2---:R-:W-:-:S07]  /*19d30*/  FADD.FTZ R96, R138, R23 ;  /* 0x000000178a607221 */ /* 0x004fce0000010000 */
[----:B------:R-:W2:Y:S01]  /*19d40*/  MUFU.EX2 R5, R131 ;  /* 0x0000008300057308 */ /* 0x000ea20000000800 */
[----:B-1----:R-:W-:-:S07]  /*19d50*/  FADD.FTZ R23, R143, R94 ;  /* 0x0000005e8f177221 */ /* 0x002fce0000010000 */
[----:B------:R-:W1:Y:S01]  /*19d60*/  MUFU.EX2 R137, R137 ;  /* 0x0000008900897308 */ /* 0x000e620000000800 */
[C---:B0-----:R-:W-:Y:S01]  /*19d70*/  FADD.FTZ R94, R98.reuse, R23 ;  /* 0x00000017625e7221 */ /* 0x041fe20000010000 */
[----:B------:R-:W-:Y:S01]  /*19d80*/  F2FP.BF16.F32.PACK_AB R143, R98, R143 ;  /* 0x0000008f628f723e */ /* 0x000fe200000010ff */
[----:B------:R-:W-:-:S05]  /*19d90*/  IMAD.MOV.U32 R23, RZ, RZ, R15 ;  /* 0x000000ffff177224 */ /* 0x000fca00078e000f */
[----:B------:R-:W0:Y:S01]  /*19da0*/  MUFU.EX2 R22, R123 ;  /* 0x0000007b00167308 */ /* 0x000e220000000800 */
[C---:B--2---:R-:W-:Y:S01]  /*19db0*/  FADD.FTZ R3, R5.reuse, R96 ;  /* 0x0000006005037221 */ /* 0x044fe20000010000 */
[----:B------:R-:W-:-:S06]  /*19dc0*/  F2FP.BF16.F32.PACK_AB R138, R5, R138 ;  /* 0x0000008a058a723e */ /* 0x000fcc00000010ff */
[----:B------:R-:W2:Y:S01]  /*19dd0*/  MUFU.EX2 R126, R126 ;  /* 0x0000007e007e7308 */ /* 0x000ea20000000800 */
[----:B-1----:R-:W-:-:S07]  /*19de0*/  FADD.FTZ R5, R137, R94 ;  /* 0x0000005e89057221 */ /* 0x002fce0000010000 */
[----:B------:R-:W1:Y:S01]  /*19df0*/  MUFU.EX2 R109, R109 ;  /* 0x0000006d006d7308 */ /* 0x000e620000000800 */
[C---:B0-----:R-:W-:Y:S01]  /*19e00*/  FADD.FTZ R5, R22.reuse, R5 ;  /* 0x0000000516057221 */ /* 0x041fe20000010000 */
[----:B------:R-:W-:Y:S01]  /*19e10*/  F2FP.BF16.F32.PACK_AB R137, R22, R137 ;  /* 0x000000891689723e */ /* 0x000fe200000010ff */
[----:B------:R-:W-:Y:S02]  /*19e20*/  IMAD.MOV.U32 R22, RZ, RZ, R14 ;  /* 0x000000ffff167224 */ /* 0x000fe400078e000e */
[----:B--2---:R-:W-:-:S04]  /*19e30*/  FADD.FTZ R5, R126, R5 ;  /* 0x000000057e057221 */ /* 0x004fc80000010000 */
[C---:B-1----:R-:W-:Y:S01]  /*19e40*/  FADD.FTZ R0, R109.reuse, R5 ;  /* 0x000000056d007221 */ /* 0x042fe20000010000 */
[----:B------:R-:W-:Y:S01]  /*19e50*/  F2FP.BF16.F32.PACK_AB R139, R109, R126 ;  /* 0x0000007e6d8b723e */ /* 0x000fe200000010ff */
[----:B------:R-:W-:Y:S01]  /*19e60*/  IMAD.MOV.U32 R5, RZ, RZ, R11 ;  /* 0x000000ffff057224 */ /* 0x000fe200078e000b */
[----:B------:R-:W-:Y:S06]  /*19e70*/  @P2 BRA `(.L_x_1672) ;  /* 0xffffffc800182947 */ /* 0x000fec000383ffff */
[----:B------:R-:W-:Y:S05]  /*19e80*/  BSYNC B1 ;  /* 0x0000000000017941 */ /* 0x000fea0003800000 */
.L_x_1653:
[----:B------:R-:W-:Y:S02]  /*19e90*/  IMAD.MOV.U32 R4, RZ, RZ, R90 ;  /* 0x000000ffff047224 */ /* 0x000fe400078e005a */
[----:B------:R-:W-:Y:S02]  /*19ea0*/  IMAD.MOV.U32 R5, RZ, RZ, R11 ;  /* 0x000000ffff057224 */ /* 0x000fe400078e000b */
[----:B------:R-:W-:Y:S02]  /*19eb0*/  IMAD.MOV.U32 R22, RZ, RZ, R14 ;  /* 0x000000ffff167224 */ /* 0x000fe400078e000e */
[----:B------:R-:W-:-:S07]  /*19ec0*/  IMAD.MOV.U32 R23, RZ, RZ, R15 ;  /* 0x000000ffff177224 */ /* 0x000fce00078e000f */
.L_x_1652:
[----:B------:R-:W-:Y:S05]  /*19ed0*/  BSYNC B0 ;  /* 0x0000000000007941 */ /* 0x000fea0003800000 */
.L_x_1651:
[----:B------:R-:W0:Y:S01]  /*19ee0*/  LDC R211, c[0x0][0x448] ;  /* 0x00011200ffd37b82 */ /* 0x000e220000000800 */
[----:B------:R-:W-:Y:S01]  /*19ef0*/  VIADD R9, R178, 0x7f ;  /* 0x0000007fb2097836 */ /* 0x000fe20000000000 */
[----:B------:R-:W-:Y:S01]  /*19f00*/  LOP3.LUT R17, R17, 0xffefffff, RZ, 0xc0, !PT ;  /* 0xffefffff11117812 */ /* 0x000fe200078ec0ff */
[----:B------:R-:W-:Y:S01]  /*19f10*/  ULDC UR4, c[0x0][0x9dc] ;  /* 0x0002770000047ab9 */ /* 0x000fe20000000800 */
[----:B------:R-:W-:-:S04]  /*19f20*/  IADD3 R14, R164, 0x1, -R163 ;  /* 0x00000001a40e7810 */ /* 0x000fc80007ffe8a3 */
[----:B------:R-:W1:Y:S01]  /*19f30*/  LDC R210, c[0x0][0x9e4] ;  /* 0x00027900ffd27b82 */ /* 0x000e620000000800 */
[----:B0-----:R-:W-:-:S13]  /*19f40*/  ISETP.NE.AND P2, PT, R211, 0x1, PT ;  /* 0x00000001d300780c */ /* 0x001fda0003f45270 */
[----:B------:R-:W0:Y:S01]  /*19f50*/  @P2 LDC R12, c[0x0][0x44c] ;  /* 0x00011300ff0c2b82 */ /* 0x000e220000000800 */
[----:B------:R-:W-:-:S04]  /*19f60*/  @P2 LOP3.LUT R17, R17, 0x100000, RZ, 0xfc, !PT ;  /* 0x0010000011112812 */ /* 0x000fc800078efcff */
[----:B------:R-:W-:-:S03]  /*19f70*/  LOP3.LUT R17, R17, 0xffdfffff, RZ, 0xc0, !PT ;  /* 0xffdfffff11117812 */ /* 0x000fc600078ec0ff */
[----:B------:R-:W2:Y:S01]  /*19f80*/  @P2 LDC R11, c[0x0][0x450] ;  /* 0x00011400ff0b2b82 */ /* 0x000ea20000000800 */
[----:B0-----:R-:W-:-:S05]  /*19f90*/  @P2 IMAD.HI.U32 R12, R9, R12, RZ ;  /* 0x0000000c090c2227 */ /* 0x001fca00078e00ff */
[----:B--2---:R-:W-:Y:S02]  /*19fa0*/  @P2 SHF.R.U32.HI R9, RZ, R11, R12 ;  /* 0x0000000bff092219 */ /* 0x004fe4000001160c */
[----:B-1----:R-:W-:-:S03]  /*19fb0*/  ISETP.GE.AND P2, PT, R210, 0x1, PT ;  /* 0x00000001d200780c */ /* 0x002fc60003f46270 */
[----:B------:R-:W-:-:S04]  /*19fc0*/  IMAD.IADD R9, R14, 0x1, R9 ;  /* 0x000000010e097824 */ /* 0x000fc800078e0209 */
[----:B------:R-:W-:-:S06]  /*19fd0*/  VIADD R11, R9, -UR4 ;  /* 0x80000004090b7c36 */ /* 0x000fcc0008000000 */
[----:B------:R-:W-:Y:S01]  /*19fe0*/  @P2 LOP3.LUT R17, R17, 0x200000, RZ, 0xfc, !PT ;  /* 0x0020000011112812 */ /* 0x000fe200078efcff */
        /* <DEDUP_REMOVED lines=11> */
.L_x_1675:
[----:B------:R-:W-:-:S13]  /*1a0a0*/  ISETP.NE.AND P2, PT, R210, 0x1, PT ;  /* 0x00000001d200780c */ /* 0x000fda0003f45270 */
[----:B------:R-:W0:Y:S02]  /*1a0b0*/  @P2 LDC.64 R12, c[0x0][0x9e8] ;  /* 0x00027a00ff0c2b82 */ /* 0x000e240000000a00 */
[----:B0-----:R-:W-:-:S05]  /*1a0c0*/  @P2 IMAD.HI.U32 R12, R9, R12, RZ ;  /* 0x0000000c090c2227 */ /* 0x001fca00078e00ff */
[----:B------:R-:W-:-:S07]  /*1a0d0*/  @P2 SHF.R.U32.HI R9, RZ, R13, R12 ;  /* 0x0000000dff092219 */ /* 0x000fce000001160c */
.L_x_1676:
[----:B------:R-:W-:Y:S05]  /*1a0e0*/  BSYNC B0 ;  /* 0x0000000000007941 */ /* 0x000fea0003800000 */
.L_x_1674:
[----:B------:R-:W-:-:S05]  /*1a0f0*/  IMAD R12, R9, R210, RZ ;  /* 0x000000d2090c7224 */ /* 0x000fca00078e02ff */
[----:B------:R-:W-:-:S07]  /*1a100*/  VIMNMX R11, R11, R12, !PT ;  /* 0x0000000c0b0b7248 */ /* 0x000fce0007fe0100 */
.L_x_1673:
[----:B------:R-:W-:Y:S01]  /*1a110*/  VIADD R11, R11, 0x5f ;  /* 0x0000005f0b0b7836 */ /* 0x000fe20000000000 */
[----:B------:R-:W-:Y:S03]  /*1a120*/  BSSY B0, `(.L_x_1677) ;  /* 0x0000259000007945 */ /* 0x000fe60003800000 */
[----:B------:R-:W-:-:S05]  /*1a130*/  IMAD.HI R11, R11, 0x2aaaaaab, RZ ;  /* 0x2aaaaaab0b0b7827 */ /* 0x000fca00078e02ff */
[----:B------:R-:W-:-:S04]  /*1a140*/  SHF.R.U32.HI R12, RZ, 0x1f, R11 ;  /* 0x0000001fff0c7819 */ /* 0x000fc8000001160b */
[----:B------:R-:W-:-:S04]  /*1a150*/  LEA.HI.SX32 R11, R11, R12, 0x1c ;  /* 0x0000000c0b0b7211 */ /* 0x000fc800078fe2ff */
[----:B------:R-:W-:-:S04]  /*1a160*/  VIMNMX R11, R180, R11, !PT ;  /* 0x0000000bb40b7248 */ /* 0x000fc80007fe0100 */
[----:B------:R-:W-:-:S13]  /*1a170*/  ISETP.GE.AND P2, PT, R8, R11, PT ;  /* 0x0000000b0800720c */ /* 0x000fda0003f46270 */
[----:B------:R-:W-:Y:S05]  /*1a180*/  @!P2 BRA `(.L_x_1678) ;  /* 0x000000240048a947 */ /* 0x000fea0003800000 */
[----:B------:R-:W-:Y:S01]  /*1a190*/  BSSY B1, `(.L_x_1678) ;  /* 0x0000251000017945 */ /* 0x000fe20003800000 */
[----:B------:R-:W-:Y:S02]  /*1a1a0*/  IMAD.MOV.U32 R12, RZ, RZ, R4 ;  /* 0x000000ffff0c7224 */ /* 0x000fe400078e0004 */
[----:B------:R-:W-:Y:S02]  /*1a1b0*/  IMAD.MOV.U32 R13, RZ, RZ, R5 ;  /* 0x000000ffff0d7224 */ /* 0x000fe400078e0005 */
[----:B------:R-:W-:Y:S02]  /*1a1c0*/  IMAD.MOV.U32 R14, RZ, RZ, R8 ;  /* 0x000000ffff0e7224 */ /* 0x000fe400078e0008 */
[----:B------:R-:W-:Y:S02]  /*1a1d0*/  IMAD.MOV.U32 R205, RZ, RZ, R23 ;  /* 0x000000ffffcd7224 */ /* 0x000fe400078e0017 */
[----:B------:R-:W-:-:S07]  /*1a1e0*/  IMAD.MOV.U32 R207, RZ, RZ, R22 ;  /* 0x000000ffffcf7224 */ /* 0x000fce00078e0016 */
.L_x_1689:
[----:B------:R-:W-:-:S05]  /*1a1f0*/  VIADD R15, R207, 0x1 ;  /* 0x00000001cf0f7836 */ /* 0x000fca0000000000 */
[----:B------:R-:W-:-:S04]  /*1a200*/  ISETP.NE.AND P2, PT, R15, 0x2, PT ;  /* 0x000000020f00780c */ /* 0x000fc80003f45270 */
[----:B------:R-:W-:Y:S02]  /*1a210*/  SEL R15, R15, RZ, P2 ;  /* 0x000000ff0f0f7207 */ /* 0x000fe40001000000 */
[----:B------:R-:W-:-:S03]  /*1a220*/  SEL R4, RZ, 0x1, P2 ;  /* 0x00000001ff047807 */ /* 0x000fc60001000000 */
[----:B------:R-:W-:Y:S01]  /*1a230*/  IMAD.MOV.U32 R22, RZ, RZ, R15 ;  /* 0x000000ffff167224 */ /* 0x000fe200078e000f */
[----:B------:R-:W-:Y:S01]  /*1a240*/  LOP3.LUT R23, R205, R4, RZ, 0x3c, !PT ;  /* 0x00000004cd177212 */ /* 0x000fe200078e3cff */
[----:B------:R-:W-:Y:S06]  /*1a250*/  @!P0 BRA `(.L_x_1679) ;  /* 0x0000000000048947 */ /* 0x000fec0003800000 */
[----:B------:R-:W-:Y:S01]  /*1a260*/  BPT.TRAP 0x1 ;  /* 0x000000040000795c */ /* 0x000fe20000300000 */
.L_x_1679:
[----:B------:R-:W-:Y:S01]  /*1a270*/  IMAD R4, R22, 0x8, R2 ;  /* 0x0000000816047824 */ /* 0x000fe200078e0202 */
[----:B------:R-:W-:-:S04]  /*1a280*/  SHF.L.U32 R5, R23, 0x1f, RZ ;  /* 0x0000001f17057819 */ /* 0x000fc800000006ff */
[----:B------:R0:W1:Y:S01]  /*1a290*/  SYNCS.PHASECHK.TRANS64.TRYWAIT P2, [R4+URZ+0x2a830], R5 ;  /* 0x02a83005040075a7 */ /* 0x000062000804017f */
[----:B------:R-:W-:Y:S05]  /*1a2a0*/  @!P0 BRA `(.L_x_1680) ;  /* 0x0000000000048947 */ /* 0x000fea0003800000 */
[----:B------:R-:W-:Y:S01]  /*1a2b0*/  BPT.TRAP 0x1 ;  /* 0x000000040000795c */ /* 0x000fe20000300000 */
.L_x_1680:
[----:B------:R-:W-:Y:S01]  /*1a2c0*/  IMAD R92, R22, 0x900, R6 ;  /* 0x00000900165c7824 */ /* 0x000fe200078e0206 */
[----:B------:R-:W-:Y:S03]  /*1a2d0*/  BSSY B2, `(.L_x_1681) ;  /* 0x0000006000027945 */ /* 0x000fe60003800000 */
[C---:B------:R-:W-:Y:S02]  /*1a2e0*/  VIADD R8, R92.reuse, 0x2 ;  /* 0x000000025c087836 */ /* 0x040fe40000000000 */
[----:B------:R-:W-:Y:S01]  /*1a2f0*/  VIADD R20, R92, 0x4 ;  /* 0x000000045c147836 */ /* 0x000fe20000000000 */
[----:B-1----:R-:W-:Y:S06]  /*1a300*/  @P2 BRA `(.L_x_1682) ;  /* 0x0000000000082947 */ /* 0x002fec0003800000 */
[----:B------:R-:W1:Y:S02]  /*1a310*/  SYNCS.PHASECHK.TRANS64.TRYWAIT P2, [R4+URZ+0x2a830], R5 ;  /* 0x02a83005040075a7 */ /* 0x000e64000804017f */
[----:B-1----:R-:W-:Y:S05]  /*1a320*/  @!P2 BRA `(.L_x_1683) ;  /* 0x000001300078a947 */ /* 0x002fea0003800000 */
.L_x_1682:
[----:B------:R-:W-:Y:S05]  /*1a330*/  BSYNC B2 ;  /* 0x0000000000027941 */ /* 0x000fea0003800000 */
.L_x_1681:
        /* <DEDUP_REMOVED lines=13> */
[----:B------:R-:W-:Y:S01]  /*1a410*/  R2UR UR50, R8 ;  /* 0x00000000083272ca */ /* 0x000fe200000e0000 */
[----:B------:R-:W-:Y:S02]  /*1a420*/  VIADD R8, R92, 0x6 ;  /* 0x000000065c087836 */ /* 0x000fe40000000000 */
[----:B01----:R-:W-:Y:S01]  /*1a430*/  IMAD.MOV.U32 R4, RZ, RZ, R92 ;  /* 0x000000ffff047224 */ /* 0x003fe200078e005c */
[----:B------:R-:W4:Y:S01]  /*1a440*/  LDL.64 R212, [R1] ;  /* 0x0000000001d47983 */ /* 0x000f220000100a00 */
[----:B------:R-:W-:Y:S01]  /*1a450*/  IMAD.MOV.U32 R9, RZ, RZ, 0x40000040 ;  /* 0x40000040ff097424 */ /* 0x000fe200078e00ff */
[----:B------:R-:W-:Y:S01]  /*1a460*/  R2UR UR30, R8 ;  /* 0x00000000081e72ca */ /* 0x000fe200000e0000 */
[----:B------:R-:W-:Y:S01]  /*1a470*/  VIADD R8, R92, 0x306 ;  /* 0x000003065c087836 */ /* 0x000fe20000000000 */
[----:B------:R-:W-:Y:S01]  /*1a480*/  R2UR UR54, R4 ;  /* 0x00000000043672ca */ /* 0x000fe200000e0000 */
[----:B------:R-:W-:Y:S01]  /*1a490*/  VIADD R4, R92, 0x300 ;  /* 0x000003005c047836 */ /* 0x000fe20000000000 */
[C---:B------:R-:W-:Y:S01]  /*1a4a0*/  R2UR UR51, R9.reuse ;  /* 0x00000000093372ca */ /* 0x040fe200000e0000 */
[----:B------:R-:W-:Y:S01]  /*1a4b0*/  IMAD.MOV.U32 R5, RZ, RZ, 0x40000040 ;  /* 0x40000040ff057424 */ /* 0x000fe200078e00ff */
        /* <DEDUP_REMOVED lines=37> */
[C---:B------:R-:W-:Y:S01]  /*1a710*/  R2UR UR55, R5.reuse ;  /* 0x00000000053772ca */ /* 0x040fe200000e0000 */
[C---:B------:R-:W-:Y:S01]  /*1a720*/  VIADD R4, R92.reuse, 0x304 ;  /* 0x000003045c047836 */ /* 0x040fe20000000000 */
[C---:B------:R-:W-:Y:S01]  /*1a730*/  R2UR UR27, R5.reuse ;  /* 0x00000000051b72ca */ /* 0x040fe200000e0000 */
[C---:B------:R-:W-:Y:S01]  /*1a740*/  VIADD R88, R92.reuse, 0x602 ;  /* 0x000006025c587836 */ /* 0x040fe20000000000 */
[----:B------:R-:W-:Y:S01]  /*1a750*/  R2UR UR19, R5 ;  /* 0x00000000051372ca */ /* 0x000fe200000e0000 */
[----:B------:R-:W-:Y:S01]  /*1a760*/  VIADD R90, R92, 0x604 ;  /* 0x000006045c5a7836 */ /* 0x000fe20000000000 */
[----:B------:R-:W-:Y:S01]  /*1a770*/  R2UR UR18, R4 ;  /* 0x00000000041272ca */ /* 0x000fe200000e0000 */
[----:B------:R-:W-:-:S02]  /*1a780*/  VIADD R92, R92, 0x606 ;  /* 0x000006065c5c7836 */ /* 0x000fc40000000000 */
[-C--:B------:R-:W-:Y:S01]  /*1a790*/  FMUL.FTZ R26, R26, R7.reuse ;  /* 0x000000071a1a7220 */ /* 0x080fe20000410000 */
[----:B------:R-:W-:Y:S02]  /*1a7a0*/  IMAD.MOV.U32 R89, RZ, RZ, 0x40000040 ;  /* 0x40000040ff597424 */ /* 0x000fe400078e00ff */
[-C--:B------:R-:W-:Y:S01]  /*1a7b0*/  FMUL.FTZ R27, R27, R7.reuse ;  /* 0x000000071b1b7220 */ /* 0x080fe20000410000 */
[----:B------:R-:W-:Y:S02]  /*1a7c0*/  IMAD.MOV.U32 R91, RZ, RZ, 0x40000040 ;  /* 0x40000040ff5b7424 */ /* 0x000fe400078e00ff */
[-C--:B------:R-:W-:Y:S01]  /*1a7d0*/  FMUL.FTZ R30, R30, R7.reuse ;  /* 0x000000071e1e7220 */ /* 0x080fe20000410000 */
[----:B------:R-:W-:Y:S01]  /*1a7e0*/  IMAD.MOV.U32 R93, RZ, RZ, 0x40000040 ;  /* 0x40000040ff5d7424 */ /* 0x000fe200078e00ff */
[----:B------:R-:W-:Y:S01]  /*1a7f0*/  R2UR UR6, R88 ;  /* 0x00000000580672ca */ /* 0x000fe200000e0000 */
[----:B------:R-:W3:Y:S01]  /*1a800*/  LDL.64 R4, [R1+0x20] ;  /* 0x0000200001047983 */ /* 0x000ee20000100a00 */
        /* <DEDUP_REMOVED lines=11> */
[-C--:B------:R-:W-:Y:S01]  /*1a8c0*/  FMUL.FTZ R42, R42, R7.reuse ;  /* 0x000000072a2a7220 */ /* 0x080fe20000410000 */
[-C--:B------:R-:W-:Y:S01]  /*1a8d0*/  FMUL.FTZ R43, R43, R7.reuse ;  /* 0x000000072b2b7220 */ /* 0x080fe20000410000 */
[-C--:B------:R-:W-:Y:S01]  /*1a8e0*/  FMUL.FTZ R46, R46, R7.reuse ;  /* 0x000000072e2e7220 */ /* 0x080fe20000410000 */
        /* <DEDUP_REMOVED lines=26> */
[----:B-----5:R-:W-:Y:S02]  /*1aa90*/  R2UR UR32, R20 ;  /* 0x00000000142072ca */ /* 0x020fe400000e0000 */
[----:B------:R-:W-:Y:S01]  /*1aaa0*/  R2UR UR33, R21 ;  /* 0x00000000152172ca */ /* 0x000fe200000e0000 */
[----:B------:R-:W-:-:S12]  /*1aab0*/  WARPGROUP.ARRIVE ;  /* 0x00000000000079c5 */ /* 0x000fd80000000000 */
[----:B------:R-:W-:Y:S01]  /*1aac0*/  HGMMA.64x96x16.F32.BF16 R88, gdesc[UR32], R88, gsb0 ;  /* 0x01600000205879f0 */ /* 0x000fe20008001858 */
[----:B--2---:R-:W-:Y:S02]  /*1aad0*/  R2UR UR28, R8 ;  /* 0x00000000081c72ca */ /* 0x004fe400000e0000 */
[----:B------:R-:W-:Y:S01]  /*1aae0*/  R2UR UR29, R9 ;  /* 0x00000000091d72ca */ /* 0x000fe200000e0000 */
[----:B------:R-:W-:Y:S02]  /*1aaf0*/  WARPGROUP.DEPBAR.LE gsb0, 0x0 ;  /* 0x00008000000079c5 */ /* 0x000fe40000010000 */
[----:B------:R-:W-:-:S10]  /*1ab00*/  WARPGROUP.ARRIVE ;  /* 0x00000000000079c5 */ /* 0x000fd40000000000 */
[----:B------:R-:W-:Y:S01]  /*1ab10*/  HGMMA.64x96x16.F32.BF16 R88, gdesc[UR28], R88, gsb0 ;  /* 0x016000001c5879f0 */ /* 0x000fe20008001858 */
[----:B---3--:R-:W-:Y:S02]  /*1ab20*/  R2UR UR24, R4 ;  /* 0x00000000041872ca */ /* 0x008fe400000e0000 */
[----:B------:R-:W-:Y:S02]  /*1ab30*/  R2UR UR25, R5 ;  /* 0x00000000051972ca */ /* 0x000fe400000e0000 */
[----:B------:R-:W-:Y:S02]  /*1ab40*/  R2UR UR20, R218 ;  /* 0x00000000da1472ca */ /* 0x000fe400000e0000 */
        /* <DEDUP_REMOVED lines=36> */
.L_x_1684:
[----:B------:R-:W-:Y:S01]  /*1ad90*/  SHF.L.U32 R4, R205, 0x1f, RZ ;  /* 0x0000001fcd047819 */ /* 0x000fe200000006ff */
[----:B------:R-:W-:-:S04]  /*1ada0*/  IMAD R20, R207, 0x8, R2 ;  /* 0x00000008cf147824 */ /* 0x000fc800078e0202 */
[----:B------:R0:W1:Y:S01]  /*1adb0*/  SYNCS.PHASECHK.TRANS64.TRYWAIT P2, [R20+URZ+0x2a850], R4 ;  /* 0x02a85004140075a7 */ /* 0x000062000804017f */
[----:B------:R-:W-:Y:S05]  /*1adc0*/  @!P0 BRA `(.L_x_1685) ;  /* 0x0000000000048947 */ /* 0x000fea0003800000 */
[----:B------:R-:W-:Y:S01]  /*1add0*/  BPT.TRAP 0x1 ;  /* 0x000000040000795c */ /* 0x000fe20000300000 */
.L_x_1685:
[----:B------:R-:W-:Y:S04]  /*1ade0*/  BSSY B2, `(.L_x_1686) ;  /* 0x0000004000027945 */ /* 0x000fe80003800000 */
[----:B-1----:R-:W-:Y:S05]  /*1adf0*/  @P2 BRA `(.L_x_1687) ;  /* 0x0000000000082947 */ /* 0x002fea0003800000 */
[----:B------:R-:W1:Y:S02]  /*1ae00*/  SYNCS.PHASECHK.TRANS64.TRYWAIT P2, [R20+URZ+0x2a850], R4 ;  /* 0x02a85004140075a7 */ /* 0x000e64000804017f */
[----:B-1----:R-:W-:Y:S05]  /*1ae10*/  @!P2 BRA `(.L_x_1688) ;  /* 0x0000012400d0a947 */ /* 0x002fea0003800000 */
.L_x_1687:
[----:B------:R-:W-:Y:S05]  /*1ae20*/  BSYNC B2 ;  /* 0x0000000000027941 */ /* 0x000fea0003800000 */
.L_x_1686:
[----:B01----:R-:W-:Y:S01]  /*1ae30*/  VIADD R4, R2, 0x400 ;  /* 0x0000040002047836 */ /* 0x003fe20000000000 */
[----:B------:R-:W-:Y:S01]  /*1ae40*/  WARPGROUP.ARRIVE ;  /* 0x00000000000079c5 */ /* 0x000fe20000000000 */
[----:B------:R-:W-:Y:S02]  /*1ae50*/  IMAD.MOV.U32 R9, RZ, RZ, 0x40000040 ;  /* 0x40000040ff097424 */ /* 0x000fe400078e00ff */
[----:B------:R-:W-:Y:S01]  /*1ae60*/  FMUL.FTZ R7, R88, UR59 ;  /* 0x0000003b58077c20 */ /* 0x000fe20008410000 */
[----:B------:R-:W-:Y:S01]  /*1ae70*/  IMAD.MOV.U32 R5, RZ, RZ, 0x40000040 ;  /* 0x40000040ff057424 */ /* 0x000fe200078e00ff */
[----:B------:R-:W-:Y:S01]  /*1ae80*/  SHF.R.U32.HI R4, RZ, 0x4, R4 ;  /* 0x00000004ff047819 */ /* 0x000fe20000011604 */
[----:B------:R-:W-:Y:S01]  /*1ae90*/  FMUL.FTZ R21, R89, UR59 ;  /* 0x0000003b59157c20 */ /* 0x000fe20008410000 */
[----:B------:R-:W-:Y:S01]  /*1aea0*/  R2UR UR7, R9 ;  /* 0x00000000090772ca */ /* 0x000fe200000e0000 */
[----:B------:R-:W-:Y:S01]  /*1aeb0*/  FMUL.FTZ R89, R91, UR59 ;  /* 0x0000003b5b597c20 */ /* 0x000fe20008410000 */
[----:B------:R-:W-:Y:S01]  /*1aec0*/  LOP3.LUT R4, R4, 0x3fff, RZ, 0xc0, !PT ;  /* 0x00003fff04047812 */ /* 0x000fe200078ec0ff */
[----:B------:R-:W0:Y:S01]  /*1aed0*/  MUFU.TANH R7, R7 ;  /* 0x0000000700077308 */ /* 0x000e220000002400 */
        /* <DEDUP_REMOVED lines=8> */
[----:B------:R-:W1:Y:S01]  /*1af60*/  MUFU.TANH R21, R21 ;  /* 0x0000001500157308 */ /* 0x000e620000002400 */
[----:B------:R-:W-:Y:S01]  /*1af70*/  FMUL.FTZ R99, R100, UR59 ;  /* 0x0000003b64637c20 */ /* 0x000fe20008410000 */
[----:B------:R-:W-:Y:S01]  /*1af80*/  FMUL.FTZ R100, R101, UR59 ;  /* 0x0000003b65647c20 */ /* 0x000fe20008410000 */
[C---:B------:R-:W-:Y:S01]  /*1af90*/  VIADD R4, R8.reuse, 0x80 ;  /* 0x0000008008047836 */ /* 0x040fe20000000000 */
[----:B------:R-:W-:Y:S01]  /*1afa0*/  R2UR UR6, R8 ;  /* 0x00000000080672ca */ /* 0x000fe200000e0000 */
        /* <DEDUP_REMOVED lines=12> */
[----:B------:R-:W-:Y:S01]  /*1b070*/  HGMMA.64x128x16.F32.BF16 R24, R156, gdesc[UR4].tnspB, R24, gsb0 ;  /* 0x41e000049c187df0 */ /* 0x000fe20008001818 */
[----:B------:R-:W-:Y:S01]  /*1b080*/  R2UR UR6, R4 ;  /* 0x00000000040672ca */ /* 0x000fe200000e0000 */
[----:B------:R-:W-:Y:S01]  /*1b090*/  VIADD R4, R8, 0x100 ;  /* 0x0000010008047836 */ /* 0x000fe20000000000 */
[----:B------:R-:W-:Y:S01]  /*1b0a0*/  R2UR UR7, R5 ;  /* 0x00000000050772ca */ /* 0x000fe200000e0000 */
[----:B------:R-:W-:-:S02]  /*1b0b0*/  IMAD.MOV.U32 R5, RZ, RZ, 0x40000040 ;  /* 0x40000040ff057424 */ /* 0x000fc400078e00ff */
[----:B------:R-:W-:Y:S01]  /*1b0c0*/  FMUL.FTZ R98, R102, UR59 ;  /* 0x0000003b66627c20 */ /* 0x000fe20008410000 */
[----:B------:R-:W-:Y:S01]  /*1b0d0*/  FMUL.FTZ R102, R106, UR59 ;  /* 0x0000003b6a667c20 */ /* 0x000fe20008410000 */
[----:B------:R-:W4:Y:S01]  /*1b0e0*/  MUFU.TANH R95, R95 ;  /* 0x0000005f005f7308 */ /* 0x000f220000002400 */
[----:B------:R-:W-:Y:S01]  /*1b0f0*/  FMUL.FTZ R106, R110, UR59 ;  /* 0x0000003b6e6a7c20 */ /* 0x000fe20008410000 */
[----:B------:R-:W-:Y:S01]  /*1b100*/  FMUL.FTZ R110, R113, UR59 ;  /* 0x0000003b716e7c20 */ /* 0x000fe20008410000 */
[----:B------:R-:W-:Y:S01]  /*1b110*/  FMUL.FTZ R116, R116, UR59 ;  /* 0x0000003b74747c20 */ /* 0x000fe20008410000 */
[----:B------:R-:W-:Y:S01]  /*1b120*/  FMUL.FTZ R112, R117, UR59 ;  /* 0x0000003b75707c20 */ /* 0x000fe20008410000 */
[----:B------:R-:W-:Y:S01]  /*1b130*/  FMUL.FTZ R113, R120, UR59 ;  /* 0x0000003b78717c20 */ /* 0x000fe20008410000 */
[----:B------:R-:W-:Y:S01]  /*1b140*/  FMUL.FTZ R117, R124, UR59 ;  /* 0x0000003b7c757c20 */ /* 0x000fe20008410000 */
[----:B------:R-:W-:Y:S01]  /*1b150*/  FMUL.FTZ R120, R125, UR59 ;  /* 0x0000003b7d787c20 */ /* 0x000fe20008410000 */
[----:B------:R-:W5:Y:S01]  /*1b160*/  MUFU.TANH R96, R96 ;  /* 0x0000006000607308 */ /* 0x000f620000002400 */
        /* <DEDUP_REMOVED lines=17> */
[----:B------:R-:W-:Y:S01]  /*1b280*/  ULDC UR4, c[0x0][0x988] ;  /* 0x0002620000047ab9 */ /* 0x000fe20000000800 */
[----:B------:R-:W-:Y:S01]  /*1b290*/  @!P1 VIADD R20, R20, 0x2a860 ;  /* 0x0002a86014149836 */ /* 0x000fe20000000000 */
[----:B------:R-:W-:Y:S01]  /*1b2a0*/  ISETP.GT.AND P2, PT, R14, R11, PT ;  /* 0x0000000b0e00720c */ /* 0x000fe20003f44270 */
[----:B------:R-:W-:-:S02]  /*1b2b0*/  IMAD.MOV.U32 R205, RZ, RZ, R23 ;  /* 0x000000ffffcd7224 */ /* 0x000fc400078e0017 */
[----:B------:R-:W-:Y:S01]  /*1b2c0*/  IMAD.MOV.U32 R207, RZ, RZ, R22 ;  /* 0x000000ffffcf7224 */ /* 0x000fe200078e0016 */
[----:B------:R-:W5:Y:S01]  /*1b2d0*/  MUFU.TANH R103, R103 ;  /* 0x0000006700677308 */ /* 0x000f620000002400 */
[----:B------:R-:W-:-:S07]  /*1b2e0*/  @!P1 PRMT R20, RZ, 0x654, R20 ;  /* 0x00000654ff149816 */ /* 0x000fce0000000014 */
[----:B------:R-:W5:Y:S08]  /*1b2f0*/  MUFU.TANH R104, R104 ;  /* 0x0000006800687308 */ /* 0x000f700000002400 */
[----:B------:R-:W5:Y:S08]  /*1b300*/  MUFU.TANH R107, R107 ;  /* 0x0000006b006b7308 */ /* 0x000f700000002400 */
[----:B------:R-:W5:Y:S08]  /*1b310*/  MUFU.TANH R108, R108 ;  /* 0x0000006c006c7308 */ /* 0x000f700000002400 */
[----:B------:R-:W5:Y:S08]  /*1b320*/  MUFU.TANH R109, R109 ;  /* 0x0000006d006d7308 */ /* 0x000f700000002400 */
[----:B------:R-:W5:Y:S08]  /*1b330*/  MUFU.TANH R110, R110 ;  /* 0x0000006e006e7308 */ /* 0x000f700000002400 */
        /* <DEDUP_REMOVED lines=38> */
[C---:B------:R-:W-:Y:S01]  /*1b5a0*/  VIADD R4, R8.reuse, 0x200 ;  /* 0x0000020008047836 */ /* 0x040fe20000000000 */
[----:B------:R-:W-:Y:S01]  /*1b5b0*/  R2UR UR7, R5 ;  /* 0x00000000050772ca */ /* 0x000fe200000e0000 */
[----:B------:R-:W-:Y:S02]  /*1b5c0*/  IMAD.MOV.U32 R5, RZ, RZ, 0x40000040 ;  /* 0x40000040ff057424 */ /* 0x000fe400078e00ff */
[----:B------:R-:W-:Y:S01]  /*1b5d0*/  VIADD R8, R8, 0x280 ;  /* 0x0000028008087836 */ /* 0x000fe20000000000 */
[----:B------:R-:W-:Y:S08]  /*1b5e0*/  MUFU.TANH R130, R130 ;  /* 0x0000008200827308 */ /* 0x000ff00000002400 */
[----:B------:R-:W-:Y:S08]  /*1b5f0*/  MUFU.TANH R131, R131 ;  /* 0x0000008300837308 */ /* 0x000ff00000002400 */
[----:B------:R-:W-:Y:S01]  /*1b600*/  MUFU.TANH R132, R132 ;  /* 0x0000008400847308 */ /* 0x000fe20000002400 */
[----:B------:R-:W-:-:S02]  /*1b610*/  WARPGROUP.DEPBAR.LE gsb0, 0x0 ;  /* 0x00008000000079c5 */ /* 0x000fc40000010000 */
[----:B------:R-:W-:-:S06]  /*1b620*/  WARPGROUP.ARRIVE ;  /* 0x00000000000079c5 */ /* 0x000fcc0000000000 */
[----:B------:R-:W-:Y:S01]  /*1b630*/  HGMMA.64x128x16.F32.BF16 R24, R144, gdesc[UR4].tnspB, R24, gsb0 ;  /* 0x41e0000490187df0 */ /* 0x000fe20008001818 */
[----:B------:R-:W-:Y:S02]  /*1b640*/  R2UR UR7, R5 ;  /* 0x00000000050772ca */ /* 0x000fe400000e0000 */
[----:B0-----:R-:W-:Y:S02]  /*1b650*/  FMNMX.FTZ R5, R7, R13, !PT ;  /* 0x0000000d07057209 */ /* 0x001fe40007810000 */
[----:B------:R-:W-:Y:S02]  /*1b660*/  R2UR UR6, R4 ;  /* 0x00000000040672ca */ /* 0x000fe400000e0000 */
[----:B-1----:R-:W-:Y:S01]  /*1b670*/  FMNMX.FTZ R5, R21, R5, !PT ;  /* 0x0000000515057209 */ /* 0x002fe20007810000 */
[----:B------:R0:W1:Y:S03]  /*1b680*/  MUFU.TANH R4, R116 ;  /* 0x0000007400047308 */ /* 0x0000660000002400 */
[----:B--2---:R-:W-:-:S04]  /*1b690*/  FMNMX.FTZ R5, R91, R5, !PT ;  /* 0x000000055b057209 */ /* 0x004fc80007810000 */
[----:B---3--:R-:W-:Y:S01]  /*1b6a0*/  FMNMX.FTZ R5, R92, R5, !PT ;  /* 0x000000055c057209 */ /* 0x008fe20007810000 */
[----:B0-----:R-:W-:Y:S01]  /*1b6b0*/  FMUL.FTZ R116, R121, UR59 ;  /* 0x0000003b79747c20 */ /* 0x001fe20008410000 */
[----:B------:R-:W-:Y:S02]  /*1b6c0*/  FMUL.FTZ R121, R128, UR59 ;  /* 0x0000003b80797c20 */ /* 0x000fe40008410000 */
[----:B----4-:R-:W-:Y:S01]  /*1b6d0*/  FMNMX.FTZ R5, R95, R5, !PT ;  /* 0x000000055f057209 */ /* 0x010fe20007810000 */
[----:B------:R-:W-:-:S03]  /*1b6e0*/  FMUL.FTZ R128, R133, UR59 ;  /* 0x0000003b85807c20 */ /* 0x000fc60008410000 */
[----:B-----5:R-:W-:Y:S01]  /*1b6f0*/  FMNMX.FTZ R5, R96, R5, !PT ;  /* 0x0000000560057209 */ /* 0x020fe20007810000 */
[----:B------:R-:W0:Y:S03]  /*1b700*/  MUFU.TANH R116, R116 ;  /* 0x0000007400747308 */ /* 0x000e260000002400 */
[----:B------:R-:W-:-:S04]  /*1b710*/  FMNMX.FTZ R5, R99, R5, !PT ;  /* 0x0000000563057209 */ /* 0x000fc80007810000 */
[----:B------:R-:W-:Y:S01]  /*1b720*/  FMNMX.FTZ R5, R100, R5, !PT ;  /* 0x0000000564057209 */ /* 0x000fe20007810000 */
[----:B------:R-:W2:Y:S03]  /*1b730*/  MUFU.TANH R121, R121 ;  /* 0x0000007900797308 */ /* 0x000ea60000002400 */
[----:B------:R-:W-:-:S04]  /*1b740*/  FMNMX.FTZ R5, R103, R5, !PT ;  /* 0x0000000567057209 */ /* 0x000fc80007810000 */
[----:B------:R-:W-:Y:S01]  /*1b750*/  FMNMX.FTZ R5, R104, R5, !PT ;  /* 0x0000000568057209 */ /* 0x000fe20007810000 */
[----:B------:R-:W3:Y:S03]  /*1b760*/  MUFU.TANH R128, R128 ;  /* 0x0000008000807308 */ /* 0x000ee60000002400 */
[----:B------:R-:W-:-:S04]  /*1b770*/  FMNMX.FTZ R5, R107, R5, !PT ;  /* 0x000000056b057209 */ /* 0x000fc80007810000 */
[----:B------:R-:W-:-:S04]  /*1b780*/  FMNMX.FTZ R5, R108, R5, !PT ;  /* 0x000000056c057209 */ /* 0x000fc80007810000 */
[----:B------:R-:W-:-:S04]  /*1b790*/  FMNMX.FTZ R5, R109, R5, !PT ;  /* 0x000000056d057209 */ /* 0x000fc80007810000 */
[----:B------:R-:W-:-:S04]  /*1b7a0*/  FMNMX.FTZ R5, R110, R5, !PT ;  /* 0x000000056e057209 */ /* 0x000fc80007810000 */
[----:B-1----:R-:W-:-:S04]  /*1b7b0*/  FMNMX.FTZ R5, R4, R5, !PT ;  /* 0x0000000504057209 */ /* 0x002fc80007810000 */
[----:B------:R-:W-:-:S04]  /*1b7c0*/  FMNMX.FTZ R5, R112, R5, !PT ;  /* 0x0000000570057209 */ /* 0x000fc80007810000 */
[----:B------:R-:W-:-:S04]  /*1b7d0*/  FMNMX.FTZ R5, R113, R5, !PT ;  /* 0x0000000571057209 */ /* 0x000fc80007810000 */
[----:B0-----:R-:W-:-:S04]  /*1b7e0*/  FMNMX.FTZ R5, R116, R5, !PT ;  /* 0x0000000574057209 */ /* 0x001fc80007810000 */
[----:B------:R-:W-:-:S04]  /*1b7f0*/  FMNMX.FTZ R5, R117, R5, !PT ;  /* 0x0000000575057209 */ /* 0x000fc80007810000 */
[----:B------:R-:W-:-:S04]  /*1b800*/  FMNMX.FTZ R5, R120, R5, !PT ;  /* 0x0000000578057209 */ /* 0x000fc80007810000 */
[----:B--2---:R-:W-:-:S04]  /*1b810*/  FMNMX.FTZ R5, R121, R5, !PT ;  /* 0x0000000579057209 */ /* 0x004fc80007810000 */
[----:B------:R-:W-:-:S04]  /*1b820*/  FMNMX.FTZ R5, R124, R5, !PT ;  /* 0x000000057c057209 */ /* 0x000fc80007810000 */
[----:B------:R-:W-:-:S04]  /*1b830*/  FMNMX.FTZ R5, R125, R5, !PT ;  /* 0x000000057d057209 */ /* 0x000fc80007810000 */
[----:B---3--:R-:W-:-:S05]  /*1b840*/  FMNMX.FTZ R5, R128, R5, !PT ;  /* 0x0000000580057209 */ /* 0x008fca0007810000 */
[----:B------:R-:W0:Y:S02]  /*1b850*/  SHFL.BFLY PT, R10, R5, 0x2, 0x1f ;  /* 0x0c401f00050a7f89 */ /* 0x000e2400000e0000 */
[----:B0-----:R-:W-:-:S05]  /*1b860*/  FMNMX.FTZ R5, R5, R10, !PT ;  /* 0x0000000a05057209 */ /* 0x001fca0007810000 */
[----:B------:R-:W0:Y:S01]  /*1b870*/  SHFL.BFLY PT, R10, R5, 0x1, 0x1f ;  /* 0x0c201f00050a7f89 */ /* 0x000e2200000e0000 */
[----:B------:R-:W-:Y:S02]  /*1b880*/  WARPGROUP.DEPBAR.LE gsb0, 0x0 ;  /* 0x00008000000079c5 */ /* 0x000fe40000010000 */
[----:B------:R-:W-:-:S06]  /*1b890*/  WARPGROUP.ARRIVE ;  /* 0x00000000000079c5 */ /* 0x000fcc0000000000 */
[----:B------:R-:W-:Y:S01]  /*1b8a0*/  HGMMA.64x128x16.F32.BF16 R24, R140, gdesc[UR4].tnspB, R24, gsb0 ;  /* 0x41e000048c187df0 */ /* 0x000fe20008001818 */
[----:B------:R-:W-:Y:S01]  /*1b8b0*/  R2UR UR6, R8 ;  /* 0x00000000080672ca */ /* 0x000fe200000e0000 */
[----:B------:R-:W-:Y:S01]  /*1b8c0*/  @!P1 IMAD R8, R15, 0x8, R2 ;  /* 0x000000080f089824 */ /* 0x000fe200078e0202 */
[----:B0-----:R-:W-:Y:S01]  /*1b8d0*/  FMNMX.FTZ R5, R5, R10, !PT ;  /* 0x0000000a05057209 */ /* 0x001fe20007810000 */
[----:B------:R-:W-:Y:S02]  /*1b8e0*/  IMAD.U32 R10, RZ, RZ, UR4 ;  /* 0x00000004ff0a7e24 */ /* 0x000fe4000f8e00ff */
[----:B------:R-:W-:Y:S02]  /*1b8f0*/  @!P1 VIADD R8, R8, 0x2a840 ;  /* 0x0002a84008089836 */ /* 0x000fe40000000000 */
[----:B------:R-:W-:Y:S01]  /*1b900*/  FADD.FTZ R88, -R5, R13 ;  /* 0x0000000d05587221 */ /* 0x000fe20000010100 */
[----:B------:R-:W-:Y:S01]  /*1b910*/  FMNMX.FTZ R13, R9, R12, !PT ;  /* 0x0000000c090d7209 */ /* 0x000fe20007810000 */
[----:B------:R-:W-:-:S02]  /*1b920*/  FMUL.FTZ R135, R5, R10 ;  /* 0x0000000a05877220 */ /* 0x000fc40000410000 */
[-C--:B------:R-:W-:Y:S01]  /*1b930*/  FMUL.FTZ R88, R88, R10.reuse ;  /* 0x0000000a58587220 */ /* 0x080fe20000410000 */
[----:B------:R-:W-:Y:S01]  /*1b940*/  FMNMX.FTZ R13, R89, R13, !PT ;  /* 0x0000000d590d7209 */ /* 0x000fe20007810000 */
[-CC-:B------:R-:W-:Y:S01]  /*1b950*/  FFMA.FTZ R156, R7, R10.reuse, -R135.reuse ;  /* 0x0000000a079c7223 */ /* 0x180fe20000010887 */
[-CC-:B------:R-:W-:Y:S01]  /*1b960*/  FFMA.FTZ R146, R4, R10.reuse, -R135.reuse ;  /* 0x0000000a04927223 */ /* 0x180fe20000010887 */
[-CC-:B------:R-:W-:Y:S01]  /*1b970*/  FFMA.FTZ R150, R107, R10.reuse, -R135.reuse ;  /* 0x0000000a6b967223 */ /* 0x180fe20000010887 */
[----:B------:R-:W-:Y:S01]  /*1b980*/  FMNMX.FTZ R13, R90, R13, !PT ;  /* 0x0000000d5a0d7209 */ /* 0x000fe20007810000 */
[-CC-:B------:R-:W-:Y:S01]  /*1b990*/  FFMA.FTZ R133, R21, R10.reuse, -R135.reuse ;  /* 0x0000000a15857223 */ /* 0x180fe20000010887 */
[----:B------:R-:W-:Y:S01]  /*1b9a0*/  MUFU.EX2 R88, R88 ;  /* 0x0000005800587308 */ /* 0x000fe20000000800 */
[-CC-:B------:R-:W-:Y:S01]  /*1b9b0*/  FFMA.FTZ R158, R91, R10.reuse, -R135.reuse ;  /* 0x0000000a5b9e7223 */ /* 0x180fe20000010887 */
[----:B------:R-:W-:Y:S01]  /*1b9c0*/  FMNMX.FTZ R13, R93, R13, !PT ;  /* 0x0000000d5d0d7209 */ /* 0x000fe20007810000 */
[-CC-:B------:R-:W-:Y:S01]  /*1b9d0*/  FFMA.FTZ R152, R95, R10.reuse, -R135.reuse ;  /* 0x0000000a5f987223 */ /* 0x180fe20000010887 */
[-CC-:B------:R-:W-:Y:S01]  /*1b9e0*/  FFMA.FTZ R134, R96, R10.reuse, -R135.reuse ;  /* 0x0000000a60867223 */ /* 0x180fe20000010887 */
[-CC-:B------:R-:W-:Y:S01]  /*1b9f0*/  FFMA.FTZ R154, R99, R10.reuse, -R135.reuse ;  /* 0x0000000a639a7223 */ /* 0x180fe20000010887 */
[----:B------:R-:W-:Y:S01]  /*1ba00*/  FMNMX.FTZ R13, R94, R13, !PT ;  /* 0x0000000d5e0d7209 */ /* 0x000fe20007810000 */
[-CC-:B------:R-:W-:Y:S01]  /*1ba10*/  FFMA.FTZ R21, R100, R10.reuse, -R135.reuse ;  /* 0x0000000a64157223 */ /* 0x180fe20000010887 */
[----:B------:R-:W0:Y:S01]  /*1ba20*/  MUFU.EX2 R156, R156 ;  /* 0x0000009c009c7308 */ /* 0x000e220000000800 */
[-CC-:B------:R-:W-:Y:S01]  /*1ba30*/  FFMA.FTZ R148, R103, R10.reuse, -R135.reuse ;  /* 0x0000000a67947223 */ /* 0x180fe20000010887 */
[----:B------:R-:W-:Y:S01]  /*1ba40*/  FMNMX.FTZ R13, R97, R13, !PT ;  /* 0x0000000d610d7209 */ /* 0x000fe20007810000 */
[-CC-:B------:R-:W-:Y:S01]  /*1ba50*/  FFMA.FTZ R103, R108, R10.reuse, -R135.reuse ;  /* 0x0000000a6c677223 */ /* 0x180fe20000010887 */
[-CC-:B------:R-:W-:Y:S01]  /*1ba60*/  FFMA.FTZ R144, R109, R10.reuse, -R135.reuse ;  /* 0x0000000a6d907223 */ /* 0x180fe20000010887 */
[-CC-:B------:R-:W-:Y:S01]  /*1ba70*/  FFMA.FTZ R91, R110, R10.reuse, -R135.reuse ;  /* 0x0000000a6e5b7223 */ /* 0x180fe20000010887 */
[----:B------:R-:W-:Y:S01]  /*1ba80*/  FMNMX.FTZ R13, R98, R13, !PT ;  /* 0x0000000d620d7209 */ /* 0x000fe20007810000 */
[-CC-:B------:R-:W-:Y:S01]  /*1ba90*/  FFMA.FTZ R95, R112, R10.reuse, -R135.reuse ;  /* 0x0000000a705f7223 */ /* 0x180fe20000010887 */
[----:B------:R-:W1:Y:S01]  /*1baa0*/  MUFU.EX2 R133, R133 ;  /* 0x0000008500857308 */ /* 0x000e620000000800 */
[-CC-:B------:R-:W-:Y:S01]  /*1bab0*/  FFMA.FTZ R96, R116, R10.reuse, -R135.reuse ;  /* 0x0000000a74607223 */ /* 0x180fe20000010887 */
[----:B------:R-:W-:Y:S01]  /*1bac0*/  FMNMX.FTZ R13, R101, R13, !PT ;  /* 0x0000000d650d7209 */ /* 0x000fe20007810000 */
[-CC-:B------:R-:W-:Y:S01]  /*1bad0*/  FFMA.FTZ R99, R120, R10.reuse, -R135.reuse ;  /* 0x0000000a78637223 */ /* 0x180fe20000010887 */
[-CC-:B------:R-:W-:Y:S01]  /*1bae0*/  FFMA.FTZ R100, R124, R10.reuse, -R135.reuse ;  /* 0x0000000a7c647223 */ /* 0x180fe20000010887 */
[----:B------:R-:W-:Y:S01]  /*1baf0*/  FFMA.FTZ R128, R128, R10, -R135 ;  /* 0x0000000a80807223 */ /* 0x000fe20000010887 */
[----:B------:R-:W-:-:S02]  /*1bb00*/  FMNMX.FTZ R13, R102, R13, !PT ;  /* 0x0000000d660d7209 */ /* 0x000fc40007810000 */
[----:B------:R-:W2:Y:S02]  /*1bb10*/  MUFU.EX2 R158, R158 ;  /* 0x0000009e009e7308 */ /* 0x000ea40000000800 */
[----:B------:R-:W-:-:S04]  /*1bb20*/  FMNMX.FTZ R13, R105, R13, !PT ;  /* 0x0000000d690d7209 */ /* 0x000fc80007810000 */
[----:B------:R-:W-:Y:S02]  /*1bb30*/  FMNMX.FTZ R13, R106, R13, !PT ;  /* 0x0000000d6a0d7209 */ /* 0x000fe40007810000 */
[----:B------:R-:W-:Y:S02]  /*1bb40*/  MUFU.EX2 R152, R152 ;  /* 0x0000009800987308 */ /* 0x000fe40000000800 */
        /* <DEDUP_REMOVED lines=18> */
[----:B------:R-:W-:-:S05]  /*1bc70*/  FMNMX.FTZ R7, R132, R7, !PT ;  /* 0x0000000784077209 */ /* 0x000fca0007810000 */
[----:B------:R-:W3:Y:S01]  /*1bc80*/  SHFL.BFLY PT, R13, R7, 0x2, 0x1f ;  /* 0x0c401f00070d7f89 */ /* 0x000ee200000e0000 */
[----:B------:R-:W-:Y:S08]  /*1bc90*/  MUFU.EX2 R144, R144 ;  /* 0x0000009000907308 */ /* 0x000ff00000000800 */
[----:B------:R-:W-:Y:S08]  /*1bca0*/  MUFU.EX2 R91, R91 ;  /* 0x0000005b005b7308 */ /* 0x000ff00000000800 */
[----:B------:R-:W-:Y:S01]  /*1bcb0*/  MUFU.EX2 R146, R146 ;  /* 0x0000009200927308 */ /* 0x000fe20000000800 */
[----:B---3--:R-:W-:-:S07]  /*1bcc0*/  FMNMX.FTZ R4, R7, R13, !PT ;  /* 0x0000000d07047209 */ /* 0x008fce0007810000 */
[----:B------:R-:W-:Y:S01]  /*1bcd0*/  MUFU.EX2 R95, R95 ;  /* 0x0000005f005f7308 */ /* 0x000fe20000000800 */
[-CC-:B------:R-:W-:Y:S01]  /*1bce0*/  FFMA.FTZ R13, R121, R10.reuse, -R135.reuse ;  /* 0x0000000a790d7223 */ /* 0x180fe20000010887 */
[----:B------:R-:W3:Y:S06]  /*1bcf0*/  SHFL.BFLY PT, R7, R4, 0x1, 0x1f ;  /* 0x0c201f0004077f89 */ /* 0x000eec00000e0000 */
[----:B------:R-:W-:Y:S01]  /*1bd00*/  MUFU.EX2 R96, R96 ;  /* 0x0000006000607308 */ /* 0x000fe20000000800 */
[----:B------:R-:W-:Y:S02]  /*1bd10*/  WARPGROUP.DEPBAR.LE gsb0, 0x0 ;  /* 0x00008000000079c5 */ /* 0x000fe40000010000 */
[----:B------:R-:W-:Y:S01]  /*1bd20*/  WARPGROUP.ARRIVE ;  /* 0x00000000000079c5 */ /* 0x000fe20000000000 */
[-CC-:B------:R-:W-:Y:S01]  /*1bd30*/  FFMA.FTZ R141, R92, R10.reuse, -R135.reuse ;  /* 0x0000000a5c8d7223 */ /* 0x180fe20000010887 */
[-CC-:B------:R-:W-:Y:S01]  /*1bd40*/  FFMA.FTZ R92, R104, R10.reuse, -R135.reuse ;  /* 0x0000000a685c7223 */ /* 0x180fe20000010887 */
[-CC-:B------:R-:W-:Y:S01]  /*1bd50*/  FFMA.FTZ R140, R113, R10.reuse, -R135.reuse ;  /* 0x0000000a718c7223 */ /* 0x180fe20000010887 */
[-CC-:B------:R-:W-:Y:S01]  /*1bd60*/  FFMA.FTZ R142, R117, R10.reuse, -R135.reuse ;  /* 0x0000000a758e7223 */ /* 0x180fe20000010887 */
[----:B------:R-:W-:Y:S01]  /*1bd70*/  MUFU.EX2 R99, R99 ;  /* 0x0000006300637308 */ /* 0x000fe20000000800 */
[----:B------:R-:W-:-:S07]  /*1bd80*/  FFMA.FTZ R104, R125, R10, -R135 ;  /* 0x0000000a7d687223 */ /* 0x000fce0000010887 */
[----:B------:R-:W-:Y:S01]  /*1bd90*/  MUFU.EX2 R141, R141 ;  /* 0x0000008d008d7308 */ /* 0x000fe20000000800 */
[----:B---3--:R-:W-:-:S05]  /*1bda0*/  FMNMX.FTZ R4, R4, R7, !PT ;  /* 0x0000000704047209 */ /* 0x008fca0007810000 */
[CC--:B------:R-:W-:Y:S01]  /*1bdb0*/  FMUL.FTZ R107, R4.reuse, R10.reuse ;  /* 0x0000000a046b7220 */ /* 0x0c0fe20000410000 */
[----:B------:R-:W-:Y:S01]  /*1bdc0*/  FADD.FTZ R7, -R4, R12 ;  /* 0x0000000c04077221 */ /* 0x000fe20000010100 */
[----:B------:R-:W-:Y:S02]  /*1bdd0*/  MUFU.EX2 R92, R92 ;  /* 0x0000005c005c7308 */ /* 0x000fe40000000800 */
[-CC-:B------:R-:W-:Y:S01]  /*1bde0*/  FFMA.FTZ R157, R9, R10.reuse, -R107.reuse ;  /* 0x0000000a099d7223 */ /* 0x180fe2000001086b */
[----:B------:R-:W-:Y:S02]  /*1bdf0*/  IMAD.MOV.U32 R9, RZ, RZ, 0x40000040 ;  /* 0x40000040ff097424 */ /* 0x000fe400078e00ff */
[-C--:B------:R-:W-:Y:S01]  /*1be00*/  FMUL.FTZ R7, R7, R10.reuse ;  /* 0x0000000a07077220 */ /* 0x080fe20000410000 */
[-CC-:B------:R-:W-:Y:S01]  /*1be10*/  FFMA.FTZ R89, R89, R10.reuse, -R107.reuse ;  /* 0x0000000a59597223 */ /* 0x180fe2000001086b */
[-CC-:B------:R-:W-:Y:S01]  /*1be20*/  FFMA.FTZ R159, R90, R10.reuse, -R107.reuse ;  /* 0x0000000a5a9f7223 */ /* 0x180fe2000001086b */
[-CC-:B------:R-:W-:Y:S01]  /*1be30*/  FFMA.FTZ R90, R93, R10.reuse, -R107.reuse ;  /* 0x0000000a5d5a7223 */ /* 0x180fe2000001086b */
[----:B------:R-:W-:Y:S01]  /*1be40*/  R2UR UR7, R9 ;  /* 0x00000000090772ca */ /* 0x000fe200000e0000 */
[----:B------:R-:W-:Y:S01]  /*1be50*/  MUFU.EX2 R157, R157 ;  /* 0x0000009d009d7308 */ /* 0x000fe20000000800 */
[-CC-:B------:R-:W-:Y:S01]  /*1be60*/  FFMA.FTZ R153, R94, R10.reuse, -R107.reuse ;  /* 0x0000000a5e997223 */ /* 0x180fe2000001086b */
[-CC-:B------:R-:W-:Y:S01]  /*1be70*/  FFMA.FTZ R93, R97, R10.reuse, -R107.reuse ;  /* 0x0000000a615d7223 */ /* 0x180fe2000001086b */
[-CC-:B------:R-:W-:Y:S01]  /*1be80*/  FFMA.FTZ R149, R102, R10.reuse, -R107.reuse ;  /* 0x0000000a66957223 */ /* 0x180fe2000001086b */
[----:B0-----:R-:W-:Y:S01]  /*1be90*/  FFMA.FTZ R102, R88, R3, R156 ;  /* 0x0000000358667223 */ /* 0x001fe2000001009c */
[-CC-:B------:R-:W-:Y:S01]  /*1bea0*/  FFMA.FTZ R155, R98, R10.reuse, -R107.reuse ;  /* 0x0000000a629b7223 */ /* 0x180fe2000001086b */
[-CC-:B------:R-:W-:Y:S01]  /*1beb0*/  FFMA.FTZ R94, R101, R10.reuse, -R107.reuse ;  /* 0x0000000a655e7223 */ /* 0x180fe2000001086b */
[----:B------:R-:W-:Y:S01]  /*1bec0*/  @!P1 PRMT R9, RZ, 0x654, R8 ;  /* 0x00000654ff099816 */ /* 0x000fe20000000008 */
[----:B------:R-:W0:Y:S01]  /*1bed0*/  MUFU.EX2 R7, R7 ;  /* 0x0000000700077308 */ /* 0x000e220000000800 */
[----:B-1----:R-:W-:Y:S01]  /*1bee0*/  FADD.FTZ R3, R133, R102 ;  /* 0x0000006685037221 */ /* 0x002fe20000010000 */
[-CC-:B------:R-:W-:Y:S01]  /*1bef0*/  FFMA.FTZ R97, R105, R10.reuse, -R107.reuse ;  /* 0x0000000a69617223 */ /* 0x180fe2000001086b */
[-C--:B------:R-:W-:Y:S01]  /*1bf00*/  FFMA.FTZ R151, R106, R10.reuse, -R107 ;  /* 0x0000000a6a977223 */ /* 0x080fe2000001086b */
[----:B------:R-:W-:Y:S01]  /*1bf10*/  HGMMA.64x128x16.F32.BF16 R24, R136, gdesc[UR4].tnspB, R24, gsb0 ;  /* 0x41e0000488187df0 */ /* 0x000fe20008001818 */
[----:B--2---:R-:W-:Y:S01]  /*1bf20*/  FADD.FTZ R102, R158, R3 ;  /* 0x000000039e667221 */ /* 0x004fe20000010000 */
        /* <DEDUP_REMOVED lines=9> */
[----:B------:R-:W-:Y:S01]  /*1bfc0*/  FFMA.FTZ R131, R131, R10, -R107 ;  /* 0x0000000a83837223 */ /* 0x000fe2000001086b */
[----:B------:R-:W2:Y:S01]  /*1bfd0*/  MUFU.EX2 R159, R159 ;  /* 0x0000009f009f7308 */ /* 0x000ea20000000800 */
[----:B0-----:R-:W-:Y:S01]  /*1bfe0*/  FFMA.FTZ R0, R7, R0, R157 ;  /* 0x0000000007007223 */ /* 0x001fe2000001009d */
[----:B------:R-:W-:-:S02]  /*1bff0*/  F2FP.BF16.F32.PACK_AB R158, R141, R158 ;  /* 0x0000009e8d9e723e */ /* 0x000fc400000010ff */
[----:B------:R-:W-:-:S04]  /*1c000*/  F2FP.BF16.F32.PACK_AB R156, R133, R156 ;  /* 0x0000009c859c723e */ /* 0x000fc800000010ff */
[----:B------:R-:W0:Y:S01]  /*1c010*/  MUFU.EX2 R90, R90 ;  /* 0x0000005a005a7308 */ /* 0x000e220000000800 */
[C---:B-1----:R-:W-:Y:S01]  /*1c020*/  FADD.FTZ R0, R89.reuse, R0 ;  /* 0x0000000059007221 */ /* 0x042fe20000010000 */
[----:B------:R-:W-:-:S06]  /*1c030*/  F2FP.BF16.F32.PACK_AB R157, R89, R157 ;  /* 0x0000009d599d723e */ /* 0x000fcc00000010ff */
[----:B------:R-:W1:Y:S01]  /*1c040*/  MUFU.EX2 R153, R153 ;  /* 0x0000009900997308 */ /* 0x000e620000000800 */
[----:B--2---:R-:W-:-:S07]  /*1c050*/  FADD.FTZ R3, R159, R0 ;  /* 0x000000009f037221 */ /* 0x004fce0000010000 */
[----:B------:R-:W2:Y:S01]  /*1c060*/  MUFU.EX2 R93, R93 ;  /* 0x0000005d005d7308 */ /* 0x000ea20000000800 */
[----:B0-----:R-:W-:-:S07]  /*1c070*/  F2FP.BF16.F32.PACK_AB R159, R90, R159 ;  /* 0x0000009f5a9f723e */ /* 0x001fce00000010ff */
[----:B------:R-:W0:Y:S08]  /*1c080*/  MUFU.EX2 R155, R155 ;  /* 0x0000009b009b7308 */ /* 0x000e300000000800 */
[----:B------:R-:W3:Y:S08]  /*1c090*/  MUFU.EX2 R94, R94 ;  /* 0x0000005e005e7308 */ /* 0x000ef00000000800 */
[----:B------:R-:W4:Y:S08]  /*1c0a0*/  MUFU.EX2 R149, R149 ;  /* 0x0000009500957308 */ /* 0x000f300000000800 */
[----:B------:R-:W5:Y:S08]  /*1c0b0*/  MUFU.EX2 R97, R97 ;  /* 0x0000006100617308 */ /* 0x000f700000000800 */
[----:B------:R-:W5:Y:S08]  /*1c0c0*/  MUFU.EX2 R151, R151 ;  /* 0x0000009700977308 */ /* 0x000f700000000800 */
[----:B------:R-:W5:Y:S08]  /*1c0d0*/  MUFU.EX2 R98, R98 ;  /* 0x0000006200627308 */ /* 0x000f700000000800 */
        /* <DEDUP_REMOVED lines=8> */
[----:B------:R1:W-:Y:S05]  /*1c160*/  @!P1 SYNCS.ARRIVE.TRANS64.RED.A1T0 RZ, [R9+URZ], RZ ;  /* 0x000000ff09ff99a7 */ /* 0x0003ea000810043f */
[----:B------:R-:W-:Y:S01]  /*1c170*/  MUFU.EX2 R13, R13 ;  /* 0x0000000d000d7308 */ /* 0x000fe20000000800 */
[----:B-1----:R-:W-:Y:S01]  /*1c180*/  FADD.FTZ R9, R141, R102 ;  /* 0x000000668d097221 */ /* 0x002fe20000010000 */
[----:B------:R1:W-:Y:S03]  /*1c190*/  @!P1 SYNCS.ARRIVE.TRANS64.RED.A1T0 RZ, [R20+URZ], RZ ;  /* 0x000000ff14ff99a7 */ /* 0x0003e6000810043f */
[----:B------:R-:W-:Y:S01]  /*1c1a0*/  FADD.FTZ R15, R152, R9 ;  /* 0x00000009980f7221 */ /* 0x000fe20000010000 */
[----:B------:R-:W-:-:S02]  /*1c1b0*/  FFMA.FTZ R9, R123, R10, -R107 ;  /* 0x0000000a7b097223 */ /* 0x000fc4000001086b */
[----:B------:R-:W-:Y:S01]  /*1c1c0*/  MUFU.EX2 R129, R129 ;  /* 0x0000008100817308 */ /* 0x000fe20000000800 */
[C---:B------:R-:W-:Y:S01]  /*1c1d0*/  F2FP.BF16.F32.PACK_AB R152, R134.reuse, R152 ;  /* 0x000000988698723e */ /* 0x040fe200000010ff */
[----:B------:R-:W-:Y:S01]  /*1c1e0*/  FADD.FTZ R15, R134, R15 ;  /* 0x0000000f860f7221 */ /* 0x000fe20000010000 */
[----:B-1----:R-:W-:Y:S01]  /*1c1f0*/  FADD.FTZ R20, R90, R3 ;  /* 0x000000035a147221 */ /* 0x002fe20000010000 */
[-C--:B------:R-:W-:Y:S02]  /*1c200*/  FFMA.FTZ R3, R122, R10.reuse, -R107 ;  /* 0x0000000a7a037223 */ /* 0x080fe4000001086b */
[----:B------:R-:W-:Y:S01]  /*1c210*/  FADD.FTZ R102, R154, R15 ;  /* 0x0000000f9a667221 */ /* 0x000fe20000010000 */
[----:B------:R-:W-:Y:S01]  /*1c220*/  FADD.FTZ R20, R153, R20 ;  /* 0x0000001499147221 */ /* 0x000fe20000010000 */
[----:B--2---:R-:W-:Y:S01]  /*1c230*/  F2FP.BF16.F32.PACK_AB R153, R93, R153 ;  /* 0x000000995d99723e */ /* 0x004fe200000010ff */
[----:B------:R-:W-:Y:S01]  /*1c240*/  MUFU.EX2 R9, R9 ;  /* 0x0000000900097308 */ /* 0x000fe20000000800 */
[----:B------:R-:W-:Y:S01]  /*1c250*/  FADD.FTZ R105, R21, R102 ;  /* 0x0000006615697221 */ /* 0x000fe20000010000 */
[----:B------:R-:W-:Y:S01]  /*1c260*/  FADD.FTZ R20, R93, R20 ;  /* 0x000000145d147221 */ /* 0x000fe20000010000 */
[----:B------:R-:W-:Y:S01]  /*1c270*/  FFMA.FTZ R15, R127, R10, -R107 ;  /* 0x0000000a7f0f7223 */ /* 0x000fe2000001086b */
[----:B------:R-:W-:Y:S01]  /*1c280*/  F2FP.BF16.F32.PACK_AB R154, R21, R154 ;  /* 0x0000009a159a723e */ /* 0x000fe200000010ff */
[----:B------:R-:W-:Y:S01]  /*1c290*/  FADD.FTZ R105, R148, R105 ;  /* 0x0000006994697221 */ /* 0x000fe20000010000 */
[----:B0-----:R-:W-:Y:S01]  /*1c2a0*/  FADD.FTZ R101, R155, R20 ;  /* 0x000000149b657221 */ /* 0x001fe20000010000 */
[----:B------:R-:W-:Y:S01]  /*1c2b0*/  FFMA.FTZ R107, R132, R10, -R107 ;  /* 0x0000000a846b7223 */ /* 0x000fe2000001086b */
[----:B------:R-:W0:Y:S01]  /*1c2c0*/  MUFU.EX2 R3, R3 ;  /* 0x0000000300037308 */ /* 0x000e220000000800 */
[----:B------:R-:W-:Y:S01]  /*1c2d0*/  FADD.FTZ R105, R92, R105 ;  /* 0x000000695c697221 */ /* 0x000fe20000010000 */
[C---:B---3--:R-:W-:Y:S01]  /*1c2e0*/  FADD.FTZ R20, R94.reuse, R101 ;  /* 0x000000655e147221 */ /* 0x048fe20000010000 */
[----:B------:R-:W-:-:S02]  /*1c2f0*/  F2FP.BF16.F32.PACK_AB R155, R94, R155 ;  /* 0x0000009b5e9b723e */ /* 0x000fc400000010ff */
[----:B------:R-:W-:Y:S01]  /*1c300*/  FADD.FTZ R102, R150, R105 ;  /* 0x0000006996667221 */ /* 0x000fe20000010000 */
[----:B----4-:R-:W-:Y:S01]  /*1c310*/  FADD.FTZ R20, R149, R20 ;  /* 0x0000001495147221 */ /* 0x010fe20000010000 */
[----:B------:R-:W-:Y:S01]  /*1c320*/  F2FP.BF16.F32.PACK_AB R148, R92, R148 ;  /* 0x000000945c94723e */ /* 0x000fe200000010ff */
[----:B------:R-:W-:Y:S01]  /*1c330*/  MUFU.EX2 R15, R15 ;  /* 0x0000000f000f7308 */ /* 0x000fe20000000800 */
[----:B------:R-:W-:Y:S01]  /*1c340*/  FADD.FTZ R101, R103, R102 ;  /* 0x0000006667657221 */ /* 0x000fe20000010000 */
[C---:B-----5:R-:W-:Y:S01]  /*1c350*/  FADD.FTZ R20, R97.reuse, R20 ;  /* 0x0000001461147221 */ /* 0x060fe20000010000 */
[----:B------:R-:W-:Y:S02]  /*1c360*/  F2FP.BF16.F32.PACK_AB R149, R97, R149 ;  /* 0x000000956195723e */ /* 0x000fe400000010ff */
[----:B------:R-:W-:Y:S01]  /*1c370*/  FADD.FTZ R90, R144, R101 ;  /* 0x00000065905a7221 */ /* 0x000fe20000010000 */
[----:B------:R-:W-:Y:S01]  /*1c380*/  FADD.FTZ R89, R151, R20 ;  /* 0x0000001497597221 */ /* 0x000fe20000010000 */
[----:B------:R-:W-:Y:S01]  /*1c390*/  F2FP.BF16.F32.PACK_AB R150, R103, R150 ;  /* 0x000000966796723e */ /* 0x000fe200000010ff */
[----:B------:R-:W1:Y:S01]  /*1c3a0*/  MUFU.EX2 R100, R100 ;  /* 0x0000006400647308 */ /* 0x000e620000000800 */
[----:B------:R-:W-:Y:S01]  /*1c3b0*/  FADD.FTZ R93, R91, R90 ;  /* 0x0000005a5b5d7221 */ /* 0x000fe20000010000 */
[----:B------:R-:W-:Y:S01]  /*1c3c0*/  FADD.FTZ R20, R98, R89 ;  /* 0x0000005962147221 */ /* 0x000fe20000010000 */
[----:B0-----:R-:W-:-:S02]  /*1c3d0*/  F2FP.BF16.F32.PACK_AB R141, R9, R3 ;  /* 0x00000003098d723e */ /* 0x001fc400000010ff */
[----:B------:R-:W-:Y:S01]  /*1c3e0*/  FADD.FTZ R90, R146, R93 ;  /* 0x0000005d925a7221 */ /* 0x000fe20000010000 */
[----:B------:R-:W-:Y:S01]  /*1c3f0*/  FADD.FTZ R89, R145, R20 ;  /* 0x0000001491597221 */ /* 0x000fe20000010000 */
[----:B------:R-:W-:Y:S01]  /*1c400*/  F2FP.BF16.F32.PACK_AB R145, R8, R145 ;  /* 0x000000910891723e */ /* 0x000fe200000010ff */
[----:B------:R-:W-:Y:S01]  /*1c410*/  MUFU.EX2 R130, R130 ;  /* 0x0000008200827308 */ /* 0x000fe20000000800 */
[----:B------:R-:W-:Y:S01]  /*1c420*/  F2FP.BF16.F32.PACK_AB R151, R98, R151 ;  /* 0x000000976297723e */ /* 0x000fe200000010ff */
[----:B------:R-:W-:Y:S01]  /*1c430*/  FADD.FTZ R20, R8, R89 ;  /* 0x0000005908147221 */ /* 0x000fe20000010000 */
[----:B------:R-:W-:Y:S01]  /*1c440*/  FADD.FTZ R89, R95, R90 ;  /* 0x0000005a5f597221 */ /* 0x000fe20000010000 */
[----:B------:R-:W-:Y:S01]  /*1c450*/  VIADD R8, R14, 0xffffffff ;  /* 0xffffffff0e087836 */ /* 0x000fe20000000000 */
[----:B------:R-:W-:Y:S01]  /*1c460*/  F2FP.BF16.F32.PACK_AB R144, R91, R144 ;  /* 0x000000905b90723e */ /* 0x000fe200000010ff */
[----:B------:R-:W-:Y:S01]  /*1c470*/  FADD.FTZ R21, R147, R20 ;  /* 0x0000001493157221 */ /* 0x000fe20000010000 */
[----:B------:R-:W-:Y:S01]  /*1c480*/  FADD.FTZ R89, R140, R89 ;  /* 0x000000598c597221 */ /* 0x000fe20000010000 */
[----:B------:R-:W0:Y:S01]  /*1c490*/  MUFU.EX2 R104, R104 ;  /* 0x0000006800687308 */ /* 0x000e220000000800 */
[C---:B------:R-:W-:Y:S01]  /*1c4a0*/  F2FP.BF16.F32.PACK_AB R147, R0.reuse, R147 ;  /* 0x000000930093723e */ /* 0x040fe200000010ff */
[----:B------:R-:W-:Y:S01]  /*1c4b0*/  FADD.FTZ R20, R0, R21 ;  /* 0x0000001500147221 */ /* 0x000fe20000010000 */
[----:B------:R-:W-:Y:S01]  /*1c4c0*/  FADD.FTZ R89, R96, R89 ;  /* 0x0000005960597221 */ /* 0x000fe20000010000 */
[----:B-1----:R-:W-:Y:S01]  /*1c4d0*/  F2FP.BF16.F32.PACK_AB R136, R100, R13 ;  /* 0x0000000d6488723e */ /* 0x002fe200000010ff */
[----:B------:R-:W-:-:S02]  /*1c4e0*/  IMAD.MOV.U32 R14, RZ, RZ, R8 ;  /* 0x000000ffff0e7224 */ /* 0x000fc400078e0008 */
[----:B------:R-:W-:Y:S01]  /*1c4f0*/  FADD.FTZ R20, R3, R20 ;  /* 0x0000001403147221 */ /* 0x000fe20000010000 */
[----:B------:R-:W-:Y:S01]  /*1c500*/  FADD.FTZ R90, R142, R89 ;  /* 0x000000598e5a7221 */ /* 0x000fe20000010000 */
[----:B------:R-:W1:Y:S01]  /*1c510*/  MUFU.EX2 R131, R131 ;  /* 0x0000008300837308 */ /* 0x000e620000000800 */
[----:B------:R-:W-:Y:S01]  /*1c520*/  F2FP.BF16.F32.PACK_AB R146, R95, R146 ;  /* 0x000000925f92723e */ /* 0x000fe200000010ff */
[----:B------:R-:W-:Y:S01]  /*1c530*/  FADD.FTZ R20, R9, R20 ;  /* 0x0000001409147221 */ /* 0x000fe20000010000 */
[----:B------:R-:W-:Y:S01]  /*1c540*/  FADD.FTZ R90, R99, R90 ;  /* 0x0000005a635a7221 */ /* 0x000fe20000010000 */
[----:B------:R-:W-:Y:S02]  /*1c550*/  F2FP.BF16.F32.PACK_AB R140, R96, R140 ;  /* 0x0000008c608c723e */ /* 0x000fe400000010ff */
[----:B------:R-:W-:Y:S01]  /*1c560*/  FADD.FTZ R20, R143, R20 ;  /* 0x000000148f147221 */ /* 0x000fe20000010000 */
[----:B------:R-:W-:Y:S01]  /*1c570*/  FADD.FTZ R21, R13, R90 ;  /* 0x0000005a0d157221 */ /* 0x000fe20000010000 */
[----:B------:R-:W2:Y:S01]  /*1c580*/  MUFU.EX2 R12, R128 ;  /* 0x00000080000c7308 */ /* 0x000ea20000000800 */
[----:B------:R-:W-:Y:S01]  /*1c590*/  F2FP.BF16.F32.PACK_AB R142, R99, R142 ;  /* 0x0000008e638e723e */ /* 0x000fe200000010ff */
[C---:B------:R-:W-:Y:S01]  /*1c5a0*/  FADD.FTZ R20, R15.reuse, R20 ;  /* 0x000000140f147221 */ /* 0x040fe20000010000 */
[----:B------:R-:W-:Y:S01]  /*1c5b0*/  FADD.FTZ R21, R100, R21 ;  /* 0x0000001564157221 */ /* 0x000fe20000010000 */
[----:B------:R-:W-:Y:S01]  /*1c5c0*/  F2FP.BF16.F32.PACK_AB R143, R15, R143 ;  /* 0x0000008f0f8f723e */ /* 0x000fe200000010ff */
[----:B------:R-:W-:-:S02]  /*1c5d0*/  IMAD.MOV.U32 R13, RZ, RZ, R5 ;  /* 0x000000ffff0d7224 */ /* 0x000fc400078e0005 */
[----:B------:R-:W-:Y:S01]  /*1c5e0*/  FADD.FTZ R3, R129, R20 ;  /* 0x0000001481037221 */ /* 0x000fe20000010000 */
[----:B0-----:R-:W-:Y:S01]  /*1c5f0*/  FADD.FTZ R21, R104, R21 ;  /* 0x0000001568157221 */ /* 0x001fe20000010000 */
[----:B------:R-:W0:Y:S01]  /*1c600*/  MUFU.EX2 R107, R107 ;  /* 0x0000006b006b7308 */ /* 0x000e220000000800 */
[C---:B------:R-:W-:Y:S01]  /*1c610*/  F2FP.BF16.F32.PACK_AB R137, R130.reuse, R129 ;  /* 0x000000818289723e */ /* 0x040fe200000010ff */
[----:B------:R-:W-:-:S04]  /*1c620*/  FADD.FTZ R0, R130, R3 ;  /* 0x0000000382007221 */ /* 0x000fc80000010000 */
[----:B-1----:R-:W-:Y:S01]  /*1c630*/  FADD.FTZ R0, R131, R0 ;  /* 0x0000000083007221 */ /* 0x002fe20000010000 */
[C---:B--2---:R-:W-:Y:S01]  /*1c640*/  FADD.FTZ R3, R12.reuse, R21 ;  /* 0x000000150c037221 */ /* 0x044fe20000010000 */
[----:B------:R-:W-:Y:S01]  /*1c650*/  F2FP.BF16.F32.PACK_AB R138, R12, R104 ;  /* 0x000000680c8a723e */ /* 0x000fe200000010ff */
[----:B------:R-:W-:Y:S02]  /*1c660*/  IMAD.MOV.U32 R12, RZ, RZ, R4 ;  /* 0x000000ffff0c7224 */ /* 0x000fe400078e0004 */
[C---:B0-----:R-:W-:Y:S01]  /*1c670*/  FADD.FTZ R0, R107.reuse, R0 ;  /* 0x000000006b007221 */ /* 0x041fe20000010000 */
[----:B------:R-:W-:Y:S01]  /*1c680*/  F2FP.BF16.F32.PACK_AB R139, R107, R131 ;  /* 0x000000836b8b723e */ /* 0x000fe200000010ff */
[----:B------:R-:W-:Y:S06]  /*1c690*/  @P2 BRA `(.L_x_1689) ;  /* 0xffffffd800d42947 */ /* 0x000fec000383ffff */
[----:B------:R-:W-:Y:S05]  /*1c6a0*/  BSYNC B1 ;  /* 0x0000000000017941 */ /* 0x000fea0003800000 */
.L_x_1678:
[----:B------:R-:W-:Y:S05]  /*1c6b0*/  BSYNC B0 ;  /* 0x0000000000007941 */ /* 0x000fea0003800000 */
.L_x_1677:
[----:B------:R-:W-:Y:S01]  /*1c6c0*/  ISETP.GE.AND P2, PT, R8, R180, PT ;  /* 0x000000b40800720c */ /* 0x000fe20003f46270 */
[----:B------:R-:W-:-:S12]  /*1c6d0*/  BSSY B0, `(.L_x_1690) ;  /* 0x0000381000007945 */ /* 0x000fd80003800000 */
[----:B------:R-:W-:Y:S05]  /*1c6e0*/  @!P2 BRA `(.L_x_1691) ;  /* 0x0000003400fca947 */ /* 0x000fea0003800000 */
[----:B------:R-:W-:Y:S02]  /*1c6f0*/  IMAD.MOV.U32 R9, RZ, RZ, R4 ;  /* 0x000000ffff097224 */ /* 0x000fe400078e0004 */
[----:B------:R-:W-:Y:S02]  /*1c700*/  IMAD.MOV.U32 R12, RZ, RZ, R5 ;  /* 0x000000ffff0c7224 */ /* 0x000fe400078e0005 */
[----:B------:R-:W-:Y:S02]  /*1c710*/  IMAD.MOV.U32 R205, RZ, RZ, R23 ;  /* 0x000000ffffcd7224 */ /* 0x000fe400078e0017 */
[----:B------:R-:W-:-:S07]  /*1c720*/  IMAD.MOV.U32 R207, RZ, RZ, R22 ;  /* 0x000000ffffcf7224 */ /* 0x000fce00078e0016 */
.L_x_1710:
        /* <DEDUP_REMOVED lines=8> */
.L_x_1692:
[----:B------:R-:W-:Y:S01]  /*1c7b0*/  IMAD R4, R22, 0x8, R2 ;  /* 0x0000000816047824 */ /* 0x000fe200078e0202 */
[----:B------:R-:W-:-:S04]  /*1c7c0*/  SHF.L.U32 R5, R23, 0x1f, RZ ;  /* 0x0000001f17057819 */ /* 0x000fc800000006ff */
[----:B------:R0:W1:Y:S01]  /*1c7d0*/  SYNCS.PHASECHK.TRANS64.TRYWAIT P2, [R4+URZ+0x2a830], R5 ;  /* 0x02a83005040075a7 */ /* 0x000062000804017f */
[----:B------:R-:W-:Y:S05]  /*1c7e0*/  @!P0 BRA `(.L_x_1693) ;  /* 0x0000000000048947 */ /* 0x000fea0003800000 */
[----:B------:R-:W-:Y:S01]  /*1c7f0*/  BPT.TRAP 0x1 ;  /* 0x000000040000795c */ /* 0x000fe20000300000 */
.L_x_1693:
[----:B------:R-:W-:Y:S01]  /*1c800*/  IMAD R90, R22, 0x900, R6 ;  /* 0x00000900165a7824 */ /* 0x000fe200078e0206 */
[----:B------:R-:W-:Y:S03]  /*1c810*/  BSSY B1, `(.L_x_1694) ;  /* 0x0000006000017945 */ /* 0x000fe60003800000 */
[C---:B------:R-:W-:Y:S02]  /*1c820*/  VIADD R10, R90.reuse, 0x2 ;  /* 0x000000025a0a7836 */ /* 0x040fe40000000000 */
[----:B------:R-:W-:Y:S01]  /*1c830*/  VIADD R14, R90, 0x4 ;  /* 0x000000045a0e7836 */ /* 0x000fe20000000000 */
[----:B-1----:R-:W-:Y:S06]  /*1c840*/  @P2 BRA `(.L_x_1695) ;  /* 0x0000000000082947 */ /* 0x002fec0003800000 */
[----:B------:R-:W1:Y:S02]  /*1c850*/  SYNCS.PHASECHK.TRANS64.TRYWAIT P2, [R4+URZ+0x2a830], R5 ;  /* 0x02a83005040075a7 */ /* 0x000e64000804017f */
[----:B-1----:R-:W-:Y:S05]  /*1c860*/  @!P2 BRA `(.L_x_1696) ;  /* 0x0000010c0050a947 */ /* 0x002fea0003800000 */
.L_x_1695:
[----:B------:R-:W-:Y:S05]  /*1c870*/  BSYNC B1 ;  /* 0x0000000000017941 */ /* 0x000fea0003800000 */
.L_x_1694:
        /* <DEDUP_REMOVED lines=68> */
[----:B------:R-:W-:Y:S01]  /*1ccc0*/  VIADD R90, R90, 0x606 ;  /* 0x000006065a5a7836 */ /* 0x000fe20000000000 */
[----:B------:R-:W3:Y:S01]  /*1ccd0*/  LDL.64 R4, [R1+0x20] ;  /* 0x0000200001047983 */ /* 0x000ee20000100a00 */
[----:B------:R-:W-:-:S02]  /*1cce0*/  IMAD.MOV.U32 R89, RZ, RZ, 0x40000040 ;  /* 0x40000040ff597424 */ /* 0x000fc400078e00ff */
[----:B------:R-:W-:Y:S01]  /*1ccf0*/  IMAD.MOV.U32 R91, RZ, RZ, 0x40000040 ;  /* 0x40000040ff5b7424 */ /* 0x000fe200078e00ff */
[----:B------:R-:W-:Y:S01]  /*1cd00*/  R2UR UR42, R88 ;  /* 0x00000000582a72ca */ /* 0x000fe200000e0000 */
[----:B------:R-:W-:Y:S01]  /*1cd10*/  IMAD.MOV.U32 R21, RZ, RZ, 0x40000040 ;  /* 0x40000040ff157424 */ /* 0x000fe200078e00ff */
[----:B------:R-:W-:Y:S02]  /*1cd20*/  R2UR UR43, R89 ;  /* 0x00000000592b72ca */ /* 0x000fe400000e0000 */
[----:B------:R-:W-:Y:S02]  /*1cd30*/  R2UR UR38, R90 ;  /* 0x000000005a2672ca */ /* 0x000fe400000e0000 */
[----:B------:R-:W-:Y:S02]  /*1cd40*/  R2UR UR39, R91 ;  /* 0x000000005b2772ca */ /* 0x000fe400000e0000 */
[----:B------:R-:W-:-:S06]  /*1cd50*/  WARPGROUP.ARRIVE ;  /* 0x00000000000079c5 */ /* 0x000fcc0000000000 */
[----:B------:R-:W-:Y:S03]  /*1cd60*/  HGMMA.64x96x16.F32.BF16 R88, gdesc[UR52], RZ, !UPT, gsb0 ;  /* 0x01600000345879f0 */ /* 0x000fe6000c0018ff */
[----:B------:R-:W-:Y:S02]  /*1cd70*/  WARPGROUP.DEPBAR.LE gsb0, 0x0 ;  /* 0x00008000000079c5 */ /* 0x000fe40000010000 */
[----:B------:R-:W-:-:S06]  /*1cd80*/  WARPGROUP.ARRIVE ;  /* 0x00000000000079c5 */ /* 0x000fcc0000000000 */
[----:B------:R-:W-:Y:S03]  /*1cd90*/  HGMMA.64x96x16.F32.BF16 R88, gdesc[UR48], R88, gsb0 ;  /* 0x01600000305879f0 */ /* 0x000fe60008001858 */
[----:B------:R-:W-:Y:S02]  /*1cda0*/  WARPGROUP.DEPBAR.LE gsb0, 0x0 ;  /* 0x00008000000079c5 */ /* 0x000fe40000010000 */
[----:B------:R-:W-:Y:S01]  /*1cdb0*/  WARPGROUP.ARRIVE ;  /* 0x00000000000079c5 */ /* 0x000fe20000000000 */
[----:B-----5:R-:W-:Y:S02]  /*1cdc0*/  R2UR UR32, R14 ;  /* 0x000000000e2072ca */ /* 0x020fe400000e0000 */
[----:B------:R-:W-:-:S13]  /*1cdd0*/  R2UR UR33, R15 ;  /* 0x000000000f2172ca */ /* 0x000fda00000e0000 */
        /* <DEDUP_REMOVED lines=43> */
[----:B------:R-:W-:Y:S01]  /*1d090*/  HGMMA.64x96x16.F32.BF16 R88, gdesc[UR36], R88, gsb0 ;  /* 0x01600000245879f0 */ /* 0x000fe20008001858 */
        /* <DEDUP_REMOVED lines=33> */
[----:B------:R-:W-:Y:S05]  /*1d2b0*/  @!P0 BRA `(.L_x_1697) ;  /* 0x0000000000048947 */ /* 0x000fea0003800000 */
[----:B------:R-:W-:Y:S01]  /*1d2c0*/  BPT.TRAP 0x1 ;  /* 0x000000040000795c */ /* 0x000fe20000300000 */
.L_x_1697:
[----:B------:R-:W-:Y:S01]  /*1d2d0*/  SHF.L.U32 R4, R205, 0x1f, RZ ;  /* 0x0000001fcd047819 */ /* 0x000fe200000006ff */
[----:B------:R-:W-:-:S04]  /*1d2e0*/  IMAD R14, R207, 0x8, R2 ;  /* 0x00000008cf0e7824 */ /* 0x000fc800078e0202 */
[----:B------:R0:W1:Y:S01]  /*1d2f0*/  SYNCS.PHASECHK.TRANS64.TRYWAIT P2, [R14+URZ+0x2a850], R4 ;  /* 0x02a850040e0075a7 */ /* 0x000062000804017f */
[----:B------:R-:W-:Y:S05]  /*1d300*/  @!P0 BRA `(.L_x_1698) ;  /* 0x0000000000048947 */ /* 0x000fea0003800000 */
[----:B------:R-:W-:Y:S01]  /*1d310*/  BPT.TRAP 0x1 ;  /* 0x000000040000795c */ /* 0x000fe20000300000 */
.L_x_1698:
[----:B------:R-:W-:Y:S04]  /*1d320*/  BSSY B1, `(.L_x_1699) ;  /* 0x0000004000017945 */ /* 0x000fe80003800000 */
[----:B-1----:R-:W-:Y:S05]  /*1d330*/  @P2 BRA `(.L_x_1700) ;  /* 0x0000000000082947 */ /* 0x002fea0003800000 */
[----:B------:R-:W1:Y:S02]  /*1d340*/  SYNCS.PHASECHK.TRANS64.TRYWAIT P2, [R14+URZ+0x2a850], R4 ;  /* 0x02a850040e0075a7 */ /* 0x000e64000804017f */
[----:B-1----:R-:W-:Y:S05]  /*1d350*/  @!P2 BRA `(.L_x_1701) ;  /* 0x0000010000a8a947 */ /* 0x002fea0003800000 */
.L_x_1700:
[----:B------:R-:W-:Y:S05]  /*1d360*/  BSYNC B1 ;  /* 0x0000000000017941 */ /* 0x000fea0003800000 */
.L_x_1699:
[----:B01----:R-:W-:Y:S01]  /*1d370*/  VIADD R4, R2, 0x400 ;  /* 0x0000040002047836 */ /* 0x003fe20000000000 */
[----:B------:R-:W2:Y:S01]  /*1d380*/  LDL R7, [R1+0x38] ;  /* 0x0000380001077983 */ /* 0x000ea20000100800 */
[----:B------:R-:W-:Y:S01]  /*1d390*/  IMAD.MOV.U32 R5, RZ, RZ, 0x40000040 ;  /* 0x40000040ff057424 */ /* 0x000fe200078e00ff */
[----:B------:R-:W-:Y:S01]  /*1d3a0*/  WARPGROUP.ARRIVE ;  /* 0x00000000000079c5 */ /* 0x000fe20000000000 */
[----:B------:R-:W-:Y:S01]  /*1d3b0*/  IMAD.MOV.U32 R11, RZ, RZ, 0x40000040 ;  /* 0x40000040ff0b7424 */ /* 0x000fe200078e00ff */
[----:B------:R-:W-:Y:S01]  /*1d3c0*/  SHF.R.U32.HI R4, RZ, 0x4, R4 ;  /* 0x00000004ff047819 */ /* 0x000fe20000011604 */
[----:B------:R-:W-:Y:S01]  /*1d3d0*/  FMUL.FTZ R15, R91, UR58 ;  /* 0x0000003a5b0f7c20 */ /* 0x000fe20008410000 */
[----:B------:R-:W-:Y:S01]  /*1d3e0*/  R2UR UR7, R5 ;  /* 0x00000000050772ca */ /* 0x000fe200000e0000 */
[----:B------:R-:W-:Y:S01]  /*1d3f0*/  IMAD.MOV.U32 R5, RZ, RZ, 0x40000040 ;  /* 0x40000040ff057424 */ /* 0x000fe200078e00ff */
[----:B------:R-:W-:Y:S01]  /*1d400*/  LOP3.LUT R4, R4, 0x3fff, RZ, 0xc0, !PT ;  /* 0x00003fff04047812 */ /* 0x000fe200078ec0ff */
[----:B------:R-:W-:Y:S01]  /*1d410*/  FMUL.FTZ R91, R93, UR58 ;  /* 0x0000003a5d5b7c20 */ /* 0x000fe20008410000 */
[----:B------:R-:W-:Y:S01]  /*1d420*/  ISETP.NE.AND P2, PT, R211, 0x1, PT ;  /* 0x00000001d300780c */ /* 0x000fe20003f45270 */
[----:B------:R-:W-:Y:S01]  /*1d430*/  FMUL.FTZ R93, R99, UR58 ;  /* 0x0000003a635d7c20 */ /* 0x000fe20008410000 */
[----:B------:R-:W-:Y:S01]  /*1d440*/  LOP3.LUT R4, R4, 0x3000000, RZ, 0xfc, !PT ;  /* 0x0300000004047812 */ /* 0x000fe200078efcff */
[----:B------:R-:W-:Y:S01]  /*1d450*/  FMUL.FTZ R99, R107, UR58 ;  /* 0x0000003a6b637c20 */ /* 0x000fe20008410000 */
[----:B------:R-:W-:Y:S01]  /*1d460*/  FMUL.FTZ R107, R115, UR58 ;  /* 0x0000003a736b7c20 */ /* 0x000fe20008410000 */
[----:B------:R-:W-:Y:S01]  /*1d470*/  FMUL.FTZ R115, R121, UR58 ;  /* 0x0000003a79737c20 */ /* 0x000fe20008410000 */
[----:B------:R-:W-:Y:S01]  /*1d480*/  FMUL.FTZ R121, R125, UR58 ;  /* 0x0000003a7d797c20 */ /* 0x000fe20008410000 */
[----:B------:R-:W-:-:S02]  /*1d490*/  IMAD R4, R207, 0x600, R4 ;  /* 0x00000600cf047824 */ /* 0x000fc400078e0204 */
[----:B------:R-:W-:Y:S01]  /*1d4a0*/  FMUL.FTZ R125, R129, UR58 ;  /* 0x0000003a817d7c20 */ /* 0x000fe20008410000 */
[----:B------:R-:W-:Y:S02]  /*1d4b0*/  IMAD.IADD R129, R181, 0x1, R178 ;  /* 0x00000001b5817824 */ /* 0x000fe400078e02b2 */
        /* <DEDUP_REMOVED lines=23> */
[----:B------:R-:W-:Y:S01]  /*1d630*/  FMUL.FTZ R112, R119, UR58 ;  /* 0x0000003a77707c20 */ /* 0x000fe20008410000 */
[----:B------:R-:W-:Y:S01]  /*1d640*/  FMUL.FTZ R123, R131, UR58 ;  /* 0x0000003a837b7c20 */ /* 0x000fe20008410000 */
[----:B------:R-:W-:Y:S01]  /*1d650*/  FMUL.FTZ R119, R127, UR58 ;  /* 0x0000003a7f777c20 */ /* 0x000fe20008410000 */
[----:B------:R-:W-:Y:S01]  /*1d660*/  IMAD R131, R8, -0x60, RZ ;  /* 0xffffffa008837824 */ /* 0x000fe200078e02ff */
[----:B------:R-:W0:Y:S01]  /*1d670*/  MUFU.TANH R20, R20 ;  /* 0x0000001400147308 */ /* 0x000e220000002400 */
[----:B------:R-:W-:Y:S02]  /*1d680*/  ULDC UR5, c[0x0][0x9e0] ;  /* 0x0002780000057ab9 */ /* 0x000fe40000000800 */
[----:B------:R-:W-:-:S05]  /*1d690*/  IMAD.IADD R127, R131, 0x1, -R174 ;  /* 0x00000001837f7824 */ /* 0x000fca00078e0aae */
        /* <DEDUP_REMOVED lines=23> */
[----:B------:R-:W-:-:S03]  /*1d810*/  IMAD.MOV.U32 R11, RZ, RZ, 0x40000040 ;  /* 0x40000040ff0b7424 */ /* 0x000fc600078e00ff */
        /* <DEDUP_REMOVED lines=19> */
[----:B------:R-:W2:Y:S08]  /*1d950*/  MUFU.TANH R7, R7 ;  /* 0x0000000700077308 */ /* 0x000eb00000002400 */
[----:B------:R-:W0:Y:S08]  /*1d960*/  MUFU.TANH R90, R90 ;  /* 0x0000005a005a7308 */ /* 0x000e300000002400 */
[----:B------:R-:W0:Y:S01]  /*1d970*/  MUFU.TANH R92, R92 ;  /* 0x0000005c005c7308 */ /* 0x000e220000002400 */
[----:B------:R-:W-:-:S02]  /*1d980*/  WARPGROUP.DEPBAR.LE gsb0, 0x0 ;  /* 0x00008000000079c5 */ /* 0x000fc40000010000 */
[----:B------:R-:W-:-:S05]  /*1d990*/  WARPGROUP.ARRIVE ;  /* 0x00000000000079c5 */ /* 0x000fca0000000000 */
[----:B------:R-:W0:Y:S01]  /*1d9a0*/  MUFU.TANH R98, R98 ;  /* 0x0000006200627308 */ /* 0x000e220000002400 */
[----:B------:R-:W-:Y:S01]  /*1d9b0*/  HGMMA.64x128x16.F32.BF16 R24, R148, gdesc[UR4].tnspB, R24, gsb0 ;  /* 0x41e0000494187df0 */ /* 0x000fe20008001818 */
[----:B------:R-:W-:Y:S01]  /*1d9c0*/  R2UR UR6, R10 ;  /* 0x000000000a0672ca */ /* 0x000fe200000e0000 */
[C---:B------:R-:W-:Y:S01]  /*1d9d0*/  VIADD R10, R4.reuse, 0x200 ;  /* 0x00000200040a7836 */ /* 0x040fe20000000000 */
[----:B------:R-:W-:Y:S01]  /*1d9e0*/  R2UR UR7, R11 ;  /* 0x000000000b0772ca */ /* 0x000fe200000e0000 */
[----:B------:R-:W-:Y:S02]  /*1d9f0*/  IMAD.MOV.U32 R11, RZ, RZ, 0x40000040 ;  /* 0x40000040ff0b7424 */ /* 0x000fe400078e00ff */
[----:B------:R-:W-:Y:S01]  /*1da00*/  VIADD R4, R4, 0x280 ;  /* 0x0000028004047836 */ /* 0x000fe20000000000 */
        /* <DEDUP_REMOVED lines=40> */
[----:B-----5:R-:W-:Y:S01]  /*1dc90*/  @P2 SHF.R.U32.HI R129, RZ, R4, R5 ;  /* 0x00000004ff812219 */ /* 0x020fe20000011605 */
[----:B------:R-:W-:Y:S02]  /*1dca0*/  @!P1 IMAD R4, R13, 0x8, R2 ;  /* 0x000000080d049824 */ /* 0x000fe400078e0202 */
[----:B------:R-:W-:Y:S01]  /*1dcb0*/  FMUL.FTZ R13, R134, UR58 ;  /* 0x0000003a860d7c20 */ /* 0x000fe20008410000 */
[----:B------:R-:W-:Y:S01]  /*1dcc0*/  ISETP.GE.AND P2, PT, R210, 0x1, PT ;  /* 0x00000001d200780c */ /* 0x000fe20003f46270 */
[----:B------:R-:W-:-:S04]  /*1dcd0*/  @!P1 VIADD R4, R4, 0x2a840 ;  /* 0x0002a84004049836 */ /* 0x000fc80000000000 */
[----:B------:R-:W1:Y:S01]  /*1dce0*/  MUFU.TANH R13, R13 ;  /* 0x0000000d000d7308 */ /* 0x000e620000002400 */
[----:B------:R-:W-:Y:S01]  /*1dcf0*/  @!P1 PRMT R4, RZ, 0x654, R4 ;  /* 0x00000654ff049816 */ /* 0x000fe20000000004 */
[----:B------:R-:W-:Y:S02]  /*1dd00*/  WARPGROUP.DEPBAR.LE gsb0, 0x0 ;  /* 0x00008000000079c5 */ /* 0x000fe40000010000 */
[----:B------:R-:W-:-:S06]  /*1dd10*/  WARPGROUP.ARRIVE ;  /* 0x00000000000079c5 */ /* 0x000fcc0000000000 */
[----:B------:R-:W-:Y:S03]  /*1dd20*/  HGMMA.64x128x16.F32.BF16 R24, R136, gdesc[UR4].tnspB, R24, gsb0 ;  /* 0x41e0000488187df0 */ /* 0x000fe60008001818 */
[----:B------:R-:W-:Y:S02]  /*1dd30*/  WARPGROUP.DEPBAR.LE gsb0, 0x0 ;  /* 0x00008000000079c5 */ /* 0x000fe40000010000 */
[----:B------:R-:W5:Y:S01]  /*1dd40*/  SHFL.IDX PT, R136, R129, RZ, 0x1c1f ;  /* 0x001c1fff81887589 */ /* 0x000f6200000e0000 */
[----:B------:R3:W-:Y:S02]  /*1dd50*/  @!P1 SYNCS.ARRIVE.TRANS64.RED.A1T0 RZ, [R4+URZ], RZ ;  /* 0x000000ff04ff99a7 */ /* 0x0007e4000810043f */
[----:B---3--:R-:W-:-:S04]  /*1dd60*/  IADD3 R4, -R174, 0x1, R131 ;  /* 0x00000001ae047810 */ /* 0x008fc80007ffe183 */
[----:B------:R-:W-:-:S05]  /*1dd70*/  IADD3 R4, -R163, R4, R164 ;  /* 0x00000004a3047210 */ /* 0x000fca0007ffe1a4 */
[C---:B------:R-:W-:Y:S02]  /*1dd80*/  VIADD R135, R4.reuse, UR5 ;  /* 0x0000000504877c36 */ /* 0x040fe40008000000 */
[----:B------:R-:W-:Y:S02]  /*1dd90*/  VIADD R134, R4, UR4 ;  /* 0x0000000404867c36 */ /* 0x000fe40008000000 */
[--C-:B-----5:R-:W-:Y:S02]  /*1dda0*/  IMAD.IADD R133, R135, 0x1, R136.reuse ;  /* 0x0000000187857824 */ /* 0x120fe400078e0288 */
        /* <DEDUP_REMOVED lines=15> */
.L_x_1704:
[----:B------:R-:W-:Y:S02]  /*1dea0*/  ULDC UR4, c[0x0][0x9e4] ;  /* 0x0002790000047ab9 */ /* 0x000fe40000000800 */
[----:B------:R-:W-:-:S05]  /*1deb0*/  IMAD.U32 R137, RZ, RZ, UR4 ;  /* 0x00000004ff897e24 */ /* 0x000fca000f8e00ff */
[----:B------:R-:W-:-:S13]  /*1dec0*/  ISETP.NE.AND P2, PT, R137, 0x1, PT ;  /* 0x000000018900780c */ /* 0x000fda0003f45270 */
[----:B------:R-:W0:Y:S02]  /*1ded0*/  @P2 LDC.64 R4, c[0x0][0x9e8] ;  /* 0x00027a00ff042b82 */ /* 0x000e240000000a00 */
[----:B0-----:R-:W-:-:S05]  /*1dee0*/  @P2 IMAD.HI.U32 R4, R136, R4, RZ ;  /* 0x0000000488042227 */ /* 0x001fca00078e00ff */
[----:B------:R-:W-:-:S07]  /*1def0*/  @P2 SHF.R.U32.HI R136, RZ, R5, R4 ;  /* 0x00000005ff882219 */ /* 0x000fce0000011604 */
.L_x_1705:
[----:B------:R-:W-:Y:S05]  /*1df00*/  BSYNC B1 ;  /* 0x0000000000017941 */ /* 0x000fea0003800000 */
.L_x_1703:
[----:B------:R-:W-:-:S05]  /*1df10*/  IMAD R136, R136, R137, R127 ;  /* 0x0000008988887224 */ /* 0x000fca00078e027f */
[----:B------:R-:W-:Y:S02]  /*1df20*/  VIADDMNMX R133, R136, R137, R133, PT ;  /* 0x0000008988857246 */ /* 0x000fe40003800185 */
[----:B------:R-:W-:-:S07]  /*1df30*/  VIMNMX R132, R132, R136, !PT ;  /* 0x0000008884847248 */ /* 0x000fce0007fe0100 */
.L_x_1702:
        /* <DEDUP_REMOVED lines=154> */
.L_x_1708:
[----:B------:R-:W-:Y:S02]  /*1e8e0*/  ULDC UR4, c[0x0][0x9e4] ;  /* 0x0002790000047ab9 */ /* 0x000fe40000000800 */
[----:B------:R-:W-:-:S05]  /*1e8f0*/  IMAD.U32 R131, RZ, RZ, UR4 ;  /* 0x00000004ff837e24 */ /* 0x000fca000f8e00ff */
[----:B------:R-:W-:-:S13]  /*1e900*/  ISETP.NE.AND P6, PT, R131, 0x1, PT ;  /* 0x000000018300780c */ /* 0x000fda0003fc5270 */
[----:B------:R-:W0:Y:S02]  /*1e910*/  @P6 LDC.64 R4, c[0x0][0x9e8] ;  /* 0x00027a00ff046b82 */ /* 0x000e240000000a00 */
[----:B0-----:R-:W-:-:S05]  /*1e920*/  @P6 IMAD.HI.U32 R4, R129, R4, RZ ;  /* 0x0000000481046227 */ /* 0x001fca00078e00ff */
[----:B------:R-:W-:-:S07]  /*1e930*/  @P6 SHF.R.U32.HI R129, RZ, R5, R4 ;  /* 0x00000005ff816219 */ /* 0x000fce0000011604 */
.L_x_1709:
[----:B------:R-:W-:Y:S05]  /*1e940*/  BSYNC B1 ;  /* 0x0000000000017941 */ /* 0x000fea0003800000 */
.L_x_1707:
[----:B------:R-:W-:-:S05]  /*1e950*/  IMAD R4, R129, R131, R127 ;  /* 0x0000008381047224 */ /* 0x000fca00078e027f */
[----:B------:R-:W-:Y:S02]  /*1e960*/  VIADDMNMX R135, R4, R131, R135, PT ;  /* 0x0000008304877246 */ /* 0x000fe40003800187 */
[----:B------:R-:W-:-:S07]  /*1e970*/  VIMNMX R134, R134, R4, !PT ;  /* 0x0000000486867248 */ /* 0x000fce0007fe0100 */
.L_x_1706:
[C---:B------:R-:W-:Y:S01]  /*1e980*/  ISETP.GT.AND P2, PT, R134.reuse, 0x1, !P2 ;  /* 0x000000018600780c */ /* 0x040fe20005744270 */
[----:B------:R-:W-:Y:S01]  /*1e990*/  ULDC UR4, c[0x0][0x988] ;  /* 0x0002620000047ab9 */ /* 0x000fe20000000800 */
[----:B------:R-:W-:Y:S01]  /*1e9a0*/  ISETP.GT.AND P3, PT, R134, 0x8, !P3 ;  /* 0x000000088600780c */ /* 0x000fe20005f64270 */
[----:B------:R-:W-:Y:S01]  /*1e9b0*/  @!P1 VIADD R14, R14, 0x2a860 ;  /* 0x0002a8600e0e9836 */ /* 0x000fe20000000000 */
[C---:B------:R-:W-:Y:S01]  /*1e9c0*/  ISETP.LT.OR P2, PT, R135.reuse, 0x2, P2 ;  /* 0x000000028700780c */ /* 0x040fe20001741670 */
[----:B------:R-:W-:Y:S01]  /*1e9d0*/  IMAD.MOV.U32 R205, RZ, RZ, R23 ;  /* 0x000000ffffcd7224 */ /* 0x000fe200078e0017 */
[----:B------:R-:W-:Y:S01]  /*1e9e0*/  ISETP.LT.OR P3, PT, R135, 0x9, P3 ;  /* 0x000000098700780c */ /* 0x000fe20001f61670 */
[----:B------:R-:W-:Y:S01]  /*1e9f0*/  IMAD.MOV.U32 R207, RZ, RZ, R22 ;  /* 0x000000ffffcf7224 */ /* 0x000fe200078e0016 */
[----:B------:R-:W-:Y:S02]  /*1ea00*/  FSEL R15, R15, -INF , !P2 ;  /* 0xff8000000f0f7808 */ /* 0x000fe40005000000 */
[----:B------:R-:W-:-:S02]  /*1ea10*/  LOP3.LUT P2, RZ, R17, 0x4, RZ, 0xc0, !PT ;  /* 0x0000000411ff7812 */ /* 0x000fc4000784c0ff */
[----:B------:R-:W-:Y:S02]  /*1ea20*/  FSEL R127, R88, -INF , !P3 ;  /* 0xff800000587f7808 */ /* 0x000fe40005800000 */
[----:B------:R-:W-:Y:S02]  /*1ea30*/  ISETP.GT.AND P2, PT, R134, 0x9, !P2 ;  /* 0x000000098600780c */ /* 0x000fe40005744270 */
[----:B------:R-:W-:Y:S02]  /*1ea40*/  LOP3.LUT P3, RZ, R17, 0x10000, RZ, 0xc0, !PT ;  /* 0x0001000011ff7812 */ /* 0x000fe4000786c0ff */
        /* <DEDUP_REMOVED lines=23> */
[----:B------:R-:W-:Y:S01]  /*1ebc0*/  FSEL R129, R10, -INF , !P2 ;  /* 0xff8000000a817808 */ /* 0x000fe20005000000 */
[----:B------:R-:W-:Y:S01]  /*1ebd0*/  IMAD.U32 R10, RZ, RZ, UR4 ;  /* 0x00000004ff0a7e24 */ /* 0x000fe2000f8e00ff */
        /* <DEDUP_REMOVED lines=34> */
[----:B------:R-:W-:Y:S02]  /*1ee00*/  FMNMX.FTZ R4, R130, R5, !PT ;  /* 0x0000000582047209 */ /* 0x000fe40007810000 */
        /* <DEDUP_REMOVED lines=21> */
[----:B------:R-:W-:-:S04]  /*1ef60*/  ISETP.GT.AND P2, PT, R134, 0x39, !P2 ;  /* 0x000000398600780c */ /* 0x000fc80005744270 */
        /* <DEDUP_REMOVED lines=23> */
[C---:B------:R-:W-:Y:S02]  /*1f0e0*/  ISETP.GT.AND P2, PT, R134.reuse, RZ, !P6 ;  /* 0x000000ff8600720c */ /* 0x040fe40007744270 */
[----:B------:R-:W-:Y:S02]  /*1f0f0*/  LOP3.LUT P6, RZ, R17, 0x1, RZ, 0xc0, !PT ;  /* 0x0000000111ff7812 */ /* 0x000fe400078cc0ff */
[----:B------:R-:W-:Y:S02]  /*1f100*/  ISETP.LT.OR P2, PT, R135, 0x1, P2 ;  /* 0x000000018700780c */ /* 0x000fe40001741670 */
[----:B------:R-:W-:Y:S02]  /*1f110*/  ISETP.GT.AND P3, PT, R134, 0x59, !P6 ;  /* 0x000000598600780c */ /* 0x000fe40007764270 */
[----:B------:R-:W-:-:S02]  /*1f120*/  FSEL R7, R7, -INF , !P2 ;  /* 0xff80000007077808 */ /* 0x000fc40005000000 */
[----:B------:R-:W-:Y:S02]  /*1f130*/  FSETP.NEU.FTZ.AND P2, PT, R5, -INF , PT ;  /* 0xff8000000500780b */ /* 0x000fe40003f5d000 */
[----:B------:R-:W-:Y:S02]  /*1f140*/  FMNMX.FTZ R4, R7, R9, !PT ;  /* 0x0000000907047209 */ /* 0x000fe40007810000 */
[----:B------:R-:W-:Y:S02]  /*1f150*/  FSEL R131, R131, RZ, P2 ;  /* 0x000000ff83837208 */ /* 0x000fe40001000000 */
[----:B------:R-:W-:Y:S02]  /*1f160*/  FMNMX.FTZ R4, R15, R4, !PT ;  /* 0x000000040f047209 */ /* 0x000fe40007810000 */
[----:B------:R-:W-:Y:S01]  /*1f170*/  ISETP.LT.OR P3, PT, R135, 0x5a, P3 ;  /* 0x0000005a8700780c */ /* 0x000fe20001f61670 */
[--C-:B------:R-:W-:Y:S01]  /*1f180*/  FFMA.FTZ R156, R20, R10, -R131.reuse ;  /* 0x0000000a149c7223 */ /* 0x100fe20000010883 */
[----:B------:R-:W-:Y:S01]  /*1f190*/  FMNMX.FTZ R4, R127, R4, !PT ;  /* 0x000000047f047209 */ /* 0x000fe20007810000 */
[-CC-:B------:R-:W-:Y:S01]  /*1f1a0*/  FFMA.FTZ R20, R21, R10.reuse, -R131.reuse ;  /* 0x0000000a15147223 */ /* 0x180fe20000010883 */
[-CC-:B------:R-:W-:Y:S01]  /*1f1b0*/  FFMA.FTZ R158, R90, R10.reuse, -R131.reuse ;  /* 0x0000000a5a9e7223 */ /* 0x180fe20000010883 */
[--C-:B------:R-:W-:Y:S01]  /*1f1c0*/  FFMA.FTZ R90, R95, R10, -R131.reuse ;  /* 0x0000000a5f5a7223 */ /* 0x100fe20000010883 */
[----:B------:R-:W-:Y:S01]  /*1f1d0*/  FMNMX.FTZ R21, R89, R4, !PT ;  /* 0x0000000459157209 */ /* 0x000fe20007810000 */
[-CC-:B------:R-:W-:Y:S01]  /*1f1e0*/  FFMA.FTZ R144, R108, R10.reuse, -R131.reuse ;  /* 0x0000000a6c907223 */ /* 0x180fe20000010883 */
[----:B------:R-:W-:Y:S01]  /*1f1f0*/  FSEL R126, R126, -INF , !P3 ;  /* 0xff8000007e7e7808 */ /* 0x000fe20005800000 */
        /* <DEDUP_REMOVED lines=26> */
[----:B------:R-:W-:-:S03]  /*1f3a0*/  FFMA.FTZ R130, R130, R10, -R131 ;  /* 0x0000000a82827223 */ /* 0x000fc60000010883 */
[----:B------:R-:W-:-:S03]  /*1f3b0*/  FMNMX.FTZ R91, R103, R4, !PT ;  /* 0x00000004675b7209 */ /* 0x000fc60007810000 */
[----:B------:R-:W-:Y:S01]  /*1f3c0*/  MUFU.EX2 R152, R152 ;  /* 0x0000009800987308 */ /* 0x000fe20000000800 */
[----:B------:R-:W-:Y:S01]  /*1f3d0*/  FMNMX.FTZ R4, R106, R91, !PT ;  /* 0x0000005b6a047209 */ /* 0x000fe20007810000 */
[-CC-:B------:R-:W-:Y:S01]  /*1f3e0*/  FFMA.FTZ R91, R97, R10.reuse, -R131.reuse ;  /* 0x0000000a615b7223 */ /* 0x180fe20000010883 */
[----:B------:R-:W-:Y:S01]  /*1f3f0*/  FSEL R97, R13, -INF , !P5 ;  /* 0xff8000000d617808 */ /* 0x000fe20006800000 */
[----:B------:R-:W-:Y:S01]  /*1f400*/  FFMA.FTZ R13, R105, R10, -R131 ;  /* 0x0000000a690d7223 */ /* 0x000fe20000010883 */
[----:B------:R-:W-:Y:S02]  /*1f410*/  FMNMX.FTZ R95, R107, R4, !PT ;  /* 0x000000046b5f7209 */ /* 0x000fe40007810000 */
[----:B------:R-:W-:Y:S01]  /*1f420*/  FSEL R105, R5, RZ, P2 ;  /* 0x000000ff05697208 */ /* 0x000fe20001000000 */
[----:B------:R-:W-:Y:S01]  /*1f430*/  MUFU.EX2 R90, R90 ;  /* 0x0000005a005a7308 */ /* 0x000fe20000000800 */
[----:B------:R-:W-:-:S03]  /*1f440*/  FMNMX.FTZ R95, R110, R95, !PT ;  /* 0x0000005f6e5f7209 */ /* 0x000fc60007810000 */
[----:B------:R-:W-:Y:S01]  /*1f450*/  FADD.FTZ R105, -R105, R12 ;  /* 0x0000000c69697221 */ /* 0x000fe20000010100 */
        /* <DEDUP_REMOVED lines=12> */
[----:B------:R-:W-:Y:S01]  /*1f520*/  FMNMX.FTZ R4, R126, R95, !PT ;  /* 0x0000005f7e047209 */ /* 0x000fe20007810000 */
[----:B------:R-:W-:Y:S02]  /*1f530*/  FFMA.FTZ R95, R109, R10, -R131 ;  /* 0x0000000a6d5f7223 */ /* 0x000fe40000010883 */
        /* <DEDUP_REMOVED lines=22> */
[-C--:B------:R-:W-:Y:S01]  /*1f6a0*/  FFMA.FTZ R89, R89, R10.reuse, -R105 ;  /* 0x0000000a59597223 */ /* 0x080fe20000010869 */
[----:B------:R-:W-:Y:S01]  /*1f6b0*/  FADD.FTZ R7, -R98, R9 ;  /* 0x0000000962077221 */ /* 0x000fe20000010100 */
[-CC-:B------:R-:W-:Y:S01]  /*1f6c0*/  FFMA.FTZ R151, R102, R10.reuse, -R105.reuse ;  /* 0x0000000a66977223 */ /* 0x180fe20000010869 */
[----:B------:R-:W-:Y:S01]  /*1f6d0*/  MUFU.EX2 R157, R157 ;  /* 0x0000009d009d7308 */ /* 0x000fe20000000800 */
[-CC-:B------:R-:W-:Y:S01]  /*1f6e0*/  FFMA.FTZ R153, R92, R10.reuse, -R105.reuse ;  /* 0x0000000a5c997223 */ /* 0x180fe20000010869 */
[-C--:B------:R-:W-:Y:S01]  /*1f6f0*/  FMUL.FTZ R7, R7, R10.reuse ;  /* 0x0000000a07077220 */ /* 0x080fe20000410000 */
[-CC-:B------:R-:W-:Y:S01]  /*1f700*/  FFMA.FTZ R92, R93, R10.reuse, -R105.reuse ;  /* 0x0000000a5d5c7223 */ /* 0x180fe20000010869 */
[-CC-:B------:R-:W-:Y:S01]  /*1f710*/  FFMA.FTZ R155, R129, R10.reuse, -R105.reuse ;  /* 0x0000000a819b7223 */ /* 0x180fe20000010869 */
[----:B0-----:R-:W-:Y:S01]  /*1f720*/  FFMA.FTZ R3, R88, R3, R156 ;  /* 0x0000000358037223 */ /* 0x001fe2000001009c */
[-CC-:B------:R-:W-:Y:S01]  /*1f730*/  FFMA.FTZ R11, R11, R10.reuse, -R105.reuse ;  /* 0x0000000a0b0b7223 */ /* 0x180fe20000010869 */
[-C--:B------:R-:W-:Y:S01]  /*1f740*/  FFMA.FTZ R145, R106, R10.reuse, -R105 ;  /* 0x0000000a6a917223 */ /* 0x080fe20000010869 */
[----:B------:R-:W0:Y:S01]  /*1f750*/  MUFU.EX2 R7, R7 ;  /* 0x0000000700077308 */ /* 0x000e220000000800 */
[----:B------:R-:W-:Y:S01]  /*1f760*/  FADD.FTZ R3, R20, R3 ;  /* 0x0000000314037221 */ /* 0x000fe20000010000 */
[-CC-:B------:R-:W-:Y:S01]  /*1f770*/  FFMA.FTZ R93, R99, R10.reuse, -R105.reuse ;  /* 0x0000000a635d7223 */ /* 0x180fe20000010869 */
[-CC-:B------:R-:W-:Y:S01]  /*1f780*/  FFMA.FTZ R103, R103, R10.reuse, -R105.reuse ;  /* 0x0000000a67677223 */ /* 0x180fe20000010869 */
[-C--:B------:R-:W-:Y:S01]  /*1f790*/  FFMA.FTZ R98, R107, R10.reuse, -R105 ;  /* 0x0000000a6b627223 */ /* 0x080fe20000010869 */
[----:B------:R-:W-:Y:S01]  /*1f7a0*/  FADD.FTZ R102, R158, R3 ;  /* 0x000000039e667221 */ /* 0x000fe20000010000 */
[-CC-:B------:R-:W-:Y:S01]  /*1f7b0*/  FFMA.FTZ R147, R110, R10.reuse, -R105.reuse ;  /* 0x0000000a6e937223 */ /* 0x180fe20000010869 */
[--C-:B------:R-:W-:Y:S01]  /*1f7c0*/  FFMA.FTZ R141, R116, R10, -R105.reuse ;  /* 0x0000000a748d7223 */ /* 0x100fe20000010869 */
[----:B------:R-:W1:Y:S01]  /*1f7d0*/  MUFU.EX2 R15, R15 ;  /* 0x0000000f000f7308 */ /* 0x000e620000000800 */
[C---:B------:R-:W-:Y:S01]  /*1f7e0*/  FADD.FTZ R3, R21.reuse, R102 ;  /* 0x0000006615037221 */ /* 0x040fe20000010000 */
[----:B------:R-:W-:Y:S01]  /*1f7f0*/  F2FP.BF16.F32.PACK_AB R158, R21, R158 ;  /* 0x0000009e159e723e */ /* 0x000fe200000010ff */
[----:B------:R-:W-:Y:S01]  /*1f800*/  FFMA.FTZ R143, R118, R10, -R105 ;  /* 0x0000000a768f7223 */ /* 0x000fe20000010869 */
[----:B------:R-:W-:Y:S01]  /*1f810*/  F2FP.BF16.F32.PACK_AB R156, R20, R156 ;  /* 0x0000009c149c723e */ /* 0x000fe200000010ff */
[----:B------:R-:W-:Y:S01]  /*1f820*/  FADD.FTZ R3, R152, R3 ;  /* 0x0000000398037221 */ /* 0x000fe20000010000 */
[-CC-:B------:R-:W-:Y:S01]  /*1f830*/  FFMA.FTZ R119, R119, R10.reuse, -R105.reuse ;  /* 0x0000000a77777223 */ /* 0x180fe20000010869 */
[----:B------:R-:W-:Y:S01]  /*1f840*/  FFMA.FTZ R137, R122, R10, -R105 ;  /* 0x0000000a7a897223 */ /* 0x000fe20000010869 */
[----:B------:R-:W2:Y:S01]  /*1f850*/  MUFU.EX2 R159, R159 ;  /* 0x0000009f009f7308 */ /* 0x000ea20000000800 */
[----:B0-----:R-:W-:Y:S01]  /*1f860*/  FFMA.FTZ R0, R7, R0, R157 ;  /* 0x0000000007007223 */ /* 0x001fe2000001009d */
[C---:B------:R-:W-:Y:S01]  /*1f870*/  FADD.FTZ R3, R90.reuse, R3 ;  /* 0x000000035a037221 */ /* 0x040fe20000010000 */
[----:B------:R-:W-:Y:S01]  /*1f880*/  FFMA.FTZ R123, R123, R10, -R105 ;  /* 0x0000000a7b7b7223 */ /* 0x000fe20000010869 */
[----:B------:R-:W-:-:S02]  /*1f890*/  F2FP.BF16.F32.PACK_AB R152, R90, R152 ;  /* 0x000000985a98723e */ /* 0x000fc400000010ff */
[----:B------:R-:W-:Y:S01]  /*1f8a0*/  FADD.FTZ R106, R154, R3 ;  /* 0x000000039a6a7221 */ /* 0x000fe20000010000 */
[----:B------:R-:W-:Y:S01]  /*1f8b0*/  F2FP.BF16.F32.PACK_AB R154, R91, R154 ;  /* 0x0000009a5b9a723e */ /* 0x000fe200000010ff */
[----:B------:R-:W0:Y:S01]  /*1f8c0*/  MUFU.EX2 R89, R89 ;  /* 0x0000005900597308 */ /* 0x000e220000000800 */
[----:B-1----:R-:W-:Y:S01]  /*1f8d0*/  FADD.FTZ R102, R15, R0 ;  /* 0x000000000f667221 */ /* 0x002fe20000010000 */
[----:B------:R-:W-:Y:S01]  /*1f8e0*/  FADD.FTZ R3, R91, R106 ;  /* 0x0000006a5b037221 */ /* 0x000fe20000010000 */
[----:B------:R-:W-:Y:S01]  /*1f8f0*/  FFMA.FTZ R0, R112, R10, -R105 ;  /* 0x0000000a70007223 */ /* 0x000fe20000010869 */
[C---:B------:R-:W-:Y:S01]  /*1f900*/  ISETP.GT.AND P2, PT, R8.reuse, R180, PT ;  /* 0x000000b40800720c */ /* 0x040fe20003f44270 */
[----:B------:R-:W-:Y:S02]  /*1f910*/  VIADD R8, R8, 0xffffffff ;  /* 0xffffffff08087836 */ /* 0x000fe40000000000 */
[----:B------:R-:W-:Y:S01]  /*1f920*/  FADD.FTZ R99, R148, R3 ;  /* 0x0000000394637221 */ /* 0x000fe20000010000 */
[C---:B------:R-:W-:Y:S01]  /*1f930*/  F2FP.BF16.F32.PACK_AB R148, R94.reuse, R148 ;  /* 0x000000945e94723e */ /* 0x040fe200000010ff */
[----:B------:R-:W1:Y:S01]  /*1f940*/  MUFU.EX2 R153, R153 ;  /* 0x0000009900997308 */ /* 0x000e620000000800 */
[----:B--2---:R-:W-:Y:S01]  /*1f950*/  FADD.FTZ R102, R159, R102 ;  /* 0x000000669f667221 */ /* 0x004fe20000010000 */
[----:B------:R-:W-:Y:S01]  /*1f960*/  FADD.FTZ R99, R94, R99 ;  /* 0x000000635e637221 */ /* 0x000fe20000010000 */
[----:B------:R-:W-:-:S03]  /*1f970*/  F2FP.BF16.F32.PACK_AB R157, R15, R157 ;  /* 0x0000009d0f9d723e */ /* 0x000fc600000010ff */
[----:B------:R-:W-:Y:S01]  /*1f980*/  FADD.FTZ R106, R150, R99 ;  /* 0x00000063966a7221 */ /* 0x000fe20000010000 */
[----:B------:R-:W-:Y:S01]  /*1f990*/  @!P1 PRMT R99, RZ, 0x654, R14 ;  /* 0x00000654ff639816 */ /* 0x000fe2000000000e */
[----:B------:R-:W2:Y:S01]  /*1f9a0*/  MUFU.EX2 R92, R92 ;  /* 0x0000005c005c7308 */ /* 0x000ea20000000800 */
[----:B0-----:R-:W-:Y:S01]  /*1f9b0*/  FADD.FTZ R102, R89, R102 ;  /* 0x0000006659667221 */ /* 0x001fe20000010000 */
[----:B------:R-:W-:Y:S01]  /*1f9c0*/  FFMA.FTZ R14, R117, R10, -R105 ;  /* 0x0000000a750e7223 */ /* 0x000fe20000010869 */
[----:B------:R0:W-:Y:S01]  /*1f9d0*/  @!P1 SYNCS.ARRIVE.TRANS64.RED.A1T0 RZ, [R99+URZ], RZ ;  /* 0x000000ff63ff99a7 */ /* 0x0001e2000810043f */
[----:B------:R-:W-:Y:S02]  /*1f9e0*/  F2FP.BF16.F32.PACK_AB R150, R13, R150 ;  /* 0x000000960d96723e */ /* 0x000fe400000010ff */
[----:B------:R-:W-:Y:S02]  /*1f9f0*/  F2FP.BF16.F32.PACK_AB R159, R89, R159 ;  /* 0x0000009f599f723e */ /* 0x000fe400000010ff */
[----:B------:R-:W3:Y:S01]  /*1fa00*/  MUFU.EX2 R155, R155 ;  /* 0x0000009b009b7308 */ /* 0x000ee20000000800 */
        /* <DEDUP_REMOVED lines=8> */
[----:B---3--:R-:W-:Y:S01]  /*1fa90*/  FADD.FTZ R102, R155, R102 ;  /* 0x000000669b667221 */ /* 0x008fe20000010000 */
[----:B------:R-:W-:-:S04]  /*1faa0*/  FADD.FTZ R3, R95, R106 ;  /* 0x0000006a5f037221 */ /* 0x000fc80000010000 */
[----:B0-----:R-:W-:Y:S01]  /*1fab0*/  FADD.FTZ R99, R146, R3 ;  /* 0x0000000392637221 */ /* 0x001fe20000010000 */
[-C--:B------:R-:W-:Y:S01]  /*1fac0*/  FFMA.FTZ R3, R97, R10.reuse, -R105 ;  /* 0x0000000a61037223 */ /* 0x080fe20000010869 */
[----:B------:R-:W0:Y:S01]  /*1fad0*/  MUFU.EX2 R93, R93 ;  /* 0x0000005d005d7308 */ /* 0x000e220000000800 */
[----:B-1----:R-:W-:Y:S01]  /*1fae0*/  FADD.FTZ R102, R11, R102 ;  /* 0x000000660b667221 */ /* 0x002fe20000010000 */
[----:B------:R-:W-:Y:S01]  /*1faf0*/  FADD.FTZ R99, R96, R99 ;  /* 0x0000006360637221 */ /* 0x000fe20000010000 */
[----:B------:R-:W-:Y:S01]  /*1fb00*/  FFMA.FTZ R105, R126, R10, -R105 ;  /* 0x0000000a7e697223 */ /* 0x000fe20000010869 */
[----:B------:R-:W-:Y:S02]  /*1fb10*/  F2FP.BF16.F32.PACK_AB R146, R96, R146 ;  /* 0x000000926092723e */ /* 0x000fe400000010ff */
[----:B------:R-:W-:Y:S01]  /*1fb20*/  FADD.FTZ R99, R140, R99 ;  /* 0x000000638c637221 */ /* 0x000fe20000010000 */
[C---:B------:R-:W-:Y:S01]  /*1fb30*/  F2FP.BF16.F32.PACK_AB R140, R100.reuse, R140 ;  /* 0x0000008c648c723e */ /* 0x040fe200000010ff */
[----:B------:R-:W1:Y:S01]  /*1fb40*/  MUFU.EX2 R151, R151 ;  /* 0x0000009700977308 */ /* 0x000e620000000800 */
[----:B--2---:R-:W-:Y:S01]  /*1fb50*/  FADD.FTZ R102, R149, R102 ;  /* 0x0000006695667221 */ /* 0x004fe20000010000 */
[----:B------:R-:W-:Y:S01]  /*1fb60*/  FADD.FTZ R99, R100, R99 ;  /* 0x0000006364637221 */ /* 0x000fe20000010000 */
[----:B------:R-:W-:-:S05]  /*1fb70*/  F2FP.BF16.F32.PACK_AB R155, R11, R155 ;  /* 0x0000009b0b9b723e */ /* 0x000fca00000010ff */
[----:B------:R-:W2:Y:S01]  /*1fb80*/  MUFU.EX2 R9, R103 ;  /* 0x0000006700097308 */ /* 0x000ea20000000800 */
[C---:B0-----:R-:W-:Y:S01]  /*1fb90*/  FADD.FTZ R102, R93.reuse, R102 ;  /* 0x000000665d667221 */ /* 0x041fe20000010000 */
[----:B------:R-:W-:-:S06]  /*1fba0*/  F2FP.BF16.F32.PACK_AB R149, R93, R149 ;  /* 0x000000955d95723e */ /* 0x000fcc00000010ff */
[----:B------:R-:W0:Y:S01]  /*1fbb0*/  MUFU.EX2 R145, R145 ;  /* 0x0000009100917308 */ /* 0x000e220000000800 */
[----:B-1----:R-:W-:-:S07]  /*1fbc0*/  FADD.FTZ R102, R151, R102 ;  /* 0x0000006697667221 */ /* 0x002fce0000010000 */
[----:B------:R-:W1:Y:S01]  /*1fbd0*/  MUFU.EX2 R98, R98 ;  /* 0x0000006200627308 */ /* 0x000e620000000800 */
[C---:B--2---:R-:W-:Y:S01]  /*1fbe0*/  FADD.FTZ R102, R9.reuse, R102 ;  /* 0x0000006609667221 */ /* 0x044fe20000010000 */
[----:B------:R-:W-:Y:S01]  /*1fbf0*/  F2FP.BF16.F32.PACK_AB R151, R9, R151 ;  /* 0x000000970997723e */ /* 0x000fe200000010ff */
[----:B------:R-:W-:-:S05]  /*1fc00*/  IMAD.MOV.U32 R9, RZ, RZ, R4 ;  /* 0x000000ffff097224 */ /* 0x000fca00078e0004 */
        /* <DEDUP_REMOVED lines=38> */
[----:B0-----:R-:W-:Y:S01]  /*1fe70*/  FADD.FTZ R20, R139, R20 ;  /* 0x000000148b147221 */ /* 0x001fe20000010000 */
[C---:B-1----:R-:W-:Y:S01]  /*1fe80*/  FADD.FTZ R3, R12.reuse, R91 ;  /* 0x0000005b0c037221 */ /* 0x042fe20000010000 */
[----:B------:R-:W-:Y:S01]  /*1fe90*/  F2FP.BF16.F32.PACK_AB R138, R12, R138 ;  /* 0x0000008a0c8a723e */ /* 0x000fe200000010ff */
[----:B------:R-:W-:Y:S02]  /*1fea0*/  IMAD.MOV.U32 R12, RZ, RZ, R5 ;  /* 0x000000ffff0c7224 */ /* 0x000fe400078e0005 */
[C---:B--2---:R-:W-:Y:S01]  /*1feb0*/  FADD.FTZ R0, R105.reuse, R20 ;  /* 0x0000001469007221 */ /* 0x044fe20000010000 */
[----:B------:R-:W-:Y:S01]  /*1fec0*/  F2FP.BF16.F32.PACK_AB R139, R105, R139 ;  /* 0x0000008b698b723e */ /* 0x000fe200000010ff */
[----:B------:R-:W-:Y:S06]  /*1fed0*/  @P2 BRA `(.L_x_1710) ;  /* 0xffffffc800142947 */ /* 0x000fec000383ffff */
.L_x_1691:
[----:B------:R-:W-:Y:S05]  /*1fee0*/  BSYNC B0 ;  /* 0x0000000000007941 */ /* 0x000fea0003800000 */
.L_x_1690:
        /* <DEDUP_REMOVED lines=67> */
.L_x_1711:
[----:B------:R-:W-:Y:S01]  /*20320*/  IMAD R13, R22, 0x8, R2 ;  /* 0x00000008160d7824 */ /* 0x000fe200078e0202 */
[----:B------:R-:W-:-:S04]  /*20330*/  SHF.L.U32 R6, R23, 0x1f, RZ ;  /* 0x0000001f17067819 */ /* 0x000fc800000006ff */
[----:B------:R0:W1:Y:S01]  /*20340*/  SYNCS.PHASECHK.TRANS64.TRYWAIT P2, [R13+URZ+0x2a850], R6 ;  /* 0x02a850060d0075a7 */ /* 0x000062000804017f */
[----:B------:R-:W-:Y:S05]  /*20350*/  @!P0 BRA `(.L_x_1712) ;  /* 0x0000000000048947 */ /* 0x000fea0003800000 */
[----:B------:R-:W-:Y:S01]  /*20360*/  BPT.TRAP 0x1 ;  /* 0x000000040000795c */ /* 0x000fe20000300000 */
.L_x_1712:
        /* <DEDUP_REMOVED lines=9> */
.L_x_1714:
[----:B------:R-:W-:Y:S05]  /*20400*/  BSYNC B0 ;  /* 0x0000000000007941 */ /* 0x000fea0003800000 */
.L_x_1713:
[----:B01----:R-:W-:Y:S01]  /*20410*/  IMAD.MOV.U32 R6, RZ, RZ, R2 ;  /* 0x000000ffff067224 */ /* 0x003fe200078e0002 */
[----:B------:R-:W-:Y:S01]  /*20420*/  WARPGROUP.ARRIVE ;  /* 0x00000000000079c5 */ /* 0x000fe20000000000 */
[----:B------:R-:W-:Y:S02]  /*20430*/  IMAD.MOV.U32 R7, RZ, RZ, 0x40000040 ;  /* 0x40000040ff077424 */ /* 0x000fe400078e00ff */
        /* <DEDUP_REMOVED lines=46> */
[----:B------:R-:W-:Y:S01]  /*20720*/  SEL R0, RZ, 0x1, P2 ;  /* 0x00000001ff007807 */ /* 0x000fe20001000000 */
[----:B------:R-:W0:Y:S03]  /*20730*/  SHFL.BFLY PT, R7, R2, 0x1, 0x1f ;  /* 0x0c201f0002077f89 */ /* 0x000e2600000e0000 */
[----:B------:R-:W-:Y:S01]  /*20740*/  LOP3.LUT R23, R23, R0, RZ, 0x3c, !PT ;  /* 0x0000000017177212 */ /* 0x000fe200078e3cff */
[----:B------:R-:W1:Y:S01]  /*20750*/  SHFL.BFLY PT, R9, R6, 0x1, 0x1f ;  /* 0x0c201f0006097f89 */ /* 0x000e6200000e0000 */
[----:B------:R-:W-:-:S02]  /*20760*/  IMAD.MOV.U32 R0, RZ, RZ, -0x800000 ;  /* 0xff800000ff007424 */ /* 0x000fc400078e00ff */
[----:B0-----:R-:W-:Y:S01]  /*20770*/  FADD.FTZ R14, R2, R7 ;  /* 0x00000007020e7221 */ /* 0x001fe20000010000 */
[----:B------:R-:W-:Y:S02]  /*20780*/  IMAD.MOV.U32 R7, RZ, RZ, RZ ;  /* 0x000000ffff077224 */ /* 0x000fe400078e00ff */
        /* <DEDUP_REMOVED lines=84> */
.L_x_1576:
[----:B------:R-:W0:Y:S08]  /*20cd0*/  S2UR UR5, SR_CgaCtaId ;  /* 0x00000000000579c3 */ /* 0x000e300000008800 */
[----:B------:R-:W-:Y:S06]  /*20ce0*/  BAR.SYNC.DEFER_BLOCKING 0x5, 0x180 ;  /* 0x0146000000007b1d */ /* 0x000fec0000010000 */
[----:B------:R-:W-:Y:S01]  /*20cf0*/  UMOV UR4, 0x400 ;  /* 0x0000040000047882 */ /* 0x000fe20000000000 */
[----:B------:R-:W-:Y:S01]  /*20d00*/  BSSY B0, `(.L_x_1716) ;  /* 0x00002d2000007945 */ /* 0x000fe20003800000 */
[----:B0-----:R-:W-:-:S06]  /*20d10*/  ULEA UR4, UR5, UR4, 0x18 ;  /* 0x0000000405047291 */ /* 0x001fcc000f8ec03f */
[----:B------:R-:W-:-:S05]  /*20d20*/  IMAD.U32 R2, RZ, RZ, UR4 ;  /* 0x00000004ff027e24 */ /* 0x000fca000f8e00ff */
[----:B------:R0:W1:Y:S01]  /*20d30*/  LDS.128 R28, [R2+0x2a8d0] ;  /* 0x02a8d000021c7984 */ /* 0x0000620000000c00 */
[----:B------:R-:W-:Y:S06]  /*20d40*/  BAR.ARV 0x4, 0x180 ;  /* 0x0106000000007b1d */ /* 0x000fec0000002000 */
[----:B------:R-:W-:Y:S05]  /*20d50*/  @P0 BRA `(.L_x_1717) ;  /* 0x0000002000480947 */ /* 0x000fea0003800000 */
[----:B------:R-:W2:Y:S01]  /*20d60*/  LDL R4, [R1+0x84] ;  /* 0x0000840001047983 */ /* 0x000ea20000100800 */
[----:B------:R-:W-:Y:S01]  /*20d70*/  ULDC.64 UR4, c[0x0][0xc00] ;  /* 0x0003000000047ab9 */ /* 0x000fe20000000a00 */
[----:B------:R-:W-:Y:S01]  /*20d80*/  ULDC.64 UR6, c[0x0][0xc08] ;  /* 0x0003020000067ab9 */ /* 0x000fe20000000a00 */
[----:B------:R-:W3:Y:S01]  /*20d90*/  S2R R5, SR_SWINHI ;  /* 0x0000000000057919 */ /* 0x000ee20000002f00 */
[----:B------:R-:W-:Y:S02]  /*20da0*/  MOV R72, R2 ;  /* 0x0000000200487202 */ /* 0x000fe40000000f00 */
[----:B---3--:R-:W-:Y:S01]  /*20db0*/  MOV R73, R5 ;  /* 0x0000000500497202 */ /* 0x008fe20000000f00 */
[----:B------:R-:W-:Y:S02]  /*20dc0*/  BAR.SYNC.DEFER_BLOCKING 0x1, 0x100 ;  /* 0x0044000000007b1d */ /* 0x000fe40000010000 */
[----:B--2---:R-:W-:-:S03]  /*20dd0*/  IMAD.WIDE R4, R4, 0x2, R72 ;  /* 0x0000000204047825 */ /* 0x004fc600078e0248 */
        /* <DEDUP_REMOVED lines=12> */
[----:B------:R-:W-:Y:S01]  /*20ea0*/  IADD3 R109, P0, R4, 0x4060, RZ ;  /* 0x00004060046d7810 */ /* 0x000fe20007f1e0ff */
[--C-:B------:R-:W-:Y:S01]  /*20eb0*/  IMAD.X R25, RZ, RZ, R5.reuse, P2 ;  /* 0x000000ffff197224 */ /* 0x100fe200010e0605 */
[----:B------:R-:W-:Y:S01]  /*20ec0*/  LOP3.LUT R4, R7, R4, RZ, 0x3c, !PT ;  /* 0x0000000407047212 */ /* 0x000fe200078e3cff */
[--C-:B------:R-:W-:Y:S01]  /*20ed0*/  IMAD.X R27, RZ, RZ, R5.reuse, P1 ;  /* 0x000000ffff1b7224 */ /* 0x100fe200008e0605 */
[----:B------:R-:W-:Y:S01]  /*20ee0*/  LOP3.LUT R6, R35, 0x380, RZ, 0xc0, !PT ;  /* 0x0000038023067812 */ /* 0x000fe200078ec0ff */
[----:B------:R-:W-:Y:S01]  /*20ef0*/  IMAD.X R33, RZ, RZ, R5, P0 ;  /* 0x000000ffff217224 */ /* 0x000fe200000e0605 */
[----:B------:R-:W-:-:S02]  /*20f00*/  LOP3.LUT R7, R10, 0x380, RZ, 0xc0, !PT ;  /* 0x000003800a077812 */ /* 0x000fc400078ec0ff */
[----:B------:R-:W-:Y:S02]  /*20f10*/  SHF.R.U64 R6, R6, 0x3, RZ ;  /* 0x0000000306067819 */ /* 0x000fe400000012ff */
[----:B------:R-:W-:Y:S02]  /*20f20*/  SHF.R.U64 R7, R7, 0x3, RZ ;  /* 0x0000000307077819 */ /* 0x000fe400000012ff */
[----:B------:R-:W-:Y:S02]  /*20f30*/  LOP3.LUT R12, R101, 0x380, RZ, 0xc0, !PT ;  /* 0x00000380650c7812 */ /* 0x000fe400078ec0ff */
[----:B------:R-:W-:Y:S02]  /*20f40*/  LOP3.LUT R14, R103, 0x380, RZ, 0xc0, !PT ;  /* 0x00000380670e7812 */ /* 0x000fe400078ec0ff */
[----:B------:R-:W-:Y:S02]  /*20f50*/  LOP3.LUT R24, R105, 0x380, RZ, 0xc0, !PT ;  /* 0x0000038069187812 */ /* 0x000fe400078ec0ff */
[----:B------:R-:W-:-:S02]  /*20f60*/  LOP3.LUT R26, R107, 0x380, RZ, 0xc0, !PT ;  /* 0x000003806b1a7812 */ /* 0x000fc400078ec0ff */
[----:B-1----:R-:W-:Y:S02]  /*20f70*/  LOP3.LUT R28, R109, 0x380, RZ, 0xc0, !PT ;  /* 0x000003806d1c7812 */ /* 0x002fe400078ec0ff */
[----:B------:R-:W-:Y:S02]  /*20f80*/  LOP3.LUT R8, R6, R35, RZ, 0x3c, !PT ;  /* 0x0000002306087212 */ /* 0x000fe400078e3cff */
[----:B------:R-:W-:Y:S02]  /*20f90*/  LOP3.LUT R10, R7, R10, RZ, 0x3c, !PT ;  /* 0x0000000a070a7212 */ /* 0x000fe400078e3cff */
[----:B------:R-:W-:Y:S02]  /*20fa0*/  MOV R34, R4 ;  /* 0x0000000400227202 */ /* 0x000fe40000000f00 */
[----:B------:R-:W-:Y:S02]  /*20fb0*/  SHF.R.U64 R12, R12, 0x3, RZ ;  /* 0x000000030c0c7819 */ /* 0x000fe400000012ff */
[----:B------:R-:W-:-:S02]  /*20fc0*/  SHF.R.U64 R14, R14, 0x3, RZ ;  /* 0x000000030e0e7819 */ /* 0x000fc400000012ff */
[----:B------:R-:W-:Y:S02]  /*20fd0*/  F2FP.BF16.F32.PACK_AB R4, R21, R20 ;  /* 0x000000141504723e */ /* 0x000fe400000010ff */
[----:B------:R-:W-:Y:S02]  /*20fe0*/  F2FP.BF16.F32.PACK_AB R5, R95, R94 ;  /* 0x0000005e5f05723e */ /* 0x000fe400000010ff */
[----:B------:R-:W-:Y:S02]  /*20ff0*/  F2FP.BF16.F32.PACK_AB R6, R89, R88 ;  /* 0x000000585906723e */ /* 0x000fe400000010ff */
[----:B------:R-:W-:Y:S02]  /*21000*/  F2FP.BF16.F32.PACK_AB R7, R97, R96 ;  /* 0x000000606107723e */ /* 0x000fe400000010ff */
[----:B------:R-:W-:Y:S02]  /*21010*/  SHF.R.U64 R24, R24, 0x3, RZ ;  /* 0x0000000318187819 */ /* 0x000fe400000012ff */
[----:B------:R-:W-:Y:S01]  /*21020*/  SHF.R.U64 R26, R26, 0x3, RZ ;  /* 0x000000031a1a7819 */ /* 0x000fe200000012ff */
[----:B------:R1:W-:Y:S01]  /*21030*/  STSM.16.M88.4 [R34], R4 ;  /* 0x0000000422007844 */ /* 0x0003e20000000200 */
[----:B------:R-:W-:-:S02]  /*21040*/  SHF.R.U64 R28, R28, 0x3, RZ ;  /* 0x000000031c1c7819 */ /* 0x000fc400000012ff */
[----:B------:R-:W-:Y:S02]  /*21050*/  LOP3.LUT R12, R12, R101, RZ, 0x3c, !PT ;  /* 0x000000650c0c7212 */ /* 0x000fe400078e3cff */
[----:B------:R-:W-:Y:S01]  /*21060*/  LOP3.LUT R14, R14, R103, RZ, 0x3c, !PT ;  /* 0x000000670e0e7212 */ /* 0x000fe200078e3cff */
[----:B------:R-:W2:Y:S01]  /*21070*/  LDC.64 R100, c[0x0][0xc00] ;  /* 0x00030000ff647b82 */ /* 0x000ea20000000a00 */
[----:B------:R-:W-:Y:S02]  /*21080*/  LOP3.LUT R24, R24, R105, RZ, 0x3c, !PT ;  /* 0x0000006918187212 */ /* 0x000fe400078e3cff */
[----:B------:R-:W-:Y:S02]  /*21090*/  LOP3.LUT R26, R26, R107, RZ, 0x3c, !PT ;  /* 0x0000006b1a1a7212 */ /* 0x000fe400078e3cff */
[----:B------:R-:W-:Y:S02]  /*210a0*/  LOP3.LUT R32, R28, R109, RZ, 0x3c, !PT ;  /* 0x0000006d1c207212 */ /* 0x000fe400078e3cff */
[----:B------:R-:W-:-:S02]  /*210b0*/  MOV R107, R8 ;  /* 0x00000008006b7202 */ /* 0x000fc40000000f00 */
[----:B------:R-:W-:Y:S02]  /*210c0*/  MOV R106, R10 ;  /* 0x0000000a006a7202 */ /* 0x000fe40000000f00 */
[----:B-1----:R-:W-:Y:S02]  /*210d0*/  F2FP.BF16.F32.PACK_AB R4, R91, R90 ;  /* 0x0000005a5b04723e */ /* 0x002fe400000010ff */
[----:B------:R-:W-:Y:S02]  /*210e0*/  F2FP.BF16.F32.PACK_AB R5, R99, R98 ;  /* 0x000000626305723e */ /* 0x000fe400000010ff */
[----:B------:R-:W-:Y:S02]  /*210f0*/  F2FP.BF16.F32.PACK_AB R6, R37, R36 ;  /* 0x000000242506723e */ /* 0x000fe400000010ff */
[----:B------:R-:W-:Y:S02]  /*21100*/  F2FP.BF16.F32.PACK_AB R7, R39, R38 ;  /* 0x000000262707723e */ /* 0x000fe400000010ff */
[----:B------:R-:W-:-:S02]  /*21110*/  F2FP.BF16.F32.PACK_AB R8, R41, R40 ;  /* 0x000000282908723e */ /* 0x000fc400000010ff */
[----:B------:R-:W-:Y:S01]  /*21120*/  F2FP.BF16.F32.PACK_AB R9, R43, R42 ;  /* 0x0000002a2b09723e */ /* 0x000fe200000010ff */
[----:B------:R1:W-:Y:S01]  /*21130*/  STSM.16.M88.4 [R107], R4 ;  /* 0x000000046b007844 */ /* 0x0003e20000000200 */
[----:B------:R-:W-:Y:S02]  /*21140*/  F2FP.BF16.F32.PACK_AB R10, R45, R44 ;  /* 0x0000002c2d0a723e */ /* 0x000fe400000010ff */
[----:B------:R-:W-:Y:S02]  /*21150*/  F2FP.BF16.F32.PACK_AB R11, R47, R46 ;  /* 0x0000002e2f0b723e */ /* 0x000fe400000010ff */
[----:B------:R-:W-:Y:S02]  /*21160*/  MOV R105, R12 ;  /* 0x0000000c00697202 */ /* 0x000fe40000000f00 */
[----:B------:R-:W-:Y:S01]  /*21170*/  MOV R28, R14 ;  /* 0x0000000e001c7202 */ /* 0x000fe20000000f00 */
[----:B------:R-:W-:Y:S01]  /*21180*/  STSM.16.M88.4 [R106], R8 ;  /* 0x000000086a007844 */ /* 0x000fe20000000200 */
[----:B------:R-:W-:-:S02]  /*21190*/  MOV R104, R24 ;  /* 0x0000001800687202 */ /* 0x000fc40000000f00 */
[----:B------:R-:W-:Y:S02]  /*211a0*/  MOV R103, R26 ;  /* 0x0000001a00677202 */ /* 0x000fe40000000f00 */
[----:B------:R-:W-:Y:S02]  /*211b0*/  F2FP.BF16.F32.PACK_AB R12, R49, R48 ;  /* 0x00000030310c723e */ /* 0x000fe400000010ff */
        /* <DEDUP_REMOVED lines=14> */
[----:B-1----:R-:W-:Y:S01]  /*212a0*/  F2FP.BF16.F32.PACK_AB R4, R93, R92 ;  /* 0x0000005c5d04723e */ /* 0x002fe200000010ff */
[----:B--2---:R-:W-:Y:S01]  /*212b0*/  IMAD.WIDE R12, R187, 0x4, R100 ;  /* 0x00000004bb0c7825 */ /* 0x004fe200078e0264 */
[----:B------:R-:W-:Y:S01]  /*212c0*/  F2FP.BF16.F32.PACK_AB R5, R75, R74 ;  /* 0x0000004a4b05723e */ /* 0x000fe200000010ff */
[----:B------:R-:W-:Y:S01]  /*212d0*/  STSM.16.M88.4 [R104], R32 ;  /* 0x0000002068007844 */ /* 0x000fe20000000200 */
[----:B------:R-:W-:Y:S01]  /*212e0*/  F2FP.BF16.F32.PACK_AB R6, R77, R76 ;  /* 0x0000004c4d06723e */ /* 0x000fe200000010ff */
[----:B------:R-:W1:Y:S01]  /*212f0*/  LDC R101, c[0x0][0xbe8] ;  /* 0x0002fa00ff657b82 */ /* 0x000e620000000800 */
[----:B------:R-:W-:-:S02]  /*21300*/  F2FP.BF16.F32.PACK_AB R7, R79, R78 ;  /* 0x0000004e4f07723e */ /* 0x000fc400000010ff */
[----:B------:R-:W-:Y:S01]  /*21310*/  F2FP.BF16.F32.PACK_AB R8, R81, R80 ;  /* 0x000000505108723e */ /* 0x000fe200000010ff */
[----:B---3--:R-:W-:Y:S01]  /*21320*/  IMAD.MOV.U32 R28, RZ, RZ, RZ ;  /* 0x000000ffff1c7224 */ /* 0x008fe200078e00ff */
[----:B------:R-:W-:Y:S01]  /*21330*/  F2FP.BF16.F32.PACK_AB R9, R83, R82 ;  /* 0x000000525309723e */ /* 0x000fe200000010ff */
[----:B------:R2:W-:Y:S01]  /*21340*/  STSM.16.M88.4 [R103], R4 ;  /* 0x0000000467007844 */ /* 0x0005e20000000200 */
[----:B------:R-:W-:Y:S02]  /*21350*/  F2FP.BF16.F32.PACK_AB R10, R85, R84 ;  /* 0x00000054550a723e */ /* 0x000fe400000010ff */
[----:B------:R-:W-:Y:S01]  /*21360*/  F2FP.BF16.F32.PACK_AB R11, R87, R86 ;  /* 0x00000056570b723e */ /* 0x000fe200000010ff */
[----:B------:R-:W3:Y:S01]  /*21370*/  LDC.64 R14, c[0x0][0xba8] ;  /* 0x0002ea00ff0e7b82 */ /* 0x000ee20000000a00 */
[----:B------:R-:W-:-:S03]  /*21380*/  ISETP.NE.U32.AND P0, PT, RZ, UR4, PT ;  /* 0x00000004ff007c0c */ /* 0x000fc6000bf05070 */
[----:B------:R4:W-:Y:S04]  /*21390*/  STSM.16.M88.4 [R102], R8 ;  /* 0x0000000866007844 */ /* 0x0009e80000000200 */
[----:B------:R-:W-:Y:S01]  /*213a0*/  BAR.SYNC.DEFER_BLOCKING 0x1, 0x100 ;  /* 0x0044000000007b1d */ /* 0x000fe20000010000 */
[----:B------:R-:W-:-:S13]  /*213b0*/  ISETP.NE.AND.EX P0, PT, RZ, UR5, PT, P0 ;  /* 0x00000005ff007c0c */ /* 0x000fda000bf05300 */
[----:B------:R-:W3:Y:S01]  /*213c0*/  @P0 LDG.E R28, desc[UR46][R12.64] ;  /* 0x0000002e0c1c0981 */ /* 0x000ee2000c1e1900 */
[----:B------:R-:W-:Y:S01]  /*213d0*/  ISETP.NE.U32.AND P1, PT, RZ, UR6, PT ;  /* 0x00000006ff007c0c */ /* 0x000fe2000bf25070 */
[----:B------:R-:W-:Y:S01]  /*213e0*/  ULDC UR6, c[0x0][0xa88] ;  /* 0x0002a20000067ab9 */ /* 0x000fe20000000800 */
[C---:B------:R-:W-:Y:S01]  /*213f0*/  ISETP.NE.AND P2, PT, R186.reuse, RZ, PT ;  /* 0x000000ffba00720c */ /* 0x040fe20003f45270 */
[----:B------:R-:W-:Y:S01]  /*21400*/  IMAD.U32 R100, RZ, RZ, UR6 ;  /* 0x00000006ff647e24 */ /* 0x000fe2000f8e00ff */
[----:B------:R-:W-:Y:S01]  /*21410*/  ULDC UR6, c[0x0][0xad4] ;  /* 0x0002b50000067ab9 */ /* 0x000fe20000000800 */
[----:B------:R-:W-:Y:S02]  /*21420*/  ISETP.NE.AND.EX P1, PT, RZ, UR7, PT, P1 ;  /* 0x00000007ff007c0c */ /* 0x000fe4000bf25310 */
[----:B------:R-:W-:Y:S01]  /*21430*/  SEL R186, R186, UR6, P2 ;  /* 0x00000006baba7c07 */ /* 0x000fe20009000000 */
[----:B------:R-:W-:-:S03]  /*21440*/  IMAD.MOV.U32 R26, RZ, RZ, 0x9b8 ;  /* 0x000009b8ff1a7424 */ /* 0x000fc600078e00ff */
[----:B------:R-:W-:-:S04]  /*21450*/  ISETP.GT.AND P3, PT, R186, 0x1, PT ;  /* 0x00000001ba00780c */ /* 0x000fc80003f64270 */
[----:B------:R-:W-:-:S03]  /*21460*/  SEL R26, R26, 0x978, P3 ;  /* 0x000009781a1a7807 */ /* 0x000fc60001800000 */
[----:B--2---:R-:W2:Y:S08]  /*21470*/  @P1 LDC.64 R4, c[0x0][0xc08] ;  /* 0x00030200ff041b82 */ /* 0x004eb00000000a00 */
[----:B------:R-:W0:Y:S08]  /*21480*/  LDC.64 R6, c[0x0][R26+0x220] ;  /* 0x000088001a067b82 */ /* 0x000e300000000a00 */
[----:B----4-:R-:W4:Y:S01]  /*21490*/  LDC.64 R8, c[0x0][R26+0x218] ;  /* 0x000086001a087b82 */ /* 0x010f220000000a00 */
[----:B-1----:R-:W-:-:S07]  /*214a0*/  ISETP.NE.AND P4, PT, R101, 0x1, PT ;  /* 0x000000016500780c */ /* 0x002fce0003f85270 */
[----:B------:R-:W1:Y:S01]  /*214b0*/  LDC.64 R10, c[0x0][R26+0x228] ;  /* 0x00008a001a0a7b82 */ /* 0x000e620000000a00 */
[----:B--2---:R-:W-:-:S05]  /*214c0*/  @P1 IMAD.WIDE R4, R187, 0x4, R4 ;  /* 0x00000004bb041825 */ /* 0x004fca00078e0204 */
[----:B------:R2:W5:Y:S01]  /*214d0*/  @P1 LDG.E R100, desc[UR46][R4.64] ;  /* 0x0000002e04641981 */ /* 0x000562000c1e1900 */
[----:B------:R-:W-:Y:S01]  /*214e0*/  ISETP.NE.U32.AND P2, PT, RZ, UR4, PT ;  /* 0x00000004ff007c0c */ /* 0x000fe2000bf45070 */
[----:B------:R-:W1:Y:S01]  /*214f0*/  @P4 LDC R35, c[0x0][0xbec] ;  /* 0x0002fb00ff234b82 */ /* 0x000e620000000800 */
[----:B------:R-:W-:Y:S02]  /*21500*/  SHF.R.S32.HI R24, RZ, 0x1f, R187 ;  /* 0x0000001fff187819 */ /* 0x000fe400000114bb */
[----:B------:R-:W-:-:S04]  /*21510*/  ISETP.NE.AND.EX P2, PT, RZ, UR5, PT, P2 ;  /* 0x00000005ff007c0c */ /* 0x000fc8000bf45320 */
[----:B------:R-:W-:Y:S01]  /*21520*/  SEL R102, R187, RZ, !P2 ;  /* 0x000000ffbb667207 */ /* 0x000fe20005000000 */
[----:B--2---:R-:W2:Y:S01]  /*21530*/  LDC.64 R4, c[0x0][R26+0x210] ;  /* 0x000084001a047b82 */ /* 0x004ea20000000a00 */
[----:B------:R-:W-:Y:S01]  /*21540*/  SEL R25, R24, RZ, !P2 ;  /* 0x000000ff18197207 */ /* 0x000fe20005000000 */
[----:B------:R-:W-:-:S06]  /*21550*/  IMAD.IADD R24, R181, 0x1, R178 ;  /* 0x00000001b5187824 */ /* 0x000fcc00078e02b2 */
[----:B------:R-:W2:Y:S01]  /*21560*/  @P4 LDC R105, c[0x0][0xbf0] ;  /* 0x0002fc00ff694b82 */ /* 0x000ea20000000800 */
[----:B0-----:R-:W-:-:S07]  /*21570*/  IMAD R7, R7, R102, RZ ;  /* 0x0000006607077224 */ /* 0x001fce00078e02ff */
[----:B---3--:R-:W0:Y:S01]  /*21580*/  @!P3 LDC R14, c[0x0][0xb50] ;  /* 0x0002d400ff0ebb82 */ /* 0x008e220000000800 */
[----:B------:R-:W-:Y:S01]  /*21590*/  IMAD R33, R6, R25, R7 ;  /* 0x0000001906217224 */ /* 0x000fe200078e0207 */
[----:B------:R-:W-:Y:S01]  /*215a0*/  SEL R25, R190, RZ, P3 ;  /* 0x000000ffbe197207 */ /* 0x000fe20001800000 */
[----:B------:R-:W-:-:S05]  /*215b0*/  IMAD.WIDE.U32 R6, R6, R102, RZ ;  /* 0x0000006606067225 */ /* 0x000fca00078e00ff */
[----:B------:R-:W3:Y:S01]  /*215c0*/  @!P3 LDC R15, c[0x0][0xb54] ;  /* 0x0002d500ff0fbb82 */ /* 0x000ee20000000800 */
[-C--:B----4-:R-:W-:Y:S02]  /*215d0*/  IMAD R27, R9, R183.reuse, RZ ;  /* 0x000000b7091b7224 */ /* 0x090fe400078e02ff */
[----:B------:R-:W-:-:S04]  /*215e0*/  IMAD.WIDE.U32 R8, R8, R183, RZ ;  /* 0x000000b708087225 */ /* 0x000fc800078e00ff */
[----:B------:R-:W-:Y:S02]  /*215f0*/  IMAD.IADD R32, R9, 0x1, R27 ;  /* 0x0000000109207824 */ /* 0x000fe400078e021b */
[----:B------:R-:W-:Y:S02]  /*21600*/  IMAD.IADD R9, R7, 0x1, R33 ;  /* 0x0000000107097824 */ /* 0x000fe400078e0221 */
[----:B------:R-:W-:Y:S02]  /*21610*/  IMAD.MOV.U32 R7, RZ, RZ, R24 ;  /* 0x000000ffff077224 */ /* 0x000fe400078e0018 */
[-C--:B-1----:R-:W-:Y:S02]  /*21620*/  IMAD R27, R11, R25.reuse, RZ ;  /* 0x000000190b1b7224 */ /* 0x082fe400078e02ff */
[----:B------:R-:W-:-:S04]  /*21630*/  IMAD.WIDE.U32 R10, R10, R25, RZ ;  /* 0x000000190a0a7225 */ /* 0x000fc800078e00ff */
[----:B------:R-:W-:Y:S01]  /*21640*/  IMAD.IADD R27, R11, 0x1, R27 ;  /* 0x000000010b1b7824 */ /* 0x000fe200078e021b */
[--C-:B------:R-:W-:Y:S01]  /*21650*/  IADD3 R8, P2, P5, R6, R8, R28.reuse ;  /* 0x0000000806087210 */ /* 0x100fe20007d5e01c */
[----:B------:R-:W-:Y:S01]  /*21660*/  @P4 IMAD.HI.U32 R6, R24, R35, RZ ;  /* 0x0000002318064227 */ /* 0x000fe200078e00ff */
[----:B------:R-:W-:-:S04]  /*21670*/  SHF.R.S32.HI R103, RZ, 0x1f, R28 ;  /* 0x0000001fff677819 */ /* 0x000fc8000001141c */
[----:B--2---:R-:W-:Y:S02]  /*21680*/  @P4 SHF.R.U32.HI R7, RZ, R105, R6 ;  /* 0x00000069ff074219 */ /* 0x004fe40000011606 */
[----:B------:R-:W-:Y:S02]  /*21690*/  IADD3.X R9, R9, R32, R103, P2, P5 ;  /* 0x0000002009097210 */ /* 0x000fe400017ea467 */
[----:B------:R-:W-:Y:S01]  /*216a0*/  IADD3 R10, P2, P5, R7, R8, R10 ;  /* 0x00000008070a7210 */ /* 0x000fe20007d5e00a */
[--C-:B------:R-:W-:Y:S01]  /*216b0*/  IMAD.MOV R25, RZ, RZ, -R7.reuse ;  /* 0x000000ffff197224 */ /* 0x100fe200078e0a07 */
[----:B------:R-:W-:-:S03]  /*216c0*/  SHF.R.S32.HI R6, RZ, 0x1f, R7 ;  /* 0x0000001fff067819 */ /* 0x000fc60000011407 */
[----:B------:R-:W-:Y:S01]  /*216d0*/  IMAD R7, R101, R25, R24 ;  /* 0x0000001965077224 */ /* 0x000fe200078e0218 */
[----:B------:R-:W-:-:S03]  /*216e0*/  IADD3.X R11, R6, R9, R27, P2, P5 ;  /* 0x00000009060b7210 */ /* 0x000fc600017ea41b */
[-C--:B------:R-:W-:Y:S01]  /*216f0*/  IMAD R5, R5, R7.reuse, RZ ;  /* 0x0000000705057224 */ /* 0x080fe200078e02ff */
[----:B------:R-:W-:Y:S01]  /*21700*/  SHF.R.S32.HI R9, RZ, 0x1f, R7 ;  /* 0x0000001fff097819 */ /* 0x000fe20000011407 */
[----:B------:R-:W-:-:S04]  /*21710*/  IMAD.WIDE.U32 R10, R4, R7, R10 ;  /* 0x00000007040a7225 */ /* 0x000fc800078e000a */
[----:B------:R-:W-:Y:S01]  /*21720*/  IMAD R5, R4, R9, R5 ;  /* 0x0000000904057224 */ /* 0x000fe200078e0205 */
[----:B0-----:R-:W-:-:S03]  /*21730*/  LEA R14, P2, R10, R14, 0x2 ;  /* 0x0000000e0a0e7211 */ /* 0x001fc600078410ff */
[----:B------:R-:W-:-:S05]  /*21740*/  IMAD.IADD R4, R11, 0x1, R5 ;  /* 0x000000010b047824 */ /* 0x000fca00078e0205 */
[----:B---3--:R-:W-:Y:S01]  /*21750*/  LEA.HI.X R15, R10, R15, R4, 0x2, P2 ;  /* 0x0000000f0a0f7211 */ /* 0x008fe200010f1404 */
[----:B------:R-:W-:Y:S06]  /*21760*/  @P1 BRA `(.L_x_1718) ;  /* 0x0000000000101947 */ /* 0x000fec0003800000 */
[----:B------:R-:W-:Y:S05]  /*21770*/  @!P0 BRA `(.L_x_1718) ;  /* 0x00000000000c8947 */ /* 0x000fea0003800000 */
[----:B------:R-:W2:Y:S04]  /*21780*/  LDG.E R5, desc[UR46][R12.64] ;  /* 0x0000002e0c057981 */ /* 0x000ea8000c1e1900 */
[----:B-----5:R-:W2:Y:S02]  /*21790*/  LDG.E R100, desc[UR46][R12.64+0x4] ;  /* 0x0000042e0c647981 */ /* 0x020ea4000c1e1900 */
[----:B--2---:R-:W-:-:S07]  /*217a0*/  IMAD.IADD R100, R100, 0x1, -R5 ;  /* 0x0000000164647824 */ /* 0x004fce00078e0a05 */
.L_x_1718:
[----:B------:R-:W2:Y:S01]  /*217b0*/  LDL R8, [R1+0x80] ;  /* 0x0000800001087983 */ /* 0x000ea20000100800 */
[----:B-----5:R-:W-:Y:S01]  /*217c0*/  IMAD R100, R100, R101, RZ ;  /* 0x0000006564647224 */ /* 0x020fe200078e02ff */
[----:B------:R-:W-:Y:S02]  /*217d0*/  LOP3.LUT P0, RZ, R230, 0x3, RZ, 0xc0, !PT ;  /* 0x00000003e6ff7812 */ /* 0x000fe4000780c0ff */
[----:B------:R-:W-:Y:S04]  /*217e0*/  SHFL.IDX PT, R4, R14, RZ, 0x1c1f ;  /* 0x001c1fff0e047589 */ /* 0x000fe800000e0000 */
[----:B------:R-:W0:Y:S04]  /*217f0*/  SHFL.IDX PT, R5, R15, RZ, 0x1c1f ;  /* 0x001c1fff0f057589 */ /* 0x000e2800000e0000 */
[----:B------:R-:W-:Y:S04]  /*21800*/  SHFL.IDX PT, R6, R14, 0x1, 0x1c1f ;  /* 0x003c1f000e067f89 */ /* 0x000fe800000e0000 */
[----:B------:R-:W1:Y:S01]  /*21810*/  SHFL.IDX PT, R7, R15, 0x1, 0x1c1f ;  /* 0x003c1f000f077f89 */ /* 0x000e6200000e0000 */
[----:B--2---:R-:W-:-:S04]  /*21820*/  IMAD.IADD R9, R8, 0x1, R178 ;  /* 0x0000000108097824 */ /* 0x004fc800078e02b2 */
        /* <DEDUP_REMOVED lines=19> */
[----:B------:R-:W-:Y:S01]  /*21960*/  IADD3 R33, P2, R72, 0x4000, RZ ;  /* 0x0000400048217810 */ /* 0x000fe20007f5e0ff */
[----:B------:R-:W-:Y:S01]  /*21970*/  ULDC.64 UR4, c[0x0][0xae8] ;  /* 0x0002ba0000047ab9 */ /* 0x000fe20000000a00 */
[----:B------:R-:W-:Y:S01]  /*21980*/  LOP3.LUT R8, R8, R9, RZ, 0x3c, !PT ;  /* 0x0000000908087212 */ /* 0x000fe200078e3cff */
[----:B------:R-:W-:Y:S01]  /*21990*/  IMAD.X R9, RZ, RZ, R73, P6 ;  /* 0x000000ffff097224 */ /* 0x000fe200030e0649 */
[C---:B------:R-:W-:Y:S01]  /*219a0*/  IADD3 R3, P6, R72.reuse, 0x7000, RZ ;  /* 0x0000700048037810 */ /* 0x040fe20007fde0ff */
[----:B------:R-:W-:Y:S01]  /*219b0*/  IMAD.IADD R21, R21, 0x1, R103 ;  /* 0x0000000115157824 */ /* 0x000fe200078e0267 */
[----:B------:R-:W-:-:S02]  /*219c0*/  IADD3 R37, P1, R72, 0x5000, RZ ;  /* 0x0000500048257810 */ /* 0x000fc40007f3e0ff */
[----:B------:R-:W-:Y:S02]  /*219d0*/  LOP3.LUT R0, R3, 0x380, RZ, 0xc0, !PT ;  /* 0x0000038003007812 */ /* 0x000fe400078ec0ff */
[----:B------:R-:W-:Y:S01]  /*219e0*/  IADD3 R41, P0, R72, 0x6000, RZ ;  /* 0x0000600048297810 */ /* 0x000fe20007f1e0ff */
[----:B------:R-:W-:Y:S01]  /*219f0*/  IMAD.X R45, RZ, RZ, R73, P6 ;  /* 0x000000ffff2d7224 */ /* 0x000fe200030e0649 */
[----:B------:R-:W-:Y:S01]  /*21a00*/  SHF.R.U64 R0, R0, 0x3, RZ ;  /* 0x0000000300007819 */ /* 0x000fe200000012ff */
[----:B------:R-:W-:Y:S01]  /*21a10*/  IMAD.WIDE.U32 R20, R183, UR4, R20 ;  /* 0x00000004b7147c25 */ /* 0x000fe2000f8e0014 */
[----:B------:R-:W-:Y:S01]  /*21a20*/  LOP3.LUT R12, R13, 0x380, RZ, 0xc0, !PT ;  /* 0x000003800d0c7812 */ /* 0x000fe200078ec0ff */
[----:B------:R-:W5:Y:S01]  /*21a30*/  LD.E.128 R8, desc[UR46][R8.64] ;  /* 0x0000002e08087980 */ /* 0x000f62000c101d00 */
[----:B------:R-:W-:Y:S01]  /*21a40*/  LOP3.LUT R44, R0, R3, RZ, 0x3c, !PT ;  /* 0x00000003002c7212 */ /* 0x000fe200078e3cff */
[----:B------:R-:W-:Y:S01]  /*21a50*/  IMAD R3, R185, 0x20, R209 ;  /* 0x00000020b9037824 */ /* 0x000fe200078e02d1 */
[----:B------:R-:W-:-:S02]  /*21a60*/  LOP3.LUT R24, R25, 0x380, RZ, 0xc0, !PT ;  /* 0x0000038019187812 */ /* 0x000fc400078ec0ff */
[----:B------:R-:W-:Y:S01]  /*21a70*/  LOP3.LUT R32, R33, 0x380, RZ, 0xc0, !PT ;  /* 0x0000038021207812 */ /* 0x000fe200078ec0ff */
[----:B------:R-:W-:Y:S01]  /*21a80*/  IMAD.IADD R48, R178, 0x1, R3 ;  /* 0x00000001b2307824 */ /* 0x000fe200078e0203 */
[----:B------:R-:W-:Y:S02]  /*21a90*/  LOP3.LUT R36, R37, 0x380, RZ, 0xc0, !PT ;  /* 0x0000038025247812 */ /* 0x000fe400078ec0ff */
[----:B------:R-:W-:Y:S01]  /*21aa0*/  LOP3.LUT R40, R41, 0x380, RZ, 0xc0, !PT ;  /* 0x0000038029287812 */ /* 0x000fe200078ec0ff */
[----:B0-----:R-:W-:Y:S01]  /*21ab0*/  @P4 IMAD.HI.U32 R0, R48, R51, RZ ;  /* 0x0000003330004227 */ /* 0x001fe200078e00ff */
[----:B------:R-:W-:Y:S01]  /*21ac0*/  SHF.R.S32.HI R49, RZ, 0x1f, R102 ;  /* 0x0000001fff317819 */ /* 0x000fe20000011466 */
[----:B------:R-:W5:Y:S01]  /*21ad0*/  LD.E.128 R44, desc[UR46][R44.64] ;  /* 0x0000002e2c2c7980 */ /* 0x000f62000c101d00 */
[----:B------:R-:W-:Y:S01]  /*21ae0*/  LOP3.LUT R5, R72, 0x380, RZ, 0xc0, !PT ;  /* 0x0000038048057812 */ /* 0x000fe200078ec0ff */
[----:B------:R-:W-:Y:S01]  /*21af0*/  IMAD R21, R183, UR5, R21 ;  /* 0x00000005b7157c24 */ /* 0x000fe2000f8e0215 */
[----:B------:R-:W-:Y:S01]  /*21b00*/  ULDC.64 UR4, c[0x0][0xaf0] ;  /* 0x0002bc0000047ab9 */ /* 0x000fe20000000a00 */
[----:B------:R-:W-:Y:S01]  /*21b10*/  IMAD.MOV.U32 R3, RZ, RZ, R48 ;  /* 0x000000ffff037224 */ /* 0x000fe200078e0030 */
[----:B-1----:R-:W-:Y:S01]  /*21b20*/  @P4 SHF.R.U32.HI R3, RZ, R53, R0 ;  /* 0x00000035ff034219 */ /* 0x002fe20000011600 */
[----:B------:R-:W-:Y:S01]  /*21b30*/  IMAD R49, R49, UR4, RZ ;  /* 0x0000000431317c24 */ /* 0x000fe2000f8e02ff */
[----:B------:R-:W-:-:S02]  /*21b40*/  SHF.R.U64 R12, R12, 0x3, RZ ;  /* 0x000000030c0c7819 */ /* 0x000fc400000012ff */
[----:B------:R-:W-:Y:S02]  /*21b50*/  SHF.R.U64 R24, R24, 0x3, RZ ;  /* 0x0000000318187819 */ /* 0x000fe400000012ff */
[----:B------:R-:W-:Y:S02]  /*21b60*/  SHF.R.U64 R32, R32, 0x3, RZ ;  /* 0x0000000320207819 */ /* 0x000fe400000012ff */
[----:B------:R-:W-:Y:S02]  /*21b70*/  SHF.R.U64 R36, R36, 0x3, RZ ;  /* 0x0000000324247819 */ /* 0x000fe400000012ff */
[----:B------:R-:W-:Y:S02]  /*21b80*/  SHF.R.U64 R40, R40, 0x3, RZ ;  /* 0x0000000328287819 */ /* 0x000fe400000012ff */
[----:B------:R-:W-:Y:S01]  /*21b90*/  SHF.R.U64 R5, R5, 0x3, RZ ;  /* 0x0000000305057819 */ /* 0x000fe200000012ff */
[--C-:B------:R-:W-:Y:S01]  /*21ba0*/  IMAD.MOV R28, RZ, RZ, -R3.reuse ;  /* 0x000000ffff1c7224 */ /* 0x100fe200078e0a03 */
[----:B------:R-:W-:Y:S01]  /*21bb0*/  SHF.R.S32.HI R0, RZ, 0x1f, R3 ;  /* 0x0000001fff007819 */ /* 0x000fe20000011403 */
[----:B------:R-:W-:Y:S01]  /*21bc0*/  IMAD R49, R102, UR5, R49 ;  /* 0x0000000566317c24 */ /* 0x000fe2000f8e0231 */
        /* <DEDUP_REMOVED lines=11> */
[----:B------:R-:W-:Y:S01]  /*21c80*/  IMAD.WIDE.U32 R20, R102, UR4, R20 ;  /* 0x0000000466147c25 */ /* 0x000fe2000f8e0014 */
[----:B------:R-:W-:Y:S01]  /*21c90*/  ULDC.64 UR4, c[0x0][0xae0] ;  /* 0x0002b80000047ab9 */ /* 0x000fe20000000a00 */
[----:B------:R-:W5:Y:S02]  /*21ca0*/  LD.E.128 R12, desc[UR46][R12.64] ;  /* 0x0000002e0c0c7980 */ /* 0x000f64000c101d00 */
        /* <DEDUP_REMOVED lines=20> */
[----:B------:R-:W-:Y:S02]  /*21df0*/  IMAD.IADD R51, R209, 0x1, R178 ;  /* 0x00000001d1337824 */ /* 0x000fe400078e02b2 */
        /* <DEDUP_REMOVED lines=29> */
.L_x_1721:
[----:B------:R-:W-:Y:S05]  /*21fd0*/  BSYNC B1 ;  /* 0x0000000000017941 */ /* 0x000fea0003800000 */
.L_x_1720:
        /* <DEDUP_REMOVED lines=13> */
.L_x_1723:
[----:B------:R-:W-:Y:S05]  /*220b0*/  BSYNC B1 ;  /* 0x0000000000017941 */ /* 0x000fea0003800000 */
.L_x_1722:
        /* <DEDUP_REMOVED lines=13> */
.L_x_1725:
[----:B------:R-:W-:Y:S05]  /*22190*/  BSYNC B1 ;  /* 0x0000000000017941 */ /* 0x000fea0003800000 */
.L_x_1724:
[----:B0-----:R-:W-:Y:S01]  /*221a0*/  VIADD R3, R51, 0x60 ;  /* 0x0000006033037836 */ /* 0x001fe20000000000 */
[----:B---3--:R0:W3:Y:S04]  /*221b0*/  SHFL.IDX PT, R7, R50, 0x3, 0x181f ;  /* 0x00781f0032077f89 */ /* 0x0080e800000e0000 */
[----:B------:R-:W-:Y:S01]  /*221c0*/  ISETP.GE.AND P0, PT, R3, R100, PT ;  /* 0x000000640300720c */ /* 0x000fe20003f06270 */
[----:B------:R0:W0:-:S12]  /*221d0*/  SHFL.IDX PT, R9, R28, 0x3, 0x181f ;  /* 0x00781f001c097f89 */ /* 0x00001800000e0000 */
[----:B------:R-:W-:Y:S05]  /*221e0*/  @P0 BRA `(.L_x_1726) ;  /* 0x00000018000c0947 */ /* 0x000fea0003800000 */
[----:B------:R-:W-:Y:S02]  /*221f0*/  ULDC UR4, c[0x0][0xac8] ;  /* 0x0002b20000047ab9 */ /* 0x000fe40000000800 */
[----:B------:R-:W-:-:S13]  /*22200*/  ISETP.GE.AND P1, PT, R182, UR4, PT ;  /* 0x00000004b6007c0c */ /* 0x000fda000bf26270 */
[----:B0-----:R-:W-:-:S04]  /*22210*/  @!P1 LEA R4, P0, R182, R9, 0x1 ;  /* 0x00000009b6049211 */ /* 0x001fc800078008ff */
[----:B---3--:R-:W-:Y:S02]  /*22220*/  @!P1 LEA.HI.X R5, R182, R7, R105, 0x1, P0 ;  /* 0x00000007b6059211 */ /* 0x008fe400000f0c69 */
[----:B------:R-:W-:-:S03]  /*22230*/  ISETP.GE.AND P0, PT, R184, UR4, PT ;  /* 0x00000004b8007c0c */ /* 0x000fc6000bf06270 */
[----:B------:R0:W-:Y:S10]  /*22240*/  @!P1 ST.E.128 desc[UR46][R4.64], R24 ;  /* 0x0000001804009985 */ /* 0x0001f4000c101d2e */
[----:B------:R-:W-:Y:S05]  /*22250*/  @P0 BRA `(.L_x_1726) ;  /* 0x0000001400f00947 */ /* 0x000fea0003800000 */
[----:B0-----:R-:W-:-:S04]  /*22260*/  LEA R4, P0, R184, R9, 0x1 ;  /* 0x00000009b8047211 */ /* 0x001fc800078008ff */
[----:B------:R-:W-:-:S05]  /*22270*/  LEA.HI.X R5, R184, R7, R104, 0x1, P0 ;  /* 0x00000007b8057211 */ /* 0x000fca00000f0c68 */
[----:B------:R0:W-:Y:S01]  /*22280*/  ST.E.128 desc[UR46][R4.64], R44 ;  /* 0x0000002c04007985 */ /* 0x0001e2000c101d2e */
[----:B------:R-:W-:Y:S05]  /*22290*/  BRA `(.L_x_1726) ;  /* 0x0000001400e07947 */ /* 0x000fea0003800000 */
.L_x_1719:
[----:B------:R-:W1:Y:S01]  /*222a0*/  @P4 LDC R11, c[0x0][0xbec] ;  /* 0x0002fb00ff0b4b82 */ /* 0x000e620000000800 */
[----:B------:R-:W-:Y:S01]  /*222b0*/  ULDC.64 UR4, c[0x0][0xb08] ;  /* 0x0002c20000047ab9 */ /* 0x000fe20000000a00 */
[----:B0-----:R-:W-:Y:S01]  /*222c0*/  SHF.R.S32.HI R3, RZ, 0x1f, R102 ;  /* 0x0000001fff037819 */ /* 0x001fe20000011466 */
[----:B------:R-:W-:Y:S01]  /*222d0*/  IMAD R103, R103, UR4, RZ ;  /* 0x0000000467677c24 */ /* 0x000fe2000f8e02ff */
[----:B------:R-:W-:Y:S01]  /*222e0*/  ULDC.64 UR6, c[0x0][0xb30] ;  /* 0x0002cc0000067ab9 */ /* 0x000fe20000000a00 */
[C---:B------:R-:W-:Y:S01]  /*222f0*/  IMAD.WIDE.U32 R4, R28.reuse, UR4, RZ ;  /* 0x000000041c047c25 */ /* 0x040fe2000f8e00ff */
[----:B------:R-:W-:Y:S01]  /*22300*/  ISETP.GE.AND P0, PT, R9, R100, PT ;  /* 0x000000640900720c */ /* 0x000fe20003f06270 */
[----:B------:R-:W-:Y:S01]  /*22310*/  BSSY B1, `(.L_x_1727) ;  /* 0x0000070000017945 */ /* 0x000fe20003800000 */
[----:B------:R-:W0:Y:S01]  /*22320*/  @P4 LDC R0, c[0x0][0xbf0] ;  /* 0x0002fc00ff004b82 */ /* 0x000e220000000800 */
[----:B------:R-:W-:Y:S01]  /*22330*/  IMAD R103, R28, UR5, R103 ;  /* 0x000000051c677c24 */ /* 0x000fe2000f8e0267 */
[----:B------:R-:W-:Y:S01]  /*22340*/  ULDC.64 UR4, c[0x0][0xb38] ;  /* 0x0002ce0000047ab9 */ /* 0x000fe20000000a00 */
[----:B------:R-:W-:-:S02]  /*22350*/  SHF.R.S32.HI R25, RZ, 0x1f, R199 ;  /* 0x0000001fff197819 */ /* 0x000fc400000114c7 */
[----:B------:R-:W-:Y:S01]  /*22360*/  IMAD.IADD R5, R5, 0x1, R103 ;  /* 0x0000000105057824 */ /* 0x000fe200078e0267 */
[----:B------:R-:W-:Y:S02]  /*22370*/  SHF.R.S32.HI R26, RZ, 0x1f, R200 ;  /* 0x0000001fff1a7819 */ /* 0x000fe400000114c8 */
[----:B------:R-:W-:Y:S01]  /*22380*/  SHF.R.S32.HI R27, RZ, 0x1f, R201 ;  /* 0x0000001fff1b7819 */ /* 0x000fe200000114c9 */
[C---:B------:R-:W-:Y:S01]  /*22390*/  IMAD.WIDE.U32 R4, R183.reuse, UR4, R4 ;  /* 0x00000004b7047c25 */ /* 0x040fe2000f8e0004 */
[----:B------:R-:W-:Y:S02]  /*223a0*/  SHF.R.S32.HI R32, RZ, 0x1f, R202 ;  /* 0x0000001fff207819 */ /* 0x000fe400000114ca */
[----:B------:R-:W-:Y:S01]  /*223b0*/  SHF.R.S32.HI R33, RZ, 0x1f, R203 ;  /* 0x0000001fff217819 */ /* 0x000fe200000114cb */
[----:B------:R-:W-:Y:S01]  /*223c0*/  IMAD R5, R183, UR5, R5 ;  /* 0x00000005b7057c24 */ /* 0x000fe2000f8e0205 */
[----:B------:R-:W-:Y:S01]  /*223d0*/  ULDC.64 UR4, c[0x0][0xb40] ;  /* 0x0002d00000047ab9 */ /* 0x000fe20000000a00 */
[----:B------:R-:W-:Y:S01]  /*223e0*/  SHF.R.S32.HI R34, RZ, 0x1f, R204 ;  /* 0x0000001fff227819 */ /* 0x000fe200000114cc */
[----:B------:R-:W-:Y:S01]  /*223f0*/  IMAD R3, R3, UR4, RZ ;  /* 0x0000000403037c24 */ /* 0x000fe2000f8e02ff */
[----:B------:R-:W-:Y:S01]  /*22400*/  SHF.R.S32.HI R13, RZ, 0x1f, R206 ;  /* 0x0000001fff0d7819 */ /* 0x000fe200000114ce */
[----:B-1----:R-:W-:Y:S01]  /*22410*/  @P4 IMAD.HI.U32 R11, R24, R11, RZ ;  /* 0x0000000b180b4227 */ /* 0x002fe200078e00ff */
[----:B------:R-:W-:-:S03]  /*22420*/  SHF.R.S32.HI R14, RZ, 0x1f, R208 ;  /* 0x0000001fff0e7819 */ /* 0x000fc600000114d0 */
[C---:B------:R-:W-:Y:S02]  /*22430*/  IMAD R7, R102.reuse, UR5, R3 ;  /* 0x0000000566077c24 */ /* 0x040fe4000f8e0203 */
[----:B------:R-:W-:Y:S01]  /*22440*/  IMAD.WIDE.U32 R4, R102, UR4, R4 ;  /* 0x0000000466047c25 */ /* 0x000fe2000f8e0004 */
[----:B------:R-:W-:-:S03]  /*22450*/  ULDC.64 UR4, c[0x0][0xb48] ;  /* 0x0002d20000047ab9 */ /* 0x000fc60000000a00 */
[----:B------:R-:W-:Y:S01]  /*22460*/  IMAD.MOV.U32 R3, RZ, RZ, R24 ;  /* 0x000000ffff037224 */ /* 0x000fe200078e0018 */
[----:B0-----:R-:W-:Y:S01]  /*22470*/  @P4 SHF.R.U32.HI R3, RZ, R0, R11 ;  /* 0x00000000ff034219 */ /* 0x001fe2000001160b */
[----:B------:R-:W-:-:S03]  /*22480*/  IMAD.IADD R5, R5, 0x1, R7 ;  /* 0x0000000105057824 */ /* 0x000fc600078e0207 */
        /* <DEDUP_REMOVED lines=31> */
[CC--:B------:R-:W-:Y:S01]  /*22680*/  @!P1 LEA R8, P5, R206.reuse, R4.reuse, 0x2 ;  /* 0x00000004ce089211 */ /* 0x0c0fe200078a10ff */
        /* <DEDUP_REMOVED lines=31> */
[----:B------:R-:W-:Y:S02]  /*22880*/  @!P0 LEA.HI.X R11, R198, R5, R237, 0x2, P6 ;  /* 0x00000005c60b8211 */ /* 0x000fe400030f14ed */
[----:B------:R-:W-:Y:S01]  /*22890*/  ISETP.GE.AND P2, PT, R195, UR4, PT ;  /* 0x00000004c3007c0c */ /* 0x000fe2000bf46270 */
[----:B------:R1:W-:Y:S01]  /*228a0*/  @!P1 ST.E.64 desc[UR46][R8.64], R56 ;  /* 0x0000003808009985 */ /* 0x0003e2000c101b2e */
[----:B------:R-:W-:-:S03]  /*228b0*/  ISETP.GE.AND P1, PT, R194, UR4, PT ;  /* 0x00000004c2007c0c */ /* 0x000fc6000bf26270 */
[----:B------:R2:W-:Y:S01]  /*228c0*/  @!P0 ST.E.64 desc[UR46][R10.64], R60 ;  /* 0x0000003c0a008985 */ /* 0x0005e2000c101b2e */
[----:B------:R-:W-:Y:S02]  /*228d0*/  ISETP.GE.AND P0, PT, R193, UR4, PT ;  /* 0x00000004c1007c0c */ /* 0x000fe4000bf06270 */
[----:B0-----:R-:W-:-:S04]  /*228e0*/  @!P3 LEA R6, P5, R197, R4, 0x2 ;  /* 0x00000004c506b211 */ /* 0x001fc800078a10ff */
[-C--:B------:R-:W-:Y:S02]  /*228f0*/  @!P3 LEA.HI.X R7, R197, R5.reuse, R236, 0x2, P5 ;  /* 0x00000005c507b211 */ /* 0x080fe400028f14ec */
[----:B------:R-:W-:Y:S02]  /*22900*/  ISETP.GE.AND P5, PT, R192, UR4, PT ;  /* 0x00000004c0007c0c */ /* 0x000fe4000bfa6270 */
[CC--:B-1----:R-:W-:Y:S01]  /*22910*/  @!P4 LEA R8, P6, R196.reuse, R4.reuse, 0x2 ;  /* 0x00000004c408c211 */ /* 0x0c2fe200078c10ff */
[----:B------:R0:W-:Y:S03]  /*22920*/  @!P3 ST.E.64 desc[UR46][R6.64], R64 ;  /* 0x000000400600b985 */ /* 0x0001e6000c101b2e */
[----:B------:R-:W-:Y:S02]  /*22930*/  @!P4 LEA.HI.X R9, R196, R5, R235, 0x2, P6 ;  /* 0x00000005c409c211 */ /* 0x000fe400030f14eb */
[----:B--2---:R-:W-:-:S03]  /*22940*/  @!P1 LEA R10, P6, R194, R4, 0x2 ;  /* 0x00000004c20a9211 */ /* 0x004fc600078c10ff */
[----:B------:R1:W-:Y:S01]  /*22950*/  @!P4 ST.E.64 desc[UR46][R8.64], R68 ;  /* 0x000000440800c985 */ /* 0x0003e2000c101b2e */
[----:B------:R-:W-:Y:S02]  /*22960*/  @!P1 LEA.HI.X R11, R194, R5, R233, 0x2, P6 ;  /* 0x00000005c20b9211 */ /* 0x000fe400030f14e9 */
[----:B0-----:R-:W-:-:S04]  /*22970*/  @!P2 LEA R6, P3, R195, R4, 0x2 ;  /* 0x00000004c306a211 */ /* 0x001fc800078610ff */
[----:B------:R-:W-:Y:S02]  /*22980*/  @!P2 LEA.HI.X R7, R195, R5, R234, 0x2, P3 ;  /* 0x00000005c307a211 */ /* 0x000fe400018f14ea */
[----:B-1----:R-:W-:-:S03]  /*22990*/  @!P0 LEA R8, P4, R193, R4, 0x2 ;  /* 0x00000004c1088211 */ /* 0x002fc600078810ff */
[----:B------:R3:W-:Y:S01]  /*229a0*/  @!P2 ST.E.64 desc[UR46][R6.64], R92 ;  /* 0x0000005c0600a985 */ /* 0x0007e2000c101b2e */
[C---:B------:R-:W-:Y:S02]  /*229b0*/  @!P5 LEA R4, P3, R192.reuse, R4, 0x2 ;  /* 0x00000004c004d211 */ /* 0x040fe400078610ff */
[-C--:B------:R-:W-:Y:S01]  /*229c0*/  @!P0 LEA.HI.X R9, R193, R5.reuse, R232, 0x2, P4 ;  /* 0x00000005c1098211 */ /* 0x080fe200020f14e8 */
[----:B------:R3:W-:Y:S01]  /*229d0*/  @!P1 ST.E.64 desc[UR46][R10.64], R76 ;  /* 0x0000004c0a009985 */ /* 0x0007e2000c101b2e */
[----:B------:R-:W-:-:S03]  /*229e0*/  @!P5 LEA.HI.X R5, R192, R5, R231, 0x2, P3 ;  /* 0x00000005c005d211 */ /* 0x000fc600018f14e7 */
[----:B------:R3:W-:Y:S04]  /*229f0*/  @!P0 ST.E.64 desc[UR46][R8.64], R80 ;  /* 0x0000005008008985 */ /* 0x0007e8000c101b2e */
[----:B------:R3:W-:Y:S02]  /*22a00*/  @!P5 ST.E.64 desc[UR46][R4.64], R84 ;  /* 0x000000540400d985 */ /* 0x0007e4000c101b2e */
.L_x_1728:
[----:B------:R-:W-:Y:S05]  /*22a10*/  BSYNC B1 ;  /* 0x0000000000017941 */ /* 0x000fea0003800000 */
.L_x_1727:
        /* <DEDUP_REMOVED lines=70> */
.L_x_1717:
[----:B------:R-:W-:Y:S01]  /*22e80*/  ULDC.64 UR4, c[0x0][0xc08] ;  /* 0x0003020000047ab9 */ /* 0x000fe20000000a00 */
[----:B------:R-:W2:Y:S01]  /*22e90*/  LDC.64 R4, c[0x0][0xc00] ;  /* 0x00030000ff047b82 */ /* 0x000ea20000000a00 */
[----:B------:R-:W-:Y:S01]  /*22ea0*/  ISETP.NE.U32.AND P0, PT, RZ, UR4, PT ;  /* 0x00000004ff007c0c */ /* 0x000fe2000bf05070 */
[----:B------:R-:W-:-:S03]  /*22eb0*/  IMAD.MOV.U32 R3, RZ, RZ, RZ ;  /* 0x000000ffff037224 */ /* 0x000fc600078e00ff */
[----:B------:R-:W-:Y:S01]  /*22ec0*/  ISETP.NE.AND.EX P1, PT, RZ, UR5, PT, P0 ;  /* 0x00000005ff007c0c */ /* 0x000fe2000bf25300 */
[----:B------:R-:W-:Y:S02]  /*22ed0*/  ULDC.64 UR4, c[0x0][0xc00] ;  /* 0x0003000000047ab9 */ /* 0x000fe40000000a00 */
[----:B------:R-:W-:-:S04]  /*22ee0*/  ISETP.NE.U32.AND P0, PT, RZ, UR4, PT ;  /* 0x00000004ff007c0c */ /* 0x000fc8000bf05070 */
[----:B------:R-:W-:-:S06]  /*22ef0*/  ISETP.NE.AND.EX P0, PT, RZ, UR5, PT, P0 ;  /* 0x00000005ff007c0c */ /* 0x000fcc000bf05300 */
[----:B------:R-:W3:Y:S01]  /*22f00*/  @P1 LDC.64 R6, c[0x0][0xc08] ;  /* 0x00030200ff061b82 */ /* 0x000ee20000000a00 */
[----:B------:R-:W-:Y:S02]  /*22f10*/  ULDC UR4, c[0x0][0xa88] ;  /* 0x0002a20000047ab9 */ /* 0x000fe40000000800 */
[----:B------:R-:W-:Y:S02]  /*22f20*/  IMAD.U32 R0, RZ, RZ, UR4 ;  /* 0x00000004ff007e24 */ /* 0x000fe4000f8e00ff */
[----:B--2---:R-:W-:-:S05]  /*22f30*/  IMAD.WIDE R4, R187, 0x4, R4 ;  /* 0x00000004bb047825 */ /* 0x004fca00078e0204 */
[----:B------:R2:W5:Y:S01]  /*22f40*/  @P0 LDG.E R3, desc[UR46][R4.64] ;  /* 0x0000002e04030981 */ /* 0x000562000c1e1900 */
[----:B---3--:R-:W-:-:S05]  /*22f50*/  @P1 IMAD.WIDE R6, R187, 0x4, R6 ;  /* 0x00000004bb061825 */ /* 0x008fca00078e0206 */
[----:B------:R2:W5:Y:S01]  /*22f60*/  @P1 LDG.E R0, desc[UR46][R6.64] ;  /* 0x0000002e06001981 */ /* 0x000562000c1e1900 */
[----:B------:R-:W-:Y:S02]  /*22f70*/  ISETP.NE.AND P2, PT, R186, RZ, PT ;  /* 0x000000ffba00720c */ /* 0x000fe40003f45270 */
[----:B-1----:R-:W-:Y:S01]  /*22f80*/  SHF.R.S32.HI R28, RZ, 0x1f, R187 ;  /* 0x0000001fff1c7819 */ /* 0x002fe200000114bb */
[----:B------:R-:W1:Y:S10]  /*22f90*/  S2R R35, SR_TID.X ;  /* 0x0000000000237919 */ /* 0x000e740000002100 */
[----:B------:R-:W3:Y:S01]  /*22fa0*/  @!P2 LDC R186, c[0x0][0xad4] ;  /* 0x0002b500ffbaab82 */ /* 0x000ee20000000800 */
[----:B-1----:R-:W-:Y:S01]  /*22fb0*/  VIADD R8, R35, 0xffffff80 ;  /* 0xffffff8023087836 */ /* 0x002fe20000000000 */
[----:B---3--:R-:W-:-:S04]  /*22fc0*/  ISETP.GT.AND P2, PT, R186, 0x1, PT ;  /* 0x00000001ba00780c */ /* 0x008fc80003f44270 */
[----:B------:R-:W-:Y:S01]  /*22fd0*/  ISETP.GT.AND P3, PT, R8, 0x7f, PT ;  /* 0x0000007f0800780c */ /* 0x000fe20003f64270 */
[----:B--2---:R-:W-:-:S12]  /*22fe0*/  @P1 BRA `(.L_x_1729) ;  /* 0x0000000000101947 */ /* 0x004fd80003800000 */
[----:B------:R-:W-:Y:S05]  /*22ff0*/  @!P0 BRA `(.L_x_1729) ;  /* 0x00000000000c8947 */ /* 0x000fea0003800000 */
[----:B------:R-:W2:Y:S04]  /*23000*/  LDG.E R7, desc[UR46][R4.64] ;  /* 0x0000002e04077981 */ /* 0x000ea8000c1e1900 */
[----:B-----5:R-:W2:Y:S02]  /*23010*/  LDG.E R0, desc[UR46][R4.64+0x4] ;  /* 0x0000042e04007981 */ /* 0x020ea4000c1e1900 */
[----:B--2---:R-:W-:-:S07]  /*23020*/  IMAD.IADD R0, R0, 0x1, -R7 ;  /* 0x0000000100007824 */ /* 0x004fce00078e0a07 */
.L_x_1729:
[----:B------:R-:W-:Y:S01]  /*23030*/  BSSY B1, `(.L_x_1730) ;  /* 0x0000035000017945 */ /* 0x000fe20003800000 */
[----:B------:R-:W-:Y:S02]  /*23040*/  SEL R33, R187, RZ, !P0 ;  /* 0x000000ffbb217207 */ /* 0x000fe40004000000 */
[----:B------:R-:W-:Y:S02]  /*23050*/  SEL R28, R28, RZ, !P0 ;  /* 0x000000ff1c1c7207 */ /* 0x000fe40004000000 */
[----:B-----5:R-:W-:Y:S01]  /*23060*/  SHF.R.S32.HI R26, RZ, 0x1f, R3 ;  /* 0x0000001fff1a7819 */ /* 0x020fe20000011403 */
[----:B------:R-:W-:Y:S06]  /*23070*/  @P3 BRA `(.L_x_1731) ;  /* 0x0000000000c03947 */ /* 0x000fec0003800000 */
[----:B------:R-:W1:Y:S01]  /*23080*/  LDC R37, c[0x0][0xbe8] ;  /* 0x0002fa00ff257b82 */ /* 0x000e620000000800 */
[----:B------:R-:W-:Y:S01]  /*23090*/  IADD3 R35, R178, -0x80, R35 ;  /* 0xffffff80b2237810 */ /* 0x000fe20007ffe023 */
[----:B-1----:R-:W-:-:S05]  /*230a0*/  IMAD R4, R0, R37, RZ ;  /* 0x0000002500047224 */ /* 0x002fca00078e02ff */
[----:B------:R-:W-:-:S13]  /*230b0*/  ISETP.GE.AND P0, PT, R35, R4, PT ;  /* 0x000000042300720c */ /* 0x000fda0003f06270 */
[----:B------:R-:W-:Y:S05]  /*230c0*/  @P0 BRA `(.L_x_1731) ;  /* 0x0000000000ac0947 */ /* 0x000fea0003800000 */
[----:B------:R-:W-:Y:S01]  /*230d0*/  IMAD.MOV.U32 R24, RZ, RZ, 0x9b8 ;  /* 0x000009b8ff187424 */ /* 0x000fe200078e00ff */
[----:B------:R-:W-:Y:S01]  /*230e0*/  ISETP.GT.AND P0, PT, R186, 0x1, PT ;  /* 0x00000001ba00780c */ /* 0x000fe20003f04270 */
[----:B------:R-:W1:Y:S01]  /*230f0*/  LDC.64 R4, c[0x0][0xba8] ;  /* 0x0002ea00ff047b82 */ /* 0x000e620000000a00 */
[----:B------:R-:W-:Y:S01]  /*23100*/  ISETP.NE.AND P1, PT, R37, 0x1, PT ;  /* 0x000000012500780c */ /* 0x000fe20003f25270 */
[----:B------:R-:W-:Y:S01]  /*23110*/  IMAD.MOV.U32 R21, RZ, RZ, R35 ;  /* 0x000000ffff157224 */ /* 0x000fe200078e0023 */
[----:B------:R-:W-:-:S05]  /*23120*/  SEL R24, R24, 0x978, P0 ;  /* 0x0000097818187807 */ /* 0x000fca0000000000 */
[----:B------:R-:W2:Y:S08]  /*23130*/  LDC.64 R12, c[0x0][R24+0x220] ;  /* 0x00008800180c7b82 */ /* 0x000eb00000000a00 */
[----:B------:R-:W3:Y:S08]  /*23140*/  LDC.64 R10, c[0x0][R24+0x218] ;  /* 0x00008600180a7b82 */ /* 0x000ef00000000a00 */
[----:B------:R-:W4:Y:S08]  /*23150*/  LDC.64 R8, c[0x0][R24+0x228] ;  /* 0x00008a0018087b82 */ /* 0x000f300000000a00 */
[----:B------:R-:W5:Y:S08]  /*23160*/  LDC.64 R6, c[0x0][R24+0x210] ;  /* 0x0000840018067b82 */ /* 0x000f700000000a00 */
[----:B------:R-:W0:Y:S08]  /*23170*/  @P1 LDC R20, c[0x0][0xbec] ;  /* 0x0002fb00ff141b82 */ /* 0x000e300000000800 */
[----:B------:R-:W4:Y:S01]  /*23180*/  @P1 LDC R27, c[0x0][0xbf0] ;  /* 0x0002fc00ff1b1b82 */ /* 0x000f220000000800 */
[----:B--2---:R-:W-:-:S07]  /*23190*/  IMAD R13, R13, R33, RZ ;  /* 0x000000210d0d7224 */ /* 0x004fce00078e02ff */
[----:B-1----:R-:W1:Y:S01]  /*231a0*/  @!P0 LDC R4, c[0x0][0xb50] ;  /* 0x0002d400ff048b82 */ /* 0x002e620000000800 */
[----:B0-----:R-:W-:-:S07]  /*231b0*/  @P1 IMAD.HI.U32 R20, R35, R20, RZ ;  /* 0x0000001423141227 */ /* 0x001fce00078e00ff */
[----:B------:R-:W0:Y:S01]  /*231c0*/  @!P0 LDC R5, c[0x0][0xb54] ;  /* 0x0002d500ff058b82 */ /* 0x000e220000000800 */
[-C--:B---3--:R-:W-:Y:S02]  /*231d0*/  IMAD R25, R11, R183.reuse, RZ ;  /* 0x000000b70b197224 */ /* 0x088fe400078e02ff */
[----:B------:R-:W-:Y:S01]  /*231e0*/  IMAD.WIDE.U32 R14, R10, R183, RZ ;  /* 0x000000b70a0e7225 */ /* 0x000fe200078e00ff */
[----:B----4-:R-:W-:-:S03]  /*231f0*/  @P1 SHF.R.U32.HI R21, RZ, R27, R20 ;  /* 0x0000001bff151219 */ /* 0x010fc60000011614 */
[----:B------:R-:W-:-:S04]  /*23200*/  IMAD.WIDE.U32 R10, R12, R33, RZ ;  /* 0x000000210c0a7225 */ /* 0x000fc800078e00ff */
[----:B------:R-:W-:Y:S01]  /*23210*/  IMAD R27, R12, R28, R13 ;  /* 0x0000001c0c1b7224 */ /* 0x000fe200078e020d */
[----:B------:R-:W-:Y:S01]  /*23220*/  SEL R13, R190, RZ, P0 ;  /* 0x000000ffbe0d7207 */ /* 0x000fe20000000000 */
[----:B------:R-:W-:Y:S01]  /*23230*/  IMAD.IADD R25, R15, 0x1, R25 ;  /* 0x000000010f197824 */ /* 0x000fe200078e0219 */
[----:B------:R-:W-:Y:S01]  /*23240*/  IADD3 R14, P1, P3, R10, R14, R3 ;  /* 0x0000000e0a0e7210 */ /* 0x000fe20007b3e003 */
[----:B------:R-:W-:Y:S02]  /*23250*/  IMAD.MOV R10, RZ, RZ, -R21 ;  /* 0x000000ffff0a7224 */ /* 0x000fe400078e0a15 */
[----:B------:R-:W-:Y:S02]  /*23260*/  IMAD.IADD R27, R11, 0x1, R27 ;  /* 0x000000010b1b7824 */ /* 0x000fe400078e021b */
[-C--:B------:R-:W-:Y:S02]  /*23270*/  IMAD R15, R9, R13.reuse, RZ ;  /* 0x0000000d090f7224 */ /* 0x080fe400078e02ff */
[----:B------:R-:W-:-:S04]  /*23280*/  IMAD.WIDE.U32 R8, R8, R13, RZ ;  /* 0x0000000d08087225 */ /* 0x000fc800078e00ff */
[----:B------:R-:W-:Y:S01]  /*23290*/  IMAD R11, R37, R10, R35 ;  /* 0x0000000a250b7224 */ /* 0x000fe200078e0223 */
[----:B------:R-:W-:Y:S01]  /*232a0*/  IADD3.X R10, R27, R25, R26, P1, P3 ;  /* 0x000000191b0a7210 */ /* 0x000fe20000fe641a */
[----:B------:R-:W-:Y:S01]  /*232b0*/  IMAD.IADD R15, R9, 0x1, R15 ;  /* 0x00000001090f7824 */ /* 0x000fe200078e020f */
[----:B------:R-:W-:Y:S01]  /*232c0*/  IADD3 R8, P0, P1, R21, R14, R8 ;  /* 0x0000000e15087210 */ /* 0x000fe2000791e008 */
[----:B-----5:R-:W-:Y:S01]  /*232d0*/  IMAD R7, R7, R11, RZ ;  /* 0x0000000b07077224 */ /* 0x020fe200078e02ff */
[----:B------:R-:W-:Y:S02]  /*232e0*/  SHF.R.S32.HI R21, RZ, 0x1f, R21 ;  /* 0x0000001fff157819 */ /* 0x000fe40000011415 */
[----:B------:R-:W-:Y:S02]  /*232f0*/  SHF.R.S32.HI R13, RZ, 0x1f, R11 ;  /* 0x0000001fff0d7819 */ /* 0x000fe4000001140b */
[----:B------:R-:W-:-:S03]  /*23300*/  IADD3.X R9, R21, R10, R15, P0, P1 ;  /* 0x0000000a15097210 */ /* 0x000fc600007e240f */
[C---:B------:R-:W-:Y:S02]  /*23310*/  IMAD R13, R6.reuse, R13, R7 ;  /* 0x0000000d060d7224 */ /* 0x040fe400078e0207 */
[----:B------:R-:W-:-:S04]  /*23320*/  IMAD.WIDE.U32 R6, R6, R11, R8 ;  /* 0x0000000b06067225 */ /* 0x000fc800078e0008 */
[----:B------:R-:W-:Y:S01]  /*23330*/  IMAD.IADD R7, R7, 0x1, R13 ;  /* 0x0000000107077824 */ /* 0x000fe200078e020d */
[----:B-1----:R-:W-:-:S04]  /*23340*/  LEA R4, P0, R6, R4, 0x2 ;  /* 0x0000000406047211 */ /* 0x002fc800078010ff */
[----:B0-----:R-:W-:Y:S01]  /*23350*/  LEA.HI.X R5, R6, R5, R7, 0x2, P0 ;  /* 0x0000000506057211 */ /* 0x001fe200000f1407 */
[----:B------:R-:W-:-:S05]  /*23360*/  IMAD.MOV.U32 R7, RZ, RZ, -0x800000 ;  /* 0xff800000ff077424 */ /* 0x000fca00078e00ff */
[----:B------:R1:W-:Y:S03]  /*23370*/  STG.E desc[UR46][R4.64], R7 ;  /* 0x0000000704007986 */ /* 0x0003e6000c10192e */
.L_x_1731:
[----:B------:R-:W-:Y:S05]  /*23380*/  BSYNC B1 ;  /* 0x0000000000017941 */ /* 0x000fea0003800000 */
.L_x_1730:
[----:B------:R-:W-:Y:S05]  /*23390*/  @P2 BRA `(.L_x_1726) ;  /* 0x0000000400a02947 */ /* 0x000fea0003800000 */
[----:B------:R-:W2:Y:S01]  /*233a0*/  LDC R11, c[0x0][0xbe8] ;  /* 0x0002fa00ff0b7b82 */ /* 0x000ea20000000800 */
[----:B------:R-:W-:Y:S01]  /*233b0*/  ULDC.64 UR4, c[0x0][0xaa0] ;  /* 0x0002a80000047ab9 */ /* 0x000fe20000000a00 */
[----:B------:R-:W-:Y:S01]  /*233c0*/  ULDC.64 UR6, c[0x0][0xaf0] ;  /* 0x0002bc0000067ab9 */ /* 0x000fe20000000a00 */
[----:B-1----:R-:W-:Y:S01]  /*233d0*/  IMAD R4, R26, UR4, RZ ;  /* 0x000000041a047c24 */ /* 0x002fe2000f8e02ff */
        /* <DEDUP_REMOVED lines=8> */
[----:B------:R-:W-:Y:S02]  /*23460*/  IMAD.IADD R9, R178, 0x1, R3 ;  /* 0x00000001b2097824 */ /* 0x000fe400078e0203 */
[----:B------:R-:W-:-:S04]  /*23470*/  IMAD.WIDE.U32 R4, R183, UR4, R4 ;  /* 0x00000004b7047c25 */ /* 0x000fc8000f8e0004 */
[----:B------:R-:W-:Y:S01]  /*23480*/  IMAD.MOV.U32 R3, RZ, RZ, R9 ;  /* 0x000000ffff037224 */ /* 0x000fe200078e0009 */
[----:B--2---:R-:W-:Y:S01]  /*23490*/  ISETP.NE.AND P0, PT, R11, 0x1, PT ;  /* 0x000000010b00780c */ /* 0x004fe20003f05270 */
[----:B------:R-:W-:Y:S02]  /*234a0*/  IMAD R7, R28, UR6, RZ ;  /* 0x000000061c077c24 */ /* 0x000fe4000f8e02ff */
[----:B------:R-:W-:Y:S01]  /*234b0*/  IMAD R5, R183, UR5, R5 ;  /* 0x00000005b7057c24 */ /* 0x000fe2000f8e0205 */
[----:B------:R-:W-:Y:S01]  /*234c0*/  ULDC.64 UR4, c[0x0][0xae0] ;  /* 0x0002b80000047ab9 */ /* 0x000fe20000000a00 */
[C---:B------:R-:W-:Y:S02]  /*234d0*/  IMAD R7, R33.reuse, UR7, R7 ;  /* 0x0000000721077c24 */ /* 0x040fe4000f8e0207 */
[----:B------:R-:W-:-:S04]  /*234e0*/  IMAD.WIDE.U32 R4, R33, UR6, R4 ;  /* 0x0000000621047c25 */ /* 0x000fc8000f8e0004 */
[----:B------:R-:W-:Y:S02]  /*234f0*/  IMAD.IADD R5, R5, 0x1, R7 ;  /* 0x0000000105057824 */ /* 0x000fe400078e0207 */
[----:B------:R-:W1:Y:S01]  /*23500*/  @P0 LDC R6, c[0x0][0xbec] ;  /* 0x0002fb00ff060b82 */ /* 0x000e620000000800 */
[----:B------:R-:W-:-:S07]  /*23510*/  IMAD.IADD R178, R209, 0x1, R178 ;  /* 0x00000001d1b27824 */ /* 0x000fce00078e02b2 */
[----:B------:R-:W2:Y:S01]  /*23520*/  @P0 LDC R13, c[0x0][0xbf0] ;  /* 0x0002fc00ff0d0b82 */ /* 0x000ea20000000800 */
[----:B-1----:R-:W-:-:S05]  /*23530*/  @P0 IMAD.HI.U32 R6, R9, R6, RZ ;  /* 0x0000000609060227 */ /* 0x002fca00078e00ff */
[----:B--2---:R-:W-:-:S04]  /*23540*/  @P0 SHF.R.U32.HI R3, RZ, R13, R6 ;  /* 0x0000000dff030219 */ /* 0x004fc80000011606 */
[--C-:B------:R-:W-:Y:S01]  /*23550*/  SHF.R.S32.HI R6, RZ, 0x1f, R3.reuse ;  /* 0x0000001fff067819 */ /* 0x100fe20000011403 */
[----:B------:R-:W-:Y:S02]  /*23560*/  IMAD.MOV R8, RZ, RZ, -R3 ;  /* 0x000000ffff087224 */ /* 0x000fe400078e0a03 */
[----:B------:R-:W-:-:S04]  /*23570*/  IMAD.WIDE.U32 R4, R3, UR4, R4 ;  /* 0x0000000403047c25 */ /* 0x000fc8000f8e0004 */
[----:B------:R-:W-:Y:S02]  /*23580*/  IMAD R6, R6, UR4, RZ ;  /* 0x0000000406067c24 */ /* 0x000fe4000f8e02ff */
[----:B------:R-:W-:Y:S02]  /*23590*/  IMAD R7, R11, R8, R9 ;  /* 0x000000080b077224 */ /* 0x000fe400078e0209 */
[----:B------:R-:W-:Y:S01]  /*235a0*/  IMAD R9, R3, UR5, R6 ;  /* 0x0000000503097c24 */ /* 0x000fe2000f8e0206 */
[----:B------:R-:W-:Y:S01]  /*235b0*/  ULDC.64 UR4, c[0x0][0xad8] ;  /* 0x0002b60000047ab9 */ /* 0x000fe20000000a00 */
[----:B------:R-:W-:Y:S01]  /*235c0*/  IMAD R11, R0, R11, RZ ;  /* 0x0000000b000b7224 */ /* 0x000fe200078e02ff */
[----:B------:R-:W-:Y:S01]  /*235d0*/  SHF.R.S32.HI R3, RZ, 0x1f, R7 ;  /* 0x0000001fff037819 */ /* 0x000fe20000011407 */
[----:B------:R-:W-:Y:S02]  /*235e0*/  IMAD.IADD R5, R5, 0x1, R9 ;  /* 0x0000000105057824 */ /* 0x000fe400078e0209 */
[C---:B------:R-:W-:Y:S01]  /*235f0*/  VIADD R0, R178.reuse, 0x20 ;  /* 0x00000020b2007836 */ /* 0x040fe20000000000 */
[----:B------:R-:W-:Y:S01]  /*23600*/  ISETP.GE.AND P2, PT, R178, R11, PT ;  /* 0x0000000bb200720c */ /* 0x000fe20003f46270 */
[----:B------:R-:W-:-:S02]  /*23610*/  IMAD R6, R3, UR4, RZ ;  /* 0x0000000403067c24 */ /* 0x000fc4000f8e02ff */
[----:B------:R-:W-:Y:S01]  /*23620*/  IMAD.WIDE.U32 R4, R7, UR4, R4 ;  /* 0x0000000407047c25 */ /* 0x000fe2000f8e0004 */
[----:B------:R-:W-:-:S03]  /*23630*/  ISETP.GE.AND P1, PT, R0, R11, PT ;  /* 0x0000000b0000720c */ /* 0x000fc60003f26270 */
[----:B------:R-:W-:Y:S01]  /*23640*/  IMAD R3, R7, UR5, R6 ;  /* 0x0000000507037c24 */ /* 0x000fe2000f8e0206 */
[----:B------:R-:W-:Y:S01]  /*23650*/  ULDC.64 UR4, c[0x0][0xa80] ;  /* 0x0002a00000047ab9 */ /* 0x000fe20000000a00 */
[----:B------:R-:W-:Y:S01]  /*23660*/  VIADD R0, R178, 0x40 ;  /* 0x00000040b2007836 */ /* 0x000fe20000000000 */
[----:B------:R-:W-:Y:S01]  /*23670*/  LEA R6, P3, R4, UR4, 0x1 ;  /* 0x0000000404067c11 */ /* 0x000fe2000f8608ff */
[----:B------:R-:W-:-:S03]  /*23680*/  IMAD.IADD R3, R5, 0x1, R3 ;  /* 0x0000000105037824 */ /* 0x000fc600078e0203 */
[----:B------:R-:W-:Y:S01]  /*23690*/  ISETP.GE.AND P0, PT, R0, R11, PT ;  /* 0x0000000b0000720c */ /* 0x000fe20003f06270 */
[----:B------:R1:W2:Y:S01]  /*236a0*/  SHFL.IDX PT, R7, R6, RZ, 0x181f ;  /* 0x00181fff06077589 */ /* 0x0002a200000e0000 */
[----:B------:R-:W-:-:S05]  /*236b0*/  LEA.HI.X R3, R4, UR5, R3, 0x1, P3 ;  /* 0x0000000504037c11 */ /* 0x000fca00098f0c03 */
[----:B------:R1:W3:Y:S01]  /*236c0*/  SHFL.IDX PT, R5, R3, RZ, 0x181f ;  /* 0x00181fff03057589 */ /* 0x0002e200000e0000 */
[----:B------:R-:W-:Y:S05]  /*236d0*/  @P2 BRA `(.L_x_1733) ;  /* 0x0000000000242947 */ /* 0x000fea0003800000 */
[----:B------:R-:W-:Y:S02]  /*236e0*/  ULDC UR4, c[0x0][0xac8] ;  /* 0x0002b20000047ab9 */ /* 0x000fe40000000800 */
[----:B------:R-:W-:Y:S02]  /*236f0*/  ISETP.GE.AND P4, PT, R182, UR4, PT ;  /* 0x00000004b6007c0c */ /* 0x000fe4000bf86270 */
[----:B------:R-:W-:-:S11]  /*23700*/  ISETP.GE.AND P5, PT, R184, UR4, PT ;  /* 0x00000004b8007c0c */ /* 0x000fd6000bfa6270 */
[-C--:B--2---:R-:W-:Y:S02]  /*23710*/  @!P4 LEA R8, P2, R182, R7.reuse, 0x1 ;  /* 0x00000007b608c211 */ /* 0x084fe400078408ff */
[----:B------:R-:W-:Y:S02]  /*23720*/  @!P5 LEA R4, P3, R184, R7, 0x1 ;  /* 0x00000007b804d211 */ /* 0x000fe400078608ff */
[-C--:B---3--:R-:W-:Y:S02]  /*23730*/  @!P4 LEA.HI.X R9, R182, R5.reuse, R12, 0x1, P2 ;  /* 0x00000005b609c211 */ /* 0x088fe400010f0c0c */
[----:B------:R-:W-:-:S03]  /*23740*/  @!P5 LEA.HI.X R5, R184, R5, R10, 0x1, P3 ;  /* 0x00000005b805d211 */ /* 0x000fc600018f0c0a */
[----:B------:R4:W-:Y:S04]  /*23750*/  @!P4 ST.E.128 desc[UR46][R8.64], RZ ;  /* 0x000000ff0800c985 */ /* 0x0009e8000c101d2e */
[----:B------:R4:W-:Y:S02]  /*23760*/  @!P5 ST.E.128 desc[UR46][R4.64], RZ ;  /* 0x000000ff0400d985 */ /* 0x0009e4000c101d2e */
.L_x_1733:
[----:B------:R-:W-:Y:S05]  /*23770*/  BSYNC B1 ;  /* 0x0000000000017941 */ /* 0x000fea0003800000 */
.L_x_1732:
[----:B---34-:R3:W4:Y:S01]  /*23780*/  SHFL.IDX PT, R5, R3, 0x1, 0x181f ;  /* 0x00381f0003057f89 */ /* 0x01872200000e0000 */
[----:B------:R-:W-:Y:S03]  /*23790*/  BSSY B1, `(.L_x_1734) ;  /* 0x000000c000017945 */ /* 0x000fe60003800000 */
[----:B--2---:R3:W2:Y:S01]  /*237a0*/  SHFL.IDX PT, R7, R6, 0x1, 0x181f ;  /* 0x00381f0006077f89 */ /* 0x0046a200000e0000 */
[----:B------:R-:W-:Y:S05]  /*237b0*/  @P1 BRA `(.L_x_1735) ;  /* 0x0000000000241947 */ /* 0x000fea0003800000 */
[----:B------:R-:W-:Y:S02]  /*237c0*/  ULDC UR4, c[0x0][0xac8] ;  /* 0x0002b20000047ab9 */ /* 0x000fe40000000800 */
[----:B------:R-:W-:Y:S02]  /*237d0*/  ISETP.GE.AND P3, PT, R182, UR4, PT ;  /* 0x00000004b6007c0c */ /* 0x000fe4000bf66270 */
[----:B------:R-:W-:-:S11]  /*237e0*/  ISETP.GE.AND P4, PT, R184, UR4, PT ;  /* 0x00000004b8007c0c */ /* 0x000fd6000bf86270 */
[-C--:B--2---:R-:W-:Y:S02]  /*237f0*/  @!P3 LEA R8, P1, R182, R7.reuse, 0x1 ;  /* 0x00000007b608b211 */ /* 0x084fe400078208ff */
[----:B------:R-:W-:Y:S02]  /*23800*/  @!P4 LEA R4, P2, R184, R7, 0x1 ;  /* 0x00000007b804c211 */ /* 0x000fe400078408ff */
[-C--:B----4-:R-:W-:Y:S02]  /*23810*/  @!P3 LEA.HI.X R9, R182, R5.reuse, R12, 0x1, P1 ;  /* 0x00000005b609b211 */ /* 0x090fe400008f0c0c */
[----:B------:R-:W-:-:S03]  /*23820*/  @!P4 LEA.HI.X R5, R184, R5, R10, 0x1, P2 ;  /* 0x00000005b805c211 */ /* 0x000fc600010f0c0a */
[----:B------:R2:W-:Y:S04]  /*23830*/  @!P3 ST.E.128 desc[UR46][R8.64], RZ ;  /* 0x000000ff0800b985 */ /* 0x0005e8000c101d2e */
[----:B------:R2:W-:Y:S02]  /*23840*/  @!P4 ST.E.128 desc[UR46][R4.64], RZ ;  /* 0x000000ff0400c985 */ /* 0x0005e4000c101d2e */
.L_x_1735:
[----:B------:R-:W-:Y:S05]  /*23850*/  BSYNC B1 ;  /* 0x0000000000017941 */ /* 0x000fea0003800000 */
.L_x_1734:
[----:B--2-4-:R2:W4:Y:S01]  /*23860*/  SHFL.IDX PT, R5, R3, 0x2, 0x181f ;  /* 0x00581f0003057f89 */ /* 0x01452200000e0000 */
        /* <DEDUP_REMOVED lines=12> */
.L_x_1737:
[----:B------:R-:W-:Y:S05]  /*23930*/  BSYNC B1 ;  /* 0x0000000000017941 */ /* 0x000fea0003800000 */
.L_x_1736:
[----:B------:R-:W-:Y:S01]  /*23940*/  VIADD R0, R178, 0x60 ;  /* 0x00000060b2007836 */ /* 0x000fe20000000000 */
[----:B-123--:R-:W2:Y:S04]  /*23950*/  SHFL.IDX PT, R3, R3, 0x3, 0x181f ;  /* 0x00781f0003037f89 */ /* 0x00eea800000e0000 */
[----:B------:R-:W-:Y:S01]  /*23960*/  ISETP.GE.AND P0, PT, R0, R11, PT ;  /* 0x0000000b0000720c */ /* 0x000fe20003f06270 */
[----:B0---4-:R3:W4:-:S12]  /*23970*/  SHFL.IDX PT, R5, R6, 0x3, 0x181f ;  /* 0x00781f0006057f89 */ /* 0x01171800000e0000 */
[----:B---3--:R-:W-:Y:S05]  /*23980*/  @P0 BRA `(.L_x_1726) ;  /* 0x0000000000240947 */ /* 0x008fea0003800000 */
[----:B------:R-:W-:Y:S02]  /*23990*/  ULDC UR4, c[0x0][0xac8] ;  /* 0x0002b20000047ab9 */ /* 0x000fe40000000800 */
        /* <DEDUP_REMOVED lines=8> */
.L_x_1726:
[----:B------:R-:W-:Y:S05]  /*23a20*/  BSYNC B0 ;  /* 0x0000000000007941 */ /* 0x000fea0003800000 */
.L_x_1716:
[----:B------:R-:W-:Y:S02]  /*23a30*/  ULDC UR4, c[0x0][0xc3c] ;  /* 0x00030f0000047ab9 */ /* 0x000fe40000000800 */
[----:B------:R-:W-:-:S13]  /*23a40*/  ISETP.GE.AND P0, PT, R31, UR4, PT ;  /* 0x000000041f007c0c */ /* 0x000fda000bf06270 */
[----:B------:R-:W-:Y:S05]  /*23a50*/  @!P0 BRA `(.L_x_1738) ;  /* 0xfffffdd800b08947 */ /* 0x000fea000383ffff */
[----:B------:R-:W-:Y:S05]  /*23a60*/  BRA `(.L_x_1445) ;  /* 0x0000009000207947 */ /* 0x000fea0003800000 */
.L_x_1443:
[----:B------:R-:W-:-:S08]  /*23a70*/  NOP ;  /* 0x0000000000007918 */ /* 0x000fd00000000000 */
[----:B0-----:R-:W0:-:S00]  /*23a80*/  USETMAXREG.DEALLOC.CTAPOOL 0x18 ;  /* 0x00000018000079c8 */ /* 0x001e0000080e0500 */
[----:B0-----:R-:W-:Y:S01]  /*23a90*/  LOP3.LUT R0, R0, 0x3, RZ, 0xc0, !PT ;  /* 0x0000000300007812 */ /* 0x001fe200078ec0ff */
[----:B------:R-:W-:Y:S01]  /*23aa0*/  IMAD.MOV.U32 R7, RZ, RZ, RZ ;  /* 0x000000ffff077224 */ /* 0x000fe200078e00ff */
[----:B------:R-:W-:-:S04]  /*23ab0*/  LOP3.LUT R17, R17, 0xfffffffd, RZ, 0xc0, !PT ;  /* 0xfffffffd11117812 */ /* 0x000fc800078ec0ff */
[----:B------:R-:W0:Y:S02]  /*23ac0*/  SHFL.IDX PT, R0, R0, RZ, 0x1f ;  /* 0x00001fff00007589 */ /* 0x000e2400000e0000 */
[----:B0-----:R-:W-:-:S13]  /*23ad0*/  ISETP.NE.AND P0, PT, R0, RZ, PT ;  /* 0x000000ff0000720c */ /* 0x001fda0003f05270 */
[----:B------:R-:W-:Y:S01]  /*23ae0*/  @P0 LOP3.LUT R17, R17, 0x2, RZ, 0xfc, !PT ;  /* 0x0000000211110812 */ /* 0x000fe200078efcff */
[----:B------:R-:W-:Y:S06]  /*23af0*/  @!P0 BRA `(.L_x_1739) ;  /* 0x0000000000248947 */ /* 0x000fec0003800000 */
[----:B------:R-:W0:Y:S08]  /*23b00*/  S2UR UR5, SR_CgaCtaId ;  /* 0x00000000000579c3 */ /* 0x000e300000008800 */
[----:B------:R-:W-:Y:S06]  /*23b10*/  BAR.SYNC.DEFER_BLOCKING 0x5, 0x180 ;  /* 0x0146000000007b1d */ /* 0x000fec0000010000 */
[----:B------:R-:W-:-:S02]  /*23b20*/  UMOV UR4, 0x400 ;  /* 0x0000040000047882 */ /* 0x000fc40000000000 */
[----:B0-----:R-:W-:-:S09]  /*23b30*/  ULEA UR4, UR5, UR4, 0x18 ;  /* 0x0000000405047291 */ /* 0x001fd2000f8ec03f */
[----:B------:R-:W0:Y:S04]  /*23b40*/  LDS.128 R8, [UR4+0x2a8d0] ;  /* 0x02a8d004ff087984 */ /* 0x000e280008000c00 */
[----:B0-----:R3:W-:Y:S04]  /*23b50*/  STL.64 [R1], R8 ;  /* 0x0000000801007387 */ /* 0x0017e80000100a00 */
[----:B------:R3:W-:Y:S01]  /*23b60*/  STL.64 [R1+0x8], R10 ;  /* 0x0000080a01007387 */ /* 0x0007e20000100a00 */
[----:B------:R-:W-:Y:S06]  /*23b70*/  BAR.ARV 0x4, 0x180 ;  /* 0x0106000000007b1d */ /* 0x000fec0000002000 */
[----:B------:R-:W-:Y:S05]  /*23b80*/  BRA `(.L_x_1740) ;  /* 0x0000000c00b07947 */ /* 0x000fea0003800000 */
.L_x_1739:
[----:B------:R-:W-:Y:S01]  /*23b90*/  LOP3.LUT R0, R6, 0x1f, RZ, 0xc0, !PT ;  /* 0x0000001f06007812 */ /* 0x000fe200078ec0ff */
[----:B------:R-:W-:Y:S01]  /*23ba0*/  ULDC UR4, c[0x0][0xc3c] ;  /* 0x00030f0000047ab9 */ /* 0x000fe20000000800 */
[----:B------:R-:W-:Y:S01]  /*23bb0*/  IMAD.MOV.U32 R8, RZ, RZ, RZ ;  /* 0x000000ffff087224 */ /* 0x000fe200078e00ff */
[----:B------:R-:W0:Y:S01]  /*23bc0*/  S2UR UR6, SR_CTAID.X ;  /* 0x00000000000679c3 */ /* 0x000e220000002500 */
[----:B------:R-:W-:Y:S01]  /*23bd0*/  ISETP.NE.AND P0, PT, R0, 0x1f, PT ;  /* 0x0000001f0000780c */ /* 0x000fe20003f05270 */
[----:B------:R-:W-:-:S03]  /*23be0*/  ULDC UR5, c[0x0][0xc38] ;  /* 0x00030e0000057ab9 */ /* 0x000fc60000000800 */
[----:B------:R-:W-:-:S13]  /*23bf0*/  ISETP.GE.OR P1, PT, R0, UR4, !P0 ;  /* 0x0000000400007c0c */ /* 0x000fda000c726670 */
[----:B------:R-:W1:Y:S08]  /*23c00*/  @!P1 LDC.64 R2, c[0x0][0xc80] ;  /* 0x00032000ff029b82 */ /* 0x000e700000000a00 */
[----:B------:R-:W2:Y:S01]  /*23c10*/  @!P1 LDC.64 R4, c[0x0][0xc78] ;  /* 0x00031e00ff049b82 */ /* 0x000ea20000000a00 */
[----:B-1----:R-:W-:-:S05]  /*23c20*/  @!P1 IMAD.WIDE.U32 R2, R0, 0x4, R2 ;  /* 0x0000000400029825 */ /* 0x002fca00078e0002 */
        /* <DEDUP_REMOVED lines=33> */
.L_x_1743:
        /* <DEDUP_REMOVED lines=39> */
.L_x_1741:
        /* <DEDUP_REMOVED lines=12> */
.L_x_1744:
        /* <DEDUP_REMOVED lines=63> */
.L_x_1745:
[----:B-1----:R-:W1:Y:S02]  /*24560*/  LDC.64 R2, c[0x0][0xc90] ;  /* 0x00032400ff027b82 */ /* 0x002e640000000a00 */
        /* <DEDUP_REMOVED lines=60> */
.L_x_1746:
[----:B01----:R-:W-:-:S05]  /*24930*/  LOP3.LUT R3, RZ, R2, RZ, 0x33, !PT ;  /* 0x00000002ff037212 */ /* 0x003fca00078e33ff */
[----:B------:R-:W-:-:S05]  /*24940*/  IMAD.IADD R2, R4, 0x1, R3 ;  /* 0x0000000104027824 */ /* 0x000fca00078e0203 */
[----:B------:R1:W-:Y:S01]  /*24950*/  STL [R1+0x4], R2 ;  /* 0x0000040201007387 */ /* 0x0003e20000100800 */
[----:B------:R-:W-:Y:S05]  /*24960*/  BRA `(.L_x_1747) ;  /* 0x0000000000107947 */ /* 0x000fea0003800000 */
.L_x_1742:
[----:B------:R-:W-:Y:S01]  /*24970*/  IMAD.U32 R2, RZ, RZ, UR6 ;  /* 0x00000006ff027e24 */ /* 0x000fe2000f8e00ff */
[----:B------:R0:W-:Y:S04]  /*24980*/  STL [R1+0x4], RZ ;  /* 0x000004ff01007387 */ /* 0x0001e80000100800 */
[----:B------:R0:W-:Y:S04]  /*24990*/  STL [R1+0x8], RZ ;  /* 0x000008ff01007387 */ /* 0x0001e80000100800 */
[----:B------:R0:W-:Y:S02]  /*249a0*/  STL [R1], R2 ;  /* 0x0000000201007387 */ /* 0x0001e40000100800 */
.L_x_1747:
        /* <DEDUP_REMOVED lines=10> */
.L_x_1740:
[----:B--2---:R-:W2:Y:S01]  /*24a50*/  LDL R0, [R1+0xc] ;  /* 0x00000c0001007983 */ /* 0x004ea20000100800 */
[----:B------:R-:W-:-:S03]  /*24a60*/  ULDC UR4, c[0x0][0xc3c] ;  /* 0x00030f0000047ab9 */ /* 0x000fc60000000800 */
[----:B------:R4:W-:Y:S01]  /*24a70*/  STL [R1+0x10], RZ ;  /* 0x000010ff01007387 */ /* 0x0009e20000100800 */
[----:B--2---:R-:W-:Y:S01]  /*24a80*/  ISETP.GE.AND P0, PT, R0, UR4, PT ;  /* 0x0000000400007c0c */ /* 0x004fe2000bf06270 */
[----:B------:R-:W-:-:S05]  /*24a90*/  IMAD.MOV.U32 R0, RZ, RZ, 0x1 ;  /* 0x00000001ff007424 */ /* 0x000fca00078e00ff */
[----:B------:R4:W-:Y:S04]  /*24aa0*/  STL [R1+0x18], R0 ;  /* 0x0000180001007387 */ /* 0x0009e80000100800 */
[----:B------:R4:W-:Y:S03]  /*24ab0*/  STL [R1+0x58], RZ ;  /* 0x000058ff01007387 */ /* 0x0009e60000100800 */
[----:B------:R-:W-:Y:S05]  /*24ac0*/  @P0 BRA `(.L_x_1748) ;  /* 0x0000007c00180947 */ /* 0x000fea0003800000 */
[----:B------:R-:W2:Y:S01]  /*24ad0*/  S2UR UR5, SR_CgaCtaId ;  /* 0x00000000000579c3 */ /* 0x000ea20000008800 */
[C---:B----4-:R-:W-:Y:S01]  /*24ae0*/  IMAD.SHL.U32 R0, R6.reuse, 0x8, RZ ;  /* 0x0000000806007824 */ /* 0x050fe200078e00ff */
[----:B------:R-:W-:Y:S01]  /*24af0*/  LOP3.LUT R4, R6, 0x7f, RZ, 0xc0, !PT ;  /* 0x0000007f06047812 */ /* 0x000fe200078ec0ff */
[----:B------:R-:W-:Y:S01]  /*24b00*/  UMOV UR4, 0x400 ;  /* 0x0000040000047882 */ /* 0x000fe20000000000 */
[----:B------:R-:W-:Y:S01]  /*24b10*/  BSSY B8, `(.L_x_1748) ;  /* 0x00007c1000087945 */ /* 0x000fe20003800000 */
[----:B------:R-:W-:Y:S01]  /*24b20*/  ULDC.64 UR36, c[0x0][0x198] ;  /* 0x0000660000247ab9 */ /* 0x000fe20000000a00 */
[----:B------:R-:W-:Y:S01]  /*24b30*/  LOP3.LUT R3, R0, 0x1f8, RZ, 0xc0, !PT ;  /* 0x000001f800037812 */ /* 0x000fe200078ec0ff */
[----:B01----:R-:W-:Y:S01]  /*24b40*/  IMAD.SHL.U32 R2, R4, 0x8, RZ ;  /* 0x0000000804027824 */ /* 0x003fe200078e00ff */
[----:B------:R-:W-:Y:S01]  /*24b50*/  LOP3.LUT R0, R0, 0x38, RZ, 0xc0, !PT ;  /* 0x0000003800007812 */ /* 0x000fe200078ec0ff */
[----:B------:R-:W-:Y:S01]  /*24b60*/  ULDC UR38, c[0x0][0xc] ;  /* 0x0000030000267ab9 */ /* 0x000fe20000000800 */
[----:B------:R-:W-:Y:S01]  /*24b70*/  LOP3.LUT R3, R3, 0x38, R6, 0x78, !PT ;  /* 0x0000003803037812 */ /* 0x000fe200078e7806 */
[----:B------:R-:W-:-:S03]  /*24b80*/  IMAD.SHL.U32 R6, R6, 0x10, RZ ;  /* 0x0000001006067824 */ /* 0x000fc600078e00ff */
[----:B------:R-:W-:Y:S02]  /*24b90*/  LOP3.LUT R2, R3, 0x200, R2, 0xf8, !PT ;  /* 0x0000020003027812 */ /* 0x000fe400078ef802 */
[----:B------:R-:W-:-:S04]  /*24ba0*/  SHF.R.U32.HI R3, RZ, 0x3, R4 ;  /* 0x00000003ff037819 */ /* 0x000fc80000011604 */
[----:B------:R-:W-:Y:S01]  /*24bb0*/  LOP3.LUT R4, R3, 0x70, R6, 0xf8, !PT ;  /* 0x0000007003047812 */ /* 0x000fe200078ef806 */
[----:B--2---:R-:W-:-:S06]  /*24bc0*/  ULEA UR4, UR5, UR4, 0x18 ;  /* 0x0000000405047291 */ /* 0x004fcc000f8ec03f */
[----:B------:R-:W-:-:S04]  /*24bd0*/  IMAD.U32 R19, RZ, RZ, UR4 ;  /* 0x00000004ff137e24 */ /* 0x000fc8000f8e00ff */
[----:B------:R-:W-:Y:S02]  /*24be0*/  IMAD R3, R2, 0x2, R19 ;  /* 0x0000000202037824 */ /* 0x000fe400078e0213 */
[----:B------:R-:W-:-:S03]  /*24bf0*/  IMAD.MOV.U32 R2, RZ, RZ, 0x1 ;  /* 0x00000001ff027424 */ /* 0x000fc600078e00ff */
[----:B------:R0:W-:Y:S04]  /*24c00*/  STL [R1+0x28], R3 ;  /* 0x0000280301007387 */ /* 0x0001e80000100800 */
[----:B------:R-:W-:Y:S04]  /*24c10*/  STL [R1+0x58], RZ ;  /* 0x000058ff01007387 */ /* 0x000fe80000100800 */
[----:B------:R1:W-:Y:S01]  /*24c20*/  STL [R1+0x20], R2 ;  /* 0x0000200201007387 */ /* 0x0003e20000100800 */
[----:B0-----:R-:W-:-:S03]  /*24c30*/  IMAD.MOV.U32 R3, RZ, RZ, 0x1 ;  /* 0x00000001ff037424 */ /* 0x001fc600078e00ff */
[----:B------:R0:W-:Y:S04]  /*24c40*/  STL [R1+0x14], RZ ;  /* 0x000014ff01007387 */ /* 0x0001e80000100800 */
[----:B------:R0:W-:Y:S01]  /*24c50*/  STL [R1+0x10], RZ ;  /* 0x000010ff01007387 */ /* 0x0001e20000100800 */
[----:B-1----:R-:W-:-:S03]  /*24c60*/  LOP3.LUT R2, R0, 0x40, RZ, 0xfc, !PT ;  /* 0x0000004000027812 */ /* 0x002fc600078efcff */
[----:B------:R0:W-:Y:S01]  /*24c70*/  STL [R1+0x18], R3 ;  /* 0x0000180301007387 */ /* 0x0001e20000100800 */
[----:B------:R-:W-:-:S07]  /*24c80*/  LOP3.LUT R0, R0, 0x80, RZ, 0xfc, !PT ;  /* 0x0000008000007812 */ /* 0x000fce00078efcff */
.L_x_1908:
[----:B------:R-:W2:Y:S01]  /*24c90*/  LDL R14, [R1+0xc] ;  /* 0x00000c00010e7983 */ /* 0x000ea20000100800 */
[----:B------:R-:W-:Y:S05]  /*24ca0*/  YIELD ;  /* 0x0000000000007946 */ /* 0x000fea0003800000 */
[----:B------:R-:W-:Y:S01]  /*24cb0*/  ULDC.64 UR4, c[0x0][0xa28] ;  /* 0x00028a0000047ab9 */ /* 0x000fe20000000a00 */
[----:B0--3--:R-:W-:Y:S02]  /*24cc0*/  CS2R R6, SRZ ;  /* 0x0000000000067805 */ /* 0x009fe4000001ff00 */
[----:B------:R-:W-:Y:S01]  /*24cd0*/  ISETP.NE.U32.AND P0, PT, RZ, UR4, PT ;  /* 0x00000004ff007c0c */ /* 0x000fe2000bf05070 */
[----:B-1----:R-:W1:Y:S01]  /*24ce0*/  LDC.64 R12, c[0x0][0xa00] ;  /* 0x00028000ff0c7b82 */ /* 0x002e620000000a00 */
[----:B------:R-:W-:Y:S01]  /*24cf0*/  ULDC.64 UR6, c[0x0][0xa08] ;  /* 0x0002820000067ab9 */ /* 0x000fe20000000a00 */
[----:B------:R-:W-:Y:S01]  /*24d00*/  ULDC.64 UR8, c[0x0][0xa10] ;  /* 0x0002840000087ab9 */ /* 0x000fe20000000a00 */
[----:B------:R-:W-:Y:S01]  /*24d10*/  ISETP.NE.AND.EX P0, PT, RZ, UR5, PT, P0 ;  /* 0x00000005ff007c0c */ /* 0x000fe2000bf05300 */
[----:B------:R-:W-:-:S04]  /*24d20*/  ULDC.64 UR4, c[0x0][0xa18] ;  /* 0x0002860000047ab9 */ /* 0x000fc80000000a00 */
[----:B------:R-:W4:Y:S08]  /*24d30*/  LDC.64 R4, c[0x0][0xa08] ;  /* 0x00028200ff047b82 */ /* 0x000f300000000a00 */
[----:B0-----:R-:W2:Y:S02]  /*24d40*/  @P0 LDC.64 R2, c[0x0][0xa28] ;  /* 0x00028a00ff020b82 */ /* 0x001ea40000000a00 */
[----:B--2---:R-:W-:-:S05]  /*24d50*/  @P0 IMAD.WIDE R2, R14, 0x4, R2 ;  /* 0x000000040e020825 */ /* 0x004fca00078e0202 */
[----:B------:R0:W5:Y:S01]  /*24d60*/  @P0 LDG.E R6, desc[UR46][R2.64] ;  /* 0x0000002e02060981 */ /* 0x000162000c1e1900 */
[----:B------:R-:W-:Y:S01]  /*24d70*/  ISETP.NE.U32.AND P0, PT, RZ, UR4, PT ;  /* 0x00000004ff007c0c */ /* 0x000fe2000bf05070 */
[----:B-1----:R-:W-:Y:S01]  /*24d80*/  IMAD.WIDE R12, R14, 0x4, R12 ;  /* 0x000000040e0c7825 */ /* 0x002fe200078e020c */
[----:B------:R-:W-:Y:S02]  /*24d90*/  ISETP.NE.U32.AND P2, PT, RZ, UR6, PT ;  /* 0x00000006ff007c0c */ /* 0x000fe4000bf45070 */
[----:B------:R-:W-:Y:S01]  /*24da0*/  ISETP.NE.AND.EX P0, PT, RZ, UR5, PT, P0 ;  /* 0x00000005ff007c0c */ /* 0x000fe2000bf05300 */
[----:B------:R-:W-:Y:S01]  /*24db0*/  ULDC.64 UR4, c[0x0][0xa00] ;  /* 0x0002800000047ab9 */ /* 0x000fe20000000a00 */
[----:B------:R-:W-:Y:S01]  /*24dc0*/  ISETP.NE.U32.AND P4, PT, RZ, UR8, PT ;  /* 0x00000008ff007c0c */ /* 0x000fe2000bf85070 */
[----:B---3--:R-:W-:Y:S01]  /*24dd0*/  IMAD.MOV.U32 R8, RZ, RZ, RZ ;  /* 0x000000ffff087224 */ /* 0x008fe200078e00ff */
[----:B------:R-:W-:Y:S01]  /*24de0*/  ISETP.NE.U32.AND P1, PT, RZ, UR4, PT ;  /* 0x00000004ff007c0c */ /* 0x000fe2000bf25070 */
[----:B0-----:R-:W0:Y:S01]  /*24df0*/  LDC.64 R2, c[0x0][0xa10] ;  /* 0x00028400ff027b82 */ /* 0x001e220000000a00 */
[----:B------:R-:W-:-:S02]  /*24e00*/  IMAD.MOV.U32 R0, RZ, RZ, RZ ;  /* 0x000000ffff007224 */ /* 0x000fc400078e00ff */
[----:B------:R-:W-:Y:S01]  /*24e10*/  ISETP.NE.AND.EX P3, PT, RZ, UR5, PT, P1 ;  /* 0x00000005ff007c0c */ /* 0x000fe2000bf65310 */
[----:B----4-:R-:W-:-:S04]  /*24e20*/  IMAD.WIDE R4, R14, 0x4, R4 ;  /* 0x000000040e047825 */ /* 0x010fc800078e0204 */
[----:B------:R-:W1:Y:S01]  /*24e30*/  @P0 LDC.64 R10, c[0x0][0xa18] ;  /* 0x00028600ff0a0b82 */ /* 0x000e620000000a00 */
[----:B------:R-:W-:Y:S01]  /*24e40*/  ULDC UR4, c[0x0][0x288] ;  /* 0x0000a20000047ab9 */ /* 0x000fe20000000800 */
[----:B------:R-:W-:Y:S02]  /*24e50*/  ISETP.NE.AND.EX P1, PT, RZ, UR7, PT, P2 ;  /* 0x00000007ff007c0c */ /* 0x000fe4000bf25320 */
[----:B------:R-:W-:-:S04]  /*24e60*/  ISETP.NE.AND.EX P2, PT, RZ, UR9, PT, P4 ;  /* 0x00000009ff007c0c */ /* 0x000fc8000bf45340 */
[----:B------:R-:W2:Y:S07]  /*24e70*/  @P3 LDG.E R7, desc[UR46][R12.64] ;  /* 0x0000002e0c073981 */ /* 0x000eae000c1e1900 */
[----:B------:R3:W5:Y:S01]  /*24e80*/  @P1 LDG.E R8, desc[UR46][R4.64] ;  /* 0x0000002e04081981 */ /* 0x000762000c1e1900 */
[----:B0-----:R-:W-:-:S05]  /*24e90*/  IMAD.WIDE R2, R14, 0x4, R2 ;  /* 0x000000040e027825 */ /* 0x001fca00078e0202 */
[----:B------:R3:W5:Y:S01]  /*24ea0*/  @P2 LDG.E R0, desc[UR46][R2.64] ;  /* 0x0000002e02002981 */ /* 0x000762000c1e1900 */
[----:B-1----:R-:W-:-:S03]  /*24eb0*/  @P0 IMAD.WIDE R10, R14, 0x4, R10 ;  /* 0x000000040e0a0825 */ /* 0x002fc600078e020a */
[----:B--2---:R0:W-:Y:S02]  /*24ec0*/  STL [R1+0x48], R7 ;  /* 0x0000480701007387 */ /* 0x0041e40000100800 */
[----:B0-----:R-:W-:Y:S01]  /*24ed0*/  IMAD.U32 R7, RZ, RZ, UR4 ;  /* 0x00000004ff077e24 */ /* 0x001fe2000f8e00ff */
[----:B------:R-:W-:-:S05]  /*24ee0*/  ULDC.64 UR4, c[0x0][0x418] ;  /* 0x0001060000047ab9 */ /* 0x000fca0000000a00 */
[----:B------:R-:W2:Y:S01]  /*24ef0*/  @P0 LDG.E R7, desc[UR46][R10.64] ;  /* 0x0000002e0a070981 */ /* 0x000ea2000c1e1900 */
[----:B------:R-:W-:-:S03]  /*24f00*/  UISETP.NE.U32.AND UP0, UPT, UR4, URZ, UPT ;  /* 0x0000003f0400728c */ /* 0x000fc6000bf05070 */
[----:B------:R-:W-:Y:S01]  /*24f10*/  ULDC UR4, c[0x0][0x424] ;  /* 0x0001090000047ab9 */ /* 0x000fe20000000800 */
[----:B------:R-:W-:-:S03]  /*24f20*/  UISETP.NE.AND.EX UP0, UPT, UR5, URZ, UPT, UP0 ;  /* 0x0000003f0500728c */ /* 0x000fc6000bf05300 */
[----:B------:R-:W-:Y:S01]  /*24f30*/  ULDC UR5, c[0x0][0x2f0] ;  /* 0x0000bc0000057ab9 */ /* 0x000fe20000000800 */
[----:B------:R-:W-:Y:S01]  /*24f40*/  USEL UR4, UR4, 0x1, UP0 ;  /* 0x0000000104047887 */ /* 0x000fe20008000000 */
[----:B--2---:R0:W-:Y:S04]  /*24f50*/  STL [R1+0x38], R7 ;  /* 0x0000380701007387 */ /* 0x0041e80000100800 */
[----:B------:R3:W5:Y:S01]  /*24f60*/  LDL R15, [R1+0x38] ;  /* 0x00003800010f7983 */ /* 0x0007620000100800 */
[----:B------:R-:W-:-:S03]  /*24f70*/  UIMAD UR4, UR4, UR5, URZ ;  /* 0x00000005040472a4 */ /* 0x000fc6000f8e023f */
[----:B------:R-:W-:Y:S02]  /*24f80*/  ULDC UR5, c[0x0][0x348] ;  /* 0x0000d20000057ab9 */ /* 0x000fe40000000800 */
[----:B------:R-:W-:Y:S02]  /*24f90*/  IMAD.U32 R10, RZ, RZ, UR5 ;  /* 0x00000005ff0a7e24 */ /* 0x000fe4000f8e00ff */
[----:B0-----:R-:W-:Y:S01]  /*24fa0*/  IMAD.U32 R7, RZ, RZ, UR4 ;  /* 0x00000004ff077e24 */ /* 0x001fe2000f8e00ff */
[----:B---3--:R-:W-:Y:S06]  /*24fb0*/  @P0 BRA `(.L_x_1749) ;  /* 0x0000000000140947 */ /* 0x008fec0003800000 */
[----:B------:R-:W-:Y:S05]  /*24fc0*/  @!P3 BRA `(.L_x_1749) ;  /* 0x000000000010b947 */ /* 0x000fea0003800000 */
[----:B------:R-:W2:Y:S04]  /*24fd0*/  LDG.E R9, desc[UR46][R12.64] ;  /* 0x0000002e0c097981 */ /* 0x000ea8000c1e1900 */
[----:B------:R-:W2:Y:S02]  /*24fe0*/  LDG.E R12, desc[UR46][R12.64+0x4] ;  /* 0x0000042e0c0c7981 */ /* 0x000ea4000c1e1900 */
[----:B--2--5:R-:W-:-:S05]  /*24ff0*/  IMAD.IADD R15, R12, 0x1, -R9 ;  /* 0x000000010c0f7824 */ /* 0x024fca00078e0a09 */
[----:B------:R0:W-:Y:S02]  /*25000*/  STL [R1+0x38], R15 ;  /* 0x0000380f01007387 */ /* 0x0001e40000100800 */
.L_x_1749:
[----:B------:R-:W2:Y:S01]  /*25010*/  LDL.LU R11, [R1+0x8] ;  /* 0x00000800010b7983 */ /* 0x000ea20000300800 */
[----:B-----5:R-:W-:Y:S01]  /*25020*/  IMAD.IADD R8, R8, 0x1, R6 ;  /* 0x0000000108087824 */ /* 0x020fe200078e0206 */
[----:B------:R-:W-:Y:S02]  /*25030*/  ULDC.64 UR4, c[0x0][0xa20] ;  /* 0x0002880000047ab9 */ /* 0x000fe40000000a00 */
[----:B------:R-:W-:Y:S02]  /*25040*/  ISETP.NE.U32.AND P0, PT, RZ, UR4, PT ;  /* 0x00000004ff007c0c */ /* 0x000fe4000bf05070 */
[----:B------:R1:W-:Y:S02]  /*25050*/  STL [R1+0x1c], R8 ;  /* 0x00001c0801007387 */ /* 0x0003e40000100800 */
[----:B------:R-:W-:Y:S02]  /*25060*/  ISETP.NE.AND.EX P0, PT, RZ, UR5, PT, P0 ;  /* 0x00000005ff007c0c */ /* 0x000fe4000bf05300 */
[----:B--2---:R-:W-:-:S02]  /*25070*/  LOP3.LUT R18, R11, 0xff000000, RZ, 0xc0, !PT ;  /* 0xff0000000b127812 */ /* 0x004fc400078ec0ff */
[C---:B------:R-:W-:Y:S02]  /*25080*/  LOP3.LUT R9, R11.reuse, 0xff0000, RZ, 0xc0, !PT ;  /* 0x00ff00000b097812 */ /* 0x040fe400078ec0ff */
[----:B------:R-:W-:Y:S02]  /*25090*/  SHF.R.U32.HI R18, RZ, 0x8, R18 ;  /* 0x00000008ff127819 */ /* 0x000fe40000011612 */
[----:B------:R-:W-:Y:S02]  /*250a0*/  LOP3.LUT R16, R11, 0xffff, RZ, 0xc0, !PT ;  /* 0x0000ffff0b107812 */ /* 0x000fe400078ec0ff */
[----:B------:R-:W-:-:S03]  /*250b0*/  LEA.HI R18, R9, R18, RZ, 0x10 ;  /* 0x0000001209127211 */ /* 0x000fc600078f80ff */
[----:B-1----:R-:W-:Y:S05]  /*250c0*/  @!P0 BRA `(.L_x_1750) ;  /* 0x0000000000108947 */ /* 0x002fea0003800000 */
[----:B------:R-:W1:Y:S02]  /*250d0*/  LDC.64 R4, c[0x0][0xa20] ;  /* 0x00028800ff047b82 */ /* 0x000e640000000a00 */
[----:B-1----:R-:W-:-:S05]  /*250e0*/  IMAD.WIDE R4, R14, 0x4, R4 ;  /* 0x000000040e047825 */ /* 0x002fca00078e0204 */
[----:B------:R1:W5:Y:S01]  /*250f0*/  LDG.E R7, desc[UR46][R4.64] ;  /* 0x0000002e04077981 */ /* 0x000362000c1e1900 */
[----:B------:R-:W-:Y:S05]  /*25100*/  BRA `(.L_x_1751) ;  /* 0x0000000000107947 */ /* 0x000fea0003800000 */
.L_x_1750:
[----:B------:R-:W-:Y:S05]  /*25110*/  @!P1 BRA `(.L_x_1751) ;  /* 0x00000000000c9947 */ /* 0x000fea0003800000 */
[----:B------:R-:W2:Y:S04]  /*25120*/  LDG.E R7, desc[UR46][R4.64] ;  /* 0x0000002e04077981 */ /* 0x000ea8000c1e1900 */
[----:B------:R-:W2:Y:S02]  /*25130*/  LDG.E R4, desc[UR46][R4.64+0x4] ;  /* 0x0000042e04047981 */ /* 0x000ea4000c1e1900 */
[----:B--2---:R-:W-:-:S07]  /*25140*/  IMAD.IADD R7, R4, 0x1, -R7 ;  /* 0x0000000104077824 */ /* 0x004fce00078e0a07 */
.L_x_1751:
[----:B------:R-:W2:Y:S04]  /*25150*/  LDL.LU R8, [R1+0x4] ;  /* 0x0000040001087983 */ /* 0x000ea80000300800 */
[----:B-1----:R-:W3:Y:S04]  /*25160*/  @P2 LDG.E R4, desc[UR46][R2.64] ;  /* 0x0000002e02042981 */ /* 0x002ee8000c1e1900 */
[----:B------:R1:W3:Y:S01]  /*25170*/  @P2 LDG.E R2, desc[UR46][R2.64+0x4] ;  /* 0x0000042e02022981 */ /* 0x0002e2000c1e1900 */
[----:B-----5:R-:W-:Y:S01]  /*25180*/  IMAD.IADD R9, R7, 0x1, -R6 ;  /* 0x0000000107097824 */ /* 0x020fe200078e0a06 */
[----:B-1----:R-:W1:Y:S02]  /*25190*/  LDC R3, c[0x0][0x448] ;  /* 0x00011200ff037b82 */ /* 0x002e640000000800 */
[----:B-1----:R-:W-:-:S13]  /*251a0*/  ISETP.NE.AND P1, PT, R3, 0x1, PT ;  /* 0x000000010300780c */ /* 0x002fda0003f25270 */
[----:B------:R-:W1:Y:S08]  /*251b0*/  @P1 LDC R3, c[0x0][0x44c] ;  /* 0x00011300ff031b82 */ /* 0x000e700000000800 */
[----:B------:R-:W4:Y:S01]  /*251c0*/  @P1 LDC R5, c[0x0][0x450] ;  /* 0x00011400ff051b82 */ /* 0x000f220000000800 */
[----:B--2---:R-:W-:-:S04]  /*251d0*/  IMAD.SHL.U32 R12, R8, 0x80, RZ ;  /* 0x00000080080c7824 */ /* 0x004fc800078e00ff */
[----:B------:R-:W-:Y:S01]  /*251e0*/  VIADD R7, R12, 0x7f ;  /* 0x0000007f0c077836 */ /* 0x000fe20000000000 */
[----:B------:R2:W-:Y:S01]  /*251f0*/  STL [R1+0x30], R12 ;  /* 0x0000300c01007387 */ /* 0x0005e20000100800 */
[----:B---3--:R-:W-:Y:S02]  /*25200*/  @P2 IMAD.IADD R10, R2, 0x1, -R4 ;  /* 0x00000001020a2824 */ /* 0x008fe400078e0a04 */
[----:B-1----:R-:W-:-:S04]  /*25210*/  @P1 IMAD.HI.U32 R2, R7, R3, RZ ;  /* 0x0000000307021227 */ /* 0x002fc800078e00ff */
[----:B------:R-:W-:Y:S01]  /*25220*/  IMAD.IADD R6, R9, 0x1, R10 ;  /* 0x0000000109067824 */ /* 0x000fe200078e020a */
[----:B----4-:R-:W-:-:S03]  /*25230*/  @P1 SHF.R.U32.HI R7, RZ, R5, R2 ;  /* 0x00000005ff071219 */ /* 0x010fc60000011602 */
[C---:B------:R-:W-:Y:S01]  /*25240*/  VIADD R2, R6.reuse, 0x5f ;  /* 0x0000005f06027836 */ /* 0x040fe20000000000 */
[----:B------:R-:W-:-:S03]  /*25250*/  IADD3 R21, R6, 0x1, -R15 ;  /* 0x0000000106157810 */ /* 0x000fc60007ffe80f */
[----:B------:R-:W-:-:S04]  /*25260*/  IMAD.HI R2, R2, 0x2aaaaaab, RZ ;  /* 0x2aaaaaab02027827 */ /* 0x000fc800078e02ff */
[----:B------:R-:W-:Y:S01]  /*25270*/  IMAD.IADD R7, R21, 0x1, R7 ;  /* 0x0000000115077824 */ /* 0x000fe200078e0207 */
[----:B------:R-:W-:-:S04]  /*25280*/  SHF.R.U32.HI R3, RZ, 0x1f, R2 ;  /* 0x0000001fff037819 */ /* 0x000fc80000011602 */
[----:B------:R-:W-:Y:S02]  /*25290*/  LEA.HI.SX32 R11, R2, R3, 0x1c ;  /* 0x00000003020b7211 */ /* 0x000fe400078fe2ff */
[----:B------:R-:W1:Y:S03]  /*252a0*/  LDC.64 R2, c[0x0][0x9e0] ;  /* 0x00027800ff027b82 */ /* 0x000e660000000a00 */
[----:B------:R2:W-:Y:S01]  /*252b0*/  STL [R1+0x5c], R11 ;  /* 0x00005c0b01007387 */ /* 0x0005e20000100800 */
[----:B-1----:R-:W-:Y:S01]  /*252c0*/  ISETP.GE.AND P3, PT, R3, 0x1, PT ;  /* 0x000000010300780c */ /* 0x002fe20003f66270 */
        /* <DEDUP_REMOVED lines=13> */
.L_x_1754:
[----:B------:R-:W-:-:S13]  /*253a0*/  ISETP.NE.AND P0, PT, R3, 0x1, PT ;  /* 0x000000010300780c */ /* 0x000fda0003f05270 */
[----:B------:R-:W1:Y:S02]  /*253b0*/  @P0 LDC.64 R4, c[0x0][0x9e8] ;  /* 0x00027a00ff040b82 */ /* 0x000e640000000a00 */
[----:B-1----:R-:W-:-:S05]  /*253c0*/  @P0 IMAD.HI.U32 R4, R2, R4, RZ ;  /* 0x0000000402040227 */ /* 0x002fca00078e00ff */
[----:B------:R-:W-:-:S07]  /*253d0*/  @P0 SHF.R.U32.HI R2, RZ, R5, R4 ;  /* 0x00000005ff020219 */ /* 0x000fce0000011604 */
.L_x_1755:
[----:B------:R-:W-:Y:S05]  /*253e0*/  BSYNC B0 ;  /* 0x0000000000007941 */ /* 0x000fea0003800000 */
.L_x_1753:
[----:B------:R-:W-:-:S05]  /*253f0*/  IMAD R2, R2, R3, R3 ;  /* 0x0000000302027224 */ /* 0x000fca00078e0203 */
[----:B------:R-:W-:-:S07]  /*25400*/  VIMNMX R8, R8, R2, PT ;  /* 0x0000000208087248 */ /* 0x000fce0003fe0100 */
.L_x_1752:
[----:B------:R-:W1:Y:S01]  /*25410*/  @P1 LDC R4, c[0x0][0x44c] ;  /* 0x00011300ff041b82 */ /* 0x000e620000000800 */
[----:B------:R-:W-:Y:S01]  /*25420*/  VIADD R8, R8, 0x5f ;  /* 0x0000005f08087836 */ /* 0x000fe20000000000 */
[----:B------:R-:W-:Y:S01]  /*25430*/  ULDC UR4, c[0x0][0x9dc] ;  /* 0x0002770000047ab9 */ /* 0x000fe20000000800 */
[----:B------:R-:W-:Y:S02]  /*25440*/  IMAD.MOV.U32 R2, RZ, RZ, R12 ;  /* 0x000000ffff027224 */ /* 0x000fe400078e000c */
[----:B------:R-:W-:-:S03]  /*25450*/  IMAD.HI R8, R8, 0x2aaaaaab, RZ ;  /* 0x2aaaaaab08087827 */ /* 0x000fc600078e02ff */
[----:B------:R-:W2:Y:S01]  /*25460*/  @P1 LDC R5, c[0x0][0x450] ;  /* 0x00011400ff051b82 */ /* 0x000ea20000000800 */
[----:B------:R-:W-:Y:S01]  /*25470*/  IMAD.IADD R20, R6, 0x1, -R15 ;  /* 0x0000000106147824 */ /* 0x000fe200078e0a0f */
[----:B------:R-:W-:-:S04]  /*25480*/  SHF.R.U32.HI R7, RZ, 0x1f, R8 ;  /* 0x0000001fff077819 */ /* 0x000fc80000011608 */
[----:B------:R-:W-:-:S04]  /*25490*/  LEA.HI.SX32 R7, R8, R7, 0x1c ;  /* 0x0000000708077211 */ /* 0x000fc800078fe2ff */
[----:B------:R-:W-:Y:S01]  /*254a0*/  VIMNMX R7, R11, R7, PT ;  /* 0x000000070b077248 */ /* 0x000fe20003fe0100 */
[----:B-1----:R-:W-:-:S05]  /*254b0*/  @P1 IMAD.HI.U32 R4, R12, R4, RZ ;  /* 0x000000040c041227 */ /* 0x002fca00078e00ff */
[----:B--2---:R-:W-:-:S05]  /*254c0*/  @P1 SHF.R.U32.HI R2, RZ, R5, R4 ;  /* 0x00000005ff021219 */ /* 0x004fca0000011604 */
        /* <DEDUP_REMOVED lines=13> */
.L_x_1758:
[----:B------:R-:W-:-:S13]  /*255a0*/  ISETP.NE.AND P0, PT, R3, 0x1, PT ;  /* 0x000000010300780c */ /* 0x000fda0003f05270 */
[----:B------:R-:W1:Y:S02]  /*255b0*/  @P0 LDC.64 R4, c[0x0][0x9e8] ;  /* 0x00027a00ff040b82 */ /* 0x000e640000000a00 */
[----:B-1----:R-:W-:-:S05]  /*255c0*/  @P0 IMAD.HI.U32 R4, R2, R4, RZ ;  /* 0x0000000402040227 */ /* 0x002fca00078e00ff */
[----:B------:R-:W-:-:S07]  /*255d0*/  @P0 SHF.R.U32.HI R2, RZ, R5, R4 ;  /* 0x00000005ff020219 */ /* 0x000fce0000011604 */
.L_x_1759:
[----:B------:R-:W-:Y:S05]  /*255e0*/  BSYNC B0 ;  /* 0x0000000000007941 */ /* 0x000fea0003800000 */
.L_x_1757:
[----:B------:R-:W-:-:S05]  /*255f0*/  IMAD R2, R2, R3, RZ ;  /* 0x0000000302027224 */ /* 0x000fca00078e02ff */
[----:B------:R-:W-:-:S07]  /*25600*/  VIMNMX R6, R6, R2, !PT ;  /* 0x0000000206067248 */ /* 0x000fce0007fe0100 */
.L_x_1756:
[----:B------:R-:W-:Y:S01]  /*25610*/  IMAD.HI R6, R6, 0x2aaaaaab, RZ ;  /* 0x2aaaaaab06067827 */ /* 0x000fe200078e02ff */
[----:B------:R-:W-:Y:S01]  /*25620*/  LOP3.LUT R12, R18, 0xff, RZ, 0xc0, !PT ;  /* 0x000000ff120c7812 */ /* 0x000fe200078ec0ff */
[----:B------:R-:W-:Y:S01]  /*25630*/  BSSY B0, `(.L_x_1760) ;  /* 0x0000027000007945 */ /* 0x000fe20003800000 */
[----:B------:R-:W-:Y:S01]  /*25640*/  SHF.R.U32.HI R18, RZ, 0x10, R18 ;  /* 0x00000010ff127819 */ /* 0x000fe20000011612 */
[----:B------:R-:W-:Y:S01]  /*25650*/  IMAD.MOV.U32 R2, RZ, RZ, RZ ;  /* 0x000000ffff027224 */ /* 0x000fe200078e00ff */
[----:B------:R-:W-:Y:S01]  /*25660*/  SHF.R.U32.HI R4, RZ, 0x1f, R6 ;  /* 0x0000001fff047819 */ /* 0x000fe20000011606 */
[----:B------:R1:W-:Y:S03]  /*25670*/  STL [R1+0x50], R12 ;  /* 0x0000500c01007387 */ /* 0x0003e60000100800 */
[----:B------:R-:W-:-:S04]  /*25680*/  LEA.HI.SX32 R4, R6, R4, 0x1c ;  /* 0x0000000406047211 */ /* 0x000fc800078fe2ff */
[----:B------:R-:W-:-:S04]  /*25690*/  VIMNMX R4, RZ, R4, !PT ;  /* 0x00000004ff047248 */ /* 0x000fc80007fe0100 */
[----:B------:R-:W-:-:S13]  /*256a0*/  ISETP.GT.AND P0, PT, R7, R4, PT ;  /* 0x000000040700720c */ /* 0x000fda0003f04270 */
[----:B-1----:R-:W-:Y:S05]  /*256b0*/  @!P0 BRA `(.L_x_1761) ;  /* 0x0000000000788947 */ /* 0x002fea0003800000 */
[----:B------:R-:W-:Y:S01]  /*256c0*/  ISETP.NE.AND P0, PT, R18, RZ, PT ;  /* 0x000000ff1200720c */ /* 0x000fe20003f05270 */
[----:B------:R-:W-:-:S03]  /*256d0*/  ULDC UR4, c[0x0][0x9f0] ;  /* 0x00027c0000047ab9 */ /* 0x000fc60000000800 */
[----:B------:R-:W-:-:S04]  /*256e0*/  SEL R5, R18, UR4, P0 ;  /* 0x0000000412057c07 */ /* 0x000fc80008000000 */
[----:B------:R-:W-:Y:S02]  /*256f0*/  IABS R6, R5 ;  /* 0x0000000500067213 */ /* 0x000fe40000000000 */
[----:B------:R-:W-:Y:S02]  /*25700*/  IADD3 R8, R5, -0x1, R7 ;  /* 0xffffffff05087810 */ /* 0x000fe40007ffe007 */
[----:B------:R-:W1:Y:S03]  /*25710*/  I2F.RP R2, R6 ;  /* 0x0000000600027306 */ /* 0x000e660000209400 */
[----:B------:R-:W-:-:S05]  /*25720*/  IMAD.IADD R8, R8, 0x1, -R4 ;  /* 0x0000000108087824 */ /* 0x000fca00078e0a04 */
        /* <DEDUP_REMOVED lines=10> */
[----:B------:R-:W-:-:S03]  /*257d0*/  IABS R3, R8 ;  /* 0x0000000800037213 */ /* 0x000fc60000000000 */
        /* <DEDUP_REMOVED lines=12> */
.L_x_1761:
[----:B------:R-:W-:Y:S05]  /*258a0*/  BSYNC B0 ;  /* 0x0000000000007941 */ /* 0x000fea0003800000 */
.L_x_1760:
[-C--:B------:R-:W-:Y:S01]  /*258b0*/  IMAD R4, R12, R2.reuse, R4 ;  /* 0x000000020c047224 */ /* 0x080fe200078e0204 */
[----:B------:R-:W-:Y:S04]  /*258c0*/  BSSY B0, `(.L_x_1762) ;  /* 0x0000143000007945 */ /* 0x000fe80003800000 */
        /* <DEDUP_REMOVED lines=12> */
[----:B------:R-:W-:Y:S02]  /*25990*/  @P0 LEA.HI.SX32 R4, R2, R5, 0x1c ;  /* 0x0000000502040211 */ /* 0x000fe400078fe2ff */
        /* <DEDUP_REMOVED lines=10> */
.L_x_1951:
[----:B--2---:R-:W-:Y:S02]  /*25a40*/  ISETP.NE.AND P0, PT, R14, RZ, PT ;  /* 0x000000ff0e00720c */ /* 0x004fe40003f05270 */
[----:B------:R-:W-:-:S11]  /*25a50*/  PLOP3.LUT P6, PT, PT, PT, PT, 0x8, 0x0 ;  /* 0x000000000000781c */ /* 0x000fd60003fce170 */
[----:B------:R-:W-:Y:S05]  /*25a60*/  @P0 BRA `(.L_x_1765) ;  /* 0x00000000000c0947 */ /* 0x000fea0003800000 */
[----:B------:R-:W-:-:S03]  /*25a70*/  UMOV UR4, 0xffffffff ;  /* 0xffffffff00047882 */ /* 0x000fc60000000000 */
[----:B------:R-:W-:Y:S05]  /*25a80*/  BRA.DIV UR4, `(.L_x_1766) ;  /* 0x0000007e04387947 */ /* 0x000fea000b800000 */
[----:B------:R-:W-:-:S13]  /*25a90*/  ELECT P6, URZ, PT ;  /* 0x00000000003f782f */ /* 0x000fda00038c0000 */
.L_x_1765:
        /* <DEDUP_REMOVED lines=9> */
.L_x_1954:
[----:B------:R-:W-:Y:S05]  /*25b30*/  BSYNC B1 ;  /* 0x0000000000017941 */ /* 0x000fea0003800000 */
.L_x_1767:
        /* <DEDUP_REMOVED lines=12> */
.L_x_1955:
[----:B------:R-:W-:Y:S05]  /*25c00*/  BSYNC B2 ;  /* 0x0000000000027941 */ /* 0x000fea0003800000 */
.L_x_1771:
        /* <DEDUP_REMOVED lines=9> */
.L_x_1774:
[----:B------:R-:W-:Y:S05]  /*25ca0*/  BSYNC B2 ;  /* 0x0000000000027941 */ /* 0x000fea0003800000 */
.L_x_1773:
[----:B-1----:R-:W3:Y:S01]  /*25cb0*/  LDL R5, [R1+0x14] ;  /* 0x0000140001057983 */ /* 0x002ee20000100800 */
[----:B------:R-:W-:Y:S01]  /*25cc0*/  IMAD.MOV.U32 R12, RZ, RZ, RZ ;  /* 0x000000ffff0c7224 */ /* 0x000fe200078e00ff */
        /* <DEDUP_REMOVED lines=11> */
.L_x_1775:
        /* <DEDUP_REMOVED lines=16> */
.L_x_1776:
        /* <DEDUP_REMOVED lines=15> */
.L_x_1777:
        /* <DEDUP_REMOVED lines=10> */
[----:B------:R-:W1:Y:S01]  /*26010*/  SYNCS.PHASECHK.TRANS64.TRYWAIT P0, [R7+URZ+0x2a8c0], R10 ;  /* 0x02a8c00a070075a7 */ /* 0x000e62000800017f */
[----:B------:R-:W-:Y:S04]  /*26020*/  BSSY B2, `(.L_x_1778) ;  /* 0x0000002000027945 */ /* 0x000fe80003800000 */
[----:B-1----:R-:W-:Y:S05]  /*26030*/  @!P0 BRA `(.L_x_1779) ;  /* 0x0000007800148947 */ /* 0x002fea0003800000 */
.L_x_1956:
[----:B------:R-:W-:Y:S05]  /*26040*/  BSYNC B2 ;  /* 0x0000000000027941 */ /* 0x000fea0003800000 */
.L_x_1778:
[----:B------:R-:W-:Y:S01]  /*26050*/  BSSY B2, `(.L_x_1780) ;  /* 0x000000b000027945 */ /* 0x000fe20003800000 */
[----:B-12---:R-:W-:Y:S02]  /*26060*/  IMAD.MOV.U32 R10, RZ, RZ, 0x0 ;  /* 0x00000000ff0a7424 */ /* 0x006fe400078e00ff */
        /* <DEDUP_REMOVED lines=9> */
.L_x_1781:
[----:B------:R-:W-:Y:S05]  /*26100*/  BSYNC B2 ;  /* 0x0000000000027941 */ /* 0x000fea0003800000 */
.L_x_1780:
[----:B------:R-:W2:Y:S01]  /*26110*/  LDL R5, [R1+0x14] ;  /* 0x0000140001057983 */ /* 0x000ea20000100800 */
[----:B------:R-:W-:Y:S01]  /*26120*/  R2UR UR10, R12 ;  /* 0x000000000c0a72ca */ /* 0x000fe200000e0000 */
[----:B------:R-:W-:Y:S01]  /*26130*/  UIADD3 UR4, UP0, UR36, 0x670, URZ ;  /* 0x0000067024047890 */ /* 0x000fe2000ff1e03f */
[----:B------:R-:W-:Y:S01]  /*26140*/  R2UR UR6, R10 ;  /* 0x000000000a0672ca */ /* 0x000fe200000e0000 */
[----:B------:R-:W-:Y:S01]  /*26150*/  VIADD R7, R7, 0x2a8b0 ;  /* 0x0002a8b007077836 */ /* 0x000fe20000000000 */
[----:B------:R-:W-:Y:S01]  /*26160*/  R2UR UR7, R11 ;  /* 0x000000000b0772ca */ /* 0x000fe200000e0000 */
[----:B------:R-:W-:Y:S01]  /*26170*/  UIADD3.X UR5, URZ, UR37, URZ, UP0, !UPT ;  /* 0x000000253f057290 */ /* 0x000fe200087fe43f */
[----:B------:R-:W-:Y:S01]  /*26180*/  PLOP3.LUT P0, PT, PT, PT, PT, 0x80, 0x0 ;  /* 0x000000000000781c */ /* 0x000fe20003f0f070 */
[----:B--2---:R-:W-:-:S04]  /*26190*/  IMAD R8, R5, 0x6000, R19 ;  /* 0x0000600005087824 */ /* 0x004fc800078e0213 */
[----:B------:R-:W-:-:S08]  /*261a0*/  VIADD R5, R8, 0x400 ;  /* 0x0000040008057836 */ /* 0x000fd00000000000 */
.L_x_1782:
        /* <DEDUP_REMOVED lines=10> */
[----:B------:R-:W-:Y:S01]  /*26250*/  R2UR UR10, R13 ;  /* 0x000000000d0a72ca */ /* 0x000fe200000e0000 */
[----:B------:R-:W-:Y:S01]  /*26260*/  VIADD R5, R8, 0x3400 ;  /* 0x0000340008057836 */ /* 0x000fe20000000000 */
[----:B------:R-:W-:Y:S02]  /*26270*/  R2UR UR6, R10 ;  /* 0x000000000a0672ca */ /* 0x000fe400000e0000 */
[----:B------:R-:W-:Y:S02]  /*26280*/  R2UR UR7, R11 ;  /* 0x000000000b0772ca */ /* 0x000fe400000e0000 */
[----:B------:R-:W-:-:S13]  /*26290*/  PLOP3.LUT P0, PT, PT, PT, PT, 0x80, 0x0 ;  /* 0x000000000000781c */ /* 0x000fda0003f0f070 */
.L_x_1783:
        /* <DEDUP_REMOVED lines=10> */
.L_x_1770:
[----:B------:R-:W-:Y:S05]  /*26340*/  BSYNC B1 ;  /* 0x0000000000017941 */ /* 0x000fea0003800000 */
.L_x_1769:
[----:B------:R-:W1:Y:S04]  /*26350*/  LDL.LU R9, [R1+0x14] ;  /* 0x0000140001097983 */ /* 0x000e680000300800 */
[----:B------:R-:W2:Y:S01]  /*26360*/  LDL.LU R8, [R1+0x20] ;  /* 0x0000200001087983 */ /* 0x000ea20000300800 */
[----:B------:R-:W-:Y:S01]  /*26370*/  PLOP3.LUT P0, PT, PT, PT, PT, 0x8, 0x0 ;  /* 0x000000000000781c */ /* 0x000fe20003f0e170 */
[----:B-1----:R-:W-:Y:S02]  /*26380*/  VIADD R5, R9, 0x1 ;  /* 0x0000000109057836 */ /* 0x002fe40000000000 */
[----:B------:R-:W-:-:S03]  /*26390*/  VIADD R9, R4, 0xfffffffe ;  /* 0xfffffffe04097836 */ /* 0x000fc60000000000 */
[----:B------:R-:W-:Y:S02]  /*263a0*/  ISETP.NE.AND P1, PT, R5, 0x2, PT ;  /* 0x000000020500780c */ /* 0x000fe40003f25270 */
[----:B------:R-:W-:Y:S02]  /*263b0*/  ISETP.GE.AND P2, PT, R9, R3, PT ;  /* 0x000000030900720c */ /* 0x000fe40003f46270 */
[----:B------:R-:W-:-:S04]  /*263c0*/  SEL R4, RZ, 0x1, P1 ;  /* 0x00000001ff047807 */ /* 0x000fc80000800000 */
[----:B--2---:R-:W-:Y:S02]  /*263d0*/  LOP3.LUT R8, R8, R4, RZ, 0x3c, !PT ;  /* 0x0000000408087212 */ /* 0x004fe400078e3cff */
[----:B------:R-:W-:-:S05]  /*263e0*/  SEL R4, R5, RZ, P1 ;  /* 0x000000ff05047207 */ /* 0x000fca0000800000 */
[----:B------:R1:W-:Y:S04]  /*263f0*/  STL [R1+0x14], R4 ;  /* 0x0000140401007387 */ /* 0x0003e80000100800 */
[----:B------:R1:W-:Y:S01]  /*26400*/  STL [R1+0x20], R8 ;  /* 0x0000200801007387 */ /* 0x0003e20000100800 */
[----:B------:R-:W-:Y:S05]  /*26410*/  @!P2 BRA `(.L_x_1763) ;  /* 0x000000080034a947 */ /* 0x000fea0003800000 */
.L_x_1799:
        /* <DEDUP_REMOVED lines=13> */
.L_x_1957:
[----:B------:R-:W-:Y:S05]  /*264f0*/  BSYNC B2 ;  /* 0x0000000000027941 */ /* 0x000fea0003800000 */
.L_x_1786:
        /* <DEDUP_REMOVED lines=9> */
.L_x_1789:
[----:B------:R-:W-:Y:S05]  /*26590*/  BSYNC B2 ;  /* 0x0000000000027941 */ /* 0x000fea0003800000 */
.L_x_1788:
[----:B------:R-:W2:Y:S01]  /*265a0*/  LDL R4, [R1+0x14] ;  /* 0x0000140001047983 */ /* 0x000ea20000100800 */
[----:B------:R-:W-:Y:S01]  /*265b0*/  IMAD.MOV.U32 R12, RZ, RZ, RZ ;  /* 0x000000ffff0c7224 */ /* 0x000fe200078e00ff */
        /* <DEDUP_REMOVED lines=10> */
.L_x_1790:
        /* <DEDUP_REMOVED lines=10> */
[----:B------:R-:W-:Y:S01]  /*26700*/  IMAD.MOV.U32 R13, RZ, RZ, 0x40 ;  /* 0x00000040ff0d7424 */ /* 0x000fe200078e00ff */
[----:B------:R-:W-:Y:S01]  /*26710*/  PLOP3.LUT P1, PT, PT, PT, PT, 0x80, 0x0 ;  /* 0x000000000000781c */ /* 0x000fe20003f2f070 */
[----:B------:R-:W-:Y:S01]  /*26720*/  VIADD R10, R6, 0x1b400 ;  /* 0x0001b400060a7836 */ /* 0x000fe20000000000 */
[----:B------:R-:W-:Y:S01]  /*26730*/  UMOV UR6, 0x0 ;  /* 0x0000000000067882 */ /* 0x000fe20000000000 */
[----:B------:R-:W-:Y:S01]  /*26740*/  UMOV UR7, 0x12f00000 ;  /* 0x12f0000000077882 */ /* 0x000fe20000000000 */
[----:B------:R-:W-:-:S15]  /*26750*/  R2UR UR10, R13 ;  /* 0x000000000d0a72ca */ /* 0x000fde00000e0000 */
.L_x_1791:
        /* <DEDUP_REMOVED lines=15> */
.L_x_1792:
        /* <DEDUP_REMOVED lines=10> */
[----:B------:R-:W2:Y:S01]  /*268f0*/  SYNCS.PHASECHK.TRANS64.TRYWAIT P1, [R8+URZ+0x2a8c0], R7 ;  /* 0x02a8c007080075a7 */ /* 0x000ea2000802017f */
[----:B------:R-:W-:Y:S04]  /*26900*/  BSSY B2, `(.L_x_1793) ;  /* 0x0000002000027945 */ /* 0x000fe80003800000 */
[----:B--2---:R-:W-:Y:S05]  /*26910*/  @!P1 BRA `(.L_x_1794) ;  /* 0x0000007000049947 */ /* 0x004fea0003800000 */
.L_x_1958:
[----:B------:R-:W-:Y:S05]  /*26920*/  BSYNC B2 ;  /* 0x0000000000027941 */ /* 0x000fea0003800000 */
.L_x_1793:
[----:B------:R-:W-:Y:S01]  /*26930*/  BSSY B2, `(.L_x_1795) ;  /* 0x000000b000027945 */ /* 0x000fe20003800000 */
[----:B------:R-:W-:Y:S02]  /*26940*/  IMAD.MOV.U32 R10, RZ, RZ, 0x0 ;  /* 0x00000000ff0a7424 */ /* 0x000fe400078e00ff */
[----:B------:R-:W-:Y:S01]  /*26950*/  IMAD.MOV.U32 R11, RZ, RZ, 0x12f00000 ;  /* 0x12f00000ff0b7424 */ /* 0x000fe200078e00ff */
[----:B------:R-:W-:Y:S06]  /*26960*/  @P2 BRA `(.L_x_1796) ;  /* 0x00000000001c2947 */ /* 0x000fec0003800000 */
[----:B------:R-:W3:Y:S01]  /*26970*/  S2R R6, SR_TID.X ;  /* 0x0000000000067919 */ /* 0x000ee20000002100 */
[----:B------:R-:W-:-:S04]  /*26980*/  IMAD.MOV.U32 R4, RZ, RZ, 0x6000 ;  /* 0x00006000ff047424 */ /* 0x000fc800078e00ff */
[----:B------:R4:W-:Y:S01]  /*26990*/  SYNCS.ARRIVE.TRANS64 RZ, [R8+URZ+0x2a8b0], R4 ;  /* 0x02a8b00408ff79a7 */ /* 0x0009e2000800003f */
[----:B---3--:R-:W-:-:S04]  /*269a0*/  LOP3.LUT R6, R6, 0x1f, RZ, 0xc0, !PT ;  /* 0x0000001f06067812 */ /* 0x008fc800078ec0ff */
[----:B------:R-:W-:-:S13]  /*269b0*/  ISETP.NE.AND P1, PT, R6, RZ, PT ;  /* 0x000000ff0600720c */ /* 0x000fda0003f25270 */
[----:B----4-:R-:W-:Y:S05]  /*269c0*/  @!P1 BRA `(.L_x_1796) ;  /* 0x0000000000049947 */ /* 0x010fea0003800000 */
[----:B------:R-:W-:Y:S01]  /*269d0*/  BPT.TRAP 0x1 ;  /* 0x000000040000795c */ /* 0x000fe20000300000 */
.L_x_1796:
[----:B------:R-:W-:Y:S05]  /*269e0*/  BSYNC B2 ;  /* 0x0000000000027941 */ /* 0x000fea0003800000 */
.L_x_1795:
[----:B------:R-:W3:Y:S01]  /*269f0*/  LDL R4, [R1+0x14] ;  /* 0x0000140001047983 */ /* 0x000ee20000100800 */
[----:B------:R-:W-:Y:S01]  /*26a00*/  R2UR UR10, R12 ;  /* 0x000000000c0a72ca */ /* 0x000fe200000e0000 */
[----:B------:R-:W-:Y:S01]  /*26a10*/  UIADD3 UR4, UP0, UR36, 0x670, URZ ;  /* 0x0000067024047890 */ /* 0x000fe2000ff1e03f */
[----:B------:R-:W-:Y:S01]  /*26a20*/  R2UR UR6, R10 ;  /* 0x000000000a0672ca */ /* 0x000fe200000e0000 */
[----:B-12---:R-:W-:Y:S01]  /*26a30*/  VIADD R8, R8, 0x2a8b0 ;  /* 0x0002a8b008087836 */ /* 0x006fe20000000000 */
[----:B------:R-:W-:Y:S01]  /*26a40*/  R2UR UR7, R11 ;  /* 0x000000000b0772ca */ /* 0x000fe200000e0000 */
[----:B------:R-:W-:Y:S01]  /*26a50*/  UIADD3.X UR5, URZ, UR37, URZ, UP0, !UPT ;  /* 0x000000253f057290 */ /* 0x000fe200087fe43f */
[----:B------:R-:W-:Y:S01]  /*26a60*/  PLOP3.LUT P1, PT, PT, PT, PT, 0x80, 0x0 ;  /* 0x000000000000781c */ /* 0x000fe20003f2f070 */
[----:B---3--:R-:W-:-:S04]  /*26a70*/  IMAD R4, R4, 0x6000, R19 ;  /* 0x0000600004047824 */ /* 0x008fc800078e0213 */
[----:B------:R-:W-:-:S08]  /*26a80*/  VIADD R6, R4, 0x400 ;  /* 0x0000040004067836 */ /* 0x000fd00000000000 */
.L_x_1797:
        /* <DEDUP_REMOVED lines=15> */
.L_x_1798:
        /* <DEDUP_REMOVED lines=10> */
.L_x_1785:
[----:B------:R-:W-:Y:S05]  /*26c20*/  BSYNC B1 ;  /* 0x0000000000017941 */ /* 0x000fea0003800000 */
.L_x_1784:
[----:B------:R-:W1:Y:S04]  /*26c30*/  LDL.LU R7, [R1+0x14] ;  /* 0x0000140001077983 */ /* 0x000e680000300800 */
[----:B------:R-:W2:Y:S01]  /*26c40*/  LDL.LU R6, [R1+0x20] ;  /* 0x0000200001067983 */ /* 0x000ea20000300800 */
[C---:B------:R-:W-:Y:S01]  /*26c50*/  ISETP.GT.AND P2, PT, R9.reuse, R3, PT ;  /* 0x000000030900720c */ /* 0x040fe20003f44270 */
[----:B------:R-:W-:Y:S02]  /*26c60*/  VIADD R9, R9, 0xffffffff ;  /* 0xffffffff09097836 */ /* 0x000fe40000000000 */
[----:B-1----:R-:W-:-:S05]  /*26c70*/  VIADD R4, R7, 0x1 ;  /* 0x0000000107047836 */ /* 0x002fca0000000000 */
[----:B------:R-:W-:-:S04]  /*26c80*/  ISETP.NE.AND P1, PT, R4, 0x2, PT ;  /* 0x000000020400780c */ /* 0x000fc80003f25270 */
[----:B------:R-:W-:Y:S02]  /*26c90*/  SEL R5, RZ, 0x1, P1 ;  /* 0x00000001ff057807 */ /* 0x000fe40000800000 */
[----:B------:R-:W-:Y:S02]  /*26ca0*/  SEL R4, R4, RZ, P1 ;  /* 0x000000ff04047207 */ /* 0x000fe40000800000 */
[----:B--2---:R-:W-:-:S05]  /*26cb0*/  LOP3.LUT R6, R6, R5, RZ, 0x3c, !PT ;  /* 0x0000000506067212 */ /* 0x004fca00078e3cff */
[----:B------:R2:W-:Y:S04]  /*26cc0*/  STL [R1+0x20], R6 ;  /* 0x0000200601007387 */ /* 0x0005e80000100800 */
[----:B------:R2:W-:Y:S01]  /*26cd0*/  STL [R1+0x14], R4 ;  /* 0x0000140401007387 */ /* 0x0005e20000100800 */
[----:B------:R-:W-:Y:S05]  /*26ce0*/  @P2 BRA `(.L_x_1799) ;  /* 0xfffffff400cc2947 */ /* 0x000fea000383ffff */
.L_x_1763:
[----:B------:R-:W-:Y:S05]  /*26cf0*/  BSYNC B0 ;  /* 0x0000000000007941 */ /* 0x000fea0003800000 */
.L_x_1762:
[----:B------:R-:W3:Y:S01]  /*26d00*/  LDL R7, [R1+0x30] ;  /* 0x0000300001077983 */ /* 0x000ee20000100800 */
[----:B------:R-:W4:Y:S01]  /*26d10*/  LDC R0, c[0x0][0x448] ;  /* 0x00011200ff007b82 */ /* 0x000f220000000800 */
[----:B------:R-:W-:Y:S07]  /*26d20*/  @!P0 WARPSYNC.ALL ;  /* 0x0000000000008948 */ /* 0x000fee0003800000 */
[----:B------:R-:W-:Y:S01]  /*26d30*/  @!P0 BAR.SYNC.DEFER_BLOCKING 0xc, 0x180 ;  /* 0x0306000000008b1d */ /* 0x000fe20000010000 */
[----:B----4-:R-:W-:-:S13]  /*26d40*/  ISETP.NE.AND P1, PT, R0, 0x1, PT ;  /* 0x000000010000780c */ /* 0x010fda0003f25270 */
[----:B------:R-:W4:Y:S08]  /*26d50*/  @P1 LDC R0, c[0x0][0x44c] ;  /* 0x00011300ff001b82 */ /* 0x000f300000000800 */
[----:B------:R-:W5:Y:S01]  /*26d60*/  @P1 LDC R3, c[0x0][0x450] ;  /* 0x00011400ff031b82 */ /* 0x000f620000000800 */
[----:B---3--:R-:W-:-:S04]  /*26d70*/  VIADD R2, R7, 0x7f ;  /* 0x0000007f07027836 */ /* 0x008fc80000000000 */
[----:B----4-:R-:W-:-:S05]  /*26d80*/  @P1 IMAD.HI.U32 R0, R2, R0, RZ ;  /* 0x0000000002001227 */ /* 0x010fca00078e00ff */
[----:B-----5:R-:W-:-:S05]  /*26d90*/  @P1 SHF.R.U32.HI R2, RZ, R3, R0 ;  /* 0x00000003ff021219 */ /* 0x020fca0000011600 */
[----:B------:R-:W-:Y:S02]  /*26da0*/  IMAD.IADD R0, R21, 0x1, R2 ;  /* 0x0000000115007824 */ /* 0x000fe400078e0202 */
[----:B------:R-:W3:Y:S02]  /*26db0*/  LDC.64 R2, c[0x0][0x9e0] ;  /* 0x00027800ff027b82 */ /* 0x000ee40000000a00 */
[----:B---3--:R-:W-:Y:S01]  /*26dc0*/  ISETP.GE.AND P2, PT, R3, 0x1, PT ;  /* 0x000000010300780c */ /* 0x008fe20003f46270 */
[----:B------:R-:W-:-:S12]  /*26dd0*/  IMAD.IADD R2, R0, 0x1, R2 ;  /* 0x0000000100027824 */ /* 0x000fd800078e0202 */
[----:B------:R-:W-:Y:S05]  /*26de0*/  @!P2 BRA `(.L_x_1800) ;  /* 0x000000000048a947 */ /* 0x000fea0003800000 */
[C---:B------:R-:W-:Y:S01]  /*26df0*/  ISETP.GT.AND P0, PT, R0.reuse, RZ, PT ;  /* 0x000000ff0000720c */ /* 0x040fe20003f04270 */
[----:B------:R-:W-:Y:S01]  /*26e00*/  BSSY B0, `(.L_x_1801) ;  /* 0x000000e000007945 */ /* 0x000fe20003800000 */
[----:B--2---:R-:W-:-:S11]  /*26e10*/  VIADD R6, R0, 0xffffffff ;  /* 0xffffffff00067836 */ /* 0x004fd60000000000 */
[----:B------:R-:W-:Y:S05]  /*26e20*/  @P0 BRA `(.L_x_1802) ;  /* 0x00000000001c0947 */ /* 0x000fea0003800000 */
[----:B------:R-:W-:Y:S01]  /*26e30*/  ISETP.NE.AND P0, PT, R3, 0x1, PT ;  /* 0x000000010300780c */ /* 0x000fe20003f05270 */
[----:B------:R-:W-:-:S12]  /*26e40*/  IMAD.MOV R0, RZ, RZ, -R0 ;  /* 0x000000ffff007224 */ /* 0x000fd800078e0a00 */
[----:B-1----:R-:W1:Y:S02]  /*26e50*/  @P0 LDC.64 R4, c[0x0][0x9e8] ;  /* 0x00027a00ff040b82 */ /* 0x002e640000000a00 */
[----:B-1----:R-:W-:-:S05]  /*26e60*/  @P0 IMAD.HI.U32 R4, R0, R4, RZ ;  /* 0x0000000400040227 */ /* 0x002fca00078e00ff */
[----:B------:R-:W-:-:S04]  /*26e70*/  @P0 SHF.R.U32.HI R0, RZ, R5, R4 ;  /* 0x00000005ff000219 */ /* 0x000fc80000011604 */
[----:B------:R-:W-:Y:S01]  /*26e80*/  LOP3.LUT R6, RZ, R0, RZ, 0x33, !PT ;  /* 0x00000000ff067212 */ /* 0x000fe200078e33ff */
[----:B------:R-:W-:Y:S06]  /*26e90*/  BRA `(.L_x_1803) ;  /* 0x0000000000107947 */ /* 0x000fec0003800000 */
.L_x_1802:
[----:B------:R-:W-:-:S13]  /*26ea0*/  ISETP.NE.AND P0, PT, R3, 0x1, PT ;  /* 0x000000010300780c */ /* 0x000fda0003f05270 */
[----:B-1----:R-:W1:Y:S02]  /*26eb0*/  @P0 LDC.64 R4, c[0x0][0x9e8] ;  /* 0x00027a00ff040b82 */ /* 0x002e640000000a00 */
[----:B-1----:R-:W-:-:S05]  /*26ec0*/  @P0 IMAD.HI.U32 R4, R6, R4, RZ ;  /* 0x0000000406040227 */ /* 0x002fca00078e00ff */
[----:B------:R-:W-:-:S07]  /*26ed0*/  @P0 SHF.R.U32.HI R6, RZ, R5, R4 ;  /* 0x00000005ff060219 */ /* 0x000fce0000011604 */
.L_x_1803:
[----:B------:R-:W-:Y:S05]  /*26ee0*/  BSYNC B0 ;  /* 0x0000000000007941 */ /* 0x000fea0003800000 */
.L_x_1801:
[----:B------:R-:W-:-:S05]  /*26ef0*/  IMAD R6, R6, R3, R3 ;  /* 0x0000000306067224 */ /* 0x000fca00078e0203 */
[----:B------:R-:W-:-:S07]  /*26f00*/  VIMNMX R2, R2, R6, PT ;  /* 0x0000000602027248 */ /* 0x000fce0003fe0100 */
.L_x_1800:
[----:B--2---:R-:W2:Y:S01]  /*26f10*/  LDL R6, [R1+0x5c] ;  /* 0x00005c0001067983 */ /* 0x004ea20000100800 */
[----:B------:R-:W3:Y:S01]  /*26f20*/  @P1 LDC R0, c[0x0][0x44c] ;  /* 0x00011300ff001b82 */ /* 0x000ee20000000800 */
[----:B------:R-:W-:Y:S01]  /*26f30*/  VIADD R2, R2, 0x5f ;  /* 0x0000005f02027836 */ /* 0x000fe20000000000 */
[----:B------:R-:W-:Y:S01]  /*26f40*/  ULDC UR4, c[0x0][0x9dc] ;  /* 0x0002770000047ab9 */ /* 0x000fe20000000800 */
[----:B-1----:R-:W-:Y:S02]  /*26f50*/  IMAD.MOV.U32 R4, RZ, RZ, R7 ;  /* 0x000000ffff047224 */ /* 0x002fe400078e0007 */
[----:B------:R-:W-:-:S03]  /*26f60*/  IMAD.HI R2, R2, 0x2aaaaaab, RZ ;  /* 0x2aaaaaab02027827 */ /* 0x000fc600078e02ff */
[----:B------:R-:W1:Y:S01]  /*26f70*/  @P1 LDC R5, c[0x0][0x450] ;  /* 0x00011400ff051b82 */ /* 0x000e620000000800 */
[----:B---3--:R-:W-:-:S05]  /*26f80*/  @P1 IMAD.HI.U32 R0, R7, R0, RZ ;  /* 0x0000000007001227 */ /* 0x008fca00078e00ff */
[----:B-1----:R-:W-:-:S05]  /*26f90*/  @P1 SHF.R.U32.HI R4, RZ, R5, R0 ;  /* 0x00000005ff041219 */ /* 0x002fca0000011600 */
[----:B------:R-:W-:Y:S01]  /*26fa0*/  IMAD.IADD R0, R20, 0x1, R4 ;  /* 0x0000000114007824 */ /* 0x000fe200078e0204 */
[----:B------:R-:W-:-:S04]  /*26fb0*/  SHF.R.U32.HI R4, RZ, 0x1f, R2 ;  /* 0x0000001fff047819 */ /* 0x000fc80000011602 */
[----:B------:R-:W-:Y:S01]  /*26fc0*/  LEA.HI.SX32 R7, R2, R4, 0x1c ;  /* 0x0000000402077211 */ /* 0x000fe200078fe2ff */
[----:B------:R-:W-:-:S04]  /*26fd0*/  VIADD R2, R0, -UR4 ;  /* 0x8000000400027c36 */ /* 0x000fc80008000000 */
[----:B------:R1:W-:Y:S01]  /*26fe0*/  STL [R1+0x60], R7 ;  /* 0x0000600701007387 */ /* 0x0003e20000100800 */
[----:B--2---:R-:W-:Y:S01]  /*26ff0*/  VIMNMX R6, R6, R7, PT ;  /* 0x0000000706067248 */ /* 0x004fe20003fe0100 */
[----:B-1----:R-:W-:Y:S06]  /*27000*/  @!P2 BRA `(.L_x_1804) ;  /* 0x000000000044a947 */ /* 0x002fec0003800000 */
        /* <DEDUP_REMOVED lines=10> */
.L_x_1806:
[----:B------:R-:W-:-:S13]  /*270b0*/  ISETP.NE.AND P0, PT, R3, 0x1, PT ;  /* 0x000000010300780c */ /* 0x000fda0003f05270 */
[----:B------:R-:W1:Y:S02]  /*270c0*/  @P0 LDC.64 R4, c[0x0][0x9e8] ;  /* 0x00027a00ff040b82 */ /* 0x000e640000000a00 */
[----:B-1----:R-:W-:-:S05]  /*270d0*/  @P0 IMAD.HI.U32 R4, R0, R4, RZ ;  /* 0x0000000400040227 */ /* 0x002fca00078e00ff */
[----:B------:R-:W-:-:S07]  /*270e0*/  @P0 SHF.R.U32.HI R0, RZ, R5, R4 ;  /* 0x00000005ff000219 */ /* 0x000fce0000011604 */
.L_x_1807:
[----:B------:R-:W-:Y:S05]  /*270f0*/  BSYNC B0 ;  /* 0x0000000000007941 */ /* 0x000fea0003800000 */
.L_x_1805:
[----:B------:R-:W-:-:S05]  /*27100*/  IMAD R0, R0, R3, RZ ;  /* 0x0000000300007224 */ /* 0x000fca00078e02ff */
[----:B------:R-:W-:-:S07]  /*27110*/  VIMNMX R2, R2, R0, !PT ;  /* 0x0000000002027248 */ /* 0x000fce0007fe0100 */
.L_x_1804:
[----:B------:R-:W-:Y:S01]  /*27120*/  IMAD.HI R2, R2, 0x2aaaaaab, RZ ;  /* 0x2aaaaaab02027827 */ /* 0x000fe200078e02ff */
[----:B------:R-:W-:Y:S01]  /*27130*/  ISETP.NE.AND P1, PT, R18, RZ, PT ;  /* 0x000000ff1200720c */ /* 0x000fe20003f25270 */
[----:B------:R-:W-:Y:S03]  /*27140*/  BSSY B0, `(.L_x_1808) ;  /* 0x0000025000007945 */ /* 0x000fe60003800000 */
[----:B------:R-:W-:-:S04]  /*27150*/  SHF.R.U32.HI R0, RZ, 0x1f, R2 ;  /* 0x0000001fff007819 */ /* 0x000fc80000011602 */
[----:B------:R-:W-:-:S04]  /*27160*/  LEA.HI.SX32 R0, R2, R0, 0x1c ;  /* 0x0000000002007211 */ /* 0x000fc800078fe2ff */
[----:B------:R-:W-:Y:S01]  /*27170*/  VIMNMX R8, RZ, R0, !PT ;  /* 0x00000000ff087248 */ /* 0x000fe20007fe0100 */
[----:B------:R-:W1:Y:S03]  /*27180*/  @!P1 LDC R18, c[0x0][0x9f0] ;  /* 0x00027c00ff129b82 */ /* 0x000e660000000800 */
[----:B------:R-:W-:Y:S01]  /*27190*/  ISETP.GT.AND P0, PT, R6, R8, PT ;  /* 0x000000080600720c */ /* 0x000fe20003f04270 */
[----:B------:R2:W-:Y:S04]  /*271a0*/  STL [R1+0x3c], R8 ;  /* 0x00003c0801007387 */ /* 0x0005e80000100800 */
[----:B------:R2:W-:Y:S08]  /*271b0*/  STL [R1+0x40], RZ ;  /* 0x000040ff01007387 */ /* 0x0005f00000100800 */
[----:B--2---:R-:W-:Y:S05]  /*271c0*/  @!P0 BRA `(.L_x_1809) ;  /* 0x0000000000708947 */ /* 0x004fea0003800000 */
[----:B-1----:R-:W-:-:S04]  /*271d0*/  IABS R0, R18 ;  /* 0x0000001200007213 */ /* 0x002fc80000000000 */
[----:B------:R-:W1:Y:S08]  /*271e0*/  I2F.RP R2, R0 ;  /* 0x0000000000027306 */ /* 0x000e700000209400 */
[----:B-1----:R-:W1:Y:S02]  /*271f0*/  MUFU.RCP R2, R2 ;  /* 0x0000000200027308 */ /* 0x002e640000001000 */
[----:B-1----:R-:W-:-:S06]  /*27200*/  VIADD R2, R2, 0xffffffe ;  /* 0x0ffffffe02027836 */ /* 0x002fcc0000000000 */
[----:B------:R-:W1:Y:S02]  /*27210*/  F2I.FTZ.U32.TRUNC.NTZ R3, R2 ;  /* 0x0000000200037305 */ /* 0x000e64000021f000 */
[----:B-1----:R-:W-:-:S04]  /*27220*/  IMAD.MOV R2, RZ, RZ, -R3 ;  /* 0x000000ffff027224 */ /* 0x002fc800078e0a03 */
[----:B------:R-:W-:Y:S02]  /*27230*/  IMAD R4, R2, R0, RZ ;  /* 0x0000000002047224 */ /* 0x000fe400078e02ff */
[----:B------:R-:W-:-:S04]  /*27240*/  IMAD.MOV.U32 R2, RZ, RZ, RZ ;  /* 0x000000ffff027224 */ /* 0x000fc800078e00ff */
[----:B------:R-:W-:Y:S01]  /*27250*/  IMAD.HI.U32 R7, R3, R4, R2 ;  /* 0x0000000403077227 */ /* 0x000fe200078e0002 */
[----:B------:R-:W-:Y:S02]  /*27260*/  IADD3 R4, R18, -0x1, R6 ;  /* 0xffffffff12047810 */ /* 0x000fe40007ffe006 */
[----:B------:R-:W-:-:S03]  /*27270*/  IABS R2, R18 ;  /* 0x0000001200027213 */ /* 0x000fc60000000000 */
[----:B------:R-:W-:Y:S02]  /*27280*/  IMAD.IADD R4, R4, 0x1, -R8 ;  /* 0x0000000104047824 */ /* 0x000fe400078e0a08 */
[----:B------:R-:W-:-:S03]  /*27290*/  IMAD.MOV R2, RZ, RZ, -R2 ;  /* 0x000000ffff027224 */ /* 0x000fc600078e0a02 */
[----:B------:R-:W-:Y:S01]  /*272a0*/  IABS R3, R4 ;  /* 0x0000000400037213 */ /* 0x000fe20000000000 */
[----:B------:R-:W-:Y:S01]  /*272b0*/  IMAD.MOV.U32 R5, RZ, RZ, R2 ;  /* 0x000000ffff057224 */ /* 0x000fe200078e0002 */
        /* <DEDUP_REMOVED lines=13> */
.L_x_1809:
[----:B------:R-:W-:Y:S05]  /*27390*/  BSYNC B0 ;  /* 0x0000000000007941 */ /* 0x000fea0003800000 */
.L_x_1808:
[----:B------:R-:W3:Y:S04]  /*273a0*/  LDL R0, [R1+0x40] ;  /* 0x0000400001007983 */ /* 0x000ee80000100800 */
[----:B--2---:R-:W3:Y:S01]  /*273b0*/  LDL R2, [R1+0x50] ;  /* 0x0000500001027983 */ /* 0x004ee20000100800 */
[----:B------:R-:W-:Y:S01]  /*273c0*/  BSSY B7, `(.L_x_1810) ;  /* 0x0000417000077945 */ /* 0x000fe20003800000 */
[----:B---3--:R-:W-:-:S05]  /*273d0*/  IMAD R2, R2, R0, R8 ;  /* 0x0000000002027224 */ /* 0x008fca00078e0208 */
[----:B------:R-:W-:Y:S01]  /*273e0*/  VIADDMNMX R0, R2, R0, R6, PT ;  /* 0x0000000002007246 */ /* 0x000fe20003800106 */
[----:B------:R2:W-:Y:S03]  /*273f0*/  STL [R1+0x2c], R2 ;  /* 0x00002c0201007387 */ /* 0x0005e60000100800 */
[----:B------:R-:W-:Y:S01]  /*27400*/  ISETP.GT.AND P0, PT, R0, R2, PT ;  /* 0x000000020000720c */ /* 0x000fe20003f04270 */
[----:B------:R2:W-:-:S12]  /*27410*/  STL [R1+0x44], R0 ;  /* 0x0000440001007387 */ /* 0x0005d80000100800 */
[----:B--2---:R-:W-:Y:S05]  /*27420*/  @P0 BRA `(.L_x_1811) ;  /* 0x0000000000480947 */ /* 0x004fea0003800000 */
[----:B------:R-:W2:Y:S02]  /*27430*/  S2R R0, SR_TID.X ;  /* 0x0000000000007919 */ /* 0x000ea40000002100 */
[----:B--2---:R-:W-:-:S04]  /*27440*/  LOP3.LUT R0, R0, 0x7f, RZ, 0xc0, !PT ;  /* 0x0000007f00007812 */ /* 0x004fc800078ec0ff */
[----:B------:R-:W-:-:S13]  /*27450*/  ISETP.NE.AND P0, PT, R0, RZ, PT ;  /* 0x000000ff0000720c */ /* 0x000fda0003f05270 */
[----:B------:R-:W-:Y:S05]  /*27460*/  @P0 BRA `(.L_x_1812) ;  /* 0x0000004000300947 */ /* 0x000fea0003800000 */
[----:B------:R-:W2:Y:S01]  /*27470*/  S2R R3, SR_LANEID ;  /* 0x0000000000037919 */ /* 0x000ea20000000000 */
[----:B------:R-:W-:Y:S02]  /*27480*/  VOTEU.ANY UR4, UPT, PT ;  /* 0x0000000000047886 */ /* 0x000fe400038e0100 */
[----:B------:R-:W2:Y:S08]  /*27490*/  FLO.U32 R0, UR4 ;  /* 0x0000000400007d00 */ /* 0x000eb000080e0000 */
[----:B------:R-:W3:Y:S01]  /*274a0*/  POPC R4, UR4 ;  /* 0x0000000400047d09 */ /* 0x000ee20008000000 */
[----:B--2---:R-:W-:-:S02]  /*274b0*/  ISETP.EQ.U32.AND P0, PT, R0, R3, PT ;  /* 0x000000030000720c */ /* 0x004fc40003f02070 */
[----:B------:R-:W3:Y:S11]  /*274c0*/  LDC.64 R2, c[0x0][0xc60] ;  /* 0x00031800ff027b82 */ /* 0x000ef60000000a00 */
[----:B---3--:R-:W2:Y:S01]  /*274d0*/  @P0 ATOMG.E.ADD.STRONG.GPU PT, R3, desc[UR46][R2.64], R4 ;  /* 0x00000004020309a8 */ /* 0x008ea200081ee1ee */
[----:B------:R-:W3:Y:S02]  /*274e0*/  S2R R5, SR_LTMASK ;  /* 0x0000000000057919 */ /* 0x000ee40000003900 */
[----:B---3--:R-:W-:-:S06]  /*274f0*/  LOP3.LUT R5, R5, UR4, RZ, 0xc0, !PT ;  /* 0x0000000405057c12 */ /* 0x008fcc000f8ec0ff */
[----:B------:R-:W3:Y:S01]  /*27500*/  POPC R5, R5 ;  /* 0x0000000500057309 */ /* 0x000ee20000000000 */
[----:B--2---:R-:W3:Y:S02]  /*27510*/  SHFL.IDX PT, R0, R3, R0, 0x1f ;  /* 0x00001f0003007589 */ /* 0x004ee400000e0000 */
[----:B---3--:R-:W-:-:S05]  /*27520*/  IADD3 R0, R0, UR38, R5 ;  /* 0x0000002600007c10 */ /* 0x008fca000fffe005 */
[----:B------:R2:W-:Y:S01]  /*27530*/  STL [R1], R0 ;  /* 0x0000000001007387 */ /* 0x0005e20000100800 */
[----:B------:R-:W-:Y:S05]  /*27540*/  BRA `(.L_x_1812) ;  /* 0x0000003c00f87947 */ /* 0x000fea0003800000 */
.L_x_1811:
        /* <DEDUP_REMOVED lines=19> */
[----:B012---:R-:W-:Y:S05]  /*27680*/  CALL.ABS.NOINC R2 ;  /* 0x0000000002007343 */ /* 0x007fea0003c00000 */
.L_x_1814:
[----:B------:R-:W-:Y:S05]  /*27690*/  BSYNC B6 ;  /* 0x0000000000067941 */ /* 0x000fea0003800000 */
.L_x_1813:
[----:B------:R-:W-:Y:S01]  /*276a0*/  VIADD R0, R19, 0x400 ;  /* 0x0000040013007836 */ /* 0x000fe20000000000 */
[----:B------:R-:W-:Y:S04]  /*276b0*/  BSSY B6, `(.L_x_1815) ;  /* 0x0000022000067945 */ /* 0x000fe80003800000 */
[----:B------:R-:W-:-:S13]  /*276c0*/  LOP3.LUT P0, RZ, R0, 0x3ff, RZ, 0xc0, !PT ;  /* 0x000003ff00ff7812 */ /* 0x000fda000780c0ff */
[----:B------:R-:W-:Y:S05]  /*276d0*/  @!P0 BRA `(.L_x_1816) ;  /* 0x00000000007c8947 */ /* 0x000fea0003800000 */
[----:B-1----:R-:W-:Y:S01]  /*276e0*/  MOV R18, 0x0 ;  /* 0x0000000000127802 */ /* 0x002fe20000000f00 */
[----:B------:R-:W-:Y:S01]  /*276f0*/  ULDC.64 UR6, c[0x4][0xb8] ;  /* 0x01002e0000067ab9 */ /* 0x000fe20000000a00 */
[----:B------:R-:W-:Y:S01]  /*27700*/  ULDC.64 UR8, c[0x4][0xc0] ;  /* 0x0100300000087ab9 */ /* 0x000fe20000000a00 */
[----:B------:R-:W-:Y:S01]  /*27710*/  ULDC.64 UR4, c[0x4][0x40] ;  /* 0x0100100000047ab9 */ /* 0x000fe20000000a00 */
[----:B------:R1:W2:Y:S01]  /*27720*/  LDC.64 R2, c[0x4][R18] ;  /* 0x0100000012027b82 */ /* 0x0002a20000000a00 */
        /* <DEDUP_REMOVED lines=10> */
[----:B0-2---:R-:W-:Y:S05]  /*277d0*/  CALL.ABS.NOINC R2 ;  /* 0x0000000002007343 */ /* 0x005fea0003c00000 */
.L_x_1817:
        /* <DEDUP_REMOVED lines=15> */
.L_x_1816:
[----:B------:R-:W-:Y:S05]  /*278d0*/  BSYNC B6 ;  /* 0x0000000000067941 */ /* 0x000fea0003800000 */
.L_x_1815:
[----:B------:R-:W2:Y:S01]  /*278e0*/  LDL R0, [R1+0xc] ;  /* 0x00000c0001007983 */ /* 0x000ea20000100800 */
[----:B------:R-:W-:Y:S02]  /*278f0*/  ULDC.64 UR4, c[0x0][0x9f8] ;  /* 0x00027e0000047ab9 */ /* 0x000fe40000000a00 */
[----:B------:R-:W-:Y:S01]  /*27900*/  ISETP.NE.U32.AND P0, PT, RZ, UR4, PT ;  /* 0x00000004ff007c0c */ /* 0x000fe2000bf05070 */
[----:B-1----:R-:W3:Y:S03]  /*27910*/  LDL R18, [R1+0x44] ;  /* 0x0000440001127983 */ /* 0x002ee60000100800 */
[----:B------:R-:W-:Y:S01]  /*27920*/  ISETP.NE.AND.EX P0, PT, RZ, UR5, PT, P0 ;  /* 0x00000005ff007c0c */ /* 0x000fe2000bf05300 */
[----:B------:R-:W-:-:S12]  /*27930*/  ULDC.64 UR4, c[0x0][0xa08] ;  /* 0x0002820000047ab9 */ /* 0x000fd80000000a00 */
[----:B------:R-:W1:Y:S01]  /*27940*/  @P0 LDC.64 R2, c[0x0][0x9f8] ;  /* 0x00027e00ff020b82 */ /* 0x000e620000000a00 */
[----:B--2---:R-:W-:Y:S02]  /*27950*/  IMAD.MOV.U32 R7, RZ, RZ, R0 ;  /* 0x000000ffff077224 */ /* 0x004fe400078e0000 */
[----:B-1----:R-:W-:-:S05]  /*27960*/  @P0 IMAD.WIDE R2, R0, 0x4, R2 ;  /* 0x0000000400020825 */ /* 0x002fca00078e0202 */
[----:B------:R1:W2:Y:S01]  /*27970*/  @P0 LDG.E R7, desc[UR46][R2.64] ;  /* 0x0000002e02070981 */ /* 0x0002a2000c1e1900 */
[----:B---3--:R-:W-:Y:S01]  /*27980*/  VIADD R0, R18, 0xffffffff ;  /* 0xffffffff12007836 */ /* 0x008fe20000000000 */
[----:B-1----:R-:W1:Y:S02]  /*27990*/  LDC.64 R2, c[0x0][0x418] ;  /* 0x00010600ff027b82 */ /* 0x002e640000000a00 */
[----:B-1----:R-:W-:Y:S01]  /*279a0*/  LOP3.LUT P0, RZ, R2, UR4, RZ, 0xfc, !PT ;  /* 0x0000000402ff7c12 */ /* 0x002fe2000f80fcff */
[----:B------:R-:W-:-:S03]  /*279b0*/  UMOV UR4, 0xffffffff ;  /* 0xffffffff00047882 */ /* 0x000fc60000000000 */
[----:B------:R-:W-:Y:S02]  /*279c0*/  LOP3.LUT P0, RZ, R3, UR5, RZ, 0xfc, P0 ;  /* 0x0000000503ff7c12 */ /* 0x000fe4000800fcff */
[----:B--2---:R-:W-:Y:S01]  /*279d0*/  SHF.R.S32.HI R8, RZ, 0x1f, R7 ;  /* 0x0000001fff087819 */ /* 0x004fe20000011407 */
[----:B------:R1:W-:Y:S01]  /*279e0*/  STL [R1+0x8], R7 ;  /* 0x0000080701007387 */ /* 0x0003e20000100800 */
[----:B------:R-:W-:-:S03]  /*279f0*/  SEL R18, R7, RZ, !P0 ;  /* 0x000000ff07127207 */ /* 0x000fc60004000000 */
[----:B------:R1:W-:Y:S01]  /*27a00*/  STL [R1+0x24], R8 ;  /* 0x0000240801007387 */ /* 0x0003e20000100800 */
[----:B------:R-:W-:Y:S05]  /*27a10*/  BRA.DIV UR4, `(.L_x_1818) ;  /* 0x0000005e04d87947 */ /* 0x000fea000b800000 */
[----:B------:R-:W2:Y:S02]  /*27a20*/  S2R R4, SR_TID.X ;  /* 0x0000000000047919 */ /* 0x000ea40000002100 */
[----:B--2---:R-:W-:-:S04]  /*27a30*/  SHF.R.U32.HI R4, RZ, 0x5, R4 ;  /* 0x00000005ff047819 */ /* 0x004fc80000011604 */
[----:B------:R-:W-:-:S05]  /*27a40*/  LOP3.LUT R4, R4, 0x3, RZ, 0xc0, !PT ;  /* 0x0000000304047812 */ /* 0x000fca00078ec0ff */
[----:B------:R2:W3:Y:S02]  /*27a50*/  SHFL.IDX PT, R14, R4, RZ, 0x1f ;  /* 0x00001fff040e7589 */ /* 0x0004e400000e0000 */
.L_x_1961:
[----:B------:R4:W-:Y:S01]  /*27a60*/  STL [R1+0x4], R0 ;  /* 0x0000040001007387 */ /* 0x0009e20000100800 */
[----:B---3--:R-:W-:Y:S02]  /*27a70*/  ISETP.NE.AND P0, PT, R14, RZ, PT ;  /* 0x000000ff0e00720c */ /* 0x008fe40003f05270 */
[----:B------:R-:W-:Y:S02]  /*27a80*/  PLOP3.LUT P1, PT, PT, PT, PT, 0x8, 0x0 ;  /* 0x000000000000781c */ /* 0x000fe40003f2e170 */
[----:B------:R-:W-:-:S11]  /*27a90*/  LOP3.LUT R17, R17, 0xfffffffe, RZ, 0xc0, !PT ;  /* 0xfffffffe11117812 */ /* 0x000fd600078ec0ff */
[----:B------:R-:W-:Y:S01]  /*27aa0*/  @P1 LOP3.LUT R17, R17, 0x1, RZ, 0xfc, !PT ;  /* 0x0000000111111812 */ /* 0x000fe200078efcff */
[----:B----4-:R-:W-:Y:S06]  /*27ab0*/  @P0 BRA `(.L_x_1819) ;  /* 0x0000000400380947 */ /* 0x010fec0003800000 */
[----:B------:R-:W-:-:S03]  /*27ac0*/  UMOV UR4, 0xffffffff ;  /* 0xffffffff00047882 */ /* 0x000fc60000000000 */
[----:B------:R-:W-:Y:S05]  /*27ad0*/  BRA.DIV UR4, `(.L_x_1820) ;  /* 0x0000005e04dc7947 */ /* 0x000fea000b800000 */
[----:B------:R-:W-:-:S13]  /*27ae0*/  ELECT P6, URZ, PT ;  /* 0x00000000003f782f */ /* 0x000fda00038c0000 */
.L_x_1964:
[----:B------:R-:W-:Y:S05]  /*27af0*/  @!P6 BRA `(.L_x_1819) ;  /* 0x000000040028e947 */ /* 0x000fea0003800000 */
[----:B------:R-:W-:-:S04]  /*27b00*/  ISETP.NE.U32.AND P0, PT, R2, RZ, PT ;  /* 0x000000ff0200720c */ /* 0x000fc80003f05070 */
[----:B------:R-:W-:-:S13]  /*27b10*/  ISETP.NE.AND.EX P0, PT, R3, RZ, PT, P0 ;  /* 0x000000ff0300720c */ /* 0x000fda0003f05300 */
[----:B------:R-:W-:Y:S05]  /*27b20*/  @!P0 BRA `(.L_x_1821) ;  /* 0x0000000000508947 */ /* 0x000fea0003800000 */
[----:B------:R-:W3:Y:S01]  /*27b30*/  LDC R6, c[0x0][0x43c] ;  /* 0x00010f00ff067b82 */ /* 0x000ee20000000800 */
[----:B------:R-:W-:Y:S01]  /*27b40*/  IMAD.MOV.U32 R9, RZ, RZ, R0 ;  /* 0x000000ffff097224 */ /* 0x000fe200078e0000 */
[----:B------:R-:W-:-:S03]  /*27b50*/  ULDC.64 UR4, c[0x0][0x428] ;  /* 0x00010a0000047ab9 */ /* 0x000fc60000000a00 */
[----:B------:R-:W-:Y:S01]  /*27b60*/  IMAD.MOV.U32 R0, RZ, RZ, R9 ;  /* 0x000000ffff007224 */ /* 0x000fe200078e0009 */
[----:B---3--:R-:W-:-:S13]  /*27b70*/  ISETP.NE.AND P0, PT, R6, 0x1, PT ;  /* 0x000000010600780c */ /* 0x008fda0003f05270 */
[----:B--2---:R-:W2:Y:S02]  /*27b80*/  @P0 LDC.64 R4, c[0x0][0x440] ;  /* 0x00011000ff040b82 */ /* 0x004ea40000000a00 */
[----:B--2---:R-:W-:-:S05]  /*27b90*/  @P0 IMAD.HI.U32 R4, R9, R4, RZ ;  /* 0x0000000409040227 */ /* 0x004fca00078e00ff */
        /* <DEDUP_REMOVED lines=13> */
.L_x_1821:
[----:B------:R-:W4:Y:S04]  /*27c70*/  LDL R0, [R1+0x10] ;  /* 0x0000100001007983 */ /* 0x000f280000100800 */
[----:B---3--:R-:W3:Y:S01]  /*27c80*/  LDL R2, [R1+0x18] ;  /* 0x0000180001027983 */ /* 0x008ee20000100800 */
[----:B----4-:R-:W-:Y:S01]  /*27c90*/  IMAD R0, R0, 0x8, R19 ;  /* 0x0000000800007824 */ /* 0x010fe200078e0213 */
[----:B---3--:R-:W-:-:S04]  /*27ca0*/  SHF.L.U32 R2, R2, 0x1f, RZ ;  /* 0x0000001f02027819 */ /* 0x008fc800000006ff */
[----:B------:R-:W3:Y:S02]  /*27cb0*/  SYNCS.PHASECHK.TRANS64.TRYWAIT P0, [R0+URZ+0x2a840], R2 ;  /* 0x02a84002000075a7 */ /* 0x000ee4000800017f */
[----:B---3--:R-:W-:Y:S05]  /*27cc0*/  @!P0 BRA `(.L_x_1822) ;  /* 0x0000005c00808947 */ /* 0x008fea0003800000 */
.L_x_1965:
[----:B------:R-:W4:Y:S02]  /*27cd0*/  S2R R3, SR_TID.X ;  /* 0x0000000000037919 */ /* 0x000f240000002100 */
[----:B----4-:R-:W-:-:S04]  /*27ce0*/  LOP3.LUT R3, R3, 0x7f, RZ, 0xc0, !PT ;  /* 0x0000007f03037812 */ /* 0x010fc800078ec0ff */
[----:B------:R-:W-:-:S13]  /*27cf0*/  ISETP.NE.AND P0, PT, R3, RZ, PT ;  /* 0x000000ff0300720c */ /* 0x000fda0003f05270 */
        /* <DEDUP_REMOVED lines=8> */
.L_x_1823:
[----:B--2---:R-:W2:Y:S04]  /*27d80*/  LDL R4, [R1+0x10] ;  /* 0x0000100001047983 */ /* 0x004ea80000100800 */
[----:B------:R-:W4:Y:S04]  /*27d90*/  LDL R3, [R1+0x4] ;  /* 0x0000040001037983 */ /* 0x000f280000100800 */
[----:B---3--:R-:W3:Y:S01]  /*27da0*/  LDL R2, [R1+0x1c] ;  /* 0x00001c0001027983 */ /* 0x008ee20000100800 */
[----:B------:R-:W-:Y:S01]  /*27db0*/  R2UR UR9, R0 ;  /* 0x00000000000972ca */ /* 0x000fe200000e0000 */
[----:B------:R-:W-:Y:S01]  /*27dc0*/  UIADD3 UR4, UP0, UR36, 0x370, URZ ;  /* 0x0000037024047890 */ /* 0x000fe2000ff1e03f */
[----:B------:R-:W-:Y:S01]  /*27dd0*/  R2UR UR12, R16 ;  /* 0x00000000100c72ca */ /* 0x000fe200000e0000 */
[----:B------:R-:W-:Y:S01]  /*27de0*/  UMOV UR10, URZ ;  /* 0x0000003f000a7c82 */ /* 0x000fe20008000000 */
[----:B-----5:R-:W-:Y:S01]  /*27df0*/  R2UR UR13, R18 ;  /* 0x00000000120d72ca */ /* 0x020fe200000e0000 */
[----:B------:R-:W-:Y:S01]  /*27e00*/  UMOV UR6, 0x0 ;  /* 0x0000000000067882 */ /* 0x000fe20000000000 */
[----:B------:R-:W-:Y:S01]  /*27e10*/  UMOV UR7, 0x14f00000 ;  /* 0x14f0000000077882 */ /* 0x000fe20000000000 */
[----:B------:R-:W-:Y:S01]  /*27e20*/  UMOV UR17, 0x40 ;  /* 0x0000004000117882 */ /* 0x000fe20000000000 */
[----:B------:R-:W-:-:S02]  /*27e30*/  PLOP3.LUT P0, PT, PT, PT, PT, 0x80, 0x0 ;  /* 0x000000000000781c */ /* 0x000fc40003f0f070 */
[----:B------:R-:W-:-:S03]  /*27e40*/  LOP3.LUT R17, R17, 0xfffffffe, RZ, 0xc0, !PT ;  /* 0xfffffffe11117812 */ /* 0x000fc600078ec0ff */
[----:B------:R-:W-:-:S08]  /*27e50*/  UIADD3 UR9, UR9, 0x2a830, URZ ;  /* 0x0002a83009097890 */ /* 0x000fd0000fffe03f */
[----:B------:R-:W-:Y:S01]  /*27e60*/  @P0 LOP3.LUT R17, R17, 0x1, RZ, 0xfc, !PT ;  /* 0x0000000111110812 */ /* 0x000fe200078efcff */
[----:B--2---:R-:W-:Y:S01]  /*27e70*/  IMAD R0, R4, 0x9000, R19 ;  /* 0x0000900004007824 */ /* 0x004fe200078e0213 */
[----:B----4-:R-:W-:-:S04]  /*27e80*/  R2UR UR11, R3 ;  /* 0x00000000030b72ca */ /* 0x010fc800000e0000 */
[----:B------:R-:W-:Y:S02]  /*27e90*/  R2UR UR8, R0 ;  /* 0x00000000000872ca */ /* 0x000fe400000e0000 */
[----:B---3--:R-:W-:-:S11]  /*27ea0*/  R2UR UR5, R2 ;  /* 0x00000000020572ca */ /* 0x008fd600000e0000 */
[----:B------:R-:W-:Y:S02]  /*27eb0*/  UIADD3 UR14, UR8, 0x18400, URZ ;  /* 0x00018400080e7890 */ /* 0x000fe4000fffe03f */
[----:B------:R-:W-:Y:S02]  /*27ec0*/  UIMAD UR11, UR11, 0x60, UR5 ;  /* 0x000000600b0b78a4 */ /* 0x000fe4000f8e0205 */
[----:B------:R-:W-:Y:S02]  /*27ed0*/  UIADD3.X UR5, URZ, UR37, URZ, UP0, !UPT ;  /* 0x000000253f057290 */ /* 0x000fe400087fe43f */
[----:B------:R-:W-:Y:S02]  /*27ee0*/  UIADD3 UR15, UR8, 0x1b400, URZ ;  /* 0x0001b400080f7890 */ /* 0x000fe4000fffe03f */
[----:B------:R-:W-:-:S03]  /*27ef0*/  UIADD3 UR16, UR8, 0x1e400, URZ ;  /* 0x0001e40008107890 */ /* 0x000fc6000fffe03f */
[----:B------:R-:W-:Y:S01]  /*27f00*/  UMOV UR8, UR14 ;  /* 0x0000000e00087c82 */ /* 0x000fe20008000000 */
[----:B------:R-:W-:Y:S01]  /*27f10*/  UMOV UR14, 0x80 ;  /* 0x00000080000e7882 */ /* 0x000fe20000000000 */
[----:B------:R2:W-:Y:S02]  /*27f20*/  UTMALDG.4D [UR8], [UR4], desc[UR6] ;  /* 0x00000608040075b4 */ /* 0x0005e40008019000 */
[----:B--2---:R-:W-:Y:S01]  /*27f30*/  UMOV UR8, UR15 ;  /* 0x0000000f00087c82 */ /* 0x004fe20008000000 */
[----:B------:R-:W-:Y:S02]  /*27f40*/  UMOV UR10, UR17 ;  /* 0x00000011000a7c82 */ /* 0x000fe40008000000 */
[----:B------:R2:W-:Y:S02]  /*27f50*/  UTMALDG.4D [UR8], [UR4], desc[UR6] ;  /* 0x00000608040075b4 */ /* 0x0005e40008019000 */
[----:B--2---:R-:W-:Y:S01]  /*27f60*/  UMOV UR8, UR16 ;  /* 0x0000001000087c82 */ /* 0x004fe20008000000 */
[----:B------:R-:W-:-:S02]  /*27f70*/  UMOV UR10, UR14 ;  /* 0x0000000e000a7c82 */ /* 0x000fc40008000000 */
[----:B------:R3:W-:Y:S02]  /*27f80*/  UTMALDG.4D [UR8], [UR4], desc[UR6] ;  /* 0x00000608040075b4 */ /* 0x0007e40008019000 */
[----:B---3--:R-:W-:Y:S01]  /*27f90*/  NOP ;  /* 0x0000000000007918 */ /* 0x008fe20000000000 */
.L_x_1819:
[----:B------:R-:W3:Y:S01]  /*27fa0*/  LDL.LU R3, [R1+0x48] ;  /* 0x0000480001037983 */ /* 0x000ee20000300800 */
[----:B------:R-:W-:Y:S05]  /*27fb0*/  WARPSYNC.ALL ;  /* 0x0000000000007948 */ /* 0x000fea0003800000 */
[----:B------:R-:W-:Y:S01]  /*27fc0*/  ULDC.64 UR4, c[0x0][0x298] ;  /* 0x0000a60000047ab9 */ /* 0x000fe20000000a00 */
[----:B------:R-:W-:Y:S01]  /*27fd0*/  BSSY B6, `(.L_x_1824) ;  /* 0x000001c000067945 */ /* 0x000fe20003800000 */
[----:B------:R-:W-:Y:S01]  /*27fe0*/  BAR.SYNC.DEFER_BLOCKING 0x8, 0x180 ;  /* 0x0206000000007b1d */ /* 0x000fe20000010000 */
[----:B---3--:R-:W-:Y:S01]  /*27ff0*/  SHF.R.S32.HI R0, RZ, 0x1f, R3 ;  /* 0x0000001fff007819 */ /* 0x008fe20000011403 */
[----:B--2---:R-:W-:-:S04]  /*28000*/  IMAD.WIDE.U32 R4, R3, UR4, RZ ;  /* 0x0000000403047c25 */ /* 0x004fc8000f8e00ff */
        /* <DEDUP_REMOVED lines=12> */
[----:B--2---:R-:W-:Y:S02]  /*280d0*/  IMAD.U32 R4, RZ, RZ, UR4 ;  /* 0x00000004ff047e24 */ /* 0x004fe4000f8e00ff */
[----:B------:R-:W2:Y:S01]  /*280e0*/  LDC.64 R2, c[0x4][R2] ;  /* 0x0100000002027b82 */ /* 0x000ea20000000a00 */
[----:B------:R-:W-:Y:S02]  /*280f0*/  IMAD.U32 R5, RZ, RZ, UR5 ;  /* 0x00000005ff057e24 */ /* 0x000fe4000f8e00ff */
[----:B------:R-:W-:Y:S02]  /*28100*/  IMAD.U32 R6, RZ, RZ, UR6 ;  /* 0x00000006ff067e24 */ /* 0x000fe4000f8e00ff */
[----:B-1----:R-:W-:-:S02]  /*28110*/  IMAD.U32 R7, RZ, RZ, UR7 ;  /* 0x00000007ff077e24 */ /* 0x002fc4000f8e00ff */
[----:B------:R-:W-:Y:S02]  /*28120*/  IMAD.U32 R10, RZ, RZ, UR8 ;  /* 0x00000008ff0a7e24 */ /* 0x000fe4000f8e00ff */
[----:B------:R-:W-:Y:S02]  /*28130*/  IMAD.U32 R11, RZ, RZ, UR9 ;  /* 0x00000009ff0b7e24 */ /* 0x000fe4000f8e00ff */
[----:B------:R-:W-:Y:S02]  /*28140*/  IMAD.MOV.U32 R8, RZ, RZ, 0x70 ;  /* 0x00000070ff087424 */ /* 0x000fe400078e00ff */
[----:B------:R-:W-:Y:S02]  /*28150*/  IMAD.MOV.U32 R12, RZ, RZ, 0x1 ;  /* 0x00000001ff0c7424 */ /* 0x000fe400078e00ff */
[----:B------:R-:W-:-:S07]  /*28160*/  IMAD.MOV.U32 R13, RZ, RZ, RZ ;  /* 0x000000ffff0d7224 */ /* 0x000fce00078e00ff */
[----:B------:R-:W-:-:S07]  /*28170*/  LEPC R20, `(.L_x_1825) ;  /* 0x000000001014794e */ /* 0x000fce0000000000 */
[----:B0-2---:R-:W-:Y:S05]  /*28180*/  CALL.ABS.NOINC R2 ;  /* 0x0000000002007343 */ /* 0x005fea0003c00000 */
.L_x_1825:
[----:B------:R-:W-:Y:S05]  /*28190*/  BSYNC B6 ;  /* 0x0000000000067941 */ /* 0x000fea0003800000 */
.L_x_1824:
[----:B--2---:R-:W2:Y:S01]  /*281a0*/  LDL.LU R0, [R1+0x54] ;  /* 0x0000540001007983 */ /* 0x004ea20000300800 */
[----:B------:R-:W-:Y:S01]  /*281b0*/  ULDC.64 UR6, c[0x0][0xa00] ;  /* 0x0002800000067ab9 */ /* 0x000fe20000000a00 */
[----:B-1----:R-:W1:Y:S01]  /*281c0*/  LDC R7, c[0x0][0x448] ;  /* 0x00011200ff077b82 */ /* 0x002e620000000800 */
[----:B------:R-:W-:Y:S01]  /*281d0*/  ULDC.64 UR4, c[0x0][0x2d8] ;  /* 0x0000b60000047ab9 */ /* 0x000fe20000000a00 */
[----:B------:R-:W2:Y:S04]  /*281e0*/  LDL.LU.64 R2, [R1+0x48] ;  /* 0x0000480001027983 */ /* 0x000ea80000300a00 */
[----:B------:R-:W3:Y:S04]  /*281f0*/  LDL R5, [R1+0xc] ;  /* 0x00000c0001057983 */ /* 0x000ee80000100800 */
[----:B------:R-:W4:Y:S01]  /*28200*/  LDL R9, [R1+0x30] ;  /* 0x0000300001097983 */ /* 0x000f220000100800 */
[----:B------:R-:W-:-:S04]  /*28210*/  ISETP.NE.U32.AND P0, PT, RZ, UR6, PT ;  /* 0x00000006ff007c0c */ /* 0x000fc8000bf05070 */
[----:B------:R-:W-:Y:S01]  /*28220*/  ISETP.NE.AND.EX P0, PT, RZ, UR7, PT, P0 ;  /* 0x00000007ff007c0c */ /* 0x000fe2000bf05300 */
[----:B------:R-:W0:Y:S01]  /*28230*/  S2R R8, SR_TID.X ;  /* 0x0000000000087919 */ /* 0x000e220000002100 */
[----:B------:R-:W-:Y:S01]  /*28240*/  ULDC.64 UR6, c[0x0][0x280] ;  /* 0x0000a00000067ab9 */ /* 0x000fe20000000a00 */
[----:B------:R-:W1:Y:S01]  /*28250*/  S2R R10, SR_TID.X ;  /* 0x00000000000a7919 */ /* 0x000e620000002100 */
[----:B0-----:R-:W-:Y:S02]  /*28260*/  IMAD.SHL.U32 R8, R8, 0x10, RZ ;  /* 0x0000001008087824 */ /* 0x001fe400078e00ff */
[----:B-1----:R-:W-:-:S05]  /*28270*/  IMAD.SHL.U32 R10, R10, 0x8, RZ ;  /* 0x000000080a0a7824 */ /* 0x002fca00078e00ff */
[----:B------:R-:W-:-:S04]  /*28280*/  LOP3.LUT R10, R10, 0x38, RZ, 0xc0, !PT ;  /* 0x000000380a0a7812 */ /* 0x000fc800078ec0ff */
[C---:B------:R-:W-:Y:S02]  /*28290*/  LOP3.LUT R11, R10.reuse, 0x40, RZ, 0xfc, !PT ;  /* 0x000000400a0b7812 */ /* 0x040fe400078efcff */
[----:B------:R-:W-:Y:S01]  /*282a0*/  LOP3.LUT R10, R10, 0x80, RZ, 0xfc, !PT ;  /* 0x000000800a0a7812 */ /* 0x000fe200078efcff */
[----:B--2---:R-:W-:Y:S01]  /*282b0*/  IMAD.MOV.U32 R3, RZ, RZ, R0 ;  /* 0x000000ffff037224 */ /* 0x004fe200078e0000 */
[----:B---3--:R-:W-:-:S04]  /*282c0*/  SHF.R.S32.HI R0, RZ, 0x1f, R5 ;  /* 0x0000001fff007819 */ /* 0x008fc80000011405 */
[----:B------:R-:W-:Y:S02]  /*282d0*/  SEL R4, R0, RZ, !P0 ;  /* 0x000000ff00047207 */ /* 0x000fe40004000000 */
[----:B------:R-:W-:Y:S02]  /*282e0*/  SEL R0, R5, RZ, !P0 ;  /* 0x000000ff05007207 */ /* 0x000fe40004000000 */
[----:B------:R-:W0:Y:S01]  /*282f0*/  S2R R5, SR_TID.X ;  /* 0x0000000000057919 */ /* 0x000e220000002100 */
[----:B------:R-:W-:Y:S01]  /*28300*/  ISETP.NE.AND P0, PT, R7, 0x1, PT ;  /* 0x000000010700780c */ /* 0x000fe20003f05270 */
[----:B------:R-:W-:-:S04]  /*28310*/  IMAD.WIDE.U32 R2, R16, UR4, R2 ;  /* 0x0000000410027c25 */ /* 0x000fc8000f8e0002 */
[----:B------:R-:W-:Y:S01]  /*28320*/  IMAD R3, R16, UR5, R3 ;  /* 0x0000000510037c24 */ /* 0x000fe2000f8e0203 */
[----:B------:R-:W-:-:S07]  /*28330*/  ULDC.64 UR4, c[0x0][0x2e0] ;  /* 0x0000b80000047ab9 */ /* 0x000fce0000000a00 */
[----:B------:R-:W1:Y:S01]  /*28340*/  @P0 LDC R6, c[0x0][0x450] ;  /* 0x00011400ff060b82 */ /* 0x000e620000000800 */
[----:B0-----:R-:W-:-:S04]  /*28350*/  LOP3.LUT R5, R5, 0x7f, RZ, 0xc0, !PT ;  /* 0x0000007f05057812 */ /* 0x001fc800078ec0ff */
[----:B------:R-:W-:-:S04]  /*28360*/  SHF.R.U32.HI R5, RZ, 0x3, R5 ;  /* 0x00000003ff057819 */ /* 0x000fc80000011605 */
[----:B------:R-:W-:Y:S02]  /*28370*/  LOP3.LUT R8, R5, 0x70, R8, 0xf8, !PT ;  /* 0x0000007005087812 */ /* 0x000fe400078ef808 */
[----:B------:R-:W0:Y:S01]  /*28380*/  @P0 LDC R5, c[0x0][0x44c] ;  /* 0x00011300ff050b82 */ /* 0x000e220000000800 */
[----:B------:R-:W-:Y:S02]  /*28390*/  IMAD R4, R4, UR4, RZ ;  /* 0x0000000404047c24 */ /* 0x000fe4000f8e02ff */
[----:B------:R-:W-:-:S04]  /*283a0*/  IMAD.WIDE.U32 R2, R0, UR4, R2 ;  /* 0x0000000400027c25 */ /* 0x000fc8000f8e0002 */
[----:B------:R-:W-:Y:S01]  /*283b0*/  IMAD R0, R0, UR5, R4 ;  /* 0x0000000500007c24 */ /* 0x000fe2000f8e0204 */
[----:B------:R-:W-:Y:S01]  /*283c0*/  ULDC.64 UR4, c[0x0][0x2d0] ;  /* 0x0000b40000047ab9 */ /* 0x000fe20000000a00 */
[----:B----4-:R-:W-:Y:S02]  /*283d0*/  IMAD.IADD R4, R8, 0x1, R9 ;  /* 0x0000000108047824 */ /* 0x010fe400078e0209 */
[----:B------:R-:W-:Y:S02]  /*283e0*/  IMAD.IADD R3, R3, 0x1, R0 ;  /* 0x0000000103037824 */ /* 0x000fe400078e0200 */
[----:B------:R-:W-:Y:S02]  /*283f0*/  IMAD.MOV.U32 R0, RZ, RZ, R4 ;  /* 0x000000ffff007224 */ /* 0x000fe400078e0004 */
[----:B0-----:R-:W-:-:S05]  /*28400*/  @P0 IMAD.HI.U32 R5, R4, R5, RZ ;  /* 0x0000000504050227 */ /* 0x001fca00078e00ff */
[----:B-1----:R-:W-:-:S05]  /*28410*/  @P0 SHF.R.U32.HI R0, RZ, R6, R5 ;  /* 0x00000006ff000219 */ /* 0x002fca0000011605 */
        /* <DEDUP_REMOVED lines=30> */
[----:B------:R-:W0:Y:S02]  /*28600*/  S2R R11, SR_TID.X ;  /* 0x00000000000b7919 */ /* 0x000e240000002100 */
        /* <DEDUP_REMOVED lines=83> */
.L_x_1982:
        /* <DEDUP_REMOVED lines=15> */
.L_x_1828:
[----:B------:R-:W-:Y:S05]  /*28c30*/  BSYNC B0 ;  /* 0x0000000000007941 */ /* 0x000fea0003800000 */
.L_x_1827:
[----:B------:R-:W-:Y:S01]  /*28c40*/  NOP ;  /* 0x0000000000007918 */ /* 0x000fe20000000000 */
[----:B------:R-:W-:Y:S01]  /*28c50*/  PLOP3.LUT P0, PT, PT, PT, PT, 0x80, 0x0 ;  /* 0x000000000000781c */ /* 0x000fe20003f0f070 */
[----:B------:R-:W-:-:S12]  /*28c60*/  VIADD R11, R19, 0x2a800 ;  /* 0x0002a800130b7836 */ /* 0x000fd80000000000 */
.L_x_1829:
        /* <DEDUP_REMOVED lines=18> */
.L_x_1983:
[----:B------:R-:W-:Y:S05]  /*28d90*/  BSYNC B0 ;  /* 0x0000000000007941 */ /* 0x000fea0003800000 */
.L_x_1830:
[----:B------:R-:W4:Y:S04]  /*28da0*/  LDL R2, [R1+0x44] ;  /* 0x0000440001027983 */ /* 0x000f280000100800 */
[----:B-1----:R-:W5:Y:S01]  /*28db0*/  LDL R4, [R1+0x2c] ;  /* 0x00002c0001047983 */ /* 0x002f620000100800 */
[----:B------:R-:W-:Y:S01]  /*28dc0*/  BSSY B0, `(.L_x_1832) ;  /* 0x000021d000007945 */ /* 0x000fe20003800000 */
[----:B----4-:R-:W-:-:S05]  /*28dd0*/  VIADD R0, R2, 0xfffffffe ;  /* 0xfffffffe02007836 */ /* 0x010fca0000000000 */
[----:B-----5:R-:W-:-:S13]  /*28de0*/  ISETP.GE.AND P0, PT, R0, R4, PT ;  /* 0x000000040000720c */ /* 0x020fda0003f06270 */
[----:B------:R-:W-:Y:S05]  /*28df0*/  @!P0 BRA `(.L_x_1833) ;  /* 0x0000002000648947 */ /* 0x000fea0003800000 */
[----:B---3--:R-:W3:Y:S04]  /*28e00*/  LDL.LU R3, [R1+0x50] ;  /* 0x0000500001037983 */ /* 0x008ee80000300800 */
[----:B0-----:R-:W4:Y:S04]  /*28e10*/  LDL.LU R7, [R1+0x40] ;  /* 0x0000400001077983 */ /* 0x001f280000300800 */
[----:B------:R-:W5:Y:S04]  /*28e20*/  LDL.LU R2, [R1+0x60] ;  /* 0x0000600001027983 */ /* 0x000f680000300800 */
[----:B------:R-:W5:Y:S04]  /*28e30*/  LDL.LU R6, [R1+0x3c] ;  /* 0x00003c0001067983 */ /* 0x000f680000300800 */
[----:B--2---:R-:W2:Y:S01]  /*28e40*/  LDL.LU R5, [R1+0x5c] ;  /* 0x00005c0001057983 */ /* 0x004ea20000300800 */
[----:B------:R-:W-:Y:S01]  /*28e50*/  LOP3.LUT R10, RZ, R4, RZ, 0x33, !PT ;  /* 0x00000004ff0a7212 */ /* 0x000fe200078e33ff */
[----:B------:R-:W-:Y:S01]  /*28e60*/  BSSY B2, `(.L_x_1834) ;  /* 0x00000bb000027945 */ /* 0x000fe20003800000 */
[----:B---3--:R-:W-:-:S04]  /*28e70*/  VIADD R3, R3, 0x1 ;  /* 0x0000000103037836 */ /* 0x008fc80000000000 */
[----:B----4-:R-:W-:Y:S01]  /*28e80*/  IMAD R3, R3, R7, RZ ;  /* 0x0000000703037224 */ /* 0x010fe200078e02ff */
[----:B-----5:R-:W-:-:S04]  /*28e90*/  LOP3.LUT R2, RZ, R2, RZ, 0x33, !PT ;  /* 0x00000002ff027212 */ /* 0x020fc800078e33ff */
[----:B------:R-:W-:-:S04]  /*28ea0*/  LOP3.LUT R3, RZ, R3, RZ, 0x33, !PT ;  /* 0x00000003ff037212 */ /* 0x000fc800078e33ff */
[----:B------:R-:W-:Y:S02]  /*28eb0*/  VIADDMNMX R2, R3, -R6, R2, !PT ;  /* 0x8000000603027246 */ /* 0x000fe40007800102 */
[----:B--2---:R-:W-:-:S04]  /*28ec0*/  LOP3.LUT R7, RZ, R5, RZ, 0x33, !PT ;  /* 0x00000005ff077212 */ /* 0x004fc800078e33ff */
        /* <DEDUP_REMOVED lines=9> */
[----:B------:R-:W-:Y:S01]  /*28f60*/  LOP3.LUT P1, RZ, R17, 0x1, RZ, 0xc0, !PT ;  /* 0x0000000111ff7812 */ /* 0x000fe2000782c0ff */
[----:B------:R-:W-:Y:S01]  /*28f70*/  BSSY B1, `(.L_x_1836) ;  /* 0x00000a5000017945 */ /* 0x000fe20003800000 */
[----:B--2---:R-:W-:-:S05]  /*28f80*/  VIADD R8, R5, 0x1 ;  /* 0x0000000105087836 */ /* 0x004fca0000000000 */
[----:B------:R-:W-:-:S04]  /*28f90*/  ISETP.NE.AND P0, PT, R8, 0x2, PT ;  /* 0x000000020800780c */ /* 0x000fc80003f05270 */
[----:B------:R-:W-:Y:S02]  /*28fa0*/  SEL R9, RZ, 0x1, P0 ;  /* 0x00000001ff097807 */ /* 0x000fe40000000000 */
[----:B------:R-:W-:Y:S02]  /*28fb0*/  SEL R8, R8, RZ, P0 ;  /* 0x000000ff08087207 */ /* 0x000fe40000000000 */
[----:B---3--:R-:W-:Y:S01]  /*28fc0*/  LOP3.LUT R9, R4, R9, RZ, 0x3c, !PT ;  /* 0x0000000904097212 */ /* 0x008fe200078e3cff */
[----:B------:R-:W-:Y:S06]  /*28fd0*/  @!P1 BRA `(.L_x_1837) ;  /* 0x0000000800789947 */ /* 0x000fec0003800000 */
        /* <DEDUP_REMOVED lines=24> */
.L_x_1838:
[----:B------:R-:W-:Y:S01]  /*29160*/  IMAD R3, R8, 0x8, R19 ;  /* 0x0000000808037824 */ /* 0x000fe200078e0213 */
[----:B------:R-:W-:Y:S01]  /*29170*/  SHF.L.U32 R2, R9, 0x1f, RZ ;  /* 0x0000001f09027819 */ /* 0x000fe200000006ff */
[----:B------:R-:W-:Y:S03]  /*29180*/  BSSY B3, `(.L_x_1839) ;  /* 0x0000003000037945 */ /* 0x000fe60003800000 */
[----:B------:R-:W1:Y:S02]  /*29190*/  SYNCS.PHASECHK.TRANS64.TRYWAIT P0, [R3+URZ+0x2a840], R2 ;  /* 0x02a84002030075a7 */ /* 0x000e64000800017f */
[----:B-1----:R-:W-:Y:S05]  /*291a0*/  @!P0 BRA `(.L_x_1840) ;  /* 0x0000005400688947 */ /* 0x002fea0003800000 */
.L_x_1984:
[----:B------:R-:W-:Y:S05]  /*291b0*/  BSYNC B3 ;  /* 0x0000000000037941 */ /* 0x000fea0003800000 */
.L_x_1839:
        /* <DEDUP_REMOVED lines=12> */
.L_x_1842:
[----:B------:R-:W-:Y:S05]  /*29280*/  BSYNC B3 ;  /* 0x0000000000037941 */ /* 0x000fea0003800000 */
.L_x_1841:
        /* <DEDUP_REMOVED lines=12> */
.L_x_1843:
        /* <DEDUP_REMOVED lines=16> */
.L_x_1844:
        /* <DEDUP_REMOVED lines=15> */
.L_x_1845:
        /* <DEDUP_REMOVED lines=10> */
[----:B------:R-:W2:Y:S04]  /*295e0*/  LDL.LU R12, [R1+0x18] ;  /* 0x00001800010c7983 */ /* 0x000ea80000300800 */
[----:B------:R-:W3:Y:S01]  /*295f0*/  LDL R6, [R1+0x10] ;  /* 0x0000100001067983 */ /* 0x000ee20000100800 */
[----:B------:R-:W-:Y:S01]  /*29600*/  BSSY B3, `(.L_x_1846) ;  /* 0x0000005000037945 */ /* 0x000fe20003800000 */
[----:B--2---:R-:W-:Y:S01]  /*29610*/  SHF.L.U32 R2, R12, 0x1f, RZ ;  /* 0x0000001f0c027819 */ /* 0x004fe200000006ff */
[----:B---3--:R-:W-:-:S04]  /*29620*/  IMAD R3, R6, 0x8, R11 ;  /* 0x0000000806037824 */ /* 0x008fc800078e020b */
[----:B------:R-:W0:Y:S02]  /*29630*/  SYNCS.PHASECHK.TRANS64.TRYWAIT P0, [R3+URZ+0x60], R2 ;  /* 0x00006002030075a7 */ /* 0x000e24000800017f */
[----:B0-----:R-:W-:Y:S05]  /*29640*/  @!P0 BRA `(.L_x_1847) ;  /* 0x0000005000548947 */ /* 0x001fea0003800000 */
.L_x_1985:
[----:B------:R-:W-:Y:S05]  /*29650*/  BSYNC B3 ;  /* 0x0000000000037941 */ /* 0x000fea0003800000 */
.L_x_1846:
[----:B------:R1:W5:Y:S01]  /*29660*/  LDL R6, [R1+0x10] ;  /* 0x0000100001067983 */ /* 0x0003620000100800 */
[----:B------:R-:W-:Y:S01]  /*29670*/  BSSY B3, `(.L_x_1848) ;  /* 0x000000c000037945 */ /* 0x000fe20003800000 */
[----:B------:R-:W-:Y:S02]  /*29680*/  IMAD.MOV.U32 R12, RZ, RZ, 0x0 ;  /* 0x00000000ff0c7424 */ /* 0x000fe400078e00ff */
[----:B------:R-:W-:Y:S01]  /*29690*/  IMAD.MOV.U32 R13, RZ, RZ, 0x14f00000 ;  /* 0x14f00000ff0d7424 */ /* 0x000fe200078e00ff */
[----:B------:R-:W-:Y:S06]  /*296a0*/  @P1 BRA `(.L_x_1849) ;  /* 0x0000000000201947 */ /* 0x000fec0003800000 */
[----:B------:R-:W2:Y:S01]  /*296b0*/  S2R R5, SR_TID.X ;  /* 0x0000000000057919 */ /* 0x000ea20000002100 */
[----:B0----5:R-:W-:Y:S02]  /*296c0*/  IMAD R2, R6, 0x8, R19 ;  /* 0x0000000806027824 */ /* 0x021fe400078e0213 */
[----:B------:R-:W-:-:S04]  /*296d0*/  IMAD.MOV.U32 R3, RZ, RZ, 0x6000 ;  /* 0x00006000ff037424 */ /* 0x000fc800078e00ff */
[----:B------:R3:W-:Y:S01]  /*296e0*/  SYNCS.ARRIVE.TRANS64 RZ, [R2+URZ+0x2a850], R3 ;  /* 0x02a8500302ff79a7 */ /* 0x0007e2000800003f */
[----:B--2---:R-:W-:-:S04]  /*296f0*/  LOP3.LUT R5, R5, 0x1f, RZ, 0xc0, !PT ;  /* 0x0000001f05057812 */ /* 0x004fc800078ec0ff */
[----:B------:R-:W-:-:S13]  /*29700*/  ISETP.NE.AND P0, PT, R5, RZ, PT ;  /* 0x000000ff0500720c */ /* 0x000fda0003f05270 */
[----:B---3--:R-:W-:Y:S05]  /*29710*/  @!P0 BRA `(.L_x_1849) ;  /* 0x0000000000048947 */ /* 0x008fea0003800000 */
[----:B------:R-:W-:Y:S01]  /*29720*/  BPT.TRAP 0x1 ;  /* 0x000000040000795c */ /* 0x000fe20000300000 */
.L_x_1849:
[----:B------:R-:W-:Y:S05]  /*29730*/  BSYNC B3 ;  /* 0x0000000000037941 */ /* 0x000fea0003800000 */
.L_x_1848:
[----:B------:R-:W2:Y:S04]  /*29740*/  LDL R5, [R1+0x1c] ;  /* 0x00001c0001057983 */ /* 0x000ea80000100800 */
[----:B0-----:R-:W2:Y:S01]  /*29750*/  LDL.LU R3, [R1+0x4] ;  /* 0x0000040001037983 */ /* 0x001ea20000300800 */
[----:B------:R-:W-:Y:S01]  /*29760*/  R2UR UR10, R14 ;  /* 0x000000000e0a72ca */ /* 0x000fe200000e0000 */
[--C-:B-----5:R-:W-:Y:S01]  /*29770*/  IMAD R2, R6, 0x8, R19.reuse ;  /* 0x0000000806027824 */ /* 0x120fe200078e0213 */
        /* <DEDUP_REMOVED lines=9> */
.L_x_1850:
        /* <DEDUP_REMOVED lines=15> */
.L_x_1851:
        /* <DEDUP_REMOVED lines=12> */
.L_x_1837:
[----:B------:R-:W-:Y:S05]  /*299c0*/  BSYNC B1 ;  /* 0x0000000000017941 */ /* 0x000fea0003800000 */
.L_x_1836:
[----:B0-----:R-:W2:Y:S04]  /*299d0*/  LDL.LU R0, [R1+0x44] ;  /* 0x0000440001007983 */ /* 0x001ea80000300800 */
[----:B------:R0:W-:Y:S04]  /*299e0*/  STL [R1+0x10], R8 ;  /* 0x0000100801007387 */ /* 0x0001e80000100800 */
[----:B------:R0:W-:Y:S02]  /*299f0*/  STL [R1+0x18], R9 ;  /* 0x0000180901007387 */ /* 0x0001e40000100800 */
[----:B0-2---:R-:W-:-:S07]  /*29a00*/  VIADD R0, R0, 0xfffffffd ;  /* 0xfffffffd00007836 */ /* 0x005fce0000000000 */
.L_x_1835:
[----:B------:R-:W-:Y:S05]  /*29a10*/  BSYNC B2 ;  /* 0x0000000000027941 */ /* 0x000fea0003800000 */
.L_x_1834:
[----:B------:R-:W-:-:S05]  /*29a20*/  VIADD R10, R10, 0xfffffffe ;  /* 0xfffffffe0a0a7836 */ /* 0x000fca0000000000 */
[----:B------:R-:W-:-:S13]  /*29a30*/  ISETP.NE.AND P0, PT, R10, R7, PT ;  /* 0x000000070a00720c */ /* 0x000fda0003f05270 */
[----:B------:R-:W-:Y:S05]  /*29a40*/  @!P0 BRA `(.L_x_1833) ;  /* 0x0000001400508947 */ /* 0x000fea0003800000 */
[----:B------:R-:W-:-:S07]  /*29a50*/  IMAD.MOV.U32 R9, RZ, RZ, R18 ;  /* 0x000000ffff097224 */ /* 0x000fce00078e0012 */
.L_x_1884:
[----:B--2---:R-:W2:Y:S04]  /*29a60*/  LDL R3, [R1+0x10] ;  /* 0x0000100001037983 */ /* 0x004ea80000100800 */
[----:B------:R-:W3:Y:S01]  /*29a70*/  LDL R2, [R1+0x18] ;  /* 0x0000180001027983 */ /* 0x000ee20000100800 */
[----:B------:R-:W-:Y:S01]  /*29a80*/  LOP3.LUT P1, RZ, R17, 0x1, RZ, 0xc0, !PT ;  /* 0x0000000111ff7812 */ /* 0x000fe2000782c0ff */
[----:B------:R-:W-:Y:S05]  /*29a90*/  YIELD ;  /* 0x0000000000007946 */ /* 0x000fea0003800000 */
[----:B------:R-:W-:Y:S01]  /*29aa0*/  BSSY B1, `(.L_x_1852) ;  /* 0x00000a3000017945 */ /* 0x000fe20003800000 */
[----:B--2---:R-:W-:-:S05]  /*29ab0*/  VIADD R4, R3, 0x1 ;  /* 0x0000000103047836 */ /* 0x004fca0000000000 */
[----:B------:R-:W-:-:S04]  /*29ac0*/  ISETP.NE.AND P0, PT, R4, 0x2, PT ;  /* 0x000000020400780c */ /* 0x000fc80003f05270 */
[----:B------:R-:W-:Y:S02]  /*29ad0*/  SEL R5, RZ, 0x1, P0 ;  /* 0x00000001ff057807 */ /* 0x000fe40000000000 */
[----:B------:R-:W-:Y:S02]  /*29ae0*/  SEL R4, R4, RZ, P0 ;  /* 0x000000ff04047207 */ /* 0x000fe40000000000 */
[----:B---3--:R-:W-:Y:S01]  /*29af0*/  LOP3.LUT R5, R2, R5, RZ, 0x3c, !PT ;  /* 0x0000000502057212 */ /* 0x008fe200078e3cff */
[----:B0-----:R-:W-:Y:S06]  /*29b00*/  @!P1 BRA `(.L_x_1853) ;  /* 0x0000000800709947 */ /* 0x001fec0003800000 */
        /* <DEDUP_REMOVED lines=24> */
.L_x_1854:
[----:B------:R-:W-:Y:S01]  /*29c90*/  IMAD R3, R4, 0x8, R19 ;  /* 0x0000000804037824 */ /* 0x000fe200078e0213 */
[----:B------:R-:W-:Y:S01]  /*29ca0*/  SHF.L.U32 R2, R5, 0x1f, RZ ;  /* 0x0000001f05027819 */ /* 0x000fe200000006ff */
[----:B------:R-:W-:Y:S03]  /*29cb0*/  BSSY B2, `(.L_x_1855) ;  /* 0x0000003000027945 */ /* 0x000fe60003800000 */
[----:B------:R-:W2:Y:S02]  /*29cc0*/  SYNCS.PHASECHK.TRANS64.TRYWAIT P0, [R3+URZ+0x2a840], R2 ;  /* 0x02a84002030075a7 */ /* 0x000ea4000800017f */
[----:B--2---:R-:W-:Y:S05]  /*29cd0*/  @!P0 BRA `(.L_x_1856) ;  /* 0x0000004800c48947 */ /* 0x004fea0003800000 */
.L_x_1986:
[----:B------:R-:W-:Y:S05]  /*29ce0*/  BSYNC B2 ;  /* 0x0000000000027941 */ /* 0x000fea0003800000 */
.L_x_1855:
[----:B------:R-:W3:Y:S01]  /*29cf0*/  S2R R7, SR_TID.X ;  /* 0x0000000000077919 */ /* 0x000ee20000002100 */
[----:B------:R-:W-:Y:S01]  /*29d00*/  BSSY B2, `(.L_x_1857) ;  /* 0x000000b000027945 */ /* 0x000fe20003800000 */
        /* <DEDUP_REMOVED lines=10> */
.L_x_1858:
[----:B------:R-:W-:Y:S05]  /*29db0*/  BSYNC B2 ;  /* 0x0000000000027941 */ /* 0x000fea0003800000 */
.L_x_1857:
[----:B--2---:R-:W2:Y:S01]  /*29dc0*/  LDL R2, [R1+0x1c] ;  /* 0x00001c0001027983 */ /* 0x004ea20000100800 */
        /* <DEDUP_REMOVED lines=11> */
.L_x_1859:
        /* <DEDUP_REMOVED lines=16> */
.L_x_1860:
        /* <DEDUP_REMOVED lines=15> */
.L_x_1861:
        /* <DEDUP_REMOVED lines=17> */
.L_x_1987:
[----:B------:R-:W-:Y:S05]  /*2a180*/  BSYNC B2 ;  /* 0x0000000000027941 */ /* 0x000fea0003800000 */
.L_x_1862:
[----:B------:R-:W-:Y:S01]  /*2a190*/  BSSY B2, `(.L_x_1864) ;  /* 0x000000b000027945 */ /* 0x000fe20003800000 */
[----:B------:R-:W-:Y:S02]  /*2a1a0*/  IMAD.MOV.U32 R12, RZ, RZ, 0x0 ;  /* 0x00000000ff0c7424 */ /* 0x000fe400078e00ff */
[----:B------:R-:W-:Y:S01]  /*2a1b0*/  IMAD.MOV.U32 R13, RZ, RZ, 0x14f00000 ;  /* 0x14f00000ff0d7424 */ /* 0x000fe200078e00ff */
[----:B------:R-:W-:Y:S06]  /*2a1c0*/  @P1 BRA `(.L_x_1865) ;  /* 0x00000000001c1947 */ /* 0x000fec0003800000 */
[----:B------:R-:W2:Y:S01]  /*2a1d0*/  S2R R7, SR_TID.X ;  /* 0x0000000000077919 */ /* 0x000ea20000002100 */
[----:B0-----:R-:W-:-:S04]  /*2a1e0*/  IMAD.MOV.U32 R3, RZ, RZ, 0x6000 ;  /* 0x00006000ff037424 */ /* 0x001fc800078e00ff */
[----:B------:R3:W-:Y:S01]  /*2a1f0*/  SYNCS.ARRIVE.TRANS64 RZ, [R2+URZ+0x50], R3 ;  /* 0x0000500302ff79a7 */ /* 0x0007e2000800003f */
[----:B--2---:R-:W-:-:S04]  /*2a200*/  LOP3.LUT R7, R7, 0x1f, RZ, 0xc0, !PT ;  /* 0x0000001f07077812 */ /* 0x004fc800078ec0ff */
[----:B------:R-:W-:-:S13]  /*2a210*/  ISETP.NE.AND P0, PT, R7, RZ, PT ;  /* 0x000000ff0700720c */ /* 0x000fda0003f05270 */
[----:B---3--:R-:W-:Y:S05]  /*2a220*/  @!P0 BRA `(.L_x_1865) ;  /* 0x0000000000048947 */ /* 0x008fea0003800000 */
[----:B------:R-:W-:Y:S01]  /*2a230*/  BPT.TRAP 0x1 ;  /* 0x000000040000795c */ /* 0x000fe20000300000 */
.L_x_1865:
[----:B------:R-:W-:Y:S05]  /*2a240*/  BSYNC B2 ;  /* 0x0000000000027941 */ /* 0x000fea0003800000 */
.L_x_1864:
[----:B0-----:R-:W2:Y:S04]  /*2a250*/  LDL.LU R3, [R1+0x10] ;  /* 0x0000100001037983 */ /* 0x001ea80000300800 */
[----:B------:R-:W3:Y:S04]  /*2a260*/  LDL R8, [R1+0x1c] ;  /* 0x00001c0001087983 */ /* 0x000ee80000100800 */
[----:B------:R-:W3:Y:S01]  /*2a270*/  LDL.LU R7, [R1+0x4] ;  /* 0x0000040001077983 */ /* 0x000ee20000300800 */
[----:B------:R-:W-:Y:S01]  /*2a280*/  R2UR UR10, R10 ;  /* 0x000000000a0a72ca */ /* 0x000fe200000e0000 */
[----:B------:R-:W-:Y:S01]  /*2a290*/  UIADD3 UR4, UP0, UR36, 0x470, URZ ;  /* 0x0000047024047890 */ /* 0x000fe2000ff1e03f */
[----:B------:R-:W-:Y:S01]  /*2a2a0*/  R2UR UR6, R12 ;  /* 0x000000000c0672ca */ /* 0x000fe200000e0000 */
[----:B------:R-:W-:Y:S01]  /*2a2b0*/  VIADD R2, R2, 0x50 ;  /* 0x0000005002027836 */ /* 0x000fe20000000000 */
[----:B------:R-:W-:Y:S01]  /*2a2c0*/  R2UR UR7, R13 ;  /* 0x000000000d0772ca */ /* 0x000fe200000e0000 */
[----:B------:R-:W-:Y:S01]  /*2a2d0*/  UIADD3.X UR5, URZ, UR37, URZ, UP0, !UPT ;  /* 0x000000253f057290 */ /* 0x000fe200087fe43f */
[----:B------:R-:W-:Y:S01]  /*2a2e0*/  PLOP3.LUT P0, PT, PT, PT, PT, 0x80, 0x0 ;  /* 0x000000000000781c */ /* 0x000fe20003f0f070 */
[----:B--2---:R-:W-:-:S02]  /*2a2f0*/  IMAD R3, R3, 0x6000, R19 ;  /* 0x0000600003037824 */ /* 0x004fc400078e0213 */
[----:B---3--:R-:W-:Y:S02]  /*2a300*/  IMAD R7, R7, 0x60, R8 ;  /* 0x0000006007077824 */ /* 0x008fe400078e0208 */
[----:B------:R-:W-:-:S08]  /*2a310*/  VIADD R8, R3, 0x400 ;  /* 0x0000040003087836 */ /* 0x000fd00000000000 */
.L_x_1866:
        /* <DEDUP_REMOVED lines=15> */
.L_x_1867:
        /* <DEDUP_REMOVED lines=12> */
.L_x_1853:
[----:B------:R-:W-:Y:S05]  /*2a4d0*/  BSYNC B1 ;  /* 0x0000000000017941 */ /* 0x000fea0003800000 */
.L_x_1852:
[----:B------:R-:W-:Y:S01]  /*2a4e0*/  VIADD R3, R4, 0x1 ;  /* 0x0000000104037836 */ /* 0x000fe20000000000 */
[----:B------:R-:W-:Y:S01]  /*2a4f0*/  LOP3.LUT P1, RZ, R17, 0x1, RZ, 0xc0, !PT ;  /* 0x0000000111ff7812 */ /* 0x000fe2000782c0ff */
[----:B------:R-:W-:Y:S01]  /*2a500*/  BSSY B1, `(.L_x_1868) ;  /* 0x00000a4000017945 */ /* 0x000fe20003800000 */
[----:B0-----:R-:W-:Y:S02]  /*2a510*/  VIADD R6, R0, 0xffffffff ;  /* 0xffffffff00067836 */ /* 0x001fe40000000000 */
[----:B------:R-:W-:-:S04]  /*2a520*/  ISETP.NE.AND P0, PT, R3, 0x2, PT ;  /* 0x000000020300780c */ /* 0x000fc80003f05270 */
[----:B------:R-:W-:Y:S02]  /*2a530*/  SEL R2, RZ, 0x1, P0 ;  /* 0x00000001ff027807 */ /* 0x000fe40000000000 */
[----:B------:R-:W-:Y:S02]  /*2a540*/  SEL R12, R3, RZ, P0 ;  /* 0x000000ff030c7207 */ /* 0x000fe40000000000 */
[----:B------:R-:W-:-:S05]  /*2a550*/  LOP3.LUT R10, R5, R2, RZ, 0x3c, !PT ;  /* 0x00000002050a7212 */ /* 0x000fca00078e3cff */
[----:B------:R0:W-:Y:S04]  /*2a560*/  STL [R1+0x18], R10 ;  /* 0x0000180a01007387 */ /* 0x0001e80000100800 */
[----:B------:R0:W-:Y:S01]  /*2a570*/  STL [R1+0x10], R12 ;  /* 0x0000100c01007387 */ /* 0x0001e20000100800 */
[----:B------:R-:W-:Y:S05]  /*2a580*/  @!P1 BRA `(.L_x_1869) ;  /* 0x00000008006c9947 */ /* 0x000fea0003800000 */
[----:B------:R-:W-:Y:S01]  /*2a590*/  ULDC.64 UR4, c[0x0][0x418] ;  /* 0x0001060000047ab9 */ /* 0x000fe20000000a00 */
[----:B------:R-:W-:Y:S01]  /*2a5a0*/  IMAD.MOV.U32 R7, RZ, RZ, R6 ;  /* 0x000000ffff077224 */ /* 0x000fe200078e0006 */
[----:B------:R-:W-:-:S04]  /*2a5b0*/  ISETP.NE.U32.AND P0, PT, RZ, UR4, PT ;  /* 0x00000004ff007c0c */ /* 0x000fc8000bf05070 */
[----:B------:R-:W-:-:S13]  /*2a5c0*/  ISETP.NE.AND.EX P0, PT, RZ, UR5, PT, P0 ;  /* 0x00000005ff007c0c */ /* 0x000fda000bf05300 */
[----:B------:R-:W-:Y:S05]  /*2a5d0*/  @!P0 BRA `(.L_x_1870) ;  /* 0x00000000004c8947 */ /* 0x000fea0003800000 */
[----:B------:R-:W2:Y:S01]  /*2a5e0*/  LDL R14, [R1+0x24] ;  /* 0x00002400010e7983 */ /* 0x000ea20000100800 */
[----:B------:R-:W3:Y:S01]  /*2a5f0*/  LDC R8, c[0x0][0x43c] ;  /* 0x00010f00ff087b82 */ /* 0x000ee20000000800 */
[----:B------:R-:W-:Y:S02]  /*2a600*/  ULDC.64 UR6, c[0x0][0x428] ;  /* 0x00010a0000067ab9 */ /* 0x000fe40000000a00 */
[----:B------:R-:W4:Y:S01]  /*2a610*/  LDL R13, [R1+0x8] ;  /* 0x00000800010d7983 */ /* 0x000f220000100800 */
[----:B---3--:R-:W-:-:S13]  /*2a620*/  ISETP.NE.AND P0, PT, R8, 0x1, PT ;  /* 0x000000010800780c */ /* 0x008fda0003f05270 */
[----:B------:R-:W3:Y:S02]  /*2a630*/  @P0 LDC.64 R2, c[0x0][0x440] ;  /* 0x00011000ff020b82 */ /* 0x000ee40000000a00 */
[----:B---3--:R-:W-:-:S04]  /*2a640*/  @P0 IMAD.HI.U32 R7, R6, R2, RZ ;  /* 0x0000000206070227 */ /* 0x008fc800078e00ff */
[----:B------:R-:W-:Y:S01]  /*2a650*/  IMAD.MOV.U32 R2, RZ, RZ, R6 ;  /* 0x000000ffff027224 */ /* 0x000fe200078e0006 */
[----:B------:R-:W-:-:S04]  /*2a660*/  @P0 SHF.R.U32.HI R2, RZ, R3, R7 ;  /* 0x00000003ff020219 */ /* 0x000fc80000011607 */
[--C-:B------:R-:W-:Y:S01]  /*2a670*/  SHF.R.S32.HI R3, RZ, 0x1f, R2.reuse ;  /* 0x0000001fff037819 */ /* 0x100fe20000011402 */
[----:B------:R-:W-:-:S04]  /*2a680*/  IMAD.MOV R7, RZ, RZ, -R2 ;  /* 0x000000ffff077224 */ /* 0x000fc800078e0a02 */
[----:B------:R-:W-:Y:S02]  /*2a690*/  IMAD R7, R8, R7, R6 ;  /* 0x0000000708077224 */ /* 0x000fe400078e0206 */
[----:B--2---:R-:W-:-:S04]  /*2a6a0*/  IMAD R8, R14, UR6, RZ ;  /* 0x000000060e087c24 */ /* 0x004fc8000f8e02ff */
[C---:B----4-:R-:W-:Y:S02]  /*2a6b0*/  IMAD R8, R13.reuse, UR7, R8 ;  /* 0x000000070d087c24 */ /* 0x050fe4000f8e0208 */
[----:B------:R-:W-:-:S04]  /*2a6c0*/  IMAD.WIDE.U32 R2, R13, UR6, R2 ;  /* 0x000000060d027c25 */ /* 0x000fc8000f8e0002 */
[----:B------:R-:W-:Y:S01]  /*2a6d0*/  IMAD.IADD R3, R8, 0x1, R3 ;  /* 0x0000000108037824 */ /* 0x000fe200078e0203 */
[----:B------:R-:W-:-:S04]  /*2a6e0*/  LEA R8, P0, R2, UR4, 0x2 ;  /* 0x0000000402087c11 */ /* 0x000fc8000f8010ff */
[----:B------:R-:W-:-:S06]  /*2a6f0*/  LEA.HI.X R9, R2, UR5, R3, 0x2, P0 ;  /* 0x0000000502097c11 */ /* 0x000fcc00080f1403 */
[----:B------:R2:W5:Y:S03]  /*2a700*/  LDG.E R9, desc[UR46][R8.64] ;  /* 0x0000002e08097981 */ /* 0x000566000c1e1900 */
.L_x_1870:
[----:B------:R-:W-:Y:S01]  /*2a710*/  IMAD R2, R12, 0x8, R19 ;  /* 0x000000080c027824 */ /* 0x000fe200078e0213 */
[----:B------:R-:W-:Y:S01]  /*2a720*/  SHF.L.U32 R3, R10, 0x1f, RZ ;  /* 0x0000001f0a037819 */ /* 0x000fe200000006ff */
[----:B------:R-:W-:Y:S03]  /*2a730*/  BSSY B2, `(.L_x_1871) ;  /* 0x0000003000027945 */ /* 0x000fe60003800000 */
[----:B------:R-:W3:Y:S02]  /*2a740*/  SYNCS.PHASECHK.TRANS64.TRYWAIT P0, [R2+URZ+0x2a840], R3 ;  /* 0x02a84003020075a7 */ /* 0x000ee4000800017f */
[----:B---3--:R-:W-:Y:S05]  /*2a750*/  @!P0 BRA `(.L_x_1872) ;  /* 0x00000040004c8947 */ /* 0x008fea0003800000 */
.L_x_1988:
[----:B------:R-:W-:Y:S05]  /*2a760*/  BSYNC B2 ;  /* 0x0000000000027941 */ /* 0x000fea0003800000 */
.L_x_1871:
[----:B--2---:R-:W2:Y:S01]  /*2a770*/  S2R R8, SR_TID.X ;  /* 0x0000000000087919 */ /* 0x004ea20000002100 */
[----:B------:R-:W-:Y:S01]  /*2a780*/  BSSY B2, `(.L_x_1873) ;  /* 0x000000b000027945 */ /* 0x000fe20003800000 */
[----:B--2---:R-:W-:-:S04]  /*2a790*/  LOP3.LUT R8, R8, 0x7f, RZ, 0xc0, !PT ;  /* 0x0000007f08087812 */ /* 0x004fc800078ec0ff */
[----:B------:R-:W-:-:S13]  /*2a7a0*/  ISETP.NE.AND P1, PT, R8, RZ, PT ;  /* 0x000000ff0800720c */ /* 0x000fda0003f25270 */
[----:B------:R-:W-:Y:S05]  /*2a7b0*/  @P1 BRA `(.L_x_1874) ;  /* 0x00000000001c1947 */ /* 0x000fea0003800000 */
[----:B------:R-:W2:Y:S01]  /*2a7c0*/  S2R R8, SR_TID.X ;  /* 0x0000000000087919 */ /* 0x000ea20000002100 */
[----:B---3--:R-:W-:-:S04]  /*2a7d0*/  IMAD.MOV.U32 R3, RZ, RZ, 0x9000 ;  /* 0x00009000ff037424 */ /* 0x008fc800078e00ff */
[----:B------:R4:W-:Y:S01]  /*2a7e0*/  SYNCS.ARRIVE.TRANS64 RZ, [R2+URZ+0x2a830], R3 ;  /* 0x02a8300302ff79a7 */ /* 0x0009e2000800003f */
[----:B--2---:R-:W-:-:S04]  /*2a7f0*/  LOP3.LUT R8, R8, 0x1f, RZ, 0xc0, !PT ;  /* 0x0000001f08087812 */ /* 0x004fc800078ec0ff */
[----:B------:R-:W-:-:S13]  /*2a800*/  ISETP.NE.AND P0, PT, R8, RZ, PT ;  /* 0x000000ff0800720c */ /* 0x000fda0003f05270 */
[----:B----4-:R-:W-:Y:S05]  /*2a810*/  @!P0 BRA `(.L_x_1874) ;  /* 0x0000000000048947 */ /* 0x010fea0003800000 */
[----:B------:R-:W-:Y:S01]  /*2a820*/  BPT.TRAP 0x1 ;  /* 0x000000040000795c */ /* 0x000fe20000300000 */
.L_x_1874:
[----:B------:R-:W-:Y:S05]  /*2a830*/  BSYNC B2 ;  /* 0x0000000000027941 */ /* 0x000fea0003800000 */
.L_x_1873:
[----:B------:R-:W2:Y:S04]  /*2a840*/  LDL R8, [R1+0x10] ;  /* 0x0000100001087983 */ /* 0x000ea80000100800 */
[----:B---3--:R-:W3:Y:S01]  /*2a850*/  LDL R2, [R1+0x1c] ;  /* 0x00001c0001027983 */ /* 0x008ee20000100800 */
[----:B------:R-:W-:Y:S01]  /*2a860*/  IMAD.MOV.U32 R14, RZ, RZ, RZ ;  /* 0x000000ffff0e7224 */ /* 0x000fe200078e00ff */
[----:B------:R-:W-:Y:S01]  /*2a870*/  UIADD3 UR4, UP0, UR36, 0x370, URZ ;  /* 0x0000037024047890 */ /* 0x000fe2000ff1e03f */
[----:B------:R-:W-:Y:S01]  /*2a880*/  PLOP3.LUT P0, PT, PT, PT, PT, 0x80, 0x0 ;  /* 0x000000000000781c */ /* 0x000fe20003f0f070 */
[----:B------:R-:W-:Y:S01]  /*2a890*/  UMOV UR6, 0x0 ;  /* 0x0000000000067882 */ /* 0x000fe20000000000 */
[----:B------:R-:W-:Y:S01]  /*2a8a0*/  UMOV UR7, 0x14f00000 ;  /* 0x14f0000000077882 */ /* 0x000fe20000000000 */
[----:B------:R-:W-:Y:S01]  /*2a8b0*/  R2UR UR10, R14 ;  /* 0x000000000e0a72ca */ /* 0x000fe200000e0000 */
[----:B------:R-:W-:Y:S01]  /*2a8c0*/  UIADD3.X UR5, URZ, UR37, URZ, UP0, !UPT ;  /* 0x000000253f057290 */ /* 0x000fe200087fe43f */
[----:B--2---:R-:W-:-:S02]  /*2a8d0*/  IMAD R3, R8, 0x8, R11 ;  /* 0x0000000808037824 */ /* 0x004fc400078e020b */
[----:B------:R-:W-:Y:S02]  /*2a8e0*/  IMAD R8, R8, 0x9000, R19 ;  /* 0x0000900008087824 */ /* 0x000fe400078e0213 */
[----:B------:R-:W-:Y:S02]  /*2a8f0*/  VIADD R3, R3, 0x30 ;  /* 0x0000003003037836 */ /* 0x000fe40000000000 */
[----:B---3--:R-:W-:Y:S02]  /*2a900*/  IMAD R2, R7, 0x60, R2 ;  /* 0x0000006007027824 */ /* 0x008fe400078e0202 */
[----:B0-----:R-:W-:-:S07]  /*2a910*/  VIADD R10, R8, 0x18400 ;  /* 0x00018400080a7836 */ /* 0x001fce0000000000 */
.L_x_1875:
        /* <DEDUP_REMOVED lines=16> */
.L_x_1876:
        /* <DEDUP_REMOVED lines=15> */
.L_x_1877:
        /* <DEDUP_REMOVED lines=15> */
.L_x_1989:
[----:B------:R-:W-:Y:S05]  /*2ac00*/  BSYNC B2 ;  /* 0x0000000000027941 */ /* 0x000fea0003800000 */
.L_x_1878:
        /* <DEDUP_REMOVED lines=11> */
.L_x_1881:
[----:B------:R-:W-:Y:S05]  /*2acc0*/  BSYNC B2 ;  /* 0x0000000000027941 */ /* 0x000fea0003800000 */
.L_x_1880:
        /* <DEDUP_REMOVED lines=12> */
.L_x_1882:
        /* <DEDUP_REMOVED lines=15> */
.L_x_1883:
        /* <DEDUP_REMOVED lines=12> */
.L_x_1869:
[----:B------:R-:W-:Y:S05]  /*2af40*/  BSYNC B1 ;  /* 0x0000000000017941 */ /* 0x000fea0003800000 */
.L_x_1868:
[----:B------:R-:W3:Y:S01]  /*2af50*/  LDL R2, [R1+0x2c] ;  /* 0x00002c0001027983 */ /* 0x000ee20000100800 */
[----:B------:R-:W-:Y:S01]  /*2af60*/  VIADD R0, R0, 0xfffffffe ;  /* 0xfffffffe00007836 */ /* 0x000fe20000000000 */
[----:B---3--:R-:W-:-:S13]  /*2af70*/  ISETP.GT.AND P0, PT, R6, R2, PT ;  /* 0x000000020600720c */ /* 0x008fda0003f04270 */
[----:B------:R-:W-:Y:S05]  /*2af80*/  @P0 BRA `(.L_x_1884) ;  /* 0xffffffe800b40947 */ /* 0x000fea000383ffff */
.L_x_1833:
[----:B------:R-:W-:Y:S05]  /*2af90*/  BSYNC B0 ;  /* 0x0000000000007941 */ /* 0x000fea0003800000 */
.L_x_1832:
[----:B---3--:R-:W3:Y:S01]  /*2afa0*/  S2R R3, SR_TID.X ;  /* 0x0000000000037919 */ /* 0x008ee20000002100 */
        /* <DEDUP_REMOVED lines=17> */
.L_x_1886:
[----:B------:R-:W-:Y:S05]  /*2b0c0*/  BSYNC B0 ;  /* 0x0000000000007941 */ /* 0x000fea0003800000 */
.L_x_1885:
[----:B------:R-:W-:Y:S01]  /*2b0d0*/  LOP3.LUT P0, RZ, R17, 0x1, RZ, 0xc0, !PT ;  /* 0x0000000111ff7812 */ /* 0x000fe2000780c0ff */
[----:B------:R-:W-:-:S12]  /*2b0e0*/  BSSY B0, `(.L_x_1887) ;  /* 0x000003b000007945 */ /* 0x000fd80003800000 */
[----:B------:R-:W-:Y:S05]  /*2b0f0*/  @!P0 BRA `(.L_x_1888) ;  /* 0x0000000000e48947 */ /* 0x000fea0003800000 */
[----:B---3--:R-:W3:Y:S04]  /*2b100*/  LDL R0, [R1+0x10] ;  /* 0x0000100001007983 */ /* 0x008ee80000100800 */
[----:B------:R-:W4:Y:S01]  /*2b110*/  LDL R2, [R1+0x18] ;  /* 0x0000180001027983 */ /* 0x000f220000100800 */
[----:B------:R-:W-:Y:S01]  /*2b120*/  BSSY B1, `(.L_x_1889) ;  /* 0x0000006000017945 */ /* 0x000fe20003800000 */
[----:B------:R-:W-:Y:S01]  /*2b130*/  ISETP.NE.AND P1, PT, R3, RZ, PT ;  /* 0x000000ff0300720c */ /* 0x000fe20003f25270 */
[----:B---3--:R-:W-:Y:S01]  /*2b140*/  IMAD R0, R0, 0x8, R19 ;  /* 0x0000000800007824 */ /* 0x008fe200078e0213 */
[----:B----4-:R-:W-:-:S04]  /*2b150*/  SHF.L.U32 R2, R2, 0x1f, RZ ;  /* 0x0000001f02027819 */ /* 0x010fc800000006ff */
[----:B------:R-:W3:Y:S02]  /*2b160*/  SYNCS.PHASECHK.TRANS64.TRYWAIT P0, [R0+URZ+0x2a860], R2 ;  /* 0x02a86002000075a7 */ /* 0x000ee4000800017f */
[----:B---3--:R-:W-:Y:S05]  /*2b170*/  @!P0 BRA `(.L_x_1890) ;  /* 0x0000003400ec8947 */ /* 0x008fea0003800000 */
.L_x_1990:
[----:B------:R-:W-:Y:S05]  /*2b180*/  BSYNC B1 ;  /* 0x0000000000017941 */ /* 0x000fea0003800000 */
.L_x_1889:
        /* <DEDUP_REMOVED lines=9> */
.L_x_1892:
[----:B------:R-:W-:Y:S05]  /*2b220*/  BSYNC B1 ;  /* 0x0000000000017941 */ /* 0x000fea0003800000 */
.L_x_1891:
[----:B------:R-:W4:Y:S04]  /*2b230*/  LDL.LU R4, [R1+0x1c] ;  /* 0x00001c0001047983 */ /* 0x000f280000300800 */
[----:B------:R-:W4:Y:S04]  /*2b240*/  LDL.LU R3, [R1+0x4] ;  /* 0x0000040001037983 */ /* 0x000f280000300800 */
[----:B---3--:R-:W3:Y:S01]  /*2b250*/  LDL R2, [R1+0x10] ;  /* 0x0000100001027983 */ /* 0x008ee20000100800 */
        /* <DEDUP_REMOVED lines=8> */
[----:B---3--:R-:W-:-:S04]  /*2b2e0*/  IMAD R2, R2, 0x6000, R19 ;  /* 0x0000600002027824 */ /* 0x008fc800078e0213 */
[----:B------:R-:W-:-:S07]  /*2b2f0*/  VIADD R4, R2, 0x400 ;  /* 0x0000040002047836 */ /* 0x000fce0000000000 */
.L_x_1893:
        /* <DEDUP_REMOVED lines=15> */
.L_x_1894:
        /* <DEDUP_REMOVED lines=9> */
[----:B----4-:R-:W-:Y:S05]  /*2b480*/  @P0 BRA.U.ANY `(.L_x_1894) ;  /* 0xfffffffd00d80947 */ /* 0x010fea000393ffff */
.L_x_1888:
[----:B------:R-:W-:Y:S05]  /*2b490*/  BSYNC B0 ;  /* 0x0000000000007941 */ /* 0x000fea0003800000 */
.L_x_1887:
[----:B--2---:R-:W3:Y:S04]  /*2b4a0*/  LDL.LU R5, [R1+0x10] ;  /* 0x0000100001057983 */ /* 0x004ee80000300800 */
[----:B------:R-:W2:Y:S01]  /*2b4b0*/  LDL.LU R4, [R1+0x18] ;  /* 0x0000180001047983 */ /* 0x000ea20000300800 */
[----:B---3--:R-:W-:-:S05]  /*2b4c0*/  VIADD R0, R5, 0x1 ;  /* 0x0000000105007836 */ /* 0x008fca0000000000 */
[----:B------:R-:W-:-:S04]  /*2b4d0*/  ISETP.NE.AND P0, PT, R0, 0x2, PT ;  /* 0x000000020000780c */ /* 0x000fc80003f05270 */
[----:B------:R-:W-:Y:S02]  /*2b4e0*/  SEL R2, RZ, 0x1, P0 ;  /* 0x00000001ff027807 */ /* 0x000fe40000000000 */
[----:B------:R-:W-:Y:S02]  /*2b4f0*/  SEL R0, R0, RZ, P0 ;  /* 0x000000ff00007207 */ /* 0x000fe40000000000 */
[----:B--2---:R-:W-:-:S03]  /*2b500*/  LOP3.LUT R4, R4, R2, RZ, 0x3c, !PT ;  /* 0x0000000204047212 */ /* 0x004fc600078e3cff */
[----:B------:R3:W-:Y:S04]  /*2b510*/  STL [R1+0x10], R0 ;  /* 0x0000100001007387 */ /* 0x0007e80000100800 */
[----:B------:R3:W-:Y:S02]  /*2b520*/  STL [R1+0x18], R4 ;  /* 0x0000180401007387 */ /* 0x0007e40000100800 */
.L_x_1812:
[----:B------:R-:W-:Y:S05]  /*2b530*/  BSYNC B7 ;  /* 0x0000000000077941 */ /* 0x000fea0003800000 */
.L_x_1810:
[----:B------:R-:W-:-:S13]  /*2b540*/  LOP3.LUT P0, RZ, R17, 0x2, RZ, 0xc0, !PT ;  /* 0x0000000211ff7812 */ /* 0x000fda000780c0ff */
[----:B------:R-:W-:Y:S05]  /*2b550*/  @!P0 BRA `(.L_x_1895) ;  /* 0x00000000002c8947 */ /* 0x000fea0003800000 */
[----:B------:R-:W-:Y:S05]  /*2b560*/  WARPSYNC.ALL ;  /* 0x0000000000007948 */ /* 0x000fea0003800000 */
[----:B------:R-:W4:Y:S08]  /*2b570*/  S2UR UR5, SR_CgaCtaId ;  /* 0x00000000000579c3 */ /* 0x000f300000008800 */
[----:B------:R-:W-:Y:S06]  /*2b580*/  BAR.SYNC.DEFER_BLOCKING 0x5, 0x180 ;  /* 0x0146000000007b1d */ /* 0x000fec0000010000 */
[----:B------:R-:W-:-:S02]  /*2b590*/  UMOV UR4, 0x400 ;  /* 0x0000040000047882 */ /* 0x000fc40000000000 */
[----:B----4-:R-:W-:-:S06]  /*2b5a0*/  ULEA UR4, UR5, UR4, 0x18 ;  /* 0x0000000405047291 */ /* 0x010fcc000f8ec03f */
[----:B------:R-:W-:-:S05]  /*2b5b0*/  IMAD.U32 R19, RZ, RZ, UR4 ;  /* 0x00000004ff137e24 */ /* 0x000fca000f8e00ff */
[----:B0--3--:R-:W0:Y:S04]  /*2b5c0*/  LDS.128 R4, [R19+0x2a8d0] ;  /* 0x02a8d00013047984 */ /* 0x009e280000000c00 */
[----:B0-----:R3:W-:Y:S04]  /*2b5d0*/  STL.64 [R1], R4 ;  /* 0x0000000401007387 */ /* 0x0017e80000100a00 */
[----:B------:R3:W-:Y:S01]  /*2b5e0*/  STL.64 [R1+0x8], R6 ;  /* 0x0000080601007387 */ /* 0x0007e20000100a00 */
[----:B------:R-:W-:Y:S06]  /*2b5f0*/  BAR.ARV 0x4, 0x180 ;  /* 0x0106000000007b1d */ /* 0x000fec0000002000 */
[----:B------:R-:W-:Y:S05]  /*2b600*/  BRA `(.L_x_1896) ;  /* 0x0000001000347947 */ /* 0x000fea0003800000 */
.L_x_1895:
[----:B------:R-:W4:Y:S01]  /*2b610*/  S2R R16, SR_TID.X ;  /* 0x0000000000107919 */ /* 0x000f220000002100 */
[----:B------:R-:W-:Y:S01]  /*2b620*/  UMOV UR4, 0xffffffff ;  /* 0xffffffff00047882 */ /* 0x000fe20000000000 */
[----:B----4-:R-:W-:-:S04]  /*2b630*/  LOP3.LUT R16, R16, 0x1f, RZ, 0xc0, !PT ;  /* 0x0000001f10107812 */ /* 0x010fc800078ec0ff */
[----:B------:R-:W-:Y:S01]  /*2b640*/  ISETP.NE.AND P0, PT, R16, 0x1f, PT ;  /* 0x0000001f1000780c */ /* 0x000fe20003f05270 */
[----:B------:R-:W-:-:S12]  /*2b650*/  BRA.DIV UR4, `(.L_x_1897) ;  /* 0x0000003204c87947 */ /* 0x000fd8000b800000 */
[----:B------:R-:W0:Y:S01]  /*2b660*/  LDL.LU R2, [R1] ;  /* 0x0000000001027983 */ /* 0x000e220000300800 */
[----:B------:R-:W-:-:S03]  /*2b670*/  ULDC UR4, c[0x0][0xc3c] ;  /* 0x00030f0000047ab9 */ /* 0x000fc60000000800 */
[----:B------:R-:W2:Y:S01]  /*2b680*/  LDL R3, [R1+0xc] ;  /* 0x00000c0001037983 */ /* 0x000ea20000100800 */
[----:B0-----:R-:W-:Y:S02]  /*2b690*/  IMAD.MOV.U32 R10, RZ, RZ, R2 ;  /* 0x000000ffff0a7224 */ /* 0x001fe400078e0002 */
[----:B--23--:R-:W-:-:S05]  /*2b6a0*/  IMAD.IADD R0, R3, 0x1, R16 ;  /* 0x0000000103007824 */ /* 0x00cfca00078e0210 */
[----:B------:R-:W-:-:S13]  /*2b6b0*/  ISETP.GE.OR P1, PT, R0, UR4, !P0 ;  /* 0x0000000400007c0c */ /* 0x000fda000c726670 */
[----:B------:R-:W0:Y:S08]  /*2b6c0*/  @!P1 LDC.64 R2, c[0x0][0xc80] ;  /* 0x00032000ff029b82 */ /* 0x000e300000000a00 */
[----:B------:R-:W2:Y:S01]  /*2b6d0*/  @!P1 LDC.64 R6, c[0x0][0xc78] ;  /* 0x00031e00ff069b82 */ /* 0x000ea20000000a00 */
[----:B0-----:R-:W-:-:S05]  /*2b6e0*/  @!P1 IMAD.WIDE R2, R0, 0x4, R2 ;  /* 0x0000000400029825 */ /* 0x001fca00078e0202 */
        /* <DEDUP_REMOVED lines=31> */
[----:B------:R0:W2:Y:S02]  /*2b8e0*/  SHFL.IDX PT, R9, R7, 0x1f, 0x1f ;  /* 0x03e01f0007097f89 */ /* 0x0000a400000e0000 */
.L_x_2000:
[----:B------:R-:W-:Y:S02]  /*2b8f0*/  ULDC UR4, c[0x0][0xc38] ;  /* 0x00030e0000047ab9 */ /* 0x000fe40000000800 */
[----:B------:R-:W-:-:S04]  /*2b900*/  IMAD.U32 R2, RZ, RZ, UR4 ;  /* 0x00000004ff027e24 */ /* 0x000fc8000f8e00ff */
[----:B--2---:R-:W-:-:S04]  /*2b910*/  IMAD R9, R9, R2, RZ ;  /* 0x0000000209097224 */ /* 0x004fc800078e02ff */
[----:B------:R-:W-:-:S05]  /*2b920*/  IMAD.IADD R0, R0, 0x1, R9 ;  /* 0x0000000100007824 */ /* 0x000fca00078e0209 */
[----:B------:R-:W-:-:S13]  /*2b930*/  ISETP.GT.AND P6, PT, R0, R5, PT ;  /* 0x000000050000720c */ /* 0x000fda0003fc4270 */
[----:B------:R-:W-:Y:S05]  /*2b940*/  @P6 BRA `(.L_x_1898) ;  /* 0x0000000000ac6947 */ /* 0x000fea0003800000 */
.L_x_1901:
[----:B------:R-:W2:Y:S01]  /*2b950*/  LDL.LU R3, [R1+0xc] ;  /* 0x00000c0001037983 */ /* 0x000ea20000300800 */
[----:B------:R-:W3:Y:S01]  /*2b960*/  LDC R2, c[0x0][0xc3c] ;  /* 0x00030f00ff027b82 */ /* 0x000ee20000000800 */
[----:B--2---:R-:W-:-:S05]  /*2b970*/  VIADD R3, R3, 0x1f ;  /* 0x0000001f03037836 */ /* 0x004fca0000000000 */
[----:B---3--:R-:W-:-:S13]  /*2b980*/  ISETP.GE.AND P6, PT, R3, R2, PT ;  /* 0x000000020300720c */ /* 0x008fda0003fc6270 */
[----:B------:R-:W-:Y:S05]  /*2b990*/  @P6 BRA `(.L_x_1899) ;  /* 0x0000000800e86947 */ /* 0x000fea0003800000 */
[----:B------:R-:W2:Y:S01]  /*2b9a0*/  S2R R4, SR_TID.X ;  /* 0x0000000000047919 */ /* 0x000ea20000002100 */
[----:B------:R3:W-:Y:S01]  /*2b9b0*/  STL [R1+0xc], R3 ;  /* 0x00000c0301007387 */ /* 0x0007e20000100800 */
[----:B--2---:R-:W-:-:S05]  /*2b9c0*/  LOP3.LUT R4, R4, 0x1f, RZ, 0xc0, !PT ;  /* 0x0000001f04047812 */ /* 0x004fca00078ec0ff */
[----:B------:R-:W-:Y:S02]  /*2b9d0*/  IMAD.IADD R6, R3, 0x1, R4 ;  /* 0x0000000103067824 */ /* 0x000fe400078e0204 */
[----:B------:R-:W-:-:S03]  /*2b9e0*/  IMAD.MOV.U32 R4, RZ, RZ, RZ ;  /* 0x000000ffff047224 */ /* 0x000fc600078e00ff */
[----:B------:R-:W-:-:S13]  /*2b9f0*/  ISETP.GE.OR P6, PT, R6, R2, !P0 ;  /* 0x000000020600720c */ /* 0x000fda00047c6670 */
[----:B---3--:R-:W2:Y:S02]  /*2ba00*/  @!P6 LDC.64 R2, c[0x0][0xc80] ;  /* 0x00032000ff02eb82 */ /* 0x008ea40000000a00 */
[----:B--2---:R-:W-:-:S05]  /*2ba10*/  @!P6 IMAD.WIDE R2, R6, 0x4, R2 ;  /* 0x000000040602e825 */ /* 0x004fca00078e0202 */
[----:B------:R2:W3:Y:S02]  /*2ba20*/  @!P6 LDG.E R4, desc[UR46][R2.64] ;  /* 0x0000002e0204e981 */ /* 0x0004e4000c1e1900 */
[----:B--2---:R-:W2:Y:S02]  /*2ba30*/  @!P6 LDC.64 R2, c[0x0][0xc78] ;  /* 0x00031e00ff02eb82 */ /* 0x004ea40000000a00 */
[----:B--2---:R-:W-:-:S04]  /*2ba40*/  @!P6 IMAD.WIDE R2, R6, 0x4, R2 ;  /* 0x000000040602e825 */ /* 0x004fc800078e0202 */
[----:B------:R-:W-:-:S06]  /*2ba50*/  IMAD.MOV.U32 R6, RZ, RZ, RZ ;  /* 0x000000ffff067224 */ /* 0x000fcc00078e00ff */
[----:B------:R-:W3:Y:S01]  /*2ba60*/  @!P6 LDG.E R6, desc[UR46][R2.64] ;  /* 0x0000002e0206e981 */ /* 0x000ee2000c1e1900 */
[----:B------:R-:W-:Y:S01]  /*2ba70*/  UMOV UR4, 0xffffffff ;  /* 0xffffffff00047882 */ /* 0x000fe20000000000 */
[----:B---3--:R-:W-:Y:S02]  /*2ba80*/  IMAD R2, R6, R4, RZ ;  /* 0x0000000406027224 */ /* 0x008fe400078e02ff */
[----:B------:R-:W-:Y:S05]  /*2ba90*/  BRA.DIV UR4, `(.L_x_1900) ;  /* 0x0000003604187947 */ /* 0x000fea000b800000 */
[----:B------:R-:W2:Y:S02]  /*2baa0*/  SHFL.UP PT, R3, R2, 0x1, RZ ;  /* 0x0420000002037989 */ /* 0x000ea400000e00ff */
[----:B--2---:R-:W-:-:S05]  /*2bab0*/  SEL R3, R3, RZ, P1 ;  /* 0x000000ff03037207 */ /* 0x004fca0000800000 */
[----:B------:R-:W-:-:S05]  /*2bac0*/  IMAD.IADD R2, R2, 0x1, R3 ;  /* 0x0000000102027824 */ /* 0x000fca00078e0203 */
        /* <DEDUP_REMOVED lines=11> */
[----:B0-----:R-:W-:-:S05]  /*2bb80*/  IMAD.IADD R7, R2, 0x1, R3 ;  /* 0x0000000102077824 */ /* 0x001fca00078e0203 */
[----:B------:R0:W2:Y:S02]  /*2bb90*/  SHFL.IDX PT, R9, R7, 0x1f, 0x1f ;  /* 0x03e01f0007097f89 */ /* 0x0000a400000e0000 */
.L_x_2008:
[----:B------:R-:W-:Y:S02]  /*2bba0*/  ULDC UR4, c[0x0][0xc38] ;  /* 0x00030e0000047ab9 */ /* 0x000fe40000000800 */
[----:B------:R-:W-:-:S04]  /*2bbb0*/  IMAD.U32 R2, RZ, RZ, UR4 ;  /* 0x00000004ff027e24 */ /* 0x000fc8000f8e00ff */
[----:B--2---:R-:W-:-:S04]  /*2bbc0*/  IMAD R9, R9, R2, RZ ;  /* 0x0000000209097224 */ /* 0x004fc800078e02ff */
[----:B------:R-:W-:-:S05]  /*2bbd0*/  IMAD.IADD R0, R9, 0x1, R0 ;  /* 0x0000000109007824 */ /* 0x000fca00078e0200 */
[----:B------:R-:W-:-:S13]  /*2bbe0*/  ISETP.GT.AND P6, PT, R0, R5, PT ;  /* 0x000000050000720c */ /* 0x000fda0003fc4270 */
[----:B------:R-:W-:Y:S05]  /*2bbf0*/  @!P6 BRA `(.L_x_1901) ;  /* 0xfffffffc0054e947 */ /* 0x000fea000383ffff */
.L_x_1898:
[----:B------:R-:W-:Y:S01]  /*2bc00*/  IMAD.IADD R9, R0, 0x1, -R9 ;  /* 0x0000000100097824 */ /* 0x000fe200078e0a09 */
[----:B------:R-:W-:-:S03]  /*2bc10*/  UMOV UR4, 0xffffffff ;  /* 0xffffffff00047882 */ /* 0x000fc60000000000 */
[----:B------:R-:W-:-:S05]  /*2bc20*/  IMAD R0, R7, R2, R9 ;  /* 0x0000000207007224 */ /* 0x000fca00078e0209 */
[----:B------:R-:W-:Y:S01]  /*2bc30*/  ISETP.GT.AND P6, PT, R0, R5, PT ;  /* 0x000000050000720c */ /* 0x000fe20003fc4270 */
[----:B------:R-:W-:-:S12]  /*2bc40*/  BRA.DIV UR4, `(.L_x_1902) ;  /* 0x0000003604847947 */ /* 0x000fd8000b800000 */
[----:B------:R-:W2:Y:S01]  /*2bc50*/  LDL.LU R10, [R1+0xc] ;  /* 0x00000c00010a7983 */ /* 0x000ea20000300800 */
[----:B------:R-:W-:-:S04]  /*2bc60*/  VOTE.ANY R0, PT, !P6 ;  /* 0x0000000000007806 */ /* 0x000fc800070e0100 */
[----:B------:R-:W3:Y:S02]  /*2bc70*/  POPC R3, R0 ;  /* 0x0000000000037309 */ /* 0x000ee40000000000 */
[----:B---3--:R3:W4:Y:S04]  /*2bc80*/  SHFL.IDX PT, R4, R4, R3, 0x1f ;  /* 0x00001f0304047589 */ /* 0x00872800000e0000 */
[----:B------:R3:W0:Y:S01]  /*2bc90*/  SHFL.IDX PT, R6, R6, R3, 0x1f ;  /* 0x00001f0306067589 */ /* 0x00062200000e0000 */
[----:B--2---:R-:W-:-:S05]  /*2bca0*/  IMAD.IADD R10, R3, 0x1, R10 ;  /* 0x00000001030a7824 */ /* 0x004fca00078e020a */
[----:B0---4-:R3:W-:Y:S02]  /*2bcb0*/  STL [R1+0xc], R10 ;  /* 0x00000c0a01007387 */ /* 0x0117e40000100800 */
.L_x_2013:
[----:B------:R-:W-:-:S13]  /*2bcc0*/  ISETP.NE.AND P0, PT, R0, RZ, PT ;  /* 0x000000ff0000720c */ /* 0x000fda0003f05270 */
[----:B------:R-:W-:Y:S05]  /*2bcd0*/  @!P0 BRA `(.L_x_1903) ;  /* 0x0000000000148947 */ /* 0x000fea0003800000 */
[----:B------:R-:W-:Y:S01]  /*2bce0*/  UMOV UR4, 0xffffffff ;  /* 0xffffffff00047882 */ /* 0x000fe20000000000 */
[----:B---3--:R-:W-:Y:S02]  /*2bcf0*/  VIADD R3, R3, 0xffffffff ;  /* 0xffffffff03037836 */ /* 0x008fe40000000000 */
[----:B------:R-:W-:Y:S05]  /*2bd00*/  BRA.DIV UR4, `(.L_x_1904) ;  /* 0x0000003604bc7947 */ /* 0x000fea000b800000 */
[----:B------:R2:W3:Y:S02]  /*2bd10*/  SHFL.IDX PT, R3, R7, R3, 0x1f ;  /* 0x00001f0307037589 */ /* 0x0004e400000e0000 */
.L_x_2016:
[----:B---3--:R-:W-:-:S07]  /*2bd20*/  IMAD.MOV.U32 R8, RZ, RZ, R3 ;  /* 0x000000ffff087224 */ /* 0x008fce00078e0003 */
.L_x_1903:
[----:B------:R-:W-:Y:S01]  /*2bd30*/  ISETP.NE.AND P0, PT, R6, 0x1, PT ;  /* 0x000000010600780c */ /* 0x000fe20003f05270 */
[----:B------:R-:W-:-:S05]  /*2bd40*/  IMAD R0, R8, R2, R9 ;  /* 0x0000000208007224 */ /* 0x000fca00078e0209 */
[----:B------:R4:W-:Y:S02]  /*2bd50*/  STL [R1], R0 ;  /* 0x0000000001007387 */ /* 0x0009e40000100800 */
[----:B----4-:R-:W-:-:S05]  /*2bd60*/  IMAD.IADD R0, R5, 0x1, -R0 ;  /* 0x0000000105007824 */ /* 0x010fca00078e0a00 */
[----:B------:R-:W-:Y:S05]  /*2bd70*/  @!P0 BRA `(.L_x_1905) ;  /* 0x0000000000e48947 */ /* 0x000fea0003800000 */
[----:B------:R-:W-:-:S04]  /*2bd80*/  IABS R5, R4 ;  /* 0x0000000400057213 */ /* 0x000fc80000000000 */
[----:B------:R-:W4:Y:S08]  /*2bd90*/  I2F.RP R2, R5 ;  /* 0x0000000500027306 */ /* 0x000f300000209400 */
[----:B----4-:R-:W4:Y:S02]  /*2bda0*/  MUFU.RCP R2, R2 ;  /* 0x0000000200027308 */ /* 0x010f240000001000 */
[----:B----4-:R-:W-:-:S06]  /*2bdb0*/  VIADD R2, R2, 0xffffffe ;  /* 0x0ffffffe02027836 */ /* 0x010fcc0000000000 */
[----:B---3--:R-:W3:Y:S02]  /*2bdc0*/  F2I.FTZ.U32.TRUNC.NTZ R3, R2 ;  /* 0x0000000200037305 */ /* 0x008ee4000021f000 */
[----:B---3--:R-:W-:-:S04]  /*2bdd0*/  IMAD.MOV R2, RZ, RZ, -R3 ;  /* 0x000000ffff027224 */ /* 0x008fc800078e0a03 */
        /* <DEDUP_REMOVED lines=14> */
[----:B------:R-:W3:Y:S07]  /*2bec0*/  I2F.RP R2, R5 ;  /* 0x0000000500027306 */ /* 0x000eee0000209400 */
[----:B------:R-:W-:Y:S01]  /*2bed0*/  @P0 VIADD R8, R8, 0x1 ;  /* 0x0000000108080836 */ /* 0x000fe20000000000 */
[----:B---3--:R-:W3:Y:S02]  /*2bee0*/  MUFU.RCP R2, R2 ;  /* 0x0000000200027308 */ /* 0x008ee40000001000 */
[----:B---3--:R-:W-:-:S06]  /*2bef0*/  VIADD R2, R2, 0xffffffe ;  /* 0x0ffffffe02027836 */ /* 0x008fcc0000000000 */
[----:B------:R-:W3:Y:S02]  /*2bf00*/  F2I.FTZ.U32.TRUNC.NTZ R3, R2 ;  /* 0x0000000200037305 */ /* 0x000ee4000021f000 */
[----:B---3--:R-:W-:-:S04]  /*2bf10*/  IMAD.MOV R2, RZ, RZ, -R3 ;  /* 0x000000ffff027224 */ /* 0x008fc800078e0a03 */
[----:B--2---:R-:W-:Y:S02]  /*2bf20*/  IMAD R7, R2, R5, RZ ;  /* 0x0000000502077224 */ /* 0x004fe400078e02ff */
        /* <DEDUP_REMOVED lines=30> */
.L_x_1905:
[----:B---3--:R-:W3:Y:S01]  /*2c110*/  LDL R3, [R1+0xc] ;  /* 0x00000c0001037983 */ /* 0x008ee20000100800 */
[----:B--2---:R-:W3:Y:S02]  /*2c120*/  LDC.64 R6, c[0x0][0xc90] ;  /* 0x00032400ff067b82 */ /* 0x004ee40000000a00 */
[----:B---3--:R-:W-:-:S05]  /*2c130*/  IMAD.WIDE R6, R3, 0x4, R6 ;  /* 0x0000000403067825 */ /* 0x008fca00078e0206 */
[----:B------:R-:W2:Y:S02]  /*2c140*/  LDG.E R3, desc[UR46][R6.64] ;  /* 0x0000002e06037981 */ /* 0x000ea4000c1e1900 */
[----:B--2---:R-:W-:-:S05]  /*2c150*/  IMAD R5, R4, R3, RZ ;  /* 0x0000000304057224 */ /* 0x004fca00078e02ff */
[----:B------:R-:W-:-:S04]  /*2c160*/  IABS R8, R5 ;  /* 0x0000000500087213 */ /* 0x000fc80000000000 */
[----:B------:R-:W2:Y:S08]  /*2c170*/  I2F.RP R6, R8 ;  /* 0x0000000800067306 */ /* 0x000eb00000209400 */
[----:B--2---:R-:W2:Y:S02]  /*2c180*/  MUFU.RCP R6, R6 ;  /* 0x0000000600067308 */ /* 0x004ea40000001000 */
[----:B--2---:R-:W-:-:S06]  /*2c190*/  VIADD R6, R6, 0xffffffe ;  /* 0x0ffffffe06067836 */ /* 0x004fcc0000000000 */
[----:B------:R-:W2:Y:S02]  /*2c1a0*/  F2I.FTZ.U32.TRUNC.NTZ R7, R6 ;  /* 0x0000000600077305 */ /* 0x000ea4000021f000 */
[----:B--2---:R-:W-:-:S04]  /*2c1b0*/  IMAD.MOV R6, RZ, RZ, -R7 ;  /* 0x000000ffff067224 */ /* 0x004fc800078e0a07 */
        /* <DEDUP_REMOVED lines=22> */
[----:B------:R-:W-:-:S04]  /*2c320*/  VIADDMNMX R8, R8, R2, R3, PT ;  /* 0x0000000208087246 */ /* 0x000fc80003800103 */
[----:B------:R-:W-:-:S04]  /*2c330*/  IABS R9, R8 ;  /* 0x0000000800097213 */ /* 0x000fc80000000000 */
[----:B------:R-:W2:Y:S08]  /*2c340*/  I2F.RP R2, R9 ;  /* 0x0000000900027306 */ /* 0x000eb00000209400 */
[----:B--2---:R-:W2:Y:S02]  /*2c350*/  MUFU.RCP R2, R2 ;  /* 0x0000000200027308 */ /* 0x004ea40000001000 */
[----:B--2---:R-:W-:-:S06]  /*2c360*/  VIADD R2, R2, 0xffffffe ;  /* 0x0ffffffe02027836 */ /* 0x004fcc0000000000 */
[----:B------:R2:W3:Y:S02]  /*2c370*/  F2I.FTZ.U32.TRUNC.NTZ R3, R2 ;  /* 0x0000000200037305 */ /* 0x0004e4000021f000 */
[----:B--2---:R-:W-:Y:S02]  /*2c380*/  IMAD.MOV.U32 R2, RZ, RZ, RZ ;  /* 0x000000ffff027224 */ /* 0x004fe400078e00ff */
[----:B---3--:R-:W-:-:S04]  /*2c390*/  IMAD.MOV R0, RZ, RZ, -R3 ;  /* 0x000000ffff007224 */ /* 0x008fc800078e0a03 */
[----:B------:R-:W-:-:S04]  /*2c3a0*/  IMAD R0, R0, R9, RZ ;  /* 0x0000000900007224 */ /* 0x000fc800078e02ff */
        /* <DEDUP_REMOVED lines=11> */
[----:B------:R-:W-:Y:S02]  /*2c460*/  LOP3.LUT R0, R6, R8, RZ, 0x3c, !PT ;  /* 0x0000000806007212 */ /* 0x000fe400078e3cff */
[----:B------:R-:W-:Y:S02]  /*2c470*/  IADD3 R6, R7, 0x1000000, R6 ;  /* 0x0100000007067810 */ /* 0x000fe40007ffe006 */
[----:B------:R-:W-:-:S07]  /*2c480*/  ISETP.GE.AND P2, PT, R0, RZ, PT ;  /* 0x000000ff0000720c */ /* 0x000fce0003f46270 */
[----:B------:R-:W-:-:S04]  /*2c490*/  @P0 VIADD R2, R2, 0x1 ;  /* 0x0000000102020836 */ /* 0x000fc80000000000 */
[----:B------:R-:W-:-:S04]  /*2c4a0*/  IMAD.MOV.U32 R0, RZ, RZ, R2 ;  /* 0x000000ffff007224 */ /* 0x000fc800078e0002 */
[----:B------:R-:W-:Y:S01]  /*2c4b0*/  @!P2 IMAD.MOV R0, RZ, RZ, -R0 ;  /* 0x000000ffff00a224 */ /* 0x000fe200078e0a00 */
[----:B------:R-:W-:Y:S01]  /*2c4c0*/  @!P1 LOP3.LUT R0, RZ, R8, RZ, 0x33, !PT ;  /* 0x00000008ff009212 */ /* 0x000fe200078e33ff */
[----:B------:R-:W-:-:S04]  /*2c4d0*/  IMAD.MOV R8, RZ, RZ, -R8 ;  /* 0x000000ffff087224 */ /* 0x000fc800078e0a08 */
[----:B------:R-:W-:-:S05]  /*2c4e0*/  IMAD R2, R0, R8, R6 ;  /* 0x0000000800027224 */ /* 0x000fca00078e0206 */
[----:B------:R3:W-:Y:S02]  /*2c4f0*/  STL [R1+0x8], R2 ;  /* 0x0000080201007387 */ /* 0x0007e40000100800 */
.L_x_1906:
[----:B------:R-:W-:-:S05]  /*2c500*/  LOP3.LUT R0, RZ, R0, RZ, 0x33, !PT ;  /* 0x00000000ff007212 */ /* 0x000fca00078e33ff */
[----:B------:R-:W-:-:S05]  /*2c510*/  IMAD.IADD R0, R4, 0x1, R0 ;  /* 0x0000000104007824 */ /* 0x000fca00078e0200 */
[----:B------:R4:W-:Y:S01]  /*2c520*/  STL [R1+0x4], R0 ;  /* 0x0000040001007387 */ /* 0x0009e20000100800 */
[----:B------:R-:W-:Y:S05]  /*2c530*/  BRA `(.L_x_1907) ;  /* 0x0000000000287947 */ /* 0x000fea0003800000 */
.L_x_1899:
        /* <DEDUP_REMOVED lines=10> */
.L_x_1907:
[----:B--23--:R-:W0:Y:S04]  /*2c5e0*/  LDL R2, [R1+0xc] ;  /* 0x00000c0001027983 */ /* 0x00ce280000100800 */
[----:B------:R-:W2:Y:S04]  /*2c5f0*/  LDL R3, [R1+0x8] ;  /* 0x0000080001037983 */ /* 0x000ea80000100800 */
[----:B------:R-:W3:Y:S04]  /*2c600*/  LDL R5, [R1+0x4] ;  /* 0x0000040001057983 */ /* 0x000ee80000100800 */
[----:B------:R-:W3:Y:S01]  /*2c610*/  LDL R4, [R1] ;  /* 0x0000000001047983 */ /* 0x000ee20000100800 */
[----:B----4-:R-:W4:Y:S01]  /*2c620*/  S2R R0, SR_TID.X ;  /* 0x0000000000007919 */ /* 0x010f220000002100 */
[----:B------:R-:W-:Y:S05]  /*2c630*/  WARPSYNC.ALL ;  /* 0x0000000000007948 */ /* 0x000fea0003800000 */
[----:B----4-:R-:W-:Y:S01]  /*2c640*/  LOP3.LUT R0, R0, 0x1f, RZ, 0xc0, !PT ;  /* 0x0000001f00007812 */ /* 0x010fe200078ec0ff */
[----:B------:R-:W-:Y:S03]  /*2c650*/  BAR.SYNC.DEFER_BLOCKING 0x4, 0x180 ;  /* 0x0106000000007b1d */ /* 0x000fe60000010000 */
[----:B------:R-:W-:-:S13]  /*2c660*/  ISETP.NE.AND P0, PT, R0, RZ, PT ;  /* 0x000000ff0000720c */ /* 0x000fda0003f05270 */
[----:B------:R-:W4:Y:S01]  /*2c670*/  @!P0 S2R R0, SR_CgaCtaId ;  /* 0x0000000000008919 */ /* 0x000f220000008800 */
[----:B0-----:R-:W-:Y:S01]  /*2c680*/  IMAD.MOV.U32 R7, RZ, RZ, R2 ;  /* 0x000000ffff077224 */ /* 0x001fe200078e0002 */
[----:B------:R-:W-:Y:S01]  /*2c690*/  @!P0 MOV R2, 0x400 ;  /* 0x0000040000028802 */ /* 0x000fe20000000f00 */
[----:B--2---:R-:W-:-:S03]  /*2c6a0*/  IMAD.MOV.U32 R6, RZ, RZ, R3 ;  /* 0x000000ffff067224 */ /* 0x004fc600078e0003 */
[----:B----4-:R-:W-:-:S05]  /*2c6b0*/  @!P0 LEA R19, R0, R2, 0x18 ;  /* 0x0000000200138211 */ /* 0x010fca00078ec0ff */
[----:B---3--:R0:W-:Y:S01]  /*2c6c0*/  @!P0 STS.128 [R19+0x2a8d0], R4 ;  /* 0x02a8d00413008388 */ /* 0x0081e20000000c00 */
[----:B------:R-:W-:Y:S06]  /*2c6d0*/  BAR.ARV 0x5, 0x180 ;  /* 0x0146000000007b1d */ /* 0x000fec0000002000 */
.L_x_1896:
[----:B--2---:R-:W2:Y:S01]  /*2c6e0*/  LDL R0, [R1+0xc] ;  /* 0x00000c0001007983 */ /* 0x004ea20000100800 */
[----:B------:R-:W-:Y:S02]  /*2c6f0*/  ULDC UR4, c[0x0][0xc3c] ;  /* 0x00030f0000047ab9 */ /* 0x000fe40000000800 */
[----:B--2---:R-:W-:-:S13]  /*2c700*/  ISETP.GE.AND P0, PT, R0, UR4, PT ;  /* 0x0000000400007c0c */ /* 0x004fda000bf06270 */
[----:B------:R-:W-:Y:S05]  /*2c710*/  @!P0 BRA `(.L_x_1908) ;  /* 0xffffff84005c8947 */ /* 0x000fea000383ffff */
[----:B------:R-:W-:Y:S05]  /*2c720*/  BSYNC B8 ;  /* 0x0000000000087941 */ /* 0x000fea0003800000 */
.L_x_1748:
[----:B----4-:R-:W2:Y:S01]  /*2c730*/  LDL.LU R0, [R1+0x58] ;  /* 0x0000580001007983 */ /* 0x010ea20000300800 */
[----:B------:R-:W-:Y:S01]  /*2c740*/  BSSY B0, `(.L_x_1909) ;  /* 0x000000b000007945 */ /* 0x000fe20003800000 */
[----:B0--3--:R-:W0:Y:S01]  /*2c750*/  S2R R5, SR_CgaCtaId ;  /* 0x0000000000057919 */ /* 0x009e220000008800 */
[----:B--2---:R-:W-:-:S05]  /*2c760*/  VIADD R0, R0, 0x1 ;  /* 0x0000000100007836 */ /* 0x004fca0000000000 */
[----:B-1----:R-:W-:-:S04]  /*2c770*/  LEA.HI R2, R0, R0, RZ, 0x1 ;  /* 0x0000000000027211 */ /* 0x002fc800078f08ff */
[----:B------:R-:W-:-:S05]  /*2c780*/  LOP3.LUT R3, R2, 0xfffffffe, RZ, 0xc0, !PT ;  /* 0xfffffffe02037812 */ /* 0x000fca00078ec0ff */
[----:B------:R-:W-:Y:S01]  /*2c790*/  IMAD.IADD R3, R0, 0x1, -R3 ;  /* 0x0000000100037824 */ /* 0x000fe200078e0a03 */
[----:B------:R-:W-:-:S04]  /*2c7a0*/  MOV R0, 0x400 ;  /* 0x0000040000007802 */ /* 0x000fc80000000f00 */
[----:B0-----:R-:W-:Y:S02]  /*2c7b0*/  LEA R0, R5, R0, 0x18 ;  /* 0x0000000005007211 */ /* 0x001fe400078ec0ff */
[----:B------:R-:W-:-:S04]  /*2c7c0*/  SHF.L.U32 R3, R3, 0x1f, RZ ;  /* 0x0000001f03037819 */ /* 0x000fc800000006ff */
[----:B------:R-:W0:Y:S02]  /*2c7d0*/  SYNCS.PHASECHK.TRANS64.TRYWAIT P0, [R0+URZ+0x2a820], R3 ;  /* 0x02a82003000075a7 */ /* 0x000e24000800017f */
[----:B0-----:R-:W-:Y:S05]  /*2c7e0*/  @!P0 BRA `(.L_x_1910) ;  /* 0x0000002c00308947 */ /* 0x001fea0003800000 */
.L_x_2017:
[----:B------:R-:W-:Y:S05]  /*2c7f0*/  BSYNC B0 ;  /* 0x0000000000007941 */ /* 0x000fea0003800000 */
.L_x_1909:
[----:B------:R-:W-:-:S03]  /*2c800*/  UMOV UR4, 0xffffffff ;  /* 0xffffffff00047882 */ /* 0x000fc60000000000 */
[----:B------:R-:W-:Y:S05]  /*2c810*/  BRA.DIV UR4, `(.L_x_1911) ;  /* 0x0000002e04387947 */ /* 0x000fea000b800000 */
[----:B------:R-:W1:Y:S02]  /*2c820*/  S2R R2, SR_TID.X ;  /* 0x0000000000027919 */ /* 0x000e640000002100 */
[----:B-1----:R-:W-:-:S04]  /*2c830*/  SHF.R.U32.HI R2, RZ, 0x5, R2 ;  /* 0x00000005ff027819 */ /* 0x002fc80000011602 */
[----:B------:R-:W-:-:S05]  /*2c840*/  LOP3.LUT R2, R2, 0x3, RZ, 0xc0, !PT ;  /* 0x0000000302027812 */ /* 0x000fca00078ec0ff */
[----:B------:R1:W2:Y:S02]  /*2c850*/  SHFL.IDX PT, R14, R2, RZ, 0x1f ;  /* 0x00001fff020e7589 */ /* 0x0002a400000e0000 */
.L_x_2020:
[----:B--2---:R-:W-:-:S13]  /*2c860*/  ISETP.NE.AND P0, PT, R14, RZ, PT ;  /* 0x000000ff0e00720c */ /* 0x004fda0003f05270 */
[----:B------:R-:W-:Y:S05]  /*2c870*/  @P0 BRA `(.L_x_1445) ;  /* 0x00000000009c0947 */ /* 0x000fea0003800000 */
[----:B------:R-:W-:-:S03]  /*2c880*/  UMOV UR4, 0xffffffff ;  /* 0xffffffff00047882 */ /* 0x000fc60000000000 */
[----:B------:R-:W-:Y:S05]  /*2c890*/  BRA.DIV UR4, `(.L_x_1912) ;  /* 0x0000002e044c7947 */ /* 0x000fea000b800000 */
[----:B------:R-:W-:-:S13]  /*2c8a0*/  ELECT P6, URZ, PT ;  /* 0x00000000003f782f */ /* 0x000fda00038c0000 */
.L_x_2023:
        /* <DEDUP_REMOVED lines=8> */
.L_x_1913:
[----:B0-----:R-:W2:Y:S04]  /*2c930*/  LDL R3, [R1+0x10] ;  /* 0x0000100001037983 */ /* 0x001ea80000100800 */
[----:B------:R-:W3:Y:S01]  /*2c940*/  LDL.LU R7, [R1+0x18] ;  /* 0x0000180001077983 */ /* 0x000ee20000300800 */
[----:B------:R-:W-:-:S04]  /*2c950*/  VIADD R2, R0, 0x2a840 ;  /* 0x0002a84000027836 */ /* 0x000fc80000000000 */
[C---:B--2---:R-:W-:Y:S02]  /*2c960*/  IMAD R6, R3.reuse, 0x8, R2 ;  /* 0x0000000803067824 */ /* 0x044fe400078e0202 */
[----:B------:R-:W-:Y:S01]  /*2c970*/  VIADD R3, R3, 0x1 ;  /* 0x0000000103037836 */ /* 0x000fe20000000000 */
[----:B---3--:R-:W-:-:S04]  /*2c980*/  SHF.L.U32 R5, R7, 0x1f, RZ ;  /* 0x0000001f07057819 */ /* 0x008fc800000006ff */
        /* <DEDUP_REMOVED lines=8> */
.L_x_2024:
[----:B------:R-:W1:Y:S02]  /*2ca10*/  SYNCS.PHASECHK.TRANS64.TRYWAIT P0, [R7+URZ], R2 ;  /* 0x00000002070075a7 */ /* 0x000e64000800017f */
[----:B-1----:R-:W-:Y:S05]  /*2ca20*/  @!P0 BRA `(.L_x_1915) ;  /* 0x0000002c001c8947 */ /* 0x002fea0003800000 */
.L_x_2025:
[----:B------:R-:W-:Y:S05]  /*2ca30*/  @!P2 BRA `(.L_x_1916) ;  /* 0x000000000004a947 */ /* 0x000fea0003800000 */
[----:B------:R-:W-:Y:S01]  /*2ca40*/  BPT.TRAP 0x1 ;  /* 0x000000040000795c */ /* 0x000fe20000300000 */
.L_x_1916:
[----:B------:R-:W2:Y:S01]  /*2ca50*/  LDL.LU R4, [R1+0x10] ;  /* 0x0000100001047983 */ /* 0x000ea20000300800 */
[----:B------:R-:W-:-:S04]  /*2ca60*/  VIADD R0, R0, 0x2a860 ;  /* 0x0002a86000007836 */ /* 0x000fc80000000000 */
[----:B--2---:R-:W-:-:S04]  /*2ca70*/  IMAD R4, R4, 0x8, R0 ;  /* 0x0000000804047824 */ /* 0x004fc800078e0200 */
[----:B------:R-:W2:Y:S02]  /*2ca80*/  SYNCS.PHASECHK.TRANS64.TRYWAIT P0, [R4+URZ], R5 ;  /* 0x00000005040075a7 */ /* 0x000ea4000800017f */
[----:B--2---:R-:W-:Y:S05]  /*2ca90*/  @!P0 BRA `(.L_x_1917) ;  /* 0x0000002c00148947 */ /* 0x004fea0003800000 */
.L_x_2026:
[----:B------:R-:W-:-:S07]  /*2caa0*/  IMAD R3, R3, 0x8, R0 ;  /* 0x0000000803037824 */ /* 0x000fce00078e0200 */
.L_x_1918:
[----:B---3--:R3:W4:Y:S02]  /*2cab0*/  SYNCS.PHASECHK.TRANS64.TRYWAIT P0, [R3+URZ], R2 ;  /* 0x00000002030075a7 */ /* 0x008724000800017f */
[----:B----4-:R-:W-:Y:S05]  /*2cac0*/  @!P0 NANOSLEEP.SYNCS 0x989680 ;  /* 0x009896800000895d */ /* 0x010fea0003900000 */
[----:B------:R-:W4:Y:S02]  /*2cad0*/  @!P0 SYNCS.PHASECHK.TRANS64 P0, [R3+URZ], R2 ;  /* 0x00000002030085a7 */ /* 0x000f24000800007f */
[----:B----4-:R-:W-:Y:S05]  /*2cae0*/  @!P0 BRA `(.L_x_1918) ;  /* 0xfffffffc00f08947 */ /* 0x010fea000383ffff */
.L_x_1445:
[----:B------:R-:W-:Y:S05]  /*2caf0*/  BSYNC B9 ;  /* 0x0000000000097941 */ /* 0x000fea0003800000 */
.L_x_1442:
[----:B------:R-:W-:Y:S05]  /*2cb00*/  EXIT ;  /* 0x000000000000794d */ /* 0x000fea0003800000 */
.L_x_1473:
[----:B0-----:R0:W1:Y:S02]  /*2cb10*/  SYNCS.PHASECHK.TRANS64.TRYWAIT P5, [R3+URZ+0x2a890], R0 ;  /* 0x02a89000030075a7 */ /* 0x00106400080a017f */
[----:B-1----:R-:W-:Y:S05]  /*2cb20*/  @!P5 NANOSLEEP.SYNCS 0x989680 ;  /* 0x009896800000d95d */ /* 0x002fea0003900000 */
[----:B------:R-:W1:Y:S02]  /*2cb30*/  @!P5 SYNCS.PHASECHK.TRANS64 P5, [R3+URZ+0x2a890], R0 ;  /* 0x02a890000300d5a7 */ /* 0x000e6400080a007f */
[----:B-1----:R-:W-:Y:S05]  /*2cb40*/  @!P5 BRA `(.L_x_1473) ;  /* 0xfffffffc00f0d947 */ /* 0x002fea000383ffff */
[----:B------:R-:W-:Y:S05]  /*2cb50*/  BRA `(.L_x_1919) ;  /* 0xfffffd7400007947 */ /* 0x000fea000383ffff */
.L_x_1527:
[----:B-1----:R1:W2:Y:S02]  /*2cb60*/  SYNCS.PHASECHK.TRANS64.TRYWAIT P5, [R3+URZ+0x2a890], R0 ;  /* 0x02a89000030075a7 */ /* 0x0022a400080a017f */
[----:B--2---:R-:W-:Y:S05]  /*2cb70*/  @!P5 NANOSLEEP.SYNCS 0x989680 ;  /* 0x009896800000d95d */ /* 0x004fea0003900000 */
[----:B------:R-:W2:Y:S02]  /*2cb80*/  @!P5 SYNCS.PHASECHK.TRANS64 P5, [R3+URZ+0x2a890], R0 ;  /* 0x02a890000300d5a7 */ /* 0x000ea400080a007f */
[----:B--2---:R-:W-:Y:S05]  /*2cb90*/  @!P5 BRA `(.L_x_1527) ;  /* 0xfffffffc00f0d947 */ /* 0x004fea000383ffff */
[----:B------:R-:W-:Y:S05]  /*2cba0*/  BRA `(.L_x_1920) ;  /* 0xfffffda8006c7947 */ /* 0x000fea000383ffff */
.L_x_1552:
[----:B0-----:R0:W1:Y:S02]  /*2cbb0*/  SYNCS.PHASECHK.TRANS64.TRYWAIT P4, [R3+URZ+0x2a890], R0 ;  /* 0x02a89000030075a7 */ /* 0x001064000808017f */
[----:B-1----:R-:W-:Y:S05]  /*2cbc0*/  @!P4 NANOSLEEP.SYNCS 0x989680 ;  /* 0x009896800000c95d */ /* 0x002fea0003900000 */
[----:B------:R-:W1:Y:S02]  /*2cbd0*/  @!P4 SYNCS.PHASECHK.TRANS64 P4, [R3+URZ+0x2a890], R0 ;  /* 0x02a890000300c5a7 */ /* 0x000e64000808007f */
[----:B-1----:R-:W-:Y:S05]  /*2cbe0*/  @!P4 BRA `(.L_x_1552) ;  /* 0xfffffffc00f0c947 */ /* 0x002fea000383ffff */
[----:B------:R-:W-:Y:S05]  /*2cbf0*/  BRA `(.L_x_1921) ;  /* 0xfffffddc00447947 */ /* 0x000fea000383ffff */
.L_x_1558:
[----:B0-----:R0:W1:Y:S02]  /*2cc00*/  SYNCS.PHASECHK.TRANS64.TRYWAIT P4, [R3+URZ+0x2a8b0], R0 ;  /* 0x02a8b000030075a7 */ /* 0x001064000808017f */
[----:B-1----:R-:W-:Y:S05]  /*2cc10*/  @!P4 NANOSLEEP.SYNCS 0x989680 ;  /* 0x009896800000c95d */ /* 0x002fea0003900000 */
[----:B------:R-:W1:Y:S02]  /*2cc20*/  @!P4 SYNCS.PHASECHK.TRANS64 P4, [R3+URZ+0x2a8b0], R0 ;  /* 0x02a8b0000300c5a7 */ /* 0x000e64000808007f */
[----:B-1----:R-:W-:Y:S05]  /*2cc30*/  @!P4 BRA `(.L_x_1558) ;  /* 0xfffffffc00f0c947 */ /* 0x002fea000383ffff */
[----:B------:R-:W-:Y:S05]  /*2cc40*/  BRA `(.L_x_1922) ;  /* 0xfffffde000447947 */ /* 0x000fea000383ffff */
.L_x_1586:
        /* <DEDUP_REMOVED lines=8> */
.L_x_1924:
[----:B------:R-:W-:Y:S05]  /*2ccd0*/  BSYNC B1 ;  /* 0x0000000000017941 */ /* 0x000fea0003800000 */
.L_x_1923:
        /* <DEDUP_REMOVED lines=8> */
.L_x_1925:
[----:B------:R-:W-:Y:S02]  /*2cd60*/  IMAD.MOV.U32 R13, RZ, RZ, R63 ;  /* 0x000000ffff0d7224 */ /* 0x000fe400078e003f */
[----:B------:R-:W-:-:S07]  /*2cd70*/  IMAD.MOV.U32 R6, RZ, RZ, R14 ;  /* 0x000000ffff067224 */ /* 0x000fce00078e000e */
[----:B------:R-:W-:Y:S05]  /*2cd80*/  WARPSYNC.COLLECTIVE R15, `(.L_x_1926) ;  /* 0x000000000f087348 */ /* 0x000fea0003c00000 */
[----:B------:R0:W1:Y:S02]  /*2cd90*/  SHFL.IDX P6, R14, R13, R12, R11 ;  /* 0x0000000c0d0e7389 */ /* 0x00006400000c000b */
[----:B01----:R-:W-:Y:S01]  /*2cda0*/  ENDCOLLECTIVE ;  /* 0x000000000000791b */ /* 0x003fe20003800000 */
.L_x_1926:
[----:B------:R-:W-:Y:S02]  /*2cdb0*/  IMAD.MOV.U32 R13, RZ, RZ, R3 ;  /* 0x000000ffff0d7224 */ /* 0x000fe400078e0003 */
[----:B------:R-:W-:-:S07]  /*2cdc0*/  IMAD.MOV.U32 R9, RZ, RZ, R14 ;  /* 0x000000ffff097224 */ /* 0x000fce00078e000e */
[----:B------:R-:W-:Y:S05]  /*2cdd0*/  WARPSYNC.COLLECTIVE R15, `(.L_x_1927) ;  /* 0x000000000f087348 */ /* 0x000fea0003c00000 */
[----:B------:R0:W1:Y:S02]  /*2cde0*/  SHFL.IDX P6, R14, R13, R12, R11 ;  /* 0x0000000c0d0e7389 */ /* 0x00006400000c000b */
[----:B01----:R-:W-:Y:S01]  /*2cdf0*/  ENDCOLLECTIVE ;  /* 0x000000000000791b */ /* 0x003fe20003800000 */
.L_x_1927:
[----:B------:R-:W-:Y:S01]  /*2ce00*/  IMAD.MOV.U32 R8, RZ, RZ, R14 ;  /* 0x000000ffff087224 */ /* 0x000fe200078e000e */
[----:B------:R-:W-:Y:S06]  /*2ce10*/  BRA `(.L_x_1928) ;  /* 0xfffffdf4000c7947 */ /* 0x000fec000383ffff */
.L_x_1589:
[----:B------:R-:W-:Y:S01]  /*2ce20*/  BSSY B1, `(.L_x_1929) ;  /* 0x0000008000017945 */ /* 0x000fe20003800000 */
[----:B------:R-:W-:Y:S02]  /*2ce30*/  IMAD.MOV.U32 R13, RZ, RZ, R0 ;  /* 0x000000ffff0d7224 */ /* 0x000fe400078e0000 */
[----:B------:R-:W-:Y:S02]  /*2ce40*/  IMAD.MOV.U32 R12, RZ, RZ, 0x1 ;  /* 0x00000001ff0c7424 */ /* 0x000fe400078e00ff */
[----:B------:R-:W-:Y:S02]  /*2ce50*/  IMAD.MOV.U32 R11, RZ, RZ, 0x1c1f ;  /* 0x00001c1fff0b7424 */ /* 0x000fe400078e00ff */
[----:B------:R-:W-:-:S07]  /*2ce60*/  IMAD.MOV.U32 R15, RZ, RZ, -0x1 ;  /* 0xffffffffff0f7424 */ /* 0x000fce00078e00ff */
[----:B0--34-:R-:W-:Y:S05]  /*2ce70*/  WARPSYNC.COLLECTIVE R15, `(.L_x_1930) ;  /* 0x000000000f087348 */ /* 0x019fea0003c00000 */
[----:B------:R1:W2:Y:S02]  /*2ce80*/  SHFL.IDX P6, R14, R13, R12, R11 ;  /* 0x0000000c0d0e7389 */ /* 0x0002a400000c000b */
[----:B01234-:R-:W-:Y:S01]  /*2ce90*/  ENDCOLLECTIVE ;  /* 0x000000000000791b */ /* 0x01ffe20003800000 */
.L_x_1930:
[----:B------:R-:W-:Y:S05]  /*2cea0*/  BSYNC B1 ;  /* 0x0000000000017941 */ /* 0x000fea0003800000 */
.L_x_1929:
[----:B------:R-:W-:Y:S02]  /*2ceb0*/  IMAD.MOV.U32 R13, RZ, RZ, R32 ;  /* 0x000000ffff0d7224 */ /* 0x000fe400078e0020 */
[----:B------:R-:W-:Y:S02]  /*2cec0*/  IMAD.MOV.U32 R12, RZ, RZ, 0x1 ;  /* 0x00000001ff0c7424 */ /* 0x000fe400078e00ff */
[----:B------:R-:W-:Y:S02]  /*2ced0*/  IMAD.MOV.U32 R11, RZ, RZ, 0x1c1f ;  /* 0x00001c1fff0b7424 */ /* 0x000fe400078e00ff */
[----:B------:R-:W-:Y:S02]  /*2cee0*/  IMAD.MOV.U32 R15, RZ, RZ, -0x1 ;  /* 0xffffffffff0f7424 */ /* 0x000fe400078e00ff */
[----:B------:R-:W-:-:S07]  /*2cef0*/  IMAD.MOV.U32 R0, RZ, RZ, R14 ;  /* 0x000000ffff007224 */ /* 0x000fce00078e000e */
[----:B------:R-:W-:Y:S05]  /*2cf00*/  WARPSYNC.COLLECTIVE R15, `(.L_x_1931) ;  /* 0x000000000f087348 */ /* 0x000fea0003c00000 */
[----:B------:R0:W1:Y:S02]  /*2cf10*/  SHFL.IDX P6, R14, R13, R12, R11 ;  /* 0x0000000c0d0e7389 */ /* 0x00006400000c000b */
[----:B01----:R-:W-:Y:S01]  /*2cf20*/  ENDCOLLECTIVE ;  /* 0x000000000000791b */ /* 0x003fe20003800000 */
.L_x_1931:
[----:B------:R-:W-:Y:S02]  /*2cf30*/  IMAD.MOV.U32 R13, RZ, RZ, R63 ;  /* 0x000000ffff0d7224 */ /* 0x000fe400078e003f */
[----:B------:R-:W-:-:S07]  /*2cf40*/  IMAD.MOV.U32 R65, RZ, RZ, R14 ;  /* 0x000000ffff417224 */ /* 0x000fce00078e000e */
[----:B------:R-:W-:Y:S05]  /*2cf50*/  WARPSYNC.COLLECTIVE R15, `(.L_x_1932) ;  /* 0x000000000f087348 */ /* 0x000fea0003c00000 */
[----:B------:R0:W1:Y:S02]  /*2cf60*/  SHFL.IDX P6, R14, R13, R12, R11 ;  /* 0x0000000c0d0e7389 */ /* 0x00006400000c000b */
[----:B01----:R-:W-:Y:S01]  /*2cf70*/  ENDCOLLECTIVE ;  /* 0x000000000000791b */ /* 0x003fe20003800000 */
.L_x_1932:
[----:B------:R-:W-:Y:S02]  /*2cf80*/  IMAD.MOV.U32 R13, RZ, RZ, R3 ;  /* 0x000000ffff0d7224 */ /* 0x000fe400078e0003 */
[----:B------:R-:W-:-:S07]  /*2cf90*/  IMAD.MOV.U32 R63, RZ, RZ, R14 ;  /* 0x000000ffff3f7224 */ /* 0x000fce00078e000e */
[----:B------:R-:W-:Y:S05]  /*2cfa0*/  WARPSYNC.COLLECTIVE R15, `(.L_x_1933) ;  /* 0x000000000f087348 */ /* 0x000fea0003c00000 */
[----:B------:R0:W1:Y:S02]  /*2cfb0*/  SHFL.IDX P6, R14, R13, R12, R11 ;  /* 0x0000000c0d0e7389 */ /* 0x00006400000c000b */
[----:B01----:R-:W-:Y:S01]  /*2cfc0*/  ENDCOLLECTIVE ;  /* 0x000000000000791b */ /* 0x003fe20003800000 */
.L_x_1933:
[----:B------:R-:W-:Y:S01]  /*2cfd0*/  IMAD.MOV.U32 R62, RZ, RZ, R14 ;  /* 0x000000ffff3e7224 */ /* 0x000fe200078e000e */
[----:B------:R-:W-:Y:S06]  /*2cfe0*/  BRA `(.L_x_1934) ;  /* 0xfffffdf800bc7947 */ /* 0x000fec000383ffff */
.L_x_1593:
[----:B0-----:R0:W1:Y:S02]  /*2cff0*/  SYNCS.PHASECHK.TRANS64.TRYWAIT P0, [R2+URZ+0x2a800], R5 ;  /* 0x02a80005020075a7 */ /* 0x001064000800017f */
[----:B-1----:R-:W-:Y:S05]  /*2d000*/  @!P0 NANOSLEEP.SYNCS 0x989680 ;  /* 0x009896800000895d */ /* 0x002fea0003900000 */
[----:B------:R-:W1:Y:S02]  /*2d010*/  @!P0 SYNCS.PHASECHK.TRANS64 P0, [R2+URZ+0x2a800], R5 ;  /* 0x02a80005020085a7 */ /* 0x000e64000800007f */
[----:B-1----:R-:W-:Y:S05]  /*2d020*/  @!P0 BRA `(.L_x_1593) ;  /* 0xfffffffc00f08947 */ /* 0x002fea000383ffff */
[----:B------:R-:W-:Y:S05]  /*2d030*/  BRA `(.L_x_1935) ;  /* 0xfffffe0000ec7947 */ /* 0x000fea000383ffff */
.L_x_1617:
        /* <DEDUP_REMOVED lines=8> */
.L_x_1937:
[----:B------:R-:W-:Y:S05]  /*2d0c0*/  BSYNC B1 ;  /* 0x0000000000017941 */ /* 0x000fea0003800000 */
.L_x_1936:
        /* <DEDUP_REMOVED lines=8> */
.L_x_1938:
[----:B------:R-:W-:Y:S02]  /*2d150*/  IMAD.MOV.U32 R13, RZ, RZ, R67 ;  /* 0x000000ffff0d7224 */ /* 0x000fe400078e0043 */
[----:B------:R-:W-:-:S07]  /*2d160*/  IMAD.MOV.U32 R6, RZ, RZ, R14 ;  /* 0x000000ffff067224 */ /* 0x000fce00078e000e */
[----:B------:R-:W-:Y:S05]  /*2d170*/  WARPSYNC.COLLECTIVE R15, `(.L_x_1939) ;  /* 0x000000000f087348 */ /* 0x000fea0003c00000 */
[----:B------:R0:W1:Y:S02]  /*2d180*/  SHFL.IDX P6, R14, R13, R12, R11 ;  /* 0x0000000c0d0e7389 */ /* 0x00006400000c000b */
[----:B01----:R-:W-:Y:S01]  /*2d190*/  ENDCOLLECTIVE ;  /* 0x000000000000791b */ /* 0x003fe20003800000 */
.L_x_1939:
[----:B------:R-:W-:Y:S02]  /*2d1a0*/  IMAD.MOV.U32 R13, RZ, RZ, R0 ;  /* 0x000000ffff0d7224 */ /* 0x000fe400078e0000 */
[----:B------:R-:W-:-:S07]  /*2d1b0*/  IMAD.MOV.U32 R4, RZ, RZ, R14 ;  /* 0x000000ffff047224 */ /* 0x000fce00078e000e */
[----:B------:R-:W-:Y:S05]  /*2d1c0*/  WARPSYNC.COLLECTIVE R15, `(.L_x_1940) ;  /* 0x000000000f087348 */ /* 0x000fea0003c00000 */
[----:B------:R0:W1:Y:S02]  /*2d1d0*/  SHFL.IDX P6, R14, R13, R12, R11 ;  /* 0x0000000c0d0e7389 */ /* 0x00006400000c000b */
[----:B01----:R-:W-:Y:S01]  /*2d1e0*/  ENDCOLLECTIVE ;  /* 0x000000000000791b */ /* 0x003fe20003800000 */
.L_x_1940:
[----:B------:R-:W-:Y:S05]  /*2d1f0*/  BRA `(.L_x_1941) ;  /* 0xfffffe2800807947 */ /* 0x000fea000383ffff */
.L_x_1620:
[----:B------:R-:W-:Y:S01]  /*2d200*/  BSSY B1, `(.L_x_1942) ;  /* 0x0000008000017945 */ /* 0x000fe20003800000 */
[----:B------:R-:W-:Y:S02]  /*2d210*/  IMAD.MOV.U32 R13, RZ, RZ, R61 ;  /* 0x000000ffff0d7224 */ /* 0x000fe400078e003d */
[----:B------:R-:W-:Y:S02]  /*2d220*/  IMAD.MOV.U32 R12, RZ, RZ, 0x1 ;  /* 0x00000001ff0c7424 */ /* 0x000fe400078e00ff */
[----:B------:R-:W-:Y:S02]  /*2d230*/  IMAD.MOV.U32 R11, RZ, RZ, 0x1c1f ;  /* 0x00001c1fff0b7424 */ /* 0x000fe400078e00ff */
[----:B------:R-:W-:-:S07]  /*2d240*/  IMAD.MOV.U32 R15, RZ, RZ, -0x1 ;  /* 0xffffffffff0f7424 */ /* 0x000fce00078e00ff */
[----:B0-----:R-:W-:Y:S05]  /*2d250*/  WARPSYNC.COLLECTIVE R15, `(.L_x_1943) ;  /* 0x000000000f087348 */ /* 0x001fea0003c00000 */
[----:B------:R1:W2:Y:S02]  /*2d260*/  SHFL.IDX P6, R14, R13, R12, R11 ;  /* 0x0000000c0d0e7389 */ /* 0x0002a400000c000b */
[----:B012---:R-:W-:Y:S01]  /*2d270*/  ENDCOLLECTIVE ;  /* 0x000000000000791b */ /* 0x007fe20003800000 */
.L_x_1943:
[----:B------:R-:W-:Y:S05]  /*2d280*/  BSYNC B1 ;  /* 0x0000000000017941 */ /* 0x000fea0003800000 */
.L_x_1942:
        /* <DEDUP_REMOVED lines=8> */
.L_x_1944:
[----:B------:R-:W-:Y:S02]  /*2d310*/  IMAD.MOV.U32 R13, RZ, RZ, R67 ;  /* 0x000000ffff0d7224 */ /* 0x000fe400078e0043 */
[----:B------:R-:W-:-:S07]  /*2d320*/  IMAD.MOV.U32 R60, RZ, RZ, R14 ;  /* 0x000000ffff3c7224 */ /* 0x000fce00078e000e */
[----:B------:R-:W-:Y:S05]  /*2d330*/  WARPSYNC.COLLECTIVE R15, `(.L_x_1945) ;  /* 0x000000000f087348 */ /* 0x000fea0003c00000 */
[----:B------:R0:W1:Y:S02]  /*2d340*/  SHFL.IDX P6, R14, R13, R12, R11 ;  /* 0x0000000c0d0e7389 */ /* 0x00006400000c000b */
[----:B01----:R-:W-:Y:S01]  /*2d350*/  ENDCOLLECTIVE ;  /* 0x000000000000791b */ /* 0x003fe20003800000 */
.L_x_1945:
[----:B------:R-:W-:Y:S02]  /*2d360*/  IMAD.MOV.U32 R13, RZ, RZ, R0 ;  /* 0x000000ffff0d7224 */ /* 0x000fe400078e0000 */
[----:B------:R-:W-:-:S07]  /*2d370*/  IMAD.MOV.U32 R67, RZ, RZ, R14 ;  /* 0x000000ffff437224 */ /* 0x000fce00078e000e */
[----:B------:R-:W-:Y:S05]  /*2d380*/  WARPSYNC.COLLECTIVE R15, `(.L_x_1946) ;  /* 0x000000000f087348 */ /* 0x000fea0003c00000 */
[----:B------:R0:W1:Y:S02]  /*2d390*/  SHFL.IDX P6, R14, R13, R12, R11 ;  /* 0x0000000c0d0e7389 */ /* 0x00006400000c000b */
[----:B01----:R-:W-:Y:S01]  /*2d3a0*/  ENDCOLLECTIVE ;  /* 0x000000000000791b */ /* 0x003fe20003800000 */
.L_x_1946:
[----:B------:R-:W-:Y:S01]  /*2d3b0*/  IMAD.MOV.U32 R66, RZ, RZ, R14 ;  /* 0x000000ffff427224 */ /* 0x000fe200078e000e */
[----:B------:R-:W-:Y:S06]  /*2d3c0*/  BRA `(.L_x_1947) ;  /* 0xfffffe2c00ac7947 */ /* 0x000fec000383ffff */
.L_x_1624:
[----:B0-----:R0:W1:Y:S02]  /*2d3d0*/  SYNCS.PHASECHK.TRANS64.TRYWAIT P0, [R2+URZ+0x2a800], R61 ;  /* 0x02a8003d020075a7 */ /* 0x001064000800017f */
[----:B-1----:R-:W-:Y:S05]  /*2d3e0*/  @!P0 NANOSLEEP.SYNCS 0x989680 ;  /* 0x009896800000895d */ /* 0x002fea0003900000 */
[----:B------:R-:W1:Y:S02]  /*2d3f0*/  @!P0 SYNCS.PHASECHK.TRANS64 P0, [R2+URZ+0x2a800], R61 ;  /* 0x02a8003d020085a7 */ /* 0x000e64000800007f */
[----:B-1----:R-:W-:Y:S05]  /*2d400*/  @!P0 BRA `(.L_x_1624) ;  /* 0xfffffffc00f08947 */ /* 0x002fea000383ffff */
[----:B------:R-:W-:Y:S05]  /*2d410*/  BRA `(.L_x_1948) ;  /* 0xfffffe34002c7947 */ /* 0x000fea000383ffff */
.L_x_1638:
[----:B-1----:R1:W2:Y:S02]  /*2d420*/  SYNCS.PHASECHK.TRANS64.TRYWAIT P2, [R14+URZ+0x2a830], R3 ;  /* 0x02a830030e0075a7 */ /* 0x0022a4000804017f */
[----:B--2---:R-:W-:Y:S05]  /*2d430*/  @!P2 NANOSLEEP.SYNCS 0x989680 ;  /* 0x009896800000a95d */ /* 0x004fea0003900000 */
[----:B------:R-:W2:Y:S02]  /*2d440*/  @!P2 SYNCS.PHASECHK.TRANS64 P2, [R14+URZ+0x2a830], R3 ;  /* 0x02a830030e00a5a7 */ /* 0x000ea4000804007f */
[----:B--2---:R-:W-:Y:S05]  /*2d450*/  @!P2 BRA `(.L_x_1638) ;  /* 0xfffffffc00f0a947 */ /* 0x004fea000383ffff */
[----:B------:R-:W-:Y:S05]  /*2d460*/  BRA `(.L_x_1637) ;  /* 0xfffffe5c00b07947 */ /* 0x000fea000383ffff */
.L_x_1658:
[----:B-1----:R1:W2:Y:S02]  /*2d470*/  SYNCS.PHASECHK.TRANS64.TRYWAIT P2, [R205+URZ+0x2a830], R10 ;  /* 0x02a8300acd0075a7 */ /* 0x0022a4000804017f */
[----:B--2---:R-:W-:Y:S05]  /*2d480*/  @!P2 NANOSLEEP.SYNCS 0x989680 ;  /* 0x009896800000a95d */ /* 0x004fea0003900000 */
[----:B------:R-:W2:Y:S02]  /*2d490*/  @!P2 SYNCS.PHASECHK.TRANS64 P2, [R205+URZ+0x2a830], R10 ;  /* 0x02a8300acd00a5a7 */ /* 0x000ea4000804007f */
[----:B--2---:R-:W-:Y:S05]  /*2d4a0*/  @!P2 BRA `(.L_x_1658) ;  /* 0xfffffffc00f0a947 */ /* 0x004fea000383ffff */
[----:B------:R-:W-:Y:S05]  /*2d4b0*/  BRA `(.L_x_1657) ;  /* 0xfffffe9000d47947 */ /* 0x000fea000383ffff */
.L_x_1663:
[----:B-1----:R1:W2:Y:S02]  /*2d4c0*/  SYNCS.PHASECHK.TRANS64.TRYWAIT P2, [R20+URZ+0x2a850], R7 ;  /* 0x02a85007140075a7 */ /* 0x0022a4000804017f */
[----:B--2---:R-:W-:Y:S05]  /*2d4d0*/  @!P2 NANOSLEEP.SYNCS 0x989680 ;  /* 0x009896800000a95d */ /* 0x004fea0003900000 */
[----:B------:R-:W2:Y:S02]  /*2d4e0*/  @!P2 SYNCS.PHASECHK.TRANS64 P2, [R20+URZ+0x2a850], R7 ;  /* 0x02a850071400a5a7 */ /* 0x000ea4000804007f */
[----:B--2---:R-:W-:Y:S05]  /*2d4f0*/  @!P2 BRA `(.L_x_1663) ;  /* 0xfffffffc00f0a947 */ /* 0x004fea000383ffff */
[----:B------:R-:W-:Y:S05]  /*2d500*/  BRA `(.L_x_1662) ;  /* 0xfffffe9c007c7947 */ /* 0x000fea000383ffff */
.L_x_1683:
[----:B-1----:R1:W2:Y:S02]  /*2d510*/  SYNCS.PHASECHK.TRANS64.TRYWAIT P2, [R4+URZ+0x2a830], R5 ;  /* 0x02a83005040075a7 */ /* 0x0022a4000804017f */
[----:B--2---:R-:W-:Y:S05]  /*2d520*/  @!P2 NANOSLEEP.SYNCS 0x989680 ;  /* 0x009896800000a95d */ /* 0x004fea0003900000 */
[----:B------:R-:W2:Y:S02]  /*2d530*/  @!P2 SYNCS.PHASECHK.TRANS64 P2, [R4+URZ+0x2a830], R5 ;  /* 0x02a830050400a5a7 */ /* 0x000ea4000804007f */
[----:B--2---:R-:W-:Y:S05]  /*2d540*/  @!P2 BRA `(.L_x_1683) ;  /* 0xfffffffc00f0a947 */ /* 0x004fea000383ffff */
[----:B------:R-:W-:Y:S05]  /*2d550*/  BRA `(.L_x_1682) ;  /* 0xfffffecc00747947 */ /* 0x000fea000383ffff */
.L_x_1688:
[----:B-1----:R1:W2:Y:S02]  /*2d560*/  SYNCS.PHASECHK.TRANS64.TRYWAIT P2, [R20+URZ+0x2a850], R4 ;  /* 0x02a85004140075a7 */ /* 0x0022a4000804017f */
[----:B--2---:R-:W-:Y:S05]  /*2d570*/  @!P2 NANOSLEEP.SYNCS 0x989680 ;  /* 0x009896800000a95d */ /* 0x004fea0003900000 */
[----:B------:R-:W2:Y:S02]  /*2d580*/  @!P2 SYNCS.PHASECHK.TRANS64 P2, [R20+URZ+0x2a850], R4 ;  /* 0x02a850041400a5a7 */ /* 0x000ea4000804007f */
[----:B--2---:R-:W-:Y:S05]  /*2d590*/  @!P2 BRA `(.L_x_1688) ;  /* 0xfffffffc00f0a947 */ /* 0x004fea000383ffff */
[----:B------:R-:W-:Y:S05]  /*2d5a0*/  BRA `(.L_x_1687) ;  /* 0xfffffed8001c7947 */ /* 0x000fea000383ffff */
.L_x_1696:
[----:B-1----:R1:W2:Y:S02]  /*2d5b0*/  SYNCS.PHASECHK.TRANS64.TRYWAIT P2, [R4+URZ+0x2a830], R5 ;  /* 0x02a83005040075a7 */ /* 0x0022a4000804017f */
[----:B--2---:R-:W-:Y:S05]  /*2d5c0*/  @!P2 NANOSLEEP.SYNCS 0x989680 ;  /* 0x009896800000a95d */ /* 0x004fea0003900000 */
[----:B------:R-:W2:Y:S02]  /*2d5d0*/  @!P2 SYNCS.PHASECHK.TRANS64 P2, [R4+URZ+0x2a830], R5 ;  /* 0x02a830050400a5a7 */ /* 0x000ea4000804007f */
[----:B--2---:R-:W-:Y:S05]  /*2d5e0*/  @!P2 BRA `(.L_x_1696) ;  /* 0xfffffffc00f0a947 */ /* 0x004fea000383ffff */
[----:B------:R-:W-:Y:S05]  /*2d5f0*/  BRA `(.L_x_1695) ;  /* 0xfffffef0009c7947 */ /* 0x000fea000383ffff */
.L_x_1701:
[----:B-1----:R1:W2:Y:S02]  /*2d600*/  SYNCS.PHASECHK.TRANS64.TRYWAIT P2, [R14+URZ+0x2a850], R4 ;  /* 0x02a850040e0075a7 */ /* 0x0022a4000804017f */
[----:B--2---:R-:W-:Y:S05]  /*2d610*/  @!P2 NANOSLEEP.SYNCS 0x989680 ;  /* 0x009896800000a95d */ /* 0x004fea0003900000 */
[----:B------:R-:W2:Y:S02]  /*2d620*/  @!P2 SYNCS.PHASECHK.TRANS64 P2, [R14+URZ+0x2a850], R4 ;  /* 0x02a850040e00a5a7 */ /* 0x000ea4000804007f */
[----:B--2---:R-:W-:Y:S05]  /*2d630*/  @!P2 BRA `(.L_x_1701) ;  /* 0xfffffffc00f0a947 */ /* 0x004fea000383ffff */
[----:B------:R-:W-:Y:S05]  /*2d640*/  BRA `(.L_x_1700) ;  /* 0xfffffefc00447947 */ /* 0x000fea000383ffff */
.L_x_1715:
[----:B-1----:R1:W2:Y:S02]  /*2d650*/  SYNCS.PHASECHK.TRANS64.TRYWAIT P0, [R13+URZ+0x2a850], R6 ;  /* 0x02a850060d0075a7 */ /* 0x0022a4000800017f */
[----:B--2---:R-:W-:Y:S05]  /*2d660*/  @!P0 NANOSLEEP.SYNCS 0x989680 ;  /* 0x009896800000895d */ /* 0x004fea0003900000 */
[----:B------:R-:W2:Y:S02]  /*2d670*/  @!P0 SYNCS.PHASECHK.TRANS64 P0, [R13+URZ+0x2a850], R6 ;  /* 0x02a850060d0085a7 */ /* 0x000ea4000800007f */
[----:B--2---:R-:W-:Y:S05]  /*2d680*/  @!P0 BRA `(.L_x_1715) ;  /* 0xfffffffc00f08947 */ /* 0x004fea000383ffff */
[----:B------:R-:W-:Y:S05]  /*2d690*/  BRA `(.L_x_1714) ;  /* 0xffffff2c00587947 */ /* 0x000fea000383ffff */
.L_x_1764:
[----:B------:R-:W1:Y:S01]  /*2d6a0*/  S2R R6, SR_TID.X ;  /* 0x0000000000067919 */ /* 0x000e620000002100 */
[----:B------:R-:W-:Y:S01]  /*2d6b0*/  BSSY B1, `(.L_x_1949) ;  /* 0x000000a000017945 */ /* 0x000fe20003800000 */
[----:B------:R-:W-:Y:S02]  /*2d6c0*/  IMAD.MOV.U32 R12, RZ, RZ, RZ ;  /* 0x000000ffff0c7224 */ /* 0x000fe400078e00ff */
[----:B------:R-:W-:Y:S02]  /*2d6d0*/  IMAD.MOV.U32 R11, RZ, RZ, 0x1f ;  /* 0x0000001fff0b7424 */ /* 0x000fe400078e00ff */
[----:B0-----:R-:W-:Y:S01]  /*2d6e0*/  IMAD.MOV.U32 R15, RZ, RZ, -0x1 ;  /* 0xffffffffff0f7424 */ /* 0x001fe200078e00ff */
[----:B-1----:R-:W-:-:S04]  /*2d6f0*/  SHF.R.U32.HI R6, RZ, 0x5, R6 ;  /* 0x00000005ff067819 */ /* 0x002fc80000011606 */
[----:B------:R-:W-:-:S05]  /*2d700*/  LOP3.LUT R6, R6, 0x3, RZ, 0xc0, !PT ;  /* 0x0000000306067812 */ /* 0x000fca00078ec0ff */
[----:B------:R-:W-:-:S07]  /*2d710*/  IMAD.MOV.U32 R13, RZ, RZ, R6 ;  /* 0x000000ffff0d7224 */ /* 0x000fce00078e0006 */
[----:B------:R-:W-:Y:S05]  /*2d720*/  WARPSYNC.COLLECTIVE R15, `(.L_x_1950) ;  /* 0x000000000f087348 */ /* 0x000fea0003c00000 */
[----:B------:R0:W1:Y:S02]  /*2d730*/  SHFL.IDX P6, R14, R13, R12, R11 ;  /* 0x0000000c0d0e7389 */ /* 0x00006400000c000b */
[----:B01----:R-:W-:Y:S01]  /*2d740*/  ENDCOLLECTIVE ;  /* 0x000000000000791b */ /* 0x003fe20003800000 */
.L_x_1950:
[----:B------:R-:W-:Y:S05]  /*2d750*/  BSYNC B1 ;  /* 0x0000000000017941 */ /* 0x000fea0003800000 */
.L_x_1949:
[----:B------:R-:W-:Y:S05]  /*2d760*/  BRA `(.L_x_1951) ;  /* 0xffffff8000b47947 */ /* 0x000fea000383ffff */
.L_x_1766:
[----:B------:R-:W-:Y:S01]  /*2d770*/  BSSY B1, `(.L_x_1952) ;  /* 0x0000006000017945 */ /* 0x000fe20003800000 */
[----:B0-----:R-:W-:-:S07]  /*2d780*/  IMAD.MOV.U32 R15, RZ, RZ, -0x1 ;  /* 0xffffffffff0f7424 */ /* 0x001fce00078e00ff */
[----:B-1----:R-:W-:Y:S05]  /*2d790*/  WARPSYNC.COLLECTIVE R15, `(.L_x_1953) ;  /* 0x000000000f0c7348 */ /* 0x002fea0003c00000 */
[----:B------:R-:W-:Y:S02]  /*2d7a0*/  ELECT P6, UR62, PT ;  /* 0x00000000003e782f */ /* 0x000fe400038c0000 */
[----:B------:R-:W-:Y:S01]  /*2d7b0*/  MOV R14, UR62 ;  /* 0x0000003e000e7c02 */ /* 0x000fe20008000f00 */
[----:B-1----:R-:W-:Y:S10]  /*2d7c0*/  ENDCOLLECTIVE ;  /* 0x000000000000791b */ /* 0x002ff40003800000 */
.L_x_1953:
[----:B------:R-:W-:Y:S05]  /*2d7d0*/  BSYNC B1 ;  /* 0x0000000000017941 */ /* 0x000fea0003800000 */
.L_x_1952:
[----:B------:R-:W-:Y:S05]  /*2d7e0*/  BRA `(.L_x_1765) ;  /* 0xffffff8000ac7947 */ /* 0x000fea000383ffff */
.L_x_1768:
[----:B-1----:R1:W2:Y:S02]  /*2d7f0*/  SYNCS.PHASECHK.TRANS64.TRYWAIT P0, [R19+URZ+0x2a820], R5 ;  /* 0x02a82005130075a7 */ /* 0x0022a4000800017f */
[----:B--2---:R-:W-:Y:S05]  /*2d800*/  @!P0 NANOSLEEP.SYNCS 0x989680 ;  /* 0x009896800000895d */ /* 0x004fea0003900000 */
[----:B------:R-:W2:Y:S02]  /*2d810*/  @!P0 SYNCS.PHASECHK.TRANS64 P0, [R19+URZ+0x2a820], R5 ;  /* 0x02a82005130085a7 */ /* 0x000ea4000800007f */
[----:B--2---:R-:W-:Y:S05]  /*2d820*/  @!P0 BRA `(.L_x_1768) ;  /* 0xfffffffc00f08947 */ /* 0x004fea000383ffff */
[----:B------:R-:W-:Y:S05]  /*2d830*/  BRA `(.L_x_1954) ;  /* 0xffffff8000bc7947 */ /* 0x000fea000383ffff */
.L_x_1772:
[----:B--2---:R2:W3:Y:S02]  /*2d840*/  SYNCS.PHASECHK.TRANS64.TRYWAIT P0, [R7+URZ+0x2a8a0], R10 ;  /* 0x02a8a00a070075a7 */ /* 0x0044e4000800017f */
[----:B---3--:R-:W-:Y:S05]  /*2d850*/  @!P0 NANOSLEEP.SYNCS 0x989680 ;  /* 0x009896800000895d */ /* 0x008fea0003900000 */
[----:B------:R-:W3:Y:S02]  /*2d860*/  @!P0 SYNCS.PHASECHK.TRANS64 P0, [R7+URZ+0x2a8a0], R10 ;  /* 0x02a8a00a070085a7 */ /* 0x000ee4000800007f */
[----:B---3--:R-:W-:Y:S05]  /*2d870*/  @!P0 BRA `(.L_x_1772) ;  /* 0xfffffffc00f08947 */ /* 0x008fea000383ffff */
[----:B------:R-:W-:Y:S05]  /*2d880*/  BRA `(.L_x_1955) ;  /* 0xffffff8000dc7947 */ /* 0x000fea000383ffff */
.L_x_1779:
[----:B-1----:R1:W3:Y:S02]  /*2d890*/  SYNCS.PHASECHK.TRANS64.TRYWAIT P0, [R7+URZ+0x2a8c0], R10 ;  /* 0x02a8c00a070075a7 */ /* 0x0022e4000800017f */
[----:B---3--:R-:W-:Y:S05]  /*2d8a0*/  @!P0 NANOSLEEP.SYNCS 0x989680 ;  /* 0x009896800000895d */ /* 0x008fea0003900000 */
[----:B------:R-:W3:Y:S02]  /*2d8b0*/  @!P0 SYNCS.PHASECHK.TRANS64 P0, [R7+URZ+0x2a8c0], R10 ;  /* 0x02a8c00a070085a7 */ /* 0x000ee4000800007f */
[----:B---3--:R-:W-:Y:S05]  /*2d8c0*/  @!P0 BRA `(.L_x_1779) ;  /* 0xfffffffc00f08947 */ /* 0x008fea000383ffff */
[----:B------:R-:W-:Y:S05]  /*2d8d0*/  BRA `(.L_x_1956) ;  /* 0xffffff8400d87947 */ /* 0x000fea000383ffff */
.L_x_1787:
[----:B-1----:R1:W2:Y:S02]  /*2d8e0*/  SYNCS.PHASECHK.TRANS64.TRYWAIT P1, [R8+URZ+0x2a8a0], R7 ;  /* 0x02a8a007080075a7 */ /* 0x0022a4000802017f */
[----:B--2---:R-:W-:Y:S05]  /*2d8f0*/  @!P1 NANOSLEEP.SYNCS 0x989680 ;  /* 0x009896800000995d */ /* 0x004fea0003900000 */
[----:B------:R-:W2:Y:S02]  /*2d900*/  @!P1 SYNCS.PHASECHK.TRANS64 P1, [R8+URZ+0x2a8a0], R7 ;  /* 0x02a8a007080095a7 */ /* 0x000ea4000802007f */
[----:B--2---:R-:W-:Y:S05]  /*2d910*/  @!P1 BRA `(.L_x_1787) ;  /* 0xfffffffc00f09947 */ /* 0x004fea000383ffff */
[----:B------:R-:W-:Y:S05]  /*2d920*/  BRA `(.L_x_1957) ;  /* 0xffffff8800f07947 */ /* 0x000fea000383ffff */
.L_x_1794:
[----:B--2---:R2:W3:Y:S02]  /*2d930*/  SYNCS.PHASECHK.TRANS64.TRYWAIT P1, [R8+URZ+0x2a8c0], R7 ;  /* 0x02a8c007080075a7 */ /* 0x0044e4000802017f */
[----:B---3--:R-:W-:Y:S05]  /*2d940*/  @!P1 NANOSLEEP.SYNCS 0x989680 ;  /* 0x009896800000995d */ /* 0x008fea0003900000 */
[----:B------:R-:W3:Y:S02]  /*2d950*/  @!P1 SYNCS.PHASECHK.TRANS64 P1, [R8+URZ+0x2a8c0], R7 ;  /* 0x02a8c007080095a7 */ /* 0x000ee4000802007f */
[----:B---3--:R-:W-:Y:S05]  /*2d960*/  @!P1 BRA `(.L_x_1794) ;  /* 0xfffffffc00f09947 */ /* 0x008fea000383ffff */
[----:B------:R-:W-:Y:S05]  /*2d970*/  BRA `(.L_x_1958) ;  /* 0xffffff8c00e87947 */ /* 0x000fea000383ffff */
.L_x_1818:
[----:B------:R-:W2:Y:S01]  /*2d980*/  S2R R4, SR_TID.X ;  /* 0x0000000000047919 */ /* 0x000ea20000002100 */
[----:B------:R-:W-:Y:S01]  /*2d990*/  BSSY B0, `(.L_x_1959) ;  /* 0x000000a000007945 */ /* 0x000fe20003800000 */
[----:B------:R-:W-:Y:S02]  /*2d9a0*/  IMAD.MOV.U32 R12, RZ, RZ, RZ ;  /* 0x000000ffff0c7224 */ /* 0x000fe400078e00ff */
[----:B------:R-:W-:Y:S02]  /*2d9b0*/  IMAD.MOV.U32 R11, RZ, RZ, 0x1f ;  /* 0x0000001fff0b7424 */ /* 0x000fe400078e00ff */
[----:B0-----:R-:W-:Y:S01]  /*2d9c0*/  IMAD.MOV.U32 R15, RZ, RZ, -0x1 ;  /* 0xffffffffff0f7424 */ /* 0x001fe200078e00ff */
[----:B--2---:R-:W-:-:S04]  /*2d9d0*/  SHF.R.U32.HI R4, RZ, 0x5, R4 ;  /* 0x00000005ff047819 */ /* 0x004fc80000011604 */
[----:B------:R-:W-:-:S05]  /*2d9e0*/  LOP3.LUT R4, R4, 0x3, RZ, 0xc0, !PT ;  /* 0x0000000304047812 */ /* 0x000fca00078ec0ff */
[----:B------:R-:W-:-:S07]  /*2d9f0*/  IMAD.MOV.U32 R13, RZ, RZ, R4 ;  /* 0x000000ffff0d7224 */ /* 0x000fce00078e0004 */
[----:B-1----:R-:W-:Y:S05]  /*2da00*/  WARPSYNC.COLLECTIVE R15, `(.L_x_1960) ;  /* 0x000000000f087348 */ /* 0x002fea0003c00000 */
[----:B------:R0:W2:Y:S02]  /*2da10*/  SHFL.IDX P6, R14, R13, R12, R11 ;  /* 0x0000000c0d0e7389 */ /* 0x0000a400000c000b */
[----:B012---:R-:W-:Y:S01]  /*2da20*/  ENDCOLLECTIVE ;  /* 0x000000000000791b */ /* 0x007fe20003800000 */
.L_x_1960:
[----:B------:R-:W-:Y:S05]  /*2da30*/  BSYNC B0 ;  /* 0x0000000000007941 */ /* 0x000fea0003800000 */
.L_x_1959:
[----:B------:R-:W-:Y:S05]  /*2da40*/  BRA `(.L_x_1961) ;  /* 0xffffffa000047947 */ /* 0x000fea000383ffff */
.L_x_1820:
[----:B------:R-:W-:Y:S01]  /*2da50*/  BSSY B0, `(.L_x_1962) ;  /* 0x0000006000007945 */ /* 0x000fe20003800000 */
[----:B0-----:R-:W-:-:S07]  /*2da60*/  IMAD.MOV.U32 R15, RZ, RZ, -0x1 ;  /* 0xffffffffff0f7424 */ /* 0x001fce00078e00ff */
[----:B-12---:R-:W-:Y:S05]  /*2da70*/  WARPSYNC.COLLECTIVE R15, `(.L_x_1963) ;  /* 0x000000000f0c7348 */ /* 0x006fea0003c00000 */
[----:B------:R-:W-:Y:S02]  /*2da80*/  ELECT P6, UR62, PT ;  /* 0x00000000003e782f */ /* 0x000fe400038c0000 */
[----:B------:R-:W-:Y:S01]  /*2da90*/  MOV R14, UR62 ;  /* 0x0000003e000e7c02 */ /* 0x000fe20008000f00 */
[----:B-12---:R-:W-:Y:S10]  /*2daa0*/  ENDCOLLECTIVE ;  /* 0x000000000000791b */ /* 0x006ff40003800000 */
.L_x_1963:
[----:B------:R-:W-:Y:S05]  /*2dab0*/  BSYNC B0 ;  /* 0x0000000000007941 */ /* 0x000fea0003800000 */
.L_x_1962:
[----:B------:R-:W-:Y:S05]  /*2dac0*/  BRA `(.L_x_1964) ;  /* 0xffffffa000087947 */ /* 0x000fea000383ffff */
.L_x_1822:
[----:B---3--:R3:W4:Y:S02]  /*2dad0*/  SYNCS.PHASECHK.TRANS64.TRYWAIT P0, [R0+URZ+0x2a840], R2 ;  /* 0x02a84002000075a7 */ /* 0x008724000800017f */
[----:B----4-:R-:W-:Y:S05]  /*2dae0*/  @!P0 NANOSLEEP.SYNCS 0x989680 ;  /* 0x009896800000895d */ /* 0x010fea0003900000 */
[----:B------:R-:W4:Y:S02]  /*2daf0*/  @!P0 SYNCS.PHASECHK.TRANS64 P0, [R0+URZ+0x2a840], R2 ;  /* 0x02a84002000085a7 */ /* 0x000f24000800007f */
[----:B----4-:R-:W-:Y:S05]  /*2db00*/  @!P0 BRA `(.L_x_1822) ;  /* 0xfffffffc00f08947 */ /* 0x010fea000383ffff */
[----:B------:R-:W-:Y:S05]  /*2db10*/  BRA `(.L_x_1965) ;  /* 0xffffffa0006c7947 */ /* 0x000fea000383ffff */
.L_x_1826:
        /* <DEDUP_REMOVED lines=15> */
.L_x_1966:
[----:B------:R-:W-:Y:S02]  /*2dc10*/  IMAD.MOV.U32 R13, RZ, RZ, R4 ;  /* 0x000000ffff0d7224 */ /* 0x000fe400078e0004 */
[----:B------:R-:W-:-:S07]  /*2dc20*/  IMAD.MOV.U32 R6, RZ, RZ, R14 ;  /* 0x000000ffff067224 */ /* 0x000fce00078e000e */
[----:B------:R-:W-:Y:S05]  /*2dc30*/  WARPSYNC.COLLECTIVE R15, `(.L_x_1967) ;  /* 0x000000000f087348 */ /* 0x000fea0003c00000 */
[----:B------:R0:W1:Y:S02]  /*2dc40*/  SHFL.IDX P6, R14, R13, R12, R11 ;  /* 0x0000000c0d0e7389 */ /* 0x00006400000c000b */
[----:B01----:R-:W-:Y:S01]  /*2dc50*/  ENDCOLLECTIVE ;  /* 0x000000000000791b */ /* 0x003fe20003800000 */
.L_x_1967:
[----:B------:R-:W-:Y:S02]  /*2dc60*/  IMAD.MOV.U32 R13, RZ, RZ, R3 ;  /* 0x000000ffff0d7224 */ /* 0x000fe400078e0003 */
[----:B------:R-:W-:Y:S02]  /*2dc70*/  IMAD.MOV.U32 R12, RZ, RZ, 0x1 ;  /* 0x00000001ff0c7424 */ /* 0x000fe400078e00ff */
[----:B------:R-:W-:-:S07]  /*2dc80*/  IMAD.MOV.U32 R7, RZ, RZ, R14 ;  /* 0x000000ffff077224 */ /* 0x000fce00078e000e */
[----:B------:R-:W-:Y:S05]  /*2dc90*/  WARPSYNC.COLLECTIVE R15, `(.L_x_1968) ;  /* 0x000000000f087348 */ /* 0x000fea0003c00000 */
[----:B------:R0:W1:Y:S02]  /*2dca0*/  SHFL.IDX P6, R14, R13, R12, R11 ;  /* 0x0000000c0d0e7389 */ /* 0x00006400000c000b */
[----:B01----:R-:W-:Y:S01]  /*2dcb0*/  ENDCOLLECTIVE ;  /* 0x000000000000791b */ /* 0x003fe20003800000 */
.L_x_1968:
[----:B------:R-:W-:-:S05]  /*2dcc0*/  @!P3 LEA R7, P5, R8, R7, 0x1 ;  /* 0x000000070807b211 */ /* 0x000fca00078a08ff */
[----:B------:R-:W-:-:S05]  /*2dcd0*/  @!P3 IMAD.X R6, RZ, RZ, R6, P5 ;  /* 0x000000ffff06b224 */ /* 0x000fca00028e0606 */
[----:B------:R-:W-:Y:S01]  /*2dce0*/  @!P3 LOP3.LUT R7, R7, R6, RZ, 0x3c, !PT ;  /* 0x000000060707b212 */ /* 0x000fe200078e3cff */
[----:B------:R-:W-:-:S03]  /*2dcf0*/  IMAD.MOV.U32 R13, RZ, RZ, R4 ;  /* 0x000000ffff0d7224 */ /* 0x000fc600078e0004 */
[----:B------:R-:W-:-:S04]  /*2dd00*/  @!P3 LOP3.LUT R6, R7, R6, RZ, 0x3c, !PT ;  /* 0x000000060706b212 */ /* 0x000fc800078e3cff */
[----:B------:R-:W-:Y:S01]  /*2dd10*/  @!P3 LOP3.LUT R7, R7, R6, RZ, 0x3c, !PT ;  /* 0x000000060707b212 */ /* 0x000fe200078e3cff */
[----:B------:R-:W-:-:S07]  /*2dd20*/  IMAD.MOV.U32 R9, RZ, RZ, R14 ;  /* 0x000000ffff097224 */ /* 0x000fce00078e000e */
[----:B------:R-:W-:Y:S05]  /*2dd30*/  WARPSYNC.COLLECTIVE R15, `(.L_x_1969) ;  /* 0x000000000f087348 */ /* 0x000fea0003c00000 */
[----:B------:R0:W1:Y:S02]  /*2dd40*/  SHFL.IDX P6, R14, R13, R12, R11 ;  /* 0x0000000c0d0e7389 */ /* 0x00006400000c000b */
[----:B01----:R-:W-:Y:S01]  /*2dd50*/  ENDCOLLECTIVE ;  /* 0x000000000000791b */ /* 0x003fe20003800000 */
.L_x_1969:
[----:B------:R-:W-:Y:S01]  /*2dd60*/  @!PT LDS RZ, [RZ] ;  /* 0x00000000fffff984 */ /* 0x000fe20000000800 */
[----:B------:R-:W-:Y:S01]  /*2dd70*/  @!PT LDS RZ, [RZ] ;  /* 0x00000000fffff984 */ /* 0x000fe20000000800 */
[----:B------:R-:W-:Y:S01]  /*2dd80*/  @!PT LDS RZ, [RZ] ;  /* 0x00000000fffff984 */ /* 0x000fe20000000800 */
[----:B------:R0:W-:Y:S04]  /*2dd90*/  @!P3 LDGSTS.E.BYPASS.LTC128B.128 [R10+0xc400], desc[UR46][R6.64], !P2 ;  /* 0x0c400000060abfae */ /* 0x0001e8000d101d6e */
[----:B------:R0:W-:Y:S04]  /*2dda0*/  @!P3 LDGSTS.E.BYPASS.LTC128B.128 [R10+0x10400], desc[UR46][R6.64+0x80], !P1 ;  /* 0x10400080060abfae */ /* 0x0001e8000c901d6e */
[----:B------:R0:W-:Y:S01]  /*2ddb0*/  @!P3 LDGSTS.E.BYPASS.LTC128B.128 [R10+0x14400], desc[UR46][R6.64+0x100], !P0 ;  /* 0x14400100060abfae */ /* 0x0001e2000c101d6e */
[----:B------:R-:W-:Y:S01]  /*2ddc0*/  ISETP.GE.AND P3, PT, R5, R2, PT ;  /* 0x000000020500720c */ /* 0x000fe20003f66270 */
[----:B------:R-:W-:-:S02]  /*2ddd0*/  IMAD.MOV.U32 R13, RZ, RZ, R3 ;  /* 0x000000ffff0d7224 */ /* 0x000fc400078e0003 */
[----:B------:R-:W-:Y:S02]  /*2dde0*/  IMAD.MOV.U32 R12, RZ, RZ, 0x2 ;  /* 0x00000002ff0c7424 */ /* 0x000fe400078e00ff */
[----:B------:R-:W-:-:S08]  /*2ddf0*/  IMAD.MOV.U32 R5, RZ, RZ, R14 ;  /* 0x000000ffff057224 */ /* 0x000fd000078e000e */
[----:B0-----:R-:W-:Y:S05]  /*2de00*/  WARPSYNC.COLLECTIVE R15, `(.L_x_1970) ;  /* 0x000000000f087348 */ /* 0x001fea0003c00000 */
[----:B------:R1:W2:Y:S02]  /*2de10*/  SHFL.IDX P6, R14, R13, R12, R11 ;  /* 0x0000000c0d0e7389 */ /* 0x0002a400000c000b */
[----:B012---:R-:W-:Y:S01]  /*2de20*/  ENDCOLLECTIVE ;  /* 0x000000000000791b */ /* 0x007fe20003800000 */
.L_x_1970:
[----:B------:R-:W-:-:S05]  /*2de30*/  @!P3 LEA R8, P5, R8, R5, 0x1 ;  /* 0x000000050808b211 */ /* 0x000fca00078a08ff */
[----:B------:R-:W-:Y:S02]  /*2de40*/  @!P3 IMAD.X R5, RZ, RZ, R9, P5 ;  /* 0x000000ffff05b224 */ /* 0x000fe400028e0609 */
[----:B------:R-:W0:Y:S01]  /*2de50*/  S2R R9, SR_TID.X ;  /* 0x0000000000097919 */ /* 0x000e220000002100 */
[----:B------:R-:W-:Y:S02]  /*2de60*/  @!P3 IMAD.MOV.U32 R6, RZ, RZ, R8 ;  /* 0x000000ffff06b224 */ /* 0x000fe400078e0008 */
[----:B------:R-:W-:Y:S02]  /*2de70*/  @!P3 IMAD.MOV.U32 R7, RZ, RZ, R5 ;  /* 0x000000ffff07b224 */ /* 0x000fe400078e0005 */
[----:B------:R-:W-:Y:S02]  /*2de80*/  IMAD.MOV.U32 R13, RZ, RZ, R4 ;  /* 0x000000ffff0d7224 */ /* 0x000fe400078e0004 */
[----:B------:R-:W-:Y:S01]  /*2de90*/  VIADD R5, R0, 0x20 ;  /* 0x0000002000057836 */ /* 0x000fe20000000000 */
[----:B------:R-:W-:Y:S01]  /*2dea0*/  @!PT LDS RZ, [RZ] ;  /* 0x00000000fffff984 */ /* 0x000fe20000000800 */
[----:B------:R-:W-:Y:S01]  /*2deb0*/  @!PT LDS RZ, [RZ] ;  /* 0x00000000fffff984 */ /* 0x000fe20000000800 */
[----:B------:R-:W-:Y:S01]  /*2dec0*/  @!PT LDS RZ, [RZ] ;  /* 0x00000000fffff984 */ /* 0x000fe20000000800 */
[----:B------:R1:W-:Y:S04]  /*2ded0*/  @!P3 LDGSTS.E.BYPASS.LTC128B.128 [R10+0xcc00], desc[UR46][R6.64], !P2 ;  /* 0x0cc00000060abfae */ /* 0x0003e8000d101d6e */
[----:B------:R1:W-:Y:S01]  /*2dee0*/  @!P3 LDGSTS.E.BYPASS.LTC128B.128 [R10+0x10c00], desc[UR46][R6.64+0x80], !P1 ;  /* 0x10c00080060abfae */ /* 0x0003e2000c901d6e */
[----:B------:R-:W-:-:S07]  /*2def0*/  IMAD.MOV.U32 R8, RZ, RZ, R14 ;  /* 0x000000ffff087224 */ /* 0x000fce00078e000e */
[----:B01----:R-:W-:Y:S05]  /*2df00*/  WARPSYNC.COLLECTIVE R15, `(.L_x_1971) ;  /* 0x000000000f087348 */ /* 0x003fea0003c00000 */
[----:B------:R2:W3:Y:S02]  /*2df10*/  SHFL.IDX P6, R14, R13, R12, R11 ;  /* 0x0000000c0d0e7389 */ /* 0x0004e400000c000b */
[----:B0123--:R-:W-:Y:S01]  /*2df20*/  ENDCOLLECTIVE ;  /* 0x000000000000791b */ /* 0x00ffe20003800000 */
.L_x_1971:
[----:B------:R-:W-:Y:S01]  /*2df30*/  @!PT LDS RZ, [RZ] ;  /* 0x00000000fffff984 */ /* 0x000fe20000000800 */
[----:B------:R-:W-:Y:S01]  /*2df40*/  @!PT LDS RZ, [RZ] ;  /* 0x00000000fffff984 */ /* 0x000fe20000000800 */
[----:B------:R-:W-:Y:S01]  /*2df50*/  @!PT LDS RZ, [RZ] ;  /* 0x00000000fffff984 */ /* 0x000fe20000000800 */
[----:B------:R0:W-:Y:S01]  /*2df60*/  @!P3 LDGSTS.E.BYPASS.LTC128B.128 [R10+0x14c00], desc[UR46][R6.64+0x100], !P0 ;  /* 0x14c00100060abfae */ /* 0x0001e2000c101d6e */
[----:B------:R-:W-:Y:S01]  /*2df70*/  ISETP.GE.AND P3, PT, R5, R2, PT ;  /* 0x000000020500720c */ /* 0x000fe20003f66270 */
[----:B------:R-:W-:Y:S02]  /*2df80*/  IMAD.MOV.U32 R13, RZ, RZ, R3 ;  /* 0x000000ffff0d7224 */ /* 0x000fe400078e0003 */
[----:B------:R-:W-:Y:S02]  /*2df90*/  IMAD.MOV.U32 R12, RZ, RZ, 0x3 ;  /* 0x00000003ff0c7424 */ /* 0x000fe400078e00ff */
[----:B------:R-:W-:-:S05]  /*2dfa0*/  IMAD.SHL.U32 R9, R9, 0x8, RZ ;  /* 0x0000000809097824 */ /* 0x000fca00078e00ff */
[----:B------:R-:W-:Y:S01]  /*2dfb0*/  LOP3.LUT R9, R9, 0x38, RZ, 0xc0, !PT ;  /* 0x0000003809097812 */ /* 0x000fe200078ec0ff */
[----:B0-----:R-:W-:-:S07]  /*2dfc0*/  IMAD.MOV.U32 R5, RZ, RZ, R14 ;  /* 0x000000ffff057224 */ /* 0x001fce00078e000e */
[----:B------:R-:W-:Y:S05]  /*2dfd0*/  WARPSYNC.COLLECTIVE R15, `(.L_x_1972) ;  /* 0x000000000f087348 */ /* 0x000fea0003c00000 */
[----:B------:R0:W1:Y:S02]  /*2dfe0*/  SHFL.IDX P6, R14, R13, R12, R11 ;  /* 0x0000000c0d0e7389 */ /* 0x00006400000c000b */
[----:B01----:R-:W-:Y:S01]  /*2dff0*/  ENDCOLLECTIVE ;  /* 0x000000000000791b */ /* 0x003fe20003800000 */
.L_x_1972:
        /* <DEDUP_REMOVED lines=17> */
.L_x_1973:
[----:B------:R-:W-:Y:S02]  /*2e110*/  IMAD.MOV.U32 R13, RZ, RZ, R3 ;  /* 0x000000ffff0d7224 */ /* 0x000fe400078e0003 */
[----:B------:R-:W-:Y:S02]  /*2e120*/  IMAD.MOV.U32 R12, RZ, RZ, 0x4 ;  /* 0x00000004ff0c7424 */ /* 0x000fe400078e00ff */
[----:B------:R-:W-:-:S07]  /*2e130*/  IMAD.MOV.U32 R5, RZ, RZ, R14 ;  /* 0x000000ffff057224 */ /* 0x000fce00078e000e */
[----:B------:R-:W-:Y:S05]  /*2e140*/  WARPSYNC.COLLECTIVE R15, `(.L_x_1974) ;  /* 0x000000000f087348 */ /* 0x000fea0003c00000 */
[----:B------:R0:W1:Y:S02]  /*2e150*/  SHFL.IDX P6, R14, R13, R12, R11 ;  /* 0x0000000c0d0e7389 */ /* 0x00006400000c000b */
[----:B01----:R-:W-:Y:S01]  /*2e160*/  ENDCOLLECTIVE ;  /* 0x000000000000791b */ /* 0x003fe20003800000 */
.L_x_1974:
        /* <DEDUP_REMOVED lines=17> */
.L_x_1975:
[----:B------:R-:W-:Y:S02]  /*2e280*/  IMAD.MOV.U32 R13, RZ, RZ, R3 ;  /* 0x000000ffff0d7224 */ /* 0x000fe400078e0003 */
[----:B------:R-:W-:Y:S02]  /*2e290*/  IMAD.MOV.U32 R12, RZ, RZ, 0x5 ;  /* 0x00000005ff0c7424 */ /* 0x000fe400078e00ff */
[----:B------:R-:W-:-:S07]  /*2e2a0*/  IMAD.MOV.U32 R5, RZ, RZ, R14 ;  /* 0x000000ffff057224 */ /* 0x000fce00078e000e */
[----:B------:R-:W-:Y:S05]  /*2e2b0*/  WARPSYNC.COLLECTIVE R15, `(.L_x_1976) ;  /* 0x000000000f087348 */ /* 0x000fea0003c00000 */
[----:B------:R0:W1:Y:S02]  /*2e2c0*/  SHFL.IDX P6, R14, R13, R12, R11 ;  /* 0x0000000c0d0e7389 */ /* 0x00006400000c000b */
[----:B01----:R-:W-:Y:S01]  /*2e2d0*/  ENDCOLLECTIVE ;  /* 0x000000000000791b */ /* 0x003fe20003800000 */
.L_x_1976:
        /* <DEDUP_REMOVED lines=17> */
.L_x_1977:
[----:B------:R-:W-:Y:S02]  /*2e3f0*/  IMAD.MOV.U32 R13, RZ, RZ, R3 ;  /* 0x000000ffff0d7224 */ /* 0x000fe400078e0003 */
[----:B------:R-:W-:Y:S02]  /*2e400*/  IMAD.MOV.U32 R12, RZ, RZ, 0x6 ;  /* 0x00000006ff0c7424 */ /* 0x000fe400078e00ff */
[----:B------:R-:W-:-:S07]  /*2e410*/  IMAD.MOV.U32 R5, RZ, RZ, R14 ;  /* 0x000000ffff057224 */ /* 0x000fce00078e000e */
[----:B------:R-:W-:Y:S05]  /*2e420*/  WARPSYNC.COLLECTIVE R15, `(.L_x_1978) ;  /* 0x000000000f087348 */ /* 0x000fea0003c00000 */
[----:B------:R0:W1:Y:S02]  /*2e430*/  SHFL.IDX P6, R14, R13, R12, R11 ;  /* 0x0000000c0d0e7389 */ /* 0x00006400000c000b */
[----:B01----:R-:W-:Y:S01]  /*2e440*/  ENDCOLLECTIVE ;  /* 0x000000000000791b */ /* 0x003fe20003800000 */
.L_x_1978:
        /* <DEDUP_REMOVED lines=15> */
.L_x_1979:
        /* <DEDUP_REMOVED lines=8> */
.L_x_1980:
        /* <DEDUP_REMOVED lines=14> */
.L_x_1981:
[----:B------:R-:W-:Y:S01]  /*2e6a0*/  @!PT LDS RZ, [RZ] ;  /* 0x00000000fffff984 */ /* 0x000fe20000000800 */
[----:B------:R-:W-:Y:S01]  /*2e6b0*/  @!PT LDS RZ, [RZ] ;  /* 0x00000000fffff984 */ /* 0x000fe20000000800 */
[----:B------:R-:W-:Y:S01]  /*2e6c0*/  @!PT LDS RZ, [RZ] ;  /* 0x00000000fffff984 */ /* 0x000fe20000000800 */
[----:B------:R0:W-:Y:S01]  /*2e6d0*/  @!P4 LDGSTS.E.BYPASS.LTC128B.128 [R10+0x17400], desc[UR46][R6.64+0x100], !P0 ;  /* 0x17400100060acfae */ /* 0x0001e2000c101d6e */
[----:B------:R-:W-:Y:S01]  /*2e6e0*/  IMAD.MOV.U32 R3, RZ, RZ, R14 ;  /* 0x000000ffff037224 */ /* 0x000fe200078e000e */
[----:B------:R-:W-:Y:S06]  /*2e6f0*/  BRA `(.L_x_1982) ;  /* 0xffffffa400107947 */ /* 0x000fec000383ffff */
.L_x_1831:
[----:B----4-:R4:W0:Y:S02]  /*2e700*/  SYNCS.PHASECHK.TRANS64.TRYWAIT P0, [R19+URZ+0x2a820], R0 ;  /* 0x02a82000130075a7 */ /* 0x010824000800017f */
[----:B0-----:R-:W-:Y:S05]  /*2e710*/  @!P0 NANOSLEEP.SYNCS 0x989680 ;  /* 0x009896800000895d */ /* 0x001fea0003900000 */
[----:B------:R-:W0:Y:S02]  /*2e720*/  @!P0 SYNCS.PHASECHK.TRANS64 P0, [R19+URZ+0x2a820], R0 ;  /* 0x02a82000130085a7 */ /* 0x000e24000800007f */
[----:B0-----:R-:W-:Y:S05]  /*2e730*/  @!P0 BRA `(.L_x_1831) ;  /* 0xfffffffc00f08947 */ /* 0x001fea000383ffff */
[----:B------:R-:W-:Y:S05]  /*2e740*/  BRA `(.L_x_1983) ;  /* 0xffffffa400907947 */ /* 0x000fea000383ffff */
.L_x_1840:
[----:B-1----:R1:W2:Y:S02]  /*2e750*/  SYNCS.PHASECHK.TRANS64.TRYWAIT P0, [R3+URZ+0x2a840], R2 ;  /* 0x02a84002030075a7 */ /* 0x0022a4000800017f */
[----:B--2---:R-:W-:Y:S05]  /*2e760*/  @!P0 NANOSLEEP.SYNCS 0x989680 ;  /* 0x009896800000895d */ /* 0x004fea0003900000 */
[----:B------:R-:W2:Y:S02]  /*2e770*/  @!P0 SYNCS.PHASECHK.TRANS64 P0, [R3+URZ+0x2a840], R2 ;  /* 0x02a84002030085a7 */ /* 0x000ea4000800007f */
[----:B--2---:R-:W-:Y:S05]  /*2e780*/  @!P0 BRA `(.L_x_1840) ;  /* 0xfffffffc00f08947 */ /* 0x004fea000383ffff */
[----:B------:R-:W-:Y:S05]  /*2e790*/  BRA `(.L_x_1984) ;  /* 0xffffffa800847947 */ /* 0x000fea000383ffff */
.L_x_1847:
[----:B0-----:R0:W1:Y:S02]  /*2e7a0*/  SYNCS.PHASECHK.TRANS64.TRYWAIT P0, [R3+URZ+0x60], R2 ;  /* 0x00006002030075a7 */ /* 0x001064000800017f */
[----:B-1----:R-:W-:Y:S05]  /*2e7b0*/  @!P0 NANOSLEEP.SYNCS 0x989680 ;  /* 0x009896800000895d */ /* 0x002fea0003900000 */
[----:B------:R-:W1:Y:S02]  /*2e7c0*/  @!P0 SYNCS.PHASECHK.TRANS64 P0, [R3+URZ+0x60], R2 ;  /* 0x00006002030085a7 */ /* 0x000e64000800007f */
[----:B-1----:R-:W-:Y:S05]  /*2e7d0*/  @!P0 BRA `(.L_x_1847) ;  /* 0xfffffffc00f08947 */ /* 0x002fea000383ffff */
[----:B------:R-:W-:Y:S05]  /*2e7e0*/  BRA `(.L_x_1985) ;  /* 0xffffffac00987947 */ /* 0x000fea000383ffff */
.L_x_1856:
[----:B--2---:R2:W3:Y:S02]  /*2e7f0*/  SYNCS.PHASECHK.TRANS64.TRYWAIT P0, [R3+URZ+0x2a840], R2 ;  /* 0x02a84002030075a7 */ /* 0x0044e4000800017f */
[----:B---3--:R-:W-:Y:S05]  /*2e800*/  @!P0 NANOSLEEP.SYNCS 0x989680 ;  /* 0x009896800000895d */ /* 0x008fea0003900000 */
[----:B------:R-:W3:Y:S02]  /*2e810*/  @!P0 SYNCS.PHASECHK.TRANS64 P0, [R3+URZ+0x2a840], R2 ;  /* 0x02a84002030085a7 */ /* 0x000ee4000800007f */
[----:B---3--:R-:W-:Y:S05]  /*2e820*/  @!P0 BRA `(.L_x_1856) ;  /* 0xfffffffc00f08947 */ /* 0x008fea000383ffff */
[----:B------:R-:W-:Y:S05]  /*2e830*/  BRA `(.L_x_1986) ;  /* 0xffffffb400287947 */ /* 0x000fea000383ffff */
.L_x_1863:
[----:B0-----:R0:W2:Y:S02]  /*2e840*/  SYNCS.PHASECHK.TRANS64.TRYWAIT P0, [R2+URZ+0x60], R3 ;  /* 0x00006003020075a7 */ /* 0x0010a4000800017f */
[----:B--2---:R-:W-:Y:S05]  /*2e850*/  @!P0 NANOSLEEP.SYNCS 0x989680 ;  /* 0x009896800000895d */ /* 0x004fea0003900000 */
[----:B------:R-:W2:Y:S02]  /*2e860*/  @!P0 SYNCS.PHASECHK.TRANS64 P0, [R2+URZ+0x60], R3 ;  /* 0x00006003020085a7 */ /* 0x000ea4000800007f */
[----:B--2---:R-:W-:Y:S05]  /*2e870*/  @!P0 BRA `(.L_x_1863) ;  /* 0xfffffffc00f08947 */ /* 0x004fea000383ffff */
[----:B------:R-:W-:Y:S05]  /*2e880*/  BRA `(.L_x_1987) ;  /* 0xffffffb8003c7947 */ /* 0x000fea000383ffff */
.L_x_1872:
[----:B---3--:R3:W4:Y:S02]  /*2e890*/  SYNCS.PHASECHK.TRANS64.TRYWAIT P0, [R2+URZ+0x2a840], R3 ;  /* 0x02a84003020075a7 */ /* 0x008724000800017f */
[----:B----4-:R-:W-:Y:S05]  /*2e8a0*/  @!P0 NANOSLEEP.SYNCS 0x989680 ;  /* 0x009896800000895d */ /* 0x010fea0003900000 */
[----:B------:R-:W4:Y:S02]  /*2e8b0*/  @!P0 SYNCS.PHASECHK.TRANS64 P0, [R2+URZ+0x2a840], R3 ;  /* 0x02a84003020085a7 */ /* 0x000f24000800007f */
[----:B----4-:R-:W-:Y:S05]  /*2e8c0*/  @!P0 BRA `(.L_x_1872) ;  /* 0xfffffffc00f08947 */ /* 0x010fea000383ffff */
[----:B------:R-:W-:Y:S05]  /*2e8d0*/  BRA `(.L_x_1988) ;  /* 0xffffffbc00a07947 */ /* 0x000fea000383ffff */
.L_x_1879:
[----:B0-----:R0:W2:Y:S02]  /*2e8e0*/  SYNCS.PHASECHK.TRANS64.TRYWAIT P0, [R2+URZ+0x60], R5 ;  /* 0x00006005020075a7 */ /* 0x0010a4000800017f */
[----:B--2---:R-:W-:Y:S05]  /*2e8f0*/  @!P0 NANOSLEEP.SYNCS 0x989680 ;  /* 0x009896800000895d */ /* 0x004fea0003900000 */
[----:B------:R-:W2:Y:S02]  /*2e900*/  @!P0 SYNCS.PHASECHK.TRANS64 P0, [R2+URZ+0x60], R5 ;  /* 0x00006005020085a7 */ /* 0x000ea4000800007f */
[----:B--2---:R-:W-:Y:S05]  /*2e910*/  @!P0 BRA `(.L_x_1879) ;  /* 0xfffffffc00f08947 */ /* 0x004fea000383ffff */
[----:B------:R-:W-:Y:S05]  /*2e920*/  BRA `(.L_x_1989) ;  /* 0xffffffc000b47947 */ /* 0x000fea000383ffff */
.L_x_1890:
[----:B---3--:R3:W4:Y:S02]  /*2e930*/  SYNCS.PHASECHK.TRANS64.TRYWAIT P0, [R0+URZ+0x2a860], R2 ;  /* 0x02a86002000075a7 */ /* 0x008724000800017f */
[----:B----4-:R-:W-:Y:S05]  /*2e940*/  @!P0 NANOSLEEP.SYNCS 0x989680 ;  /* 0x009896800000895d */ /* 0x010fea0003900000 */
[----:B------:R-:W4:Y:S02]  /*2e950*/  @!P0 SYNCS.PHASECHK.TRANS64 P0, [R0+URZ+0x2a860], R2 ;  /* 0x02a86002000085a7 */ /* 0x000f24000800007f */
[----:B----4-:R-:W-:Y:S05]  /*2e960*/  @!P0 BRA `(.L_x_1890) ;  /* 0xfffffffc00f08947 */ /* 0x010fea000383ffff */
[----:B------:R-:W-:Y:S05]  /*2e970*/  BRA `(.L_x_1990) ;  /* 0xffffffc800007947 */ /* 0x000fea000383ffff */
.L_x_1897:
[----:B--23--:R-:W2:Y:S01]  /*2e980*/  LDL R0, [R1] ;  /* 0x0000000001007983 */ /* 0x00cea20000100800 */
[----:B------:R-:W-:Y:S01]  /*2e990*/  BSSY B0, `(.L_x_1991) ;  /* 0x0000008000007945 */ /* 0x000fe20003800000 */
[----:B0-----:R-:W-:Y:S02]  /*2e9a0*/  IMAD.MOV.U32 R12, RZ, RZ, RZ ;  /* 0x000000ffff0c7224 */ /* 0x001fe400078e00ff */
[----:B------:R-:W-:Y:S02]  /*2e9b0*/  IMAD.MOV.U32 R11, RZ, RZ, 0x1f ;  /* 0x0000001fff0b7424 */ /* 0x000fe400078e00ff */
[----:B------:R-:W-:Y:S02]  /*2e9c0*/  IMAD.MOV.U32 R15, RZ, RZ, -0x1 ;  /* 0xffffffffff0f7424 */ /* 0x000fe400078e00ff */
[----:B--2---:R-:W-:-:S07]  /*2e9d0*/  IMAD.MOV.U32 R13, RZ, RZ, R0 ;  /* 0x000000ffff0d7224 */ /* 0x004fce00078e0000 */
[----:B-1----:R-:W-:Y:S05]  /*2e9e0*/  WARPSYNC.COLLECTIVE R15, `(.L_x_1992) ;  /* 0x000000000f087348 */ /* 0x002fea0003c00000 */
[----:B------:R0:W2:Y:S02]  /*2e9f0*/  SHFL.IDX P6, R14, R13, R12, R11 ;  /* 0x0000000c0d0e7389 */ /* 0x0000a400000c000b */
[----:B012---:R-:W-:Y:S01]  /*2ea00*/  ENDCOLLECTIVE ;  /* 0x000000000000791b */ /* 0x007fe20003800000 */
.L_x_1992:
[----:B------:R-:W-:Y:S05]  /*2ea10*/  BSYNC B0 ;  /* 0x0000000000007941 */ /* 0x000fea0003800000 */
.L_x_1991:
        /* <DEDUP_REMOVED lines=9> */
.L_x_1993:
        /* <DEDUP_REMOVED lines=26> */
.L_x_1994:
        /* <DEDUP_REMOVED lines=8> */
.L_x_1995:
        /* <DEDUP_REMOVED lines=8> */
.L_x_1996:
        /* <DEDUP_REMOVED lines=8> */
.L_x_1997:
        /* <DEDUP_REMOVED lines=8> */
.L_x_1998:
        /* <DEDUP_REMOVED lines=9> */
.L_x_1999:
[----:B------:R-:W-:Y:S01]  /*2eee0*/  IMAD.MOV.U32 R9, RZ, RZ, R14 ;  /* 0x000000ffff097224 */ /* 0x000fe200078e000e */
[----:B------:R-:W-:Y:S06]  /*2eef0*/  BRA `(.L_x_2000) ;  /* 0xffffffc8007c7947 */ /* 0x000fec000383ffff */
.L_x_1900:
[----:B------:R-:W-:Y:S01]  /*2ef00*/  BSSY B0, `(.L_x_2001) ;  /* 0x0000008000007945 */ /* 0x000fe20003800000 */
[----:B------:R-:W-:Y:S02]  /*2ef10*/  IMAD.MOV.U32 R13, RZ, RZ, R2 ;  /* 0x000000ffff0d7224 */ /* 0x000fe400078e0002 */
[----:B------:R-:W-:Y:S02]  /*2ef20*/  IMAD.MOV.U32 R12, RZ, RZ, 0x1 ;  /* 0x00000001ff0c7424 */ /* 0x000fe400078e00ff */
[----:B------:R-:W-:Y:S02]  /*2ef30*/  IMAD.MOV.U32 R11, RZ, RZ, RZ ;  /* 0x000000ffff0b7224 */ /* 0x000fe400078e00ff */
[----:B------:R-:W-:-:S07]  /*2ef40*/  IMAD.MOV.U32 R15, RZ, RZ, -0x1 ;  /* 0xffffffffff0f7424 */ /* 0x000fce00078e00ff */
[----:B01----:R-:W-:Y:S05]  /*2ef50*/  WARPSYNC.COLLECTIVE R15, `(.L_x_2002) ;  /* 0x000000000f087348 */ /* 0x003fea0003c00000 */
[----:B------:R2:W3:Y:S02]  /*2ef60*/  SHFL.UP P6, R14, R13, R12, R11 ;  /* 0x0400000c0d0e7389 */ /* 0x0004e400000c000b */
[----:B0123--:R-:W-:Y:S01]  /*2ef70*/  ENDCOLLECTIVE ;  /* 0x000000000000791b */ /* 0x00ffe20003800000 */
.L_x_2002:
[----:B------:R-:W-:Y:S05]  /*2ef80*/  BSYNC B0 ;  /* 0x0000000000007941 */ /* 0x000fea0003800000 */
.L_x_2001:
        /* <DEDUP_REMOVED lines=10> */
.L_x_2003:
        /* <DEDUP_REMOVED lines=8> */
.L_x_2004:
        /* <DEDUP_REMOVED lines=8> */
.L_x_2005:
        /* <DEDUP_REMOVED lines=8> */
.L_x_2006:
        /* <DEDUP_REMOVED lines=9> */
.L_x_2007:
[----:B------:R-:W-:Y:S01]  /*2f240*/  IMAD.MOV.U32 R9, RZ, RZ, R14 ;  /* 0x000000ffff097224 */ /* 0x000fe200078e000e */
[----:B------:R-:W-:Y:S06]  /*2f250*/  BRA `(.L_x_2008) ;  /* 0xffffffc800507947 */ /* 0x000fec000383ffff */
.L_x_1902:
[----:B------:R-:W-:Y:S01]  /*2f260*/  BSSY B0, `(.L_x_2009) ;  /* 0x0000006000007945 */ /* 0x000fe20003800000 */
[----:B------:R-:W-:Y:S01]  /*2f270*/  PLOP3.LUT P6, PT, P6, PT, PT, 0x8, 0x0 ;  /* 0x000000000000781c */ /* 0x000fe200037ce170 */
[----:B------:R-:W-:-:S12]  /*2f280*/  IMAD.MOV.U32 R15, RZ, RZ, -0x1 ;  /* 0xffffffffff0f7424 */ /* 0x000fd800078e00ff */
[----:B01----:R-:W-:Y:S05]  /*2f290*/  WARPSYNC.COLLECTIVE R15, `(.L_x_2010) ;  /* 0x000000000f087348 */ /* 0x003fea0003c00000 */
[----:B------:R-:W-:Y:S01]  /*2f2a0*/  VOTE.ANY R14, PT, P6 ;  /* 0x00000000000e7806 */ /* 0x000fe200030e0100 */
[----:B01----:R-:W-:Y:S06]  /*2f2b0*/  ENDCOLLECTIVE ;  /* 0x000000000000791b */ /* 0x003fec0003800000 */
.L_x_2010:
[----:B------:R-:W-:Y:S05]  /*2f2c0*/  BSYNC B0 ;  /* 0x0000000000007941 */ /* 0x000fea0003800000 */
.L_x_2009:
        /* <DEDUP_REMOVED lines=10> */
.L_x_2011:
[----:B------:R-:W-:Y:S02]  /*2f370*/  IMAD.MOV.U32 R13, RZ, RZ, R6 ;  /* 0x000000ffff0d7224 */ /* 0x000fe400078e0006 */
[----:B------:R-:W-:-:S07]  /*2f380*/  IMAD.MOV.U32 R4, RZ, RZ, R14 ;  /* 0x000000ffff047224 */ /* 0x000fce00078e000e */
[----:B------:R-:W-:Y:S05]  /*2f390*/  WARPSYNC.COLLECTIVE R15, `(.L_x_2012) ;  /* 0x000000000f087348 */ /* 0x000fea0003c00000 */
[----:B------:R0:W1:Y:S02]  /*2f3a0*/  SHFL.IDX P6, R14, R13, R12, R11 ;  /* 0x0000000c0d0e7389 */ /* 0x00006400000c000b */
[----:B01----:R-:W-:Y:S01]  /*2f3b0*/  ENDCOLLECTIVE ;  /* 0x000000000000791b */ /* 0x003fe20003800000 */
.L_x_2012:
[----:B------:R-:W-:Y:S02]  /*2f3c0*/  IMAD.MOV.U32 R6, RZ, RZ, R14 ;  /* 0x000000ffff067224 */ /* 0x000fe400078e000e */
[----:B------:R-:W-:-:S05]  /*2f3d0*/  IMAD.IADD R10, R3, 0x1, R10 ;  /* 0x00000001030a7824 */ /* 0x000fca00078e020a */
[----:B------:R0:W-:Y:S01]  /*2f3e0*/  STL [R1+0xc], R10 ;  /* 0x00000c0a01007387 */ /* 0x0001e20000100800 */
[----:B------:R-:W-:Y:S05]  /*2f3f0*/  BRA `(.L_x_2013) ;  /* 0xffffffc800307947 */ /* 0x000fea000383ffff */
.L_x_1904:
[----:B------:R-:W-:Y:S01]  /*2f400*/  BSSY B0, `(.L_x_2014) ;  /* 0x0000008000007945 */ /* 0x000fe20003800000 */
[----:B------:R-:W-:Y:S02]  /*2f410*/  IMAD.MOV.U32 R13, RZ, RZ, R7 ;  /* 0x000000ffff0d7224 */ /* 0x000fe400078e0007 */
[----:B------:R-:W-:Y:S02]  /*2f420*/  IMAD.MOV.U32 R12, RZ, RZ, R3 ;  /* 0x000000ffff0c7224 */ /* 0x000fe400078e0003 */
[----:B------:R-:W-:Y:S02]  /*2f430*/  IMAD.MOV.U32 R11, RZ, RZ, 0x1f ;  /* 0x0000001fff0b7424 */ /* 0x000fe400078e00ff */
[----:B------:R-:W-:-:S07]  /*2f440*/  IMAD.MOV.U32 R15, RZ, RZ, -0x1 ;  /* 0xffffffffff0f7424 */ /* 0x000fce00078e00ff */
[----:B01----:R-:W-:Y:S05]  /*2f450*/  WARPSYNC.COLLECTIVE R15, `(.L_x_2015) ;  /* 0x000000000f087348 */ /* 0x003fea0003c00000 */
[----:B------:R2:W3:Y:S02]  /*2f460*/  SHFL.IDX P6, R14, R13, R12, R11 ;  /* 0x0000000c0d0e7389 */ /* 0x0004e400000c000b */
[----:B0123--:R-:W-:Y:S01]  /*2f470*/  ENDCOLLECTIVE ;  /* 0x000000000000791b */ /* 0x00ffe20003800000 */
.L_x_2015:
[----:B------:R-:W-:Y:S05]  /*2f480*/  BSYNC B0 ;  /* 0x0000000000007941 */ /* 0x000fea0003800000 */
.L_x_2014:
[----:B------:R-:W-:Y:S01]  /*2f490*/  IMAD.MOV.U32 R3, RZ, RZ, R14 ;  /* 0x000000ffff037224 */ /* 0x000fe200078e000e */
[----:B------:R-:W-:Y:S06]  /*2f4a0*/  BRA `(.L_x_2016) ;  /* 0xffffffc8001c7947 */ /* 0x000fec000383ffff */
.L_x_1910:
[----:B0-----:R0:W1:Y:S02]  /*2f4b0*/  SYNCS.PHASECHK.TRANS64.TRYWAIT P0, [R0+URZ+0x2a820], R3 ;  /* 0x02a82003000075a7 */ /* 0x001064000800017f */
[----:B-1----:R-:W-:Y:S05]  /*2f4c0*/  @!P0 NANOSLEEP.SYNCS 0x989680 ;  /* 0x009896800000895d */ /* 0x002fea0003900000 */
[----:B------:R-:W1:Y:S02]  /*2f4d0*/  @!P0 SYNCS.PHASECHK.TRANS64 P0, [R0+URZ+0x2a820], R3 ;  /* 0x02a82003000085a7 */ /* 0x000e64000800007f */
[----:B-1----:R-:W-:Y:S05]  /*2f4e0*/  @!P0 BRA `(.L_x_1910) ;  /* 0xfffffffc00f08947 */ /* 0x002fea000383ffff */
[----:B------:R-:W-:Y:S05]  /*2f4f0*/  BRA `(.L_x_2017) ;  /* 0xffffffd000bc7947 */ /* 0x000fea000383ffff */
.L_x_1911:
        /* <DEDUP_REMOVED lines=11> */
.L_x_2019:
[----:B------:R-:W-:Y:S05]  /*2f5b0*/  BSYNC B0 ;  /* 0x0000000000007941 */ /* 0x000fea0003800000 */
.L_x_2018:
[----:B------:R-:W-:Y:S05]  /*2f5c0*/  BRA `(.L_x_2020) ;  /* 0xffffffd000a47947 */ /* 0x000fea000383ffff */
.L_x_1912:
[----:B------:R-:W-:Y:S01]  /*2f5d0*/  BSSY B0, `(.L_x_2021) ;  /* 0x0000006000007945 */ /* 0x000fe20003800000 */
[----:B------:R-:W-:-:S07]  /*2f5e0*/  IMAD.MOV.U32 R15, RZ, RZ, -0x1 ;  /* 0xffffffffff0f7424 */ /* 0x000fce00078e00ff */
[----:B01----:R-:W-:Y:S05]  /*2f5f0*/  WARPSYNC.COLLECTIVE R15, `(.L_x_2022) ;  /* 0x000000000f0c7348 */ /* 0x003fea0003c00000 */
[----:B------:R-:W-:Y:S02]  /*2f600*/  ELECT P6, UR62, PT ;  /* 0x00000000003e782f */ /* 0x000fe400038c0000 */
[----:B------:R-:W-:Y:S01]  /*2f610*/  MOV R14, UR62 ;  /* 0x0000003e000e7c02 */ /* 0x000fe20008000f00 */
[----:B01----:R-:W-:Y:S10]  /*2f620*/  ENDCOLLECTIVE ;  /* 0x000000000000791b */ /* 0x003ff40003800000 */
.L_x_2022:
[----:B------:R-:W-:Y:S05]  /*2f630*/  BSYNC B0 ;  /* 0x0000000000007941 */ /* 0x000fea0003800000 */
.L_x_2021:
[----:B------:R-:W-:Y:S05]  /*2f640*/  BRA `(.L_x_2023) ;  /* 0xffffffd000987947 */ /* 0x000fea000383ffff */
.L_x_1914:
[----:B0-----:R0:W1:Y:S02]  /*2f650*/  SYNCS.PHASECHK.TRANS64.TRYWAIT P0, [R6+URZ], R5 ;  /* 0x00000005060075a7 */ /* 0x001064000800017f */
[----:B-1----:R-:W-:Y:S05]  /*2f660*/  @!P0 NANOSLEEP.SYNCS 0x989680 ;  /* 0x009896800000895d */ /* 0x002fea0003900000 */
[----:B------:R-:W1:Y:S02]  /*2f670*/  @!P0 SYNCS.PHASECHK.TRANS64 P0, [R6+URZ], R5 ;  /* 0x00000005060085a7 */ /* 0x000e64000800007f */
[----:B-1----:R-:W-:Y:S05]  /*2f680*/  @!P0 BRA `(.L_x_1914) ;  /* 0xfffffffc00f08947 */ /* 0x002fea000383ffff */
[----:B------:R-:W-:Y:S05]  /*2f690*/  BRA `(.L_x_2024) ;  /* 0xffffffd000dc7947 */ /* 0x000fea000383ffff */
.L_x_1915:
[----:B-1----:R1:W2:Y:S02]  /*2f6a0*/  SYNCS.PHASECHK.TRANS64.TRYWAIT P0, [R7+URZ], R2 ;  /* 0x00000002070075a7 */ /* 0x0022a4000800017f */
[----:B--2---:R-:W-:Y:S05]  /*2f6b0*/  @!P0 NANOSLEEP.SYNCS 0x989680 ;  /* 0x009896800000895d */ /* 0x004fea0003900000 */
[----:B------:R-:W2:Y:S02]  /*2f6c0*/  @!P0 SYNCS.PHASECHK.TRANS64 P0, [R7+URZ], R2 ;  /* 0x00000002070085a7 */ /* 0x000ea4000800007f */
[----:B--2---:R-:W-:Y:S05]  /*2f6d0*/  @!P0 BRA `(.L_x_1915) ;  /* 0xfffffffc00f08947 */ /* 0x004fea000383ffff */
[----:B------:R-:W-:Y:S05]  /*2f6e0*/  BRA `(.L_x_2025) ;  /* 0xffffffd000d07947 */ /* 0x000fea000383ffff */
.L_x_1917:
[----:B--2---:R2:W3:Y:S02]  /*2f6f0*/  SYNCS.PHASECHK.TRANS64.TRYWAIT P0, [R4+URZ], R5 ;  /* 0x00000005040075a7 */ /* 0x0044e4000800017f */
[----:B---3--:R-:W-:Y:S05]  /*2f700*/  @!P0 NANOSLEEP.SYNCS 0x989680 ;  /* 0x009896800000895d */ /* 0x008fea0003900000 */
[----:B------:R-:W3:Y:S02]  /*2f710*/  @!P0 SYNCS.PHASECHK.TRANS64 P0, [R4+URZ], R5 ;  /* 0x00000005040085a7 */ /* 0x000ee4000800007f */
[----:B---3--:R-:W-:Y:S05]  /*2f720*/  @!P0 BRA `(.L_x_1917) ;  /* 0xfffffffc00f08947 */ /* 0x008fea000383ffff */
[----:B------:R-:W-:Y:S05]  /*2f730*/  BRA `(.L_x_2026) ;  /* 0xffffffd000d87947 */ /* 0x000fea000383ffff */
.L_x_2027:
        /* <DEDUP_REMOVED lines=12> */
.L_x_2985:


//--------------------- .text._ZN7cutlass13device_kernelIN5flash11enable_sm90INS1_16FlashAttnFwdSm90INS1_25CollectiveMainloopFwdSm90ILi2EN4cute5tupleIJNS5_1CILi1EEES8_S8_EEENS6_IJNS7_ILi128EEESA_NS7_ILi192EEEEEELi128ENS_10bfloat16_tEfNS_4arch4Sm90ELb1ELb0ELb1ELb0ELb0ELb0ELb0ELb1ELb1ELb1ELb1ELb0EEENS1_21CollectiveEpilogueFwdINS6_IJSA_SA_SA_EEES9_SD_SF_Li256ELb0ELb1ELb1ELb0EEENS1_19SingleTileSchedulerILb0ELb1ELb1ELi128EEEEEEEEEvNT_6ParamsE --------------------------
	.section	.text._ZN7cutlass13device_kernelIN5flash11enable_sm90INS1_16FlashAttnFwdSm90INS1_25CollectiveMainloopFwdSm90ILi2EN4cute5tupleIJNS5_1CILi1EEES8_S8_EEENS6_IJNS7_ILi128EEESA_NS7_ILi192EEEEEELi128ENS_10bfloat16_tEfNS_4arch4Sm90ELb1ELb0ELb1ELb0ELb0ELb0ELb0ELb1ELb1ELb1ELb1ELb0EEENS1_21CollectiveEpilogueFwdINS6_IJSA_SA_SA_EEES9_SD_SF_Li256ELb0ELb1ELb1ELb0EEENS1_19SingleTileSchedulerILb0ELb1ELb1ELi128EEEEEEEEEvNT_6ParamsE,"ax",@progbits
	.align	128
.text._ZN7cutlass13device_kernelIN5flash11enable_sm90INS1_16FlashAttnFwdSm90INS1_25CollectiveMainloopFwdSm90ILi2EN4cute5tupleIJNS5_1CILi1EEES8_S8_EEENS6_IJNS7_ILi128EEESA_NS7_ILi192EEEEEELi128ENS_10bfloat16_tEfNS_4arch4Sm90ELb1ELb0ELb1ELb0ELb0ELb0ELb0ELb1ELb1ELb1ELb1ELb0EEENS1_21CollectiveEpilogueFwdINS6_IJSA_SA_SA_EEES9_SD_SF_Li256ELb0ELb1ELb1ELb0EEENS1_19SingleTileSchedulerILb0ELb1ELb1ELi128EEEEEEEEEvNT_6ParamsE:
        .type           _ZN7cutlass13device_kernelIN5flash11enable_sm90INS1_16FlashAttnFwdSm90INS1_25CollectiveMainloopFwdSm90ILi2EN4cute5tupleIJNS5_1CILi1EEES8_S8_EEENS6_IJNS7_ILi128EEESA_NS7_ILi192EEEEEELi128ENS_10bfloat16_tEfNS_4arch4Sm90ELb1ELb0ELb1ELb0ELb0ELb0ELb0ELb1ELb1ELb1ELb1ELb0EEENS1_21CollectiveEpilogueFwdINS6_IJSA_SA_SA_EEES9_SD_SF_Li256ELb0ELb1ELb1ELb0EEENS1_19SingleTileSchedulerILb0ELb1ELb1ELi128EEEEEEEEEvNT_6ParamsE,@function
        .size           _ZN7cutlass13device_kernelIN5flash11enable_sm90INS1_16FlashAttnFwdSm90INS1_25CollectiveMainloopFwdSm90ILi2EN4cute5tupleIJNS5_1CILi1EEES8_S8_EEENS6_IJNS7_ILi128EEESA_NS7_ILi192EEEEEELi128ENS_10bfloat16_tEfNS_4arch4Sm90ELb1ELb0ELb1ELb0ELb0ELb0ELb0ELb1ELb1ELb1ELb1ELb0EEENS1_21CollectiveEpilogueFwdINS6_IJSA_SA_SA_EEES9_SD_SF_Li256ELb0ELb1ELb1ELb0EEENS1_19SingleTileSchedulerILb0ELb1ELb1ELi128EEEEEEEEEvNT_6ParamsE,(.L_x_2986 - _ZN7cutlass13device_kernelIN5flash11enable_sm90INS1_16FlashAttnFwdSm90INS1_25CollectiveMainloopFwdSm90ILi2EN4cute5tupleIJNS5_1CILi1EEES8_S8_EEENS6_IJNS7_ILi128EEESA_NS7_ILi192EEEEEELi128ENS_10bfloat16_tEfNS_4arch4Sm90ELb1ELb0ELb1ELb0ELb0ELb0ELb0ELb1ELb1ELb1ELb1ELb0EEENS1_21CollectiveEpilogueFwdINS6_IJSA_SA_SA_EEES9_SD_SF_Li256ELb0ELb1ELb1ELb0EEENS1_19SingleTileSchedulerILb0ELb1ELb1ELi128EEEEEEEEEvNT_6ParamsE)
        .other          _ZN7cutlass13device_kernelIN5flash11enable_sm90INS1_16FlashAttnFwdSm90INS1_25CollectiveMainloopFwdSm90ILi2EN4cute5tupleIJNS5_1CILi1EEES8_S8_EEENS6_IJNS7_ILi128EEESA_NS7_ILi192EEEEEELi128ENS_10bfloat16_tEfNS_4arch4Sm90ELb1ELb0ELb1ELb0ELb0ELb0ELb0ELb1ELb1ELb1ELb1ELb0EEENS1_21CollectiveEpilogueFwdINS6_IJSA_SA_SA_EEES9_SD_SF_Li256ELb0ELb1ELb1ELb0EEENS1_19SingleTileSchedulerILb0ELb1ELb1ELi128EEEEEEEEEvNT_6ParamsE,@"STO_CUDA_ENTRY STV_DEFAULT"
_ZN7cutlass13device_kernelIN5flash11enable_sm90INS1_16FlashAttnFwdSm90INS1_25CollectiveMainloopFwdSm90ILi2EN4cute5tupleIJNS5_1CILi1EEES8_S8_EEENS6_IJNS7_ILi128EEESA_NS7_ILi192EEEEEELi128ENS_10bfloat16_tEfNS_4arch4Sm90ELb1ELb0ELb1ELb0ELb0ELb0ELb0ELb1ELb1ELb1ELb1ELb0EEENS1_21CollectiveEpilogueFwdINS6_IJSA_SA_SA_EEES9_SD_SF_Li256ELb0ELb1ELb1ELb0EEENS1_19SingleTileSchedulerILb0ELb1ELb1ELi128EEEEEEEEEvNT_6ParamsE:
        /* <DEDUP_REMOVED lines=17> */
.L_x_2029:
[----:B------:R-:W-:Y:S05]  /*0110*/  BSYNC B0 ;  /* 0x0000000000007941 */ /* 0x000fea0003800000 */
.L_x_2028:
        /* <DEDUP_REMOVED lines=40> */
.L_x_2030:
        /* <DEDUP_REMOVED lines=22> */
.L_x_2031:
        /* <DEDUP_REMOVED lines=18> */
.L_x_2032:
        /* <DEDUP_REMOVED lines=22> */
.L_x_2033:
        /* <DEDUP_REMOVED lines=22> */
.L_x_2034:
        /* <DEDUP_REMOVED lines=9> */
.L_x_2037:
        /* <DEDUP_REMOVED lines=18> */
[----:B------:R-:W0:Y:S01]  /*0a90*/  LDC R0, c[0x0][0x448] ;  /* 0x00011200ff007b82 */ /* 0x000e220000000800 */
[----:B------:R-:W1:Y:S01]  /*0aa0*/  S2R R23, SR_CTAID.X ;  /* 0x0000000000177919 */ /* 0x000e620000002500 */
[----:B------:R-:W-:Y:S01]  /*0ab0*/  SHF.R.U32.HI R4, RZ, 0x10, R17 ;  /* 0x00000010ff047819 */ /* 0x000fe20000011611 */
[----:B------:R-:W-:Y:S01]  /*0ac0*/  IMAD.MOV.U32 R22, RZ, RZ, RZ ;  /* 0x000000ffff167224 */ /* 0x000fe200078e00ff */
[----:B------:R-:W-:-:S04]  /*0ad0*/  LOP3.LUT R17, R17, 0xffff, RZ, 0xc0, !PT ;  /* 0x0000ffff11117812 */ /* 0x000fc800078ec0ff */
[----:B------:R-:W2:Y:S08]  /*0ae0*/  LDC.64 R10, c[0x0][0x418] ;  /* 0x00010600ff0a7b82 */ /* 0x000eb00000000a00 */
[----:B------:R-:W3:Y:S01]  /*0af0*/  LDC R3, c[0x0][0x288] ;  /* 0x0000a200ff037b82 */ /* 0x000ee20000000800 */
[----:B0-----:R-:W-:-:S07]  /*0b00*/  ISETP.NE.AND P1, PT, R0, 0x1, PT ;  /* 0x000000010000780c */ /* 0x001fce0003f25270 */
[----:B------:R-:W0:Y:S01]  /*0b10*/  LDC R16, c[0x0][0x424] ;  /* 0x00010900ff107b82 */ /* 0x000e220000000800 */
[----:B--2---:R-:W-:-:S07]  /*0b20*/  ISETP.NE.U32.AND P0, PT, R10, RZ, PT ;  /* 0x000000ff0a00720c */ /* 0x004fce0003f05070 */
[----:B------:R-:W2:Y:S01]  /*0b30*/  LDC R9, c[0x0][0x2f0] ;  /* 0x0000bc00ff097b82 */ /* 0x000ea20000000800 */
[----:B-1----:R-:W-:Y:S01]  /*0b40*/  IMAD.SHL.U32 R23, R23, 0x80, RZ ;  /* 0x0000008017177824 */ /* 0x002fe200078e00ff */
[----:B------:R-:W-:-:S03]  /*0b50*/  ISETP.NE.AND.EX P0, PT, R11, RZ, PT, P0 ;  /* 0x000000ff0b00720c */ /* 0x000fc60003f05300 */
[----:B------:R-:W-:Y:S01]  /*0b60*/  @P1 VIADD R0, R23, 0x7f ;  /* 0x0000007f17001836 */ /* 0x000fe20000000000 */
[----:B---3--:R-:W-:Y:S02]  /*0b70*/  IADD3 R3, -R3, 0x80, RZ ;  /* 0x0000008003037810 */ /* 0x008fe40007ffe1ff */
[----:B------:R-:W1:Y:S08]  /*0b80*/  @P1 LDC R5, c[0x0][0x44c] ;  /* 0x00011300ff051b82 */ /* 0x000e700000000800 */
[----:B------:R-:W3:Y:S01]  /*0b90*/  @P1 LDC R7, c[0x0][0x450] ;  /* 0x00011400ff071b82 */ /* 0x000ee20000000800 */
[----:B0-----:R-:W-:-:S02]  /*0ba0*/  SEL R16, R16, 0x1, P0 ;  /* 0x0000000110107807 */ /* 0x001fc40000000000 */
[----:B------:R-:W-:-:S03]  /*0bb0*/  ISETP.NE.AND P0, PT, R4, RZ, PT ;  /* 0x000000ff0400720c */ /* 0x000fc60003f05270 */
[----:B--2---:R-:W-:Y:S02]  /*0bc0*/  IMAD R3, R16, R9, R3 ;  /* 0x0000000910037224 */ /* 0x004fe400078e0203 */
[----:B-1----:R-:W-:-:S08]  /*0bd0*/  @P1 IMAD.HI.U32 R2, R0, R5, RZ ;  /* 0x0000000500021227 */ /* 0x002fd000078e00ff */
[----:B------:R-:W0:Y:S01]  /*0be0*/  @!P0 LDC R4, c[0x0][0x9f0] ;  /* 0x00027c00ff048b82 */ /* 0x000e220000000800 */
[----:B------:R-:W-:Y:S01]  /*0bf0*/  VIADD R0, R23, 0x7f ;  /* 0x0000007f17007836 */ /* 0x000fe20000000000 */
[----:B---3--:R-:W-:Y:S01]  /*0c00*/  @P1 SHF.R.U32.HI R0, RZ, R7, R2 ;  /* 0x00000007ff001219 */ /* 0x008fe20000011602 */
[----:B------:R-:W-:-:S03]  /*0c10*/  IMAD R2, R16, R9, 0x7f ;  /* 0x0000007f10027424 */ /* 0x000fc600078e0209 */
[----:B------:R-:W-:Y:S02]  /*0c20*/  IADD3 R0, R3, R0, RZ ;  /* 0x0000000003007210 */ /* 0x000fe40007ffe0ff */
[----:B------:R-:W-:Y:S02]  /*0c30*/  SHF.R.S32.HI R3, RZ, 0x1f, R2 ;  /* 0x0000001fff037819 */ /* 0x000fe40000011402 */
[----:B------:R-:W-:Y:S02]  /*0c40*/  SHF.R.S32.HI R5, RZ, 0x1f, R0 ;  /* 0x0000001fff057819 */ /* 0x000fe40000011400 */
[----:B------:R-:W-:Y:S02]  /*0c50*/  LEA.HI R3, R3, R2, RZ, 0x7 ;  /* 0x0000000203037211 */ /* 0x000fe400078f38ff */
[----:B------:R-:W-:Y:S02]  /*0c60*/  LEA.HI R5, R5, R0, RZ, 0x7 ;  /* 0x0000000005057211 */ /* 0x000fe400078f38ff */
[----:B------:R-:W-:-:S02]  /*0c70*/  SHF.R.S32.HI R3, RZ, 0x7, R3 ;  /* 0x00000007ff037819 */ /* 0x000fc40000011403 */
[----:B------:R-:W-:-:S04]  /*0c80*/  SHF.R.S32.HI R0, RZ, 0x7, R5 ;  /* 0x00000007ff007819 */ /* 0x000fc80000011405 */
[----:B------:R-:W-:-:S04]  /*0c90*/  VIMNMX R11, R3, R0, PT ;  /* 0x00000000030b7248 */ /* 0x000fc80003fe0100 */
[----:B------:R-:W-:-:S13]  /*0ca0*/  ISETP.GE.AND P1, PT, R11, 0x1, PT ;  /* 0x000000010b00780c */ /* 0x000fda0003f26270 */
[----:B------:R-:W-:Y:S05]  /*0cb0*/  @!P1 BRA `(.L_x_2039) ;  /* 0x00000000006c9947 */ /* 0x000fea0003800000 */
[-C--:B0-----:R-:W-:Y:S02]  /*0cc0*/  IABS R7, R4.reuse ;  /* 0x0000000400077213 */ /* 0x081fe40000000000 */
[----:B------:R-:W-:Y:S02]  /*0cd0*/  IADD3 R5, R4, -0x1, R11 ;  /* 0xffffffff04057810 */ /* 0x000fe40007ffe00b */
[----:B------:R-:W0:Y:S01]  /*0ce0*/  I2F.RP R0, R7 ;  /* 0x0000000700007306 */ /* 0x000e220000209400 */
[----:B------:R-:W-:-:S04]  /*0cf0*/  IABS R8, R4 ;  /* 0x0000000400087213 */ /* 0x000fc80000000000 */
[----:B------:R-:W-:-:S03]  /*0d00*/  IADD3 R8, RZ, -R8, RZ ;  /* 0x80000008ff087210 */ /* 0x000fc60007ffe0ff */
[----:B0-----:R-:W0:Y:S02]  /*0d10*/  MUFU.RCP R0, R0 ;  /* 0x0000000000007308 */ /* 0x001e240000001000 */
[----:B0-----:R-:W-:Y:S01]  /*0d20*/  VIADD R2, R0, 0xffffffe ;  /* 0x0ffffffe00027836 */ /* 0x001fe20000000000 */
[----:B------:R-:W-:Y:S02]  /*0d30*/  IABS R0, R5 ;  /* 0x0000000500007213 */ /* 0x000fe40000000000 */
[----:B------:R-:W-:-:S03]  /*0d40*/  LOP3.LUT R5, R5, R4, RZ, 0x3c, !PT ;  /* 0x0000000405057212 */ /* 0x000fc600078e3cff */
[----:B------:R0:W1:Y:S01]  /*0d50*/  F2I.FTZ.U32.TRUNC.NTZ R3, R2 ;  /* 0x0000000200037305 */ /* 0x000062000021f000 */
[----:B------:R-:W-:Y:S01]  /*0d60*/  ISETP.GE.AND P2, PT, R5, RZ, PT ;  /* 0x000000ff0500720c */ /* 0x000fe20003f46270 */
[----:B0-----:R-:W-:Y:S02]  /*0d70*/  IMAD.MOV.U32 R2, RZ, RZ, RZ ;  /* 0x000000ffff027224 */ /* 0x001fe400078e00ff */
[----:B-1----:R-:W-:-:S04]  /*0d80*/  IMAD.MOV R6, RZ, RZ, -R3 ;  /* 0x000000ffff067224 */ /* 0x002fc800078e0a03 */
[----:B------:R-:W-:-:S04]  /*0d90*/  IMAD R9, R6, R7, RZ ;  /* 0x0000000706097224 */ /* 0x000fc800078e02ff */
[----:B------:R-:W-:-:S04]  /*0da0*/  IMAD.HI.U32 R3, R3, R9, R2 ;  /* 0x0000000903037227 */ /* 0x000fc800078e0002 */
[----:B------:R-:W-:Y:S02]  /*0db0*/  IMAD.MOV.U32 R2, RZ, RZ, R8 ;  /* 0x000000ffff027224 */ /* 0x000fe400078e0008 */
[----:B------:R-:W-:-:S04]  /*0dc0*/  IMAD.HI.U32 R3, R3, R0, RZ ;  /* 0x0000000003037227 */ /* 0x000fc800078e00ff */
[----:B------:R-:W-:-:S05]  /*0dd0*/  IMAD R0, R3, R2, R0 ;  /* 0x0000000203007224 */ /* 0x000fca00078e0200 */
[----:B------:R-:W-:-:S13]  /*0de0*/  ISETP.GT.U32.AND P1, PT, R7, R0, PT ;  /* 0x000000000700720c */ /* 0x000fda0003f24070 */
[----:B------:R-:W-:Y:S01]  /*0df0*/  @!P1 IMAD.IADD R0, R0, 0x1, -R7 ;  /* 0x0000000100009824 */ /* 0x000fe200078e0a07 */
[----:B------:R-:W-:Y:S02]  /*0e00*/  @!P1 IADD3 R3, R3, 0x1, RZ ;  /* 0x0000000103039810 */ /* 0x000fe40007ffe0ff */
[----:B------:R-:W-:Y:S02]  /*0e10*/  ISETP.NE.AND P1, PT, R4, RZ, PT ;  /* 0x000000ff0400720c */ /* 0x000fe40003f25270 */
[----:B------:R-:W-:-:S13]  /*0e20*/  ISETP.GE.U32.AND P0, PT, R0, R7, PT ;  /* 0x000000070000720c */ /* 0x000fda0003f06070 */
[----:B------:R-:W-:-:S04]  /*0e30*/  @P0 VIADD R3, R3, 0x1 ;  /* 0x0000000103030836 */ /* 0x000fc80000000000 */
[----:B------:R-:W-:Y:S01]  /*0e40*/  @!P2 IMAD.MOV R3, RZ, RZ, -R3 ;  /* 0x000000ffff03a224 */ /* 0x000fe200078e0a03 */
[----:B------:R-:W-:-:S05]  /*0e50*/  @!P1 LOP3.LUT R3, RZ, R4, RZ, 0x33, !PT ;  /* 0x00000004ff039212 */ /* 0x000fca00078e33ff */
[----:B------:R-:W-:-:S07]  /*0e60*/  IMAD.MOV.U32 R22, RZ, RZ, R3 ;  /* 0x000000ffff167224 */ /* 0x000fce00078e0003 */
.L_x_2039:
[----:B------:R-:W1:Y:S01]  /*0e70*/  S2R R0, SR_TID.X ;  /* 0x0000000000007919 */ /* 0x000e620000002100 */
[-C--:B------:R-:W-:Y:S01]  /*0e80*/  IMAD R17, R17, R22.reuse, RZ ;  /* 0x0000001611117224 */ /* 0x080fe200078e02ff */
[----:B------:R-:W-:Y:S01]  /*0e90*/  PLOP3.LUT P0, PT, PT, PT, PT, 0x80, 0x0 ;  /* 0x000000000000781c */ /* 0x000fe20003f0f070 */
[----:B------:R-:W-:Y:S01]  /*0ea0*/  IMAD.MOV.U32 R2, RZ, RZ, RZ ;  /* 0x000000ffff027224 */ /* 0x000fe200078e00ff */
[----:B------:R-:W-:Y:S02]  /*0eb0*/  CS2R R86, SRZ ;  /* 0x0000000000567805 */ /* 0x000fe4000001ff00 */
[----:B------:R-:W-:Y:S02]  /*0ec0*/  CS2R R84, SRZ ;  /* 0x0000000000547805 */ /* 0x000fe4000001ff00 */
[----:B------:R-:W-:Y:S02]  /*0ed0*/  VIADDMNMX R22, R17, R22, R11, PT ;  /* 0x0000001611167246 */ /* 0x000fe4000380010b */
[----:B------:R-:W-:-:S02]  /*0ee0*/  CS2R R82, SRZ ;  /* 0x0000000000527805 */ /* 0x000fc4000001ff00 */
[----:B------:R-:W-:Y:S02]  /*0ef0*/  CS2R R80, SRZ ;  /* 0x0000000000507805 */ /* 0x000fe4000001ff00 */
[----:B------:R-:W-:Y:S02]  /*0f00*/  CS2R R78, SRZ ;  /* 0x00000000004e7805 */ /* 0x000fe4000001ff00 */
[----:B------:R-:W-:Y:S02]  /*0f10*/  ISETP.GT.AND P1, PT, R22, R17, PT ;  /* 0x000000111600720c */ /* 0x000fe40003f24270 */
        /* <DEDUP_REMOVED lines=21> */
[----:B-1----:R-:W-:Y:S01]  /*1070*/  IADD3 R89, R0, -0x80, RZ ;  /* 0xffffff8000597810 */ /* 0x002fe20007ffe0ff */
[----:B------:R-:W-:Y:S01]  /*1080*/  IMAD.MOV.U32 R0, RZ, RZ, RZ ;  /* 0x000000ffff007224 */ /* 0x000fe200078e00ff */
[----:B------:R-:W-:Y:S02]  /*1090*/  CS2R R34, SRZ ;  /* 0x0000000000227805 */ /* 0x000fe4000001ff00 */
[----:B------:R-:W-:Y:S02]  /*10a0*/  CS2R R32, SRZ ;  /* 0x0000000000207805 */ /* 0x000fe4000001ff00 */
[----:B------:R-:W-:Y:S02]  /*10b0*/  CS2R R30, SRZ ;  /* 0x00000000001e7805 */ /* 0x000fe4000001ff00 */
[----:B------:R-:W-:Y:S02]  /*10c0*/  CS2R R28, SRZ ;  /* 0x00000000001c7805 */ /* 0x000fe4000001ff00 */
[----:B------:R-:W-:-:S02]  /*10d0*/  CS2R R26, SRZ ;  /* 0x00000000001a7805 */ /* 0x000fc4000001ff00 */
[----:B------:R-:W-:Y:S01]  /*10e0*/  CS2R R24, SRZ ;  /* 0x0000000000187805 */ /* 0x000fe2000001ff00 */
[----:B------:R-:W-:Y:S06]  /*10f0*/  @!P1 BRA `(.L_x_2040) ;  /* 0x0000009800989947 */ /* 0x000fec0003800000 */
[----:B------:R-:W-:Y:S01]  /*1100*/  SHF.R.S32.HI R90, RZ, 0x1f, R89 ;  /* 0x0000001fff5a7819 */ /* 0x000fe20000011459 */
[----:B------:R-:W1:Y:S01]  /*1110*/  S2UR UR6, SR_CgaCtaId ;  /* 0x00000000000679c3 */ /* 0x000e620000008800 */
[----:B------:R-:W-:Y:S02]  /*1120*/  UMOV UR36, 0x400 ;  /* 0x0000040000247882 */ /* 0x000fe40000000000 */
[----:B------:R-:W-:-:S04]  /*1130*/  LEA.HI R91, R90, R89, RZ, 0x7 ;  /* 0x000000595a5b7211 */ /* 0x000fc800078f38ff */
[----:B------:R-:W-:-:S05]  /*1140*/  SHF.R.S32.HI R92, RZ, 0x7, R91 ;  /* 0x00000007ff5c7819 */ /* 0x000fca000001145b */
[----:B------:R-:W2:Y:S01]  /*1150*/  SHFL.IDX PT, R0, R92, RZ, 0x1f ;  /* 0x00001fff5c007589 */ /* 0x000ea200000e0000 */
[----:B-1----:R-:W-:-:S04]  /*1160*/  ULEA UR36, UR6, UR36, 0x18 ;  /* 0x0000002406247291 */ /* 0x002fc8000f8ec03f */
[----:B------:R-:W-:-:S04]  /*1170*/  UIADD3 UR6, UR36, 0x10400, URZ ;  /* 0x0001040024067890 */ /* 0x000fc8000fffe03f */
[----:B------:R-:W-:Y:S01]  /*1180*/  ULOP3.LUT UP0, URZ, UR6, 0x3ff, URZ, 0xc0, !UPT ;  /* 0x000003ff063f7892 */ /* 0x000fe2000f80c03f */
[----:B--2---:R-:W-:-:S05]  /*1190*/  R2UR UR4, R0 ;  /* 0x00000000000472ca */ /* 0x004fca00000e0000 */
        /* <DEDUP_REMOVED lines=11> */
[----:B0-----:R-:W-:Y:S01]  /*1250*/  IMAD.U32 R4, RZ, RZ, UR4 ;  /* 0x00000004ff047e24 */ /* 0x001fe2000f8e00ff */
[----:B------:R0:W1:Y:S01]  /*1260*/  LDC.64 R2, c[0x4][R0] ;  /* 0x0100000000027b82 */ /* 0x0000620000000a00 */
[----:B------:R-:W-:Y:S01]  /*1270*/  MOV R5, UR5 ;  /* 0x0000000500057c02 */ /* 0x000fe20008000f00 */
        /* <DEDUP_REMOVED lines=10> */
.L_x_2041:
[----:B------:R-:W2:Y:S01]  /*1320*/  LDL.LU R19, [R1+0x14] ;  /* 0x0000140001137983 */ /* 0x000ea20000300800 */
[----:B------:R-:W-:-:S04]  /*1330*/  SHF.L.U32 R2, RZ, 0x1f, RZ ;  /* 0x0000001fff027819 */ /* 0x000fc800000006ff */
[----:B------:R-:W1:Y:S01]  /*1340*/  SYNCS.PHASECHK.TRANS64.TRYWAIT P1, [UR36+0x34800], R2 ;  /* 0x03480002ff0075a7 */ /* 0x000e620008020164 */
[----:B--2---:R-:W-:-:S04]  /*1350*/  LOP3.LUT R0, R19, 0x1, RZ, 0xfc, !PT ;  /* 0x0000000113007812 */ /* 0x004fc800078efcff */
[----:B------:R-:W-:Y:S01]  /*1360*/  ISETP.NE.AND P0, PT, R0, 0x3, PT ;  /* 0x000000030000780c */ /* 0x000fe20003f05270 */
[----:B-1----:R-:W-:-:S12]  /*1370*/  @!P1 BRA `(.L_x_2042) ;  /* 0x000000ec00c89947 */ /* 0x002fd80003800000 */
.L_x_2159:
[----:B------:R-:W-:Y:S05]  /*1380*/  @!P0 BRA `(.L_x_2043) ;  /* 0x0000000000048947 */ /* 0x000fea0003800000 */
[----:B------:R-:W-:Y:S01]  /*1390*/  BPT.TRAP 0x1 ;  /* 0x000000040000795c */ /* 0x000fe20000300000 */
.L_x_2043:
[----:B------:R2:W3:Y:S01]  /*13a0*/  SYNCS.PHASECHK.TRANS64.TRYWAIT P2, [UR36+0x34830], R2 ;  /* 0x03483002ff0075a7 */ /* 0x0004e20008040164 */
[----:B------:R-:W-:Y:S05]  /*13b0*/  @!P0 BRA `(.L_x_2044) ;  /* 0x0000000000048947 */ /* 0x000fea0003800000 */
[----:B------:R-:W-:Y:S01]  /*13c0*/  BPT.TRAP 0x1 ;  /* 0x000000040000795c */ /* 0x000fe20000300000 */
.L_x_2044:
[----:B------:R-:W4:Y:S01]  /*13d0*/  S2R R0, SR_TID.X ;  /* 0x0000000000007919 */ /* 0x000f220000002100 */
[----:B0-----:R-:W-:-:S04]  /*13e0*/  MOV R4, UR37 ;  /* 0x0000002500047c02 */ /* 0x001fc80008000f00 */
[----:B------:R-:W-:Y:S02]  /*13f0*/  LOP3.LUT R4, R4, 0x10000, RZ, 0xfc, !PT ;  /* 0x0001000004047812 */ /* 0x000fe400078efcff */
[----:B----4-:R-:W-:-:S04]  /*1400*/  LOP3.LUT R0, R0, 0x7f, RZ, 0xc0, !PT ;  /* 0x0000007f00007812 */ /* 0x010fc800078ec0ff */
[----:B------:R-:W-:Y:S01]  /*1410*/  ISETP.NE.AND P1, PT, R0, RZ, PT ;  /* 0x000000ff0000720c */ /* 0x000fe20003f25270 */
[----:B---3--:R-:W-:-:S12]  /*1420*/  @P2 BRA `(.L_x_2045) ;  /* 0x0000000000082947 */ /* 0x008fd80003800000 */
[----:B------:R-:W0:Y:S02]  /*1430*/  SYNCS.PHASECHK.TRANS64.TRYWAIT P2, [UR36+0x34830], R2 ;  /* 0x03483002ff0075a7 */ /* 0x000e240008040164 */
[----:B0-----:R-:W-:Y:S05]  /*1440*/  @!P2 BRA `(.L_x_2046) ;  /* 0x000000ec00aca947 */ /* 0x001fea0003800000 */
.L_x_2045:
[----:B------:R-:W-:Y:S05]  /*1450*/  WARPSYNC.ALL ;  /* 0x0000000000007948 */ /* 0x000fea0003800000 */
[----:B------:R-:W-:Y:S01]  /*1460*/  IMAD.MOV.U32 R5, RZ, RZ, 0x40000040 ;  /* 0x40000040ff057424 */ /* 0x000fe200078e00ff */
[----:B------:R-:W-:Y:S01]  /*1470*/  UIADD3 UR4, UR36, 0x1c400, URZ ;  /* 0x0001c40024047890 */ /* 0x000fe2000fffe03f */
[C---:B------:R-:W-:Y:S01]  /*1480*/  R2UR UR8, R4.reuse ;  /* 0x00000000040872ca */ /* 0x040fe200000e0000 */
[----:B------:R-:W-:Y:S02]  /*1490*/  WARPGROUP.ARRIVE ;  /* 0x00000000000079c5 */ /* 0x000fe40000000000 */
[----:B------:R-:W-:Y:S01]  /*14a0*/  R2UR UR9, R5 ;  /* 0x00000000050972ca */ /* 0x000fe200000e0000 */
[----:B------:R-:W-:Y:S01]  /*14b0*/  USHF.R.U32.HI UR4, URZ, 0x4, UR4 ;  /* 0x000000043f047899 */ /* 0x000fe20008011604 */
[----:B------:R-:W-:Y:S01]  /*14c0*/  R2UR UR6, R4 ;  /* 0x00000000040672ca */ /* 0x000fe200000e0000 */
[----:B------:R-:W-:Y:S01]  /*14d0*/  UMOV UR11, 0x40000040 ;  /* 0x40000040000b7882 */ /* 0x000fe20000000000 */
[----:B------:R-:W-:Y:S01]  /*14e0*/  UMOV UR5, 0x40000040 ;  /* 0x4000004000057882 */ /* 0x000fe20000000000 */
[----:B------:R-:W-:Y:S01]  /*14f0*/  ULOP3.LUT UR4, UR4, 0x3fff, URZ, 0xc0, !UPT ;  /* 0x00003fff04047892 */ /* 0x000fe2000f8ec03f */
[----:B------:R-:W3:Y:S01]  /*1500*/  LDC R8, c[0x0][0x448] ;  /* 0x00011200ff087b82 */ /* 0x000ee20000000800 */
[----:B------:R-:W-:Y:S01]  /*1510*/  UMOV UR13, 0x40000040 ;  /* 0x40000040000d7882 */ /* 0x000fe20000000000 */
[----:B------:R-:W-:Y:S01]  /*1520*/  UMOV UR15, 0x40000040 ;  /* 0x40000040000f7882 */ /* 0x000fe20000000000 */
[----:B------:R-:W-:Y:S01]  /*1530*/  ULOP3.LUT UR38, UR4, 0x10000, URZ, 0xfc, !UPT ;  /* 0x0001000004267892 */ /* 0x000fe2000f8efc3f */
[----:B------:R-:W-:Y:S01]  /*1540*/  LEA.HI R10, R92, R92, RZ, 0x1 ;  /* 0x0000005c5c0a7211 */ /* 0x000fe200078f08ff */
[----:B------:R-:W-:Y:S01]  /*1550*/  UMOV UR17, 0x40000040 ;  /* 0x4000004000117882 */ /* 0x000fe20000000000 */
[----:B------:R-:W-:Y:S01]  /*1560*/  UMOV UR19, 0x40000040 ;  /* 0x4000004000137882 */ /* 0x000fe20000000000 */
[----:B------:R-:W-:Y:S01]  /*1570*/  UIADD3 UR14, UR38, 0x6, URZ ;  /* 0x00000006260e7890 */ /* 0x000fe2000fffe03f */
[----:B------:R-:W-:Y:S01]  /*1580*/  LEA.HI R90, R90, R89, RZ, 0x2 ;  /* 0x000000595a5a7211 */ /* 0x000fe200078f10ff */
[----:B------:R-:W-:Y:S01]  /*1590*/  UIADD3 UR4, UR6, 0x2, URZ ;  /* 0x0000000206047890 */ /* 0x000fe2000fffe03f */
[----:B------:R-:W-:Y:S01]  /*15a0*/  CS2R R150, SRZ ;  /* 0x0000000000967805 */ /* 0x000fe2000001ff00 */
[----:B------:R-:W-:Y:S01]  /*15b0*/  UMOV UR10, UR38 ;  /* 0x00000026000a7c82 */ /* 0x000fe20008000000 */
[----:B------:R-:W-:Y:S01]  /*15c0*/  UIADD3 UR12, UR6, 0x6, URZ ;  /* 0x00000006060c7890 */ /* 0x000fe2000fffe03f */
[----:B------:R-:W-:Y:S01]  /*15d0*/  HGMMA.64x128x16.F32.BF16 R24, gdesc[UR8], RZ, !UPT, gsb0 ;  /* 0x01e00000081879f0 */ /* 0x000fe2000c0018ff */
[----:B------:R-:W-:Y:S01]  /*15e0*/  UIADD3 UR10, UR38, 0x2, URZ ;  /* 0x00000002260a7890 */ /* 0x000fe2000fffe03f */
[----:B------:R-:W-:Y:S01]  /*15f0*/  LOP3.LUT R90, R90, 0xfffffffc, RZ, 0xc0, !PT ;  /* 0xfffffffc5a5a7812 */ /* 0x000fe200078ec0ff */
[----:B------:R-:W-:Y:S01]  /*1600*/  UMOV UR8, UR4 ;  /* 0x0000000400087c82 */ /* 0x000fe20008000000 */
[----:B------:R-:W-:Y:S01]  /*1610*/  UMOV UR9, UR5 ;  /* 0x0000000500097c82 */ /* 0x000fe20008000000 */
[----:B------:R-:W-:Y:S01]  /*1620*/  UMOV UR11, 0x40000040 ;  /* 0x40000040000b7882 */ /* 0x000fe20000000000 */
[----:B------:R-:W-:Y:S01]  /*1630*/  UIADD3 UR16, UR6, 0x400, URZ ;  /* 0x0000040006107890 */ /* 0x000fe2000fffe03f */
[----:B------:R-:W-:Y:S01]  /*1640*/  IMAD.IADD R90, R89, 0x1, -R90 ;  /* 0x00000001595a7824 */ /* 0x000fe200078e0a5a */
[----:B------:R-:W-:Y:S01]  /*1650*/  UIADD3 UR18, UR38, 0x400, URZ ;  /* 0x0000040026127890 */ /* 0x000fe2000fffe03f */
[----:B------:R-:W-:Y:S01]  /*1660*/  CS2R R148, SRZ ;  /* 0x0000000000947805 */ /* 0x000fe2000001ff00 */
[----:B------:R-:W-:Y:S01]  /*1670*/  UIADD3 UR20, UR6, 0x402, URZ ;  /* 0x0000040206147890 */ /* 0x000fe2000fffe03f */
[----:B---3--:R-:W-:Y:S01]  /*1680*/  ISETP.NE.AND P2, PT, R8, 0x1, PT ;  /* 0x000000010800780c */ /* 0x008fe20003f45270 */
[----:B------:R-:W-:Y:S01]  /*1690*/  UIADD3 UR22, UR38, 0x402, URZ ;  /* 0x0000040226167890 */ /* 0x000fe2000fffe03f */
[----:B------:R-:W-:Y:S01]  /*16a0*/  LOP3.LUT R8, R91, 0xffffff80, RZ, 0xc0, !PT ;  /* 0xffffff805b087812 */ /* 0x000fe200078ec0ff */
[----:B------:R-:W-:Y:S01]  /*16b0*/  UMOV UR21, 0x40000040 ;  /* 0x4000004000157882 */ /* 0x000fe20000000000 */
[----:B------:R-:W-:Y:S01]  /*16c0*/  UMOV UR23, 0x40000040 ;  /* 0x4000004000177882 */ /* 0x000fe20000000000 */
[----:B------:R-:W-:Y:S01]  /*16d0*/  UIADD3 UR24, UR6, 0x404, URZ ;  /* 0x0000040406187890 */ /* 0x000fe2000fffe03f */
[----:B------:R-:W-:Y:S01]  /*16e0*/  CS2R R146, SRZ ;  /* 0x0000000000927805 */ /* 0x000fe2000001ff00 */
[----:B------:R-:W-:Y:S01]  /*16f0*/  UIADD3 UR26, UR38, 0x404, URZ ;  /* 0x00000404261a7890 */ /* 0x000fe2000fffe03f */
[----:B------:R-:W-:Y:S01]  /*1700*/  IMAD.IADD R9, R89, 0x1, -R8 ;  /* 0x0000000159097824 */ /* 0x000fe200078e0a08 */
[----:B------:R-:W-:Y:S01]  /*1710*/  UMOV UR25, 0x40000040 ;  /* 0x4000004000197882 */ /* 0x000fe20000000000 */
[----:B------:R-:W-:Y:S01]  /*1720*/  UMOV UR27, 0x40000040 ;  /* 0x40000040001b7882 */ /* 0x000fe20000000000 */
[----:B------:R-:W-:Y:S01]  /*1730*/  UIADD3 UR28, UR6, 0x406, URZ ;  /* 0x00000406061c7890 */ /* 0x000fe2000fffe03f */
[----:B------:R-:W-:Y:S01]  /*1740*/  CS2R R144, SRZ ;  /* 0x0000000000907805 */ /* 0x000fe2000001ff00 */
[----:B------:R-:W-:Y:S01]  /*1750*/  UIADD3 UR30, UR38, 0x406, URZ ;  /* 0x00000406261e7890 */ /* 0x000fe2000fffe03f */
[----:B------:R-:W-:Y:S01]  /*1760*/  SHF.R.S32.HI R8, RZ, 0x1f, R9 ;  /* 0x0000001fff087819 */ /* 0x000fe20000011409 */
[----:B------:R-:W-:Y:S01]  /*1770*/  UMOV UR29, 0x40000040 ;  /* 0x40000040001d7882 */ /* 0x000fe20000000000 */
[----:B------:R-:W-:Y:S01]  /*1780*/  UMOV UR31, 0x40000040 ;  /* 0x40000040001f7882 */ /* 0x000fe20000000000 */
[----:B------:R-:W-:Y:S01]  /*1790*/  UIADD3 UR32, UR6, 0x800, URZ ;  /* 0x0000080006207890 */ /* 0x000fe2000fffe03f */
[----:B------:R-:W-:Y:S01]  /*17a0*/  LEA.HI R11, R8, R9, RZ, 0x5 ;  /* 0x00000009080b7211 */ /* 0x000fe200078f28ff */
[----:B------:R-:W-:Y:S01]  /*17b0*/  UIADD3 UR34, UR38, 0x800, URZ ;  /* 0x0000080026227890 */ /* 0x000fe2000fffe03f */
[----:B------:R-:W-:Y:S01]  /*17c0*/  CS2R R142, SRZ ;  /* 0x00000000008e7805 */ /* 0x000fe2000001ff00 */
[----:B------:R-:W-:Y:S01]  /*17d0*/  UMOV UR33, 0x40000040 ;  /* 0x4000004000217882 */ /* 0x000fe20000000000 */
[----:B------:R-:W-:Y:S01]  /*17e0*/  UMOV UR35, 0x40000040 ;  /* 0x4000004000237882 */ /* 0x000fe20000000000 */
[----:B------:R-:W-:Y:S01]  /*17f0*/  UIADD3 UR44, UR6, 0x802, URZ ;  /* 0x00000802062c7890 */ /* 0x000fe2000fffe03f */
[----:B------:R-:W-:Y:S01]  /*1800*/  CS2R R140, SRZ ;  /* 0x00000000008c7805 */ /* 0x000fe2000001ff00 */
        /* <DEDUP_REMOVED lines=16> */
[----:B------:R-:W-:Y:S01]  /*1910*/  ULDC UR7, c[0x0][0x2f0] ;  /* 0x0000bc0000077ab9 */ /* 0x000fe20000000800 */
[----:B------:R-:W-:Y:S01]  /*1920*/  UMOV UR37, URZ ;  /* 0x0000003f00257c82 */ /* 0x000fe20008000000 */
        /* <DEDUP_REMOVED lines=18> */
[----:B------:R-:W-:Y:S01]  /*1a50*/  HGMMA.64x128x16.F32.BF16 R24, gdesc[UR8], R24, gsb0 ;  /* 0x01e00000081879f0 */ /* 0x000fe20008001818 */
[----:B------:R-:W-:Y:S02]  /*1a60*/  ULDC UR10, c[0x0][0x988] ;  /* 0x00026200000a7ab9 */ /* 0x000fe40000000800 */
        /* <DEDUP_REMOVED lines=30> */
[----:B012---:R-:W-:Y:S01]  /*1c50*/  FMUL.FTZ R2, R37, UR6 ;  /* 0x0000000625027c20 */ /* 0x007fe20008410000 */
[----:B------:R-:W-:Y:S01]  /*1c60*/  FMUL.FTZ R26, R26, UR6 ;  /* 0x000000061a1a7c20 */ /* 0x000fe20008410000 */
[----:B------:R0:W-:Y:S01]  /*1c70*/  MUFU.TANH R95, R31 ;  /* 0x0000001f005f7308 */ /* 0x0001e20000002400 */
[----:B------:R-:W-:Y:S01]  /*1c80*/  FMUL.FTZ R21, R33, UR6 ;  /* 0x0000000621157c20 */ /* 0x000fe20008410000 */
[----:B------:R-:W-:Y:S01]  /*1c90*/  FMUL.FTZ R6, R36, UR6 ;  /* 0x0000000624067c20 */ /* 0x000fe20008410000 */
[----:B------:R-:W-:Y:S01]  /*1ca0*/  FMUL.FTZ R30, R30, UR6 ;  /* 0x000000061e1e7c20 */ /* 0x000fe20008410000 */
[----:B------:R-:W1:Y:S01]  /*1cb0*/  @P2 LDC R33, c[0x0][0x44c] ;  /* 0x00011300ff212b82 */ /* 0x000e620000000800 */
[----:B------:R-:W-:Y:S01]  /*1cc0*/  FMUL.FTZ R34, R34, UR6 ;  /* 0x0000000622227c20 */ /* 0x000fe20008410000 */
[----:B------:R-:W-:Y:S01]  /*1cd0*/  FMUL.FTZ R35, R35, UR6 ;  /* 0x0000000623237c20 */ /* 0x000fe20008410000 */
[----:B------:R-:W-:Y:S01]  /*1ce0*/  FMUL.FTZ R38, R38, UR6 ;  /* 0x0000000626267c20 */ /* 0x000fe20008410000 */
[----:B------:R2:W-:Y:S01]  /*1cf0*/  MUFU.TANH R37, R27 ;  /* 0x0000001b00257308 */ /* 0x0005e20000002400 */
[----:B0-----:R-:W-:Y:S01]  /*1d00*/  LOP3.LUT R31, R10, 0x3fffffe, RZ, 0xc0, !PT ;  /* 0x03fffffe0a1f7812 */ /* 0x001fe200078ec0ff */
[----:B------:R-:W-:Y:S01]  /*1d10*/  FMUL.FTZ R39, R39, UR6 ;  /* 0x0000000627277c20 */ /* 0x000fe20008410000 */
[----:B------:R-:W-:Y:S01]  /*1d20*/  LEA.HI R10, R8, R9, RZ, 0x2 ;  /* 0x00000009080a7211 */ /* 0x000fe200078f10ff */
[----:B------:R-:W-:Y:S01]  /*1d30*/  FMUL.FTZ R42, R42, UR6 ;  /* 0x000000062a2a7c20 */ /* 0x000fe20008410000 */
[----:B------:R-:W-:Y:S01]  /*1d40*/  FMUL.FTZ R43, R43, UR6 ;  /* 0x000000062b2b7c20 */ /* 0x000fe20008410000 */
[----:B------:R-:W-:Y:S01]  /*1d50*/  IMAD.IADD R31, R92, 0x1, -R31 ;  /* 0x000000015c1f7824 */ /* 0x000fe200078e0a1f */
[--C-:B------:R-:W-:Y:S01]  /*1d60*/  SHF.R.S32.HI R8, RZ, 0x2, R10.reuse ;  /* 0x00000002ff087819 */ /* 0x100fe2000001140a */
[----:B------:R0:W3:Y:S01]  /*1d70*/  MUFU.TANH R36, R26 ;  /* 0x0000001a00247308 */ /* 0x0000e20000002400 */
[----:B--2---:R-:W-:Y:S01]  /*1d80*/  SHF.R.S32.HI R27, RZ, 0x1f, R10 ;  /* 0x0000001fff1b7819 */ /* 0x004fe2000001140a */
[----:B------:R-:W-:Y:S01]  /*1d90*/  FMUL.FTZ R46, R46, UR6 ;  /* 0x000000062e2e7c20 */ /* 0x000fe20008410000 */
[----:B------:R-:W-:Y:S01]  /*1da0*/  LOP3.LUT R10, R10, 0x7ffffffc, RZ, 0xc0, !PT ;  /* 0x7ffffffc0a0a7812 */ /* 0x000fe200078ec0ff */
[----:B------:R-:W-:Y:S01]  /*1db0*/  FMUL.FTZ R47, R47, UR6 ;  /* 0x000000062f2f7c20 */ /* 0x000fe20008410000 */
[----:B------:R-:W-:Y:S01]  /*1dc0*/  LEA.HI R27, R27, R8, RZ, 0x3 ;  /* 0x000000081b1b7211 */ /* 0x000fe200078f18ff */
[----:B------:R-:W-:Y:S01]  /*1dd0*/  FMUL.FTZ R50, R50, UR6 ;  /* 0x0000000632327c20 */ /* 0x000fe20008410000 */
[----:B------:R-:W-:Y:S01]  /*1de0*/  FMUL.FTZ R51, R51, UR6 ;  /* 0x0000000633337c20 */ /* 0x000fe20008410000 */
[----:B------:R2:W4:Y:S01]  /*1df0*/  MUFU.TANH R93, R30 ;  /* 0x0000001e005d7308 */ /* 0x0005220000002400 */
[----:B0-----:R-:W-:Y:S01]  /*1e00*/  SHF.R.S32.HI R26, RZ, 0x5, R11 ;  /* 0x00000005ff1a7819 */ /* 0x001fe2000001140b */
[----:B------:R-:W-:Y:S01]  /*1e10*/  IMAD.IADD R9, R9, 0x1, -R10 ;  /* 0x0000000109097824 */ /* 0x000fe200078e0a0a */
[----:B------:R-:W-:Y:S01]  /*1e20*/  LEA.HI R11, R90, R90, RZ, 0x1 ;  /* 0x0000005a5a0b7211 */ /* 0x000fe200078f08ff */
[----:B------:R-:W-:Y:S01]  /*1e30*/  FMUL.FTZ R54, R54, UR6 ;  /* 0x0000000636367c20 */ /* 0x000fe20008410000 */
[----:B------:R-:W-:Y:S01]  /*1e40*/  LEA R26, R26, R23, 0x4 ;  /* 0x000000171a1a7211 */ /* 0x000fe200078e20ff */
[----:B------:R-:W-:Y:S01]  /*1e50*/  FMUL.FTZ R55, R55, UR6 ;  /* 0x0000000637377c20 */ /* 0x000fe20008410000 */
[----:B------:R-:W-:Y:S01]  /*1e60*/  LOP3.LUT R27, R27, 0xfffffff8, RZ, 0xc0, !PT ;  /* 0xfffffff81b1b7812 */ /* 0x000fe200078ec0ff */
[----:B------:R0:W5:Y:S01]  /*1e70*/  MUFU.TANH R97, R34 ;  /* 0x0000002200617308 */ /* 0x0001620000002400 */
[----:B--2---:R-:W2:Y:S01]  /*1e80*/  @P2 LDC R30, c[0x0][0x450] ;  /* 0x00011400ff1e2b82 */ /* 0x004ea20000000800 */
[----:B------:R-:W-:Y:S01]  /*1e90*/  LOP3.LUT R11, R11, 0x1ffffffe, RZ, 0xc0, !PT ;  /* 0x1ffffffe0b0b7812 */ /* 0x000fe200078ec0ff */
[----:B------:R-:W-:Y:S01]  /*1ea0*/  FMUL.FTZ R58, R58, UR6 ;  /* 0x000000063a3a7c20 */ /* 0x000fe20008410000 */
[----:B------:R-:W-:Y:S01]  /*1eb0*/  IADD3 R26, R26, R8, -R27 ;  /* 0x000000081a1a7210 */ /* 0x000fe20007ffe81b */
[----:B------:R-:W-:Y:S01]  /*1ec0*/  FMUL.FTZ R59, R59, UR6 ;  /* 0x000000063b3b7c20 */ /* 0x000fe20008410000 */
[----:B------:R-:W-:Y:S01]  /*1ed0*/  FMUL.FTZ R7, R41, UR6 ;  /* 0x0000000629077c20 */ /* 0x000fe20008410000 */
[----:B------:R-:W-:Y:S01]  /*1ee0*/  IMAD.IADD R8, R90, 0x1, -R11 ;  /* 0x000000015a087824 */ /* 0x000fe200078e0a0b */
[----:B------:R-:W5:Y:S01]  /*1ef0*/  MUFU.TANH R35, R35 ;  /* 0x0000002300237308 */ /* 0x000f620000002400 */
[----:B------:R-:W-:Y:S01]  /*1f00*/  IMAD R31, R31, 0x40, R26 ;  /* 0x000000401f1f7824 */ /* 0x000fe200078e021a */
[----:B------:R-:W3:Y:S01]  /*1f10*/  LDC R27, c[0x0][0x288] ;  /* 0x0000a200ff1b7b82 */ /* 0x000ee20000000800 */
[----:B------:R-:W-:Y:S01]  /*1f20*/  FMUL.FTZ R62, R62, UR6 ;  /* 0x000000063e3e7c20 */ /* 0x000fe20008410000 */
[----:B------:R-:W-:Y:S01]  /*1f30*/  FMUL.FTZ R71, R71, UR6 ;  /* 0x0000000647477c20 */ /* 0x000fe20008410000 */
[----:B------:R-:W-:Y:S01]  /*1f40*/  FMUL.FTZ R63, R63, UR6 ;  /* 0x000000063f3f7c20 */ /* 0x000fe20008410000 */
[----:B------:R-:W-:Y:S01]  /*1f50*/  LEA R8, R8, R31, 0x3 ;  /* 0x0000001f08087211 */ /* 0x000fe200078e18ff */
[----:B------:R-:W-:Y:S01]  /*1f60*/  FMUL.FTZ R67, R67, UR6 ;  /* 0x0000000643437c20 */ /* 0x000fe20008410000 */
[----:B------:R-:W5:Y:S01]  /*1f70*/  MUFU.TANH R38, R38 ;  /* 0x0000002600267308 */ /* 0x000f620000002400 */
[----:B------:R-:W-:Y:S01]  /*1f80*/  FMUL.FTZ R66, R66, UR6 ;  /* 0x0000000642427c20 */ /* 0x000fe20008410000 */
[----:B------:R-:W-:Y:S01]  /*1f90*/  FMUL.FTZ R70, R70, UR6 ;  /* 0x0000000646467c20 */ /* 0x000fe20008410000 */
[----:B-1----:R-:W-:-:S04]  /*1fa0*/  @P2 IMAD.HI.U32 R11, R8, R33, RZ ;  /* 0x00000021080b2227 */ /* 0x002fc800078e00ff */
[----:B------:R-:W-:Y:S01]  /*1fb0*/  FMUL.FTZ R74, R74, UR6 ;  /* 0x000000064a4a7c20 */ /* 0x000fe20008410000 */
[----:B------:R-:W-:Y:S01]  /*1fc0*/  FMUL.FTZ R19, R32, UR6 ;  /* 0x0000000620137c20 */ /* 0x000fe20008410000 */
[----:B------:R-:W-:Y:S01]  /*1fd0*/  FMUL.FTZ R32, R57, UR6 ;  /* 0x0000000639207c20 */ /* 0x000fe20008410000 */
[----:B------:R-:W-:Y:S01]  /*1fe0*/  IMAD.MOV.U32 R26, RZ, RZ, R8 ;  /* 0x000000ffff1a7224 */ /* 0x000fe200078e0008 */
[----:B------:R-:W1:Y:S01]  /*1ff0*/  MUFU.TANH R39, R39 ;  /* 0x0000002700277308 */ /* 0x000e620000002400 */
[----:B--2---:R-:W-:Y:S01]  /*2000*/  @P2 SHF.R.U32.HI R26, RZ, R30, R11 ;  /* 0x0000001eff1a2219 */ /* 0x004fe2000001160b */
[----:B------:R-:W-:Y:S02]  /*2010*/  IMAD.MOV.U32 R11, RZ, RZ, -0x80 ;  /* 0xffffff80ff0b7424 */ /* 0x000fe400078e00ff */
[----:B------:R-:W-:Y:S01]  /*2020*/  FMUL.FTZ R75, R75, UR6 ;  /* 0x000000064b4b7c20 */ /* 0x000fe20008410000 */
[----:B------:R-:W-:Y:S01]  /*2030*/  FMUL.FTZ R12, R45, UR6 ;  /* 0x000000062d0c7c20 */ /* 0x000fe20008410000 */
[----:B------:R-:W-:Y:S01]  /*2040*/  FMUL.FTZ R78, R78, UR6 ;  /* 0x000000064e4e7c20 */ /* 0x000fe20008410000 */
[----:B------:R-:W3:Y:S01]  /*2050*/  SHFL.IDX PT, R33, R26, 0x1, 0x1c1f ;  /* 0x003c1f001a217f89 */ /* 0x000ee200000e0000 */
[----:B------:R-:W-:Y:S01]  /*2060*/  IMAD R11, R22, R11, 0x80 ;  /* 0x00000080160b7424 */ /* 0x000fe200078e020b */
[----:B------:R-:W2:Y:S01]  /*2070*/  MUFU.TANH R42, R42 ;  /* 0x0000002a002a7308 */ /* 0x000ea20000002400 */
[----:B------:R-:W-:Y:S01]  /*2080*/  FMUL.FTZ R79, R79, UR6 ;  /* 0x000000064f4f7c20 */ /* 0x000fe20008410000 */
[----:B------:R-:W-:Y:S01]  /*2090*/  FMUL.FTZ R82, R82, UR6 ;  /* 0x0000000652527c20 */ /* 0x000fe20008410000 */
[----:B------:R-:W-:Y:S01]  /*20a0*/  FMUL.FTZ R83, R83, UR6 ;  /* 0x0000000653537c20 */ /* 0x000fe20008410000 */
[----:B------:R-:W-:Y:S01]  /*20b0*/  IADD3 R10, R11, 0x1, RZ ;  /* 0x000000010b0a7810 */ /* 0x000fe20007ffe0ff */
[----:B------:R-:W-:Y:S01]  /*20c0*/  FMUL.FTZ R14, R24, UR6 ;  /* 0x00000006180e7c20 */ /* 0x000fe20008410000 */
[----:B------:R-:W-:Y:S01]  /*20d0*/  FMUL.FTZ R24, R25, UR6 ;  /* 0x0000000619187c20 */ /* 0x000fe20008410000 */
[----:B------:R-:W-:Y:S01]  /*20e0*/  FMUL.FTZ R25, R53, UR6 ;  /* 0x0000000635197c20 */ /* 0x000fe20008410000 */
[----:B------:R-:W2:Y:S01]  /*20f0*/  MUFU.TANH R43, R43 ;  /* 0x0000002b002b7308 */ /* 0x000ea20000002400 */
[----:B------:R-:W-:-:S02]  /*2100*/  IMAD R31, R9, -0x2, R10 ;  /* 0xfffffffe091f7824 */ /* 0x000fc400078e020a */
[----:B------:R-:W-:Y:S01]  /*2110*/  FMUL.FTZ R86, R86, UR6 ;  /* 0x0000000656567c20 */ /* 0x000fe20008410000 */
[C---:B------:R-:W-:Y:S02]  /*2120*/  IMAD R10, R16.reuse, UR7, R11 ;  /* 0x00000007100a7c24 */ /* 0x040fe4000f8e020b */
[----:B------:R-:W-:Y:S01]  /*2130*/  FMUL.FTZ R87, R87, UR6 ;  /* 0x0000000657577c20 */ /* 0x000fe20008410000 */
[----:B0-----:R-:W-:Y:S02]  /*2140*/  IMAD R34, R16, UR7, R31 ;  /* 0x0000000710227c24 */ /* 0x001fe4000f8e021f */
[----:B------:R-:W-:Y:S01]  /*2150*/  FMUL.FTZ R20, R49, UR6 ;  /* 0x0000000631147c20 */ /* 0x000fe20008410000 */
[----:B------:R-:W-:Y:S01]  /*2160*/  IMAD R30, R9, -0x2, R10 ;  /* 0xfffffffe091e7824 */ /* 0x000fe200078e020a */
[----:B------:R-:W0:Y:S01]  /*2170*/  MUFU.TANH R46, R46 ;  /* 0x0000002e002e7308 */ /* 0x000e220000002400 */
[----:B------:R-:W0:Y:S01]  /*2180*/  SHFL.IDX PT, R26, R26, RZ, 0x1c1f ;  /* 0x001c1fff1a1a7589 */ /* 0x000e2200000e0000 */
[----:B------:R-:W-:Y:S01]  /*2190*/  FMUL.FTZ R88, R28, UR6 ;  /* 0x000000061c587c20 */ /* 0x000fe20008410000 */
[----:B------:R-:W-:Y:S01]  /*21a0*/  FMUL.FTZ R61, R61, UR6 ;  /* 0x000000063d3d7c20 */ /* 0x000fe20008410000 */
[----:B------:R-:W-:Y:S01]  /*21b0*/  FMUL.FTZ R29, R29, UR6 ;  /* 0x000000061d1d7c20 */ /* 0x000fe20008410000 */
[----:B------:R-:W-:Y:S01]  /*21c0*/  FMUL.FTZ R0, R40, UR6 ;  /* 0x0000000628007c20 */ /* 0x000fe20008410000 */
[----:B---3--:R-:W-:Y:S01]  /*21d0*/  IADD3 R33, R33, -R27, R34 ;  /* 0x8000001b21217210 */ /* 0x008fe20007ffe022 */
[----:B------:R-:W-:Y:S01]  /*21e0*/  FMUL.FTZ R65, R65, UR6 ;  /* 0x0000000641417c20 */ /* 0x000fe20008410000 */
[----:B------:R-:W3:Y:S01]  /*21f0*/  MUFU.TANH R47, R47 ;  /* 0x0000002f002f7308 */ /* 0x000ee20000002400 */
[----:B------:R-:W-:Y:S01]  /*2200*/  FMUL.FTZ R69, R69, UR6 ;  /* 0x0000000645457c20 */ /* 0x000fe20008410000 */
[----:B------:R-:W-:Y:S01]  /*2210*/  VIMNMX R33, R30, R33, PT ;  /* 0x000000211e217248 */ /* 0x000fe20003fe0100 */
[----:B------:R-:W-:Y:S01]  /*2220*/  FMUL.FTZ R3, R44, UR6 ;  /* 0x000000062c037c20 */ /* 0x000fe20008410000 */
[----:B------:R-:W-:Y:S01]  /*2230*/  FMUL.FTZ R73, R73, UR6 ;  /* 0x0000000649497c20 */ /* 0x000fe20008410000 */
[----:B------:R-:W-:Y:S01]  /*2240*/  FMUL.FTZ R77, R77, UR6 ;  /* 0x000000064d4d7c20 */ /* 0x000fe20008410000 */
[C---:B------:R-:W-:Y:S01]  /*2250*/  ISETP.GT.AND P3, PT, R33.reuse, RZ, PT ;  /* 0x000000ff2100720c */ /* 0x040fe20003f64270 */
[----:B------:R-:W-:Y:S01]  /*2260*/  FMUL.FTZ R13, R48, UR6 ;  /* 0x00000006300d7c20 */ /* 0x000fe20008410000 */
[C---:B------:R-:W-:Y:S01]  /*2270*/  ISETP.GT.AND P4, PT, R33.reuse, 0x1, PT ;  /* 0x000000012100780c */ /* 0x040fe20003f84270 */
[----:B------:R-:W3:Y:S01]  /*2280*/  MUFU.TANH R50, R50 ;  /* 0x0000003200327308 */ /* 0x000ee20000002400 */
[----:B------:R-:W-:Y:S01]  /*2290*/  FSEL R91, R36, -INF , P3 ;  /* 0xff800000245b7808 */ /* 0x000fe20001800000 */
[----:B------:R-:W-:Y:S01]  /*22a0*/  FMUL.FTZ R15, R52, UR6 ;  /* 0x00000006340f7c20 */ /* 0x000fe20008410000 */
[----:B------:R-:W-:Y:S01]  /*22b0*/  ISETP.GT.AND P5, PT, R33, 0x8, PT ;  /* 0x000000082100780c */ /* 0x000fe20003fa4270 */
[----:B------:R-:W-:Y:S01]  /*22c0*/  FMUL.FTZ R81, R81, UR6 ;  /* 0x0000000651517c20 */ /* 0x000fe20008410000 */
[----:B------:R-:W-:Y:S01]  /*22d0*/  FSEL R36, R37, -INF , P4 ;  /* 0xff80000025247808 */ /* 0x000fe20002000000 */
[----:B------:R-:W-:Y:S01]  /*22e0*/  FMUL.FTZ R28, R56, UR6 ;  /* 0x00000006381c7c20 */ /* 0x000fe20008410000 */
[----:B------:R-:W-:Y:S01]  /*22f0*/  ISETP.GT.AND P3, PT, R33, 0x9, PT ;  /* 0x000000092100780c */ /* 0x000fe20003f64270 */
[----:B------:R-:W3:Y:S01]  /*2300*/  MUFU.TANH R51, R51 ;  /* 0x0000003300337308 */ /* 0x000ee20000002400 */
[----:B----4-:R-:W-:Y:S01]  /*2310*/  FSEL R93, R93, -INF , P5 ;  /* 0xff8000005d5d7808 */ /* 0x010fe20002800000 */
[----:B------:R-:W-:Y:S01]  /*2320*/  FMUL.FTZ R60, R60, UR6 ;  /* 0x000000063c3c7c20 */ /* 0x000fe20008410000 */
[----:B------:R-:W-:Y:S01]  /*2330*/  FMNMX.FTZ R10, R91, R36, !PT ;  /* 0x000000245b0a7209 */ /* 0x000fe20007810000 */
[----:B------:R-:W-:Y:S01]  /*2340*/  FMUL.FTZ R64, R64, UR6 ;  /* 0x0000000640407c20 */ /* 0x000fe20008410000 */
[----:B------:R-:W-:Y:S01]  /*2350*/  ISETP.GT.AND P4, PT, R33, 0x10, PT ;  /* 0x000000102100780c */ /* 0x000fe20003f84270 */
[----:B------:R-:W-:Y:S01]  /*2360*/  FMUL.FTZ R85, R85, UR6 ;  /* 0x0000000655557c20 */ /* 0x000fe20008410000 */
[----:B------:R-:W-:Y:S01]  /*2370*/  FSEL R95, R95, -INF , P3 ;  /* 0xff8000005f5f7808 */ /* 0x000fe20001800000 */
[----:B------:R-:W4:Y:S01]  /*2380*/  MUFU.TANH R54, R54 ;  /* 0x0000003600367308 */ /* 0x000f220000002400 */
[----:B------:R-:W-:Y:S01]  /*2390*/  FMNMX.FTZ R10, R93, R10, !PT ;  /* 0x0000000a5d0a7209 */ /* 0x000fe20007810000 */
[----:B------:R-:W-:Y:S01]  /*23a0*/  FMUL.FTZ R68, R68, UR6 ;  /* 0x0000000644447c20 */ /* 0x000fe20008410000 */
[----:B------:R-:W-:Y:S01]  /*23b0*/  ISETP.GT.AND P3, PT, R33, 0x11, PT ;  /* 0x000000112100780c */ /* 0x000fe20003f64270 */
[----:B------:R-:W-:Y:S01]  /*23c0*/  FMUL.FTZ R72, R72, UR6 ;  /* 0x0000000648487c20 */ /* 0x000fe20008410000 */
[----:B-----5:R-:W-:Y:S01]  /*23d0*/  FSEL R97, R97, -INF , P4 ;  /* 0xff80000061617808 */ /* 0x020fe20002000000 */
[----:B------:R-:W-:Y:S01]  /*23e0*/  FMUL.FTZ R76, R76, UR6 ;  /* 0x000000064c4c7c20 */ /* 0x000fe20008410000 */
[----:B------:R-:W-:Y:S01]  /*23f0*/  FMNMX.FTZ R10, R95, R10, !PT ;  /* 0x0000000a5f0a7209 */ /* 0x000fe20007810000 */
[----:B------:R-:W5:Y:S01]  /*2400*/  MUFU.TANH R55, R55 ;  /* 0x0000003700377308 */ /* 0x000f620000002400 */
[----:B------:R-:W-:Y:S01]  /*2410*/  ISETP.GT.AND P4, PT, R33, 0x18, PT ;  /* 0x000000182100780c */ /* 0x000fe20003f84270 */
[----:B------:R-:W-:Y:S01]  /*2420*/  FMUL.FTZ R80, R80, UR6 ;  /* 0x0000000650507c20 */ /* 0x000fe20008410000 */
[----:B------:R-:W-:Y:S01]  /*2430*/  FSEL R99, R35, -INF , P3 ;  /* 0xff80000023637808 */ /* 0x000fe20001800000 */
[----:B------:R-:W-:Y:S01]  /*2440*/  FMUL.FTZ R84, R84, UR6 ;  /* 0x0000000654547c20 */ /* 0x000fe20008410000 */
[----:B------:R-:W-:-:S02]  /*2450*/  FMNMX.FTZ R10, R97, R10, !PT ;  /* 0x0000000a610a7209 */ /* 0x000fc40007810000 */
[----:B------:R-:W-:Y:S01]  /*2460*/  ISETP.GT.AND P3, PT, R33, 0x19, PT ;  /* 0x000000192100780c */ /* 0x000fe20003f64270 */
[----:B------:R-:W5:Y:S01]  /*2470*/  MUFU.TANH R58, R58 ;  /* 0x0000003a003a7308 */ /* 0x000f620000002400 */
[----:B------:R-:W-:Y:S02]  /*2480*/  FSEL R101, R38, -INF , P4 ;  /* 0xff80000026657808 */ /* 0x000fe40002000000 */
[----:B------:R-:W-:Y:S02]  /*2490*/  FMNMX.FTZ R10, R99, R10, !PT ;  /* 0x0000000a630a7209 */ /* 0x000fe40007810000 */
[----:B------:R-:W-:Y:S02]  /*24a0*/  ISETP.GT.AND P4, PT, R33, 0x20, PT ;  /* 0x000000202100780c */ /* 0x000fe40003f84270 */
[----:B-1----:R-:W-:Y:S01]  /*24b0*/  FSEL R103, R39, -INF , P3 ;  /* 0xff80000027677808 */ /* 0x002fe20001800000 */
[----:B------:R-:W1:Y:S01]  /*24c0*/  MUFU.TANH R41, R59 ;  /* 0x0000003b00297308 */ /* 0x000e620000002400 */
[----:B------:R-:W-:-:S02]  /*24d0*/  FMNMX.FTZ R10, R101, R10, !PT ;  /* 0x0000000a650a7209 */ /* 0x000fc40007810000 */
[----:B------:R-:W-:Y:S02]  /*24e0*/  ISETP.GT.AND P3, PT, R33, 0x21, PT ;  /* 0x000000212100780c */ /* 0x000fe40003f64270 */
[----:B--2---:R-:W-:Y:S02]  /*24f0*/  FSEL R105, R42, -INF , P4 ;  /* 0xff8000002a697808 */ /* 0x004fe40002000000 */
[----:B------:R-:W-:Y:S01]  /*2500*/  FMNMX.FTZ R10, R103, R10, !PT ;  /* 0x0000000a670a7209 */ /* 0x000fe20007810000 */
[----:B------:R-:W2:Y:S01]  /*2510*/  MUFU.TANH R31, R62 ;  /* 0x0000003e001f7308 */ /* 0x000ea20000002400 */
[----:B------:R-:W-:Y:S02]  /*2520*/  ISETP.GT.AND P4, PT, R33, 0x28, PT ;  /* 0x000000282100780c */ /* 0x000fe40003f84270 */
[----:B------:R-:W-:Y:S02]  /*2530*/  FSEL R107, R43, -INF , P3 ;  /* 0xff8000002b6b7808 */ /* 0x000fe40001800000 */
[----:B------:R-:W-:-:S02]  /*2540*/  FMNMX.FTZ R10, R105, R10, !PT ;  /* 0x0000000a690a7209 */ /* 0x000fc40007810000 */
[----:B------:R-:W-:Y:S01]  /*2550*/  ISETP.GT.AND P3, PT, R33, 0x29, PT ;  /* 0x000000292100780c */ /* 0x000fe20003f64270 */
[----:B------:R4:W-:Y:S01]  /*2560*/  MUFU.TANH R59, R71 ;  /* 0x00000047003b7308 */ /* 0x0009e20000002400 */
[----:B0-----:R-:W-:Y:S02]  /*2570*/  FSEL R109, R46, -INF , P4 ;  /* 0xff8000002e6d7808 */ /* 0x001fe40002000000 */
[----:B------:R-:W-:Y:S02]  /*2580*/  FMNMX.FTZ R10, R107, R10, !PT ;  /* 0x0000000a6b0a7209 */ /* 0x000fe40007810000 */
[----:B------:R-:W-:Y:S02]  /*2590*/  ISETP.GT.AND P4, PT, R33, 0x30, PT ;  /* 0x000000302100780c */ /* 0x000fe40003f84270 */
[----:B---3--:R-:W-:Y:S01]  /*25a0*/  FSEL R111, R47, -INF , P3 ;  /* 0xff8000002f6f7808 */ /* 0x008fe20001800000 */
[----:B------:R-:W0:Y:S01]  /*25b0*/  MUFU.TANH R37, R63 ;  /* 0x0000003f00257308 */ /* 0x000e220000002400 */
[----:B------:R-:W-:-:S02]  /*25c0*/  FMNMX.FTZ R10, R109, R10, !PT ;  /* 0x0000000a6d0a7209 */ /* 0x000fc40007810000 */
[----:B------:R-:W-:Y:S02]  /*25d0*/  ISETP.GT.AND P3, PT, R33, 0x31, PT ;  /* 0x000000312100780c */ /* 0x000fe40003f64270 */
[----:B------:R-:W-:Y:S02]  /*25e0*/  FSEL R113, R50, -INF , P4 ;  /* 0xff80000032717808 */ /* 0x000fe40002000000 */
[----:B------:R-:W-:Y:S01]  /*25f0*/  FMNMX.FTZ R10, R111, R10, !PT ;  /* 0x0000000a6f0a7209 */ /* 0x000fe20007810000 */
[----:B------:R5:W-:Y:S01]  /*2600*/  MUFU.TANH R11, R67 ;  /* 0x00000043000b7308 */ /* 0x000be20000002400 */
[----:B------:R-:W-:Y:S02]  /*2610*/  ISETP.GT.AND P4, PT, R33, 0x38, PT ;  /* 0x000000382100780c */ /* 0x000fe40003f84270 */
[----:B------:R-:W-:Y:S02]  /*2620*/  FSEL R89, R51, -INF , P3 ;  /* 0xff80000033597808 */ /* 0x000fe40001800000 */
[----:B------:R-:W-:-:S02]  /*2630*/  FMNMX.FTZ R10, R113, R10, !PT ;  /* 0x0000000a710a7209 */ /* 0x000fc40007810000 */
[----:B------:R-:W-:Y:S01]  /*2640*/  ISETP.GT.AND P3, PT, R33, 0x39, PT ;  /* 0x000000392100780c */ /* 0x000fe20003f64270 */
[----:B------:R-:W3:Y:S01]  /*2650*/  MUFU.TANH R66, R66 ;  /* 0x0000004200427308 */ /* 0x000ee20000002400 */
[----:B----4-:R-:W-:Y:S02]  /*2660*/  FSEL R71, R54, -INF , P4 ;  /* 0xff80000036477808 */ /* 0x010fe40002000000 */
[----:B------:R-:W-:Y:S01]  /*2670*/  FMNMX.FTZ R10, R89, R10, !PT ;  /* 0x0000000a590a7209 */ /* 0x000fe20007810000 */
[----:B------:R-:W4:Y:S01]  /*2680*/  @P2 LDC R54, c[0x0][0x450] ;  /* 0x00011400ff362b82 */ /* 0x000f220000000800 */
[----:B------:R-:W-:Y:S02]  /*2690*/  ISETP.GT.AND P4, PT, R33, 0x40, PT ;  /* 0x000000402100780c */ /* 0x000fe40003f84270 */
[----:B-----5:R-:W-:Y:S01]  /*26a0*/  FSEL R67, R55, -INF , P3 ;  /* 0xff80000037437808 */ /* 0x020fe20001800000 */
[----:B------:R-:W5:Y:S01]  /*26b0*/  MUFU.TANH R70, R70 ;  /* 0x0000004600467308 */ /* 0x000f620000002400 */
[----:B------:R-:W-:-:S02]  /*26c0*/  FMNMX.FTZ R10, R71, R10, !PT ;  /* 0x0000000a470a7209 */ /* 0x000fc40007810000 */
[----:B------:R-:W-:Y:S02]  /*26d0*/  ISETP.GT.AND P3, PT, R33, 0x41, PT ;  /* 0x000000412100780c */ /* 0x000fe40003f64270 */
[----:B------:R-:W-:Y:S02]  /*26e0*/  FSEL R63, R58, -INF , P4 ;  /* 0xff8000003a3f7808 */ /* 0x000fe40002000000 */
[----:B------:R-:W-:Y:S01]  /*26f0*/  FMNMX.FTZ R10, R67, R10, !PT ;  /* 0x0000000a430a7209 */ /* 0x000fe20007810000 */
[----:B------:R-:W5:Y:S01]  /*2700*/  MUFU.TANH R57, R74 ;  /* 0x0000004a00397308 */ /* 0x000f620000002400 */
[----:B------:R-:W-:Y:S02]  /*2710*/  ISETP.GT.AND P4, PT, R33, 0x48, PT ;  /* 0x000000482100780c */ /* 0x000fe40003f84270 */
[----:B-1----:R-:W-:Y:S02]  /*2720*/  FSEL R41, R41, -INF , P3 ;  /* 0xff80000029297808 */ /* 0x002fe40001800000 */
[----:B------:R-:W-:-:S02]  /*2730*/  FMNMX.FTZ R10, R63, R10, !PT ;  /* 0x0000000a3f0a7209 */ /* 0x000fc40007810000 */
[----:B------:R-:W-:Y:S01]  /*2740*/  ISETP.GT.AND P3, PT, R33, 0x49, PT ;  /* 0x000000492100780c */ /* 0x000fe20003f64270 */
[----:B------:R-:W1:Y:S01]  /*2750*/  MUFU.TANH R45, R75 ;  /* 0x0000004b002d7308 */ /* 0x000e620000002400 */
[----:B--2---:R-:W-:Y:S02]  /*2760*/  FSEL R31, R31, -INF , P4 ;  /* 0xff8000001f1f7808 */ /* 0x004fe40002000000 */
[----:B------:R-:W-:Y:S02]  /*2770*/  FMNMX.FTZ R10, R41, R10, !PT ;  /* 0x0000000a290a7209 */ /* 0x000fe40007810000 */
[----:B------:R-:W-:Y:S02]  /*2780*/  ISETP.GT.AND P4, PT, R33, 0x50, PT ;  /* 0x000000502100780c */ /* 0x000fe40003f84270 */
[----:B0-----:R-:W-:Y:S01]  /*2790*/  FSEL R37, R37, -INF , P3 ;  /* 0xff80000025257808 */ /* 0x001fe20001800000 */
[----:B------:R-:W0:Y:S01]  /*27a0*/  MUFU.TANH R51, R78 ;  /* 0x0000004e00337308 */ /* 0x000e220000002400 */
[----:B------:R-:W-:-:S02]  /*27b0*/  FMNMX.FTZ R10, R31, R10, !PT ;  /* 0x0000000a1f0a7209 */ /* 0x000fc40007810000 */
[----:B------:R-:W-:Y:S02]  /*27c0*/  ISETP.GT.AND P3, PT, R33, 0x51, PT ;  /* 0x000000512100780c */ /* 0x000fe40003f64270 */
[----:B---3--:R-:W-:Y:S02]  /*27d0*/  FSEL R35, R66, -INF , P4 ;  /* 0xff80000042237808 */ /* 0x008fe40002000000 */
[----:B------:R-:W-:Y:S01]  /*27e0*/  FMNMX.FTZ R10, R37, R10, !PT ;  /* 0x0000000a250a7209 */ /* 0x000fe20007810000 */
[----:B------:R-:W2:Y:S01]  /*27f0*/  MUFU.TANH R55, R79 ;  /* 0x0000004f00377308 */ /* 0x000ea20000002400 */
[----:B------:R-:W-:Y:S02]  /*2800*/  ISETP.GT.AND P4, PT, R33, 0x58, PT ;  /* 0x000000582100780c */ /* 0x000fe40003f84270 */
[----:B------:R-:W-:Y:S02]  /*2810*/  FSEL R39, R11, -INF , P3 ;  /* 0xff8000000b277808 */ /* 0x000fe40001800000 */
[----:B------:R-:W-:-:S02]  /*2820*/  FMNMX.FTZ R10, R35, R10, !PT ;  /* 0x0000000a230a7209 */ /* 0x000fc40007810000 */
[----:B------:R-:W-:Y:S01]  /*2830*/  ISETP.GT.AND P3, PT, R33, 0x59, PT ;  /* 0x000000592100780c */ /* 0x000fe20003f64270 */
[----:B------:R-:W3:Y:S01]  /*2840*/  MUFU.TANH R47, R82 ;  /* 0x00000052002f7308 */ /* 0x000ee20000002400 */
[----:B-----5:R-:W-:Y:S02]  /*2850*/  FSEL R43, R70, -INF , P4 ;  /* 0xff800000462b7808 */ /* 0x020fe40002000000 */
[----:B------:R-:W-:Y:S02]  /*2860*/  FMNMX.FTZ R10, R39, R10, !PT ;  /* 0x0000000a270a7209 */ /* 0x000fe40007810000 */
[----:B------:R-:W-:Y:S02]  /*2870*/  ISETP.GT.AND P4, PT, R33, 0x60, PT ;  /* 0x000000602100780c */ /* 0x000fe40003f84270 */
[----:B------:R-:W-:Y:S01]  /*2880*/  FSEL R59, R59, -INF , P3 ;  /* 0xff8000003b3b7808 */ /* 0x000fe20001800000 */
[----:B------:R-:W5:Y:S01]  /*2890*/  MUFU.TANH R53, R83 ;  /* 0x0000005300357308 */ /* 0x000f620000002400 */
[----:B------:R-:W-:-:S02]  /*28a0*/  FMNMX.FTZ R10, R43, R10, !PT ;  /* 0x0000000a2b0a7209 */ /* 0x000fc40007810000 */
[----:B------:R-:W-:Y:S02]  /*28b0*/  ISETP.GT.AND P3, PT, R33, 0x61, PT ;  /* 0x000000612100780c */ /* 0x000fe40003f64270 */
[----:B------:R-:W-:Y:S02]  /*28c0*/  FSEL R57, R57, -INF , P4 ;  /* 0xff80000039397808 */ /* 0x000fe40002000000 */
[----:B------:R-:W-:Y:S01]  /*28d0*/  FMNMX.FTZ R10, R59, R10, !PT ;  /* 0x0000000a3b0a7209 */ /* 0x000fe20007810000 */
[----:B------:R-:W4:Y:S01]  /*28e0*/  MUFU.TANH R49, R86 ;  /* 0x0000005600317308 */ /* 0x000f220000002400 */
[----:B------:R-:W-:Y:S02]  /*28f0*/  ISETP.GT.AND P4, PT, R33, 0x68, PT ;  /* 0x000000682100780c */ /* 0x000fe40003f84270 */
[----:B-1----:R-:W-:Y:S02]  /*2900*/  FSEL R45, R45, -INF , P3 ;  /* 0xff8000002d2d7808 */ /* 0x002fe40001800000 */
[----:B------:R-:W-:-:S02]  /*2910*/  FMNMX.FTZ R10, R57, R10, !PT ;  /* 0x0000000a390a7209 */ /* 0x000fc40007810000 */
[----:B------:R-:W-:Y:S01]  /*2920*/  ISETP.GT.AND P3, PT, R33, 0x69, PT ;  /* 0x000000692100780c */ /* 0x000fe20003f64270 */
[----:B------:R-:W1:Y:S01]  /*2930*/  MUFU.TANH R87, R87 ;  /* 0x0000005700577308 */ /* 0x000e620000002400 */
[----:B0-----:R-:W-:Y:S02]  /*2940*/  FSEL R51, R51, -INF , P4 ;  /* 0xff80000033337808 */ /* 0x001fe40002000000 */
[----:B------:R-:W-:Y:S02]  /*2950*/  FMNMX.FTZ R10, R45, R10, !PT ;  /* 0x0000000a2d0a7209 */ /* 0x000fe40007810000 */
[----:B------:R-:W-:Y:S02]  /*2960*/  ISETP.GT.AND P4, PT, R33, 0x70, PT ;  /* 0x000000702100780c */ /* 0x000fe40003f84270 */
[----:B--2---:R-:W-:Y:S01]  /*2970*/  FSEL R55, R55, -INF , P3 ;  /* 0xff80000037377808 */ /* 0x004fe20001800000 */
[----:B------:R-:W-:Y:S01]  /*2980*/  MUFU.TANH R14, R14 ;  /* 0x0000000e000e7308 */ /* 0x000fe20000002400 */
[----:B------:R-:W-:-:S02]  /*2990*/  FMNMX.FTZ R10, R51, R10, !PT ;  /* 0x0000000a330a7209 */ /* 0x000fc40007810000 */
[----:B------:R-:W-:Y:S02]  /*29a0*/  ISETP.GT.AND P3, PT, R33, 0x71, PT ;  /* 0x000000712100780c */ /* 0x000fe40003f64270 */
[----:B---3--:R-:W-:Y:S02]  /*29b0*/  FSEL R47, R47, -INF , P4 ;  /* 0xff8000002f2f7808 */ /* 0x008fe40002000000 */
[----:B------:R-:W-:Y:S01]  /*29c0*/  FMNMX.FTZ R10, R55, R10, !PT ;  /* 0x0000000a370a7209 */ /* 0x000fe20007810000 */
[----:B------:R-:W0:Y:S01]  /*29d0*/  MUFU.TANH R24, R24 ;  /* 0x0000001800187308 */ /* 0x000e220000002400 */
[----:B------:R-:W-:Y:S02]  /*29e0*/  ISETP.GT.AND P4, PT, R33, 0x78, PT ;  /* 0x000000782100780c */ /* 0x000fe40003f84270 */
[----:B-----5:R-:W-:Y:S02]  /*29f0*/  FSEL R53, R53, -INF , P3 ;  /* 0xff80000035357808 */ /* 0x020fe40001800000 */
[----:B------:R-:W-:-:S02]  /*2a00*/  FMNMX.FTZ R10, R47, R10, !PT ;  /* 0x0000000a2f0a7209 */ /* 0x000fc40007810000 */
[----:B------:R-:W-:Y:S01]  /*2a10*/  ISETP.GT.AND P3, PT, R33, 0x79, PT ;  /* 0x000000792100780c */ /* 0x000fe20003f64270 */
[----:B------:R2:W-:Y:S01]  /*2a20*/  MUFU.TANH R40, R61 ;  /* 0x0000003d00287308 */ /* 0x0005e20000002400 */
[----:B----4-:R-:W-:Y:S02]  /*2a30*/  FSEL R49, R49, -INF , P4 ;  /* 0xff80000031317808 */ /* 0x010fe40002000000 */
[----:B------:R-:W-:Y:S02]  /*2a40*/  FMNMX.FTZ R10, R53, R10, !PT ;  /* 0x0000000a350a7209 */ /* 0x000fe40007810000 */
[----:B-1----:R-:W-:Y:S02]  /*2a50*/  FSEL R33, R87, -INF , P3 ;  /* 0xff80000057217808 */ /* 0x002fe40001800000 */
[----:B------:R-:W-:Y:S01]  /*2a60*/  FMNMX.FTZ R10, R49, R10, !PT ;  /* 0x0000000a310a7209 */ /* 0x000fe20007810000 */
[----:B------:R-:W1:Y:S01]  /*2a70*/  MUFU.TANH R88, R88 ;  /* 0x0000005800587308 */ /* 0x000e620000002400 */
[----:B--2---:R-:W-:-:S02]  /*2a80*/  IMAD.IADD R61, R34, 0x1, -R27 ;  /* 0x00000001223d7824 */ /* 0x004fc400078e0a1b */
[----:B------:R-:W-:-:S03]  /*2a90*/  FMNMX.FTZ R10, R33, R10, !PT ;  /* 0x0000000a210a7209 */ /* 0x000fc60007810000 */
[----:B------:R-:W-:Y:S02]  /*2aa0*/  VIADDMNMX R61, R26, R61, R30, PT ;  /* 0x0000003d1a3d7246 */ /* 0x000fe4000380011e */
[----:B------:R-:W2:Y:S01]  /*2ab0*/  SHFL.BFLY PT, R11, R10, 0x2, 0x1f ;  /* 0x0c401f000a0b7f89 */ /* 0x000ea200000e0000 */
[----:B------:R-:W3:Y:S01]  /*2ac0*/  MUFU.TANH R29, R29 ;  /* 0x0000001d001d7308 */ /* 0x000ee20000002400 */
[C---:B------:R-:W-:Y:S02]  /*2ad0*/  ISETP.GT.AND P4, PT, R61.reuse, 0x1, PT ;  /* 0x000000013d00780c */ /* 0x040fe40003f84270 */
[C---:B------:R-:W-:Y:S02]  /*2ae0*/  ISETP.GT.AND P5, PT, R61.reuse, 0x8, PT ;  /* 0x000000083d00780c */ /* 0x040fe40003fa4270 */
[----:B0-----:R-:W-:Y:S02]  /*2af0*/  FSEL R30, R24, -INF , P4 ;  /* 0xff800000181e7808 */ /* 0x001fe40002000000 */
[----:B------:R-:W-:Y:S01]  /*2b00*/  ISETP.GT.AND P4, PT, R61, 0x10, PT ;  /* 0x000000103d00780c */ /* 0x000fe20003f84270 */
[----:B------:R-:W0:Y:S08]  /*2b10*/  MUFU.TANH R19, R19 ;  /* 0x0000001300137308 */ /* 0x000e300000002400 */
[----:B------:R-:W4:Y:S01]  /*2b20*/  MUFU.TANH R21, R21 ;  /* 0x0000001500157308 */ /* 0x000f220000002400 */
[----:B--2---:R-:W-:Y:S01]  /*2b30*/  FMNMX.FTZ R38, R10, R11, !PT ;  /* 0x0000000b0a267209 */ /* 0x004fe20007810000 */
[----:B------:R-:W-:-:S06]  /*2b40*/  IMAD.U32 R10, RZ, RZ, UR10 ;  /* 0x0000000aff0a7e24 */ /* 0x000fcc000f8e00ff */
[----:B------:R-:W-:Y:S01]  /*2b50*/  MUFU.TANH R42, R65 ;  /* 0x00000041002a7308 */ /* 0x000fe20000002400 */
[----:B------:R-:W2:Y:S07]  /*2b60*/  SHFL.BFLY PT, R11, R38, 0x1, 0x1f ;  /* 0x0c201f00260b7f89 */ /* 0x000eae00000e0000 */
[----:B------:R-:W5:Y:S08]  /*2b70*/  MUFU.TANH R6, R6 ;  /* 0x0000000600067308 */ /* 0x000f700000002400 */
[----:B------:R1:W-:Y:S08]  /*2b80*/  MUFU.TANH R44, R69 ;  /* 0x00000045002c7308 */ /* 0x0003f00000002400 */
[----:B------:R-:W-:Y:S01]  /*2b90*/  MUFU.TANH R2, R2 ;  /* 0x0000000200027308 */ /* 0x000fe20000002400 */
[----:B-1----:R-:W-:-:S02]  /*2ba0*/  FSEL R69, R88, -INF , P5 ;  /* 0xff80000058457808 */ /* 0x002fc40002800000 */
[----:B--2---:R-:W-:-:S04]  /*2bb0*/  FMNMX.FTZ R11, R38, R11, !PT ;  /* 0x0000000b260b7209 */ /* 0x004fc80007810000 */
[C---:B------:R-:W-:Y:S01]  /*2bc0*/  FSETP.NEU.FTZ.AND P3, PT, R11.reuse, -INF , PT ;  /* 0xff8000000b00780b */ /* 0x040fe20003f7d000 */
[-C--:B------:R-:W-:Y:S01]  /*2bd0*/  FMUL.FTZ R38, R11, R10.reuse ;  /* 0x0000000a0b267220 */ /* 0x080fe20000410000 */
[----:B------:R-:W1:Y:S04]  /*2be0*/  MUFU.TANH R0, R0 ;  /* 0x0000000000007308 */ /* 0x000e680000002400 */
[----:B------:R-:W-:Y:S02]  /*2bf0*/  FSEL R38, R38, RZ, P3 ;  /* 0x000000ff26267208 */ /* 0x000fe40001800000 */
[----:B------:R-:W-:Y:S02]  /*2c00*/  ISETP.GT.AND P3, PT, R61, RZ, PT ;  /* 0x000000ff3d00720c */ /* 0x000fe40003f64270 */
[----:B------:R0:W-:Y:S01]  /*2c10*/  MUFU.TANH R46, R73 ;  /* 0x00000049002e7308 */ /* 0x0001e20000002400 */
[-CC-:B------:R-:W-:Y:S01]  /*2c20*/  FFMA.FTZ R181, R91, R10.reuse, -R38.reuse ;  /* 0x0000000a5bb57223 */ /* 0x180fe20000010826 */
[----:B------:R-:W-:Y:S01]  /*2c30*/  FSEL R65, R14, -INF , P3 ;  /* 0xff8000000e417808 */ /* 0x000fe20001800000 */
[-CC-:B------:R-:W-:Y:S01]  /*2c40*/  FFMA.FTZ R183, R93, R10.reuse, -R38.reuse ;  /* 0x0000000a5db77223 */ /* 0x180fe20000010826 */
[----:B------:R-:W-:Y:S01]  /*2c50*/  ISETP.GT.AND P3, PT, R61, 0x9, PT ;  /* 0x000000093d00780c */ /* 0x000fe20003f64270 */
[--C-:B------:R-:W-:Y:S01]  /*2c60*/  FFMA.FTZ R14, R95, R10, -R38.reuse ;  /* 0x0000000a5f0e7223 */ /* 0x100fe20000010826 */
[----:B------:R-:W-:Y:S01]  /*2c70*/  FMNMX.FTZ R24, R65, R30, !PT ;  /* 0x0000001e41187209 */ /* 0x000fe20007810000 */
[--C-:B------:R-:W-:Y:S01]  /*2c80*/  FFMA.FTZ R177, R97, R10, -R38.reuse ;  /* 0x0000000a61b17223 */ /* 0x100fe20000010826 */
[----:B---3--:R-:W-:Y:S01]  /*2c90*/  FSEL R29, R29, -INF , P3 ;  /* 0xff8000001d1d7808 */ /* 0x008fe20001800000 */
[----:B------:R-:W-:Y:S01]  /*2ca0*/  MUFU.TANH R7, R7 ;  /* 0x0000000700077308 */ /* 0x000fe20000002400 */
[----:B------:R-:W-:Y:S01]  /*2cb0*/  FMNMX.FTZ R24, R69, R24, !PT ;  /* 0x0000001845187209 */ /* 0x000fe20007810000 */
[-CC-:B------:R-:W-:Y:S01]  /*2cc0*/  FFMA.FTZ R99, R99, R10.reuse, -R38.reuse ;  /* 0x0000000a63637223 */ /* 0x180fe20000010826 */
[----:B------:R-:W-:Y:S01]  /*2cd0*/  ISETP.GT.AND P3, PT, R61, 0x11, PT ;  /* 0x000000113d00780c */ /* 0x000fe20003f64270 */
[-CC-:B------:R-:W-:Y:S01]  /*2ce0*/  FFMA.FTZ R179, R101, R10.reuse, -R38.reuse ;  /* 0x0000000a65b37223 */ /* 0x180fe20000010826 */
[----:B0-----:R-:W-:Y:S01]  /*2cf0*/  FSEL R73, R19, -INF , P4 ;  /* 0xff80000013497808 */ /* 0x001fe20002000000 */
[--C-:B------:R-:W-:Y:S01]  /*2d00*/  FFMA.FTZ R171, R71, R10, -R38.reuse ;  /* 0x0000000a47ab7223 */ /* 0x100fe20000010826 */
[----:B------:R-:W-:Y:S01]  /*2d10*/  FMNMX.FTZ R24, R29, R24, !PT ;  /* 0x000000181d187209 */ /* 0x000fe20007810000 */
[----:B------:R-:W0:Y:S01]  /*2d20*/  MUFU.TANH R3, R3 ;  /* 0x0000000300037308 */ /* 0x000e220000002400 */
[----:B------:R-:W-:Y:S01]  /*2d30*/  ISETP.GT.AND P4, PT, R61, 0x18, PT ;  /* 0x000000183d00780c */ /* 0x000fe20003f84270 */
[-CC-:B------:R-:W-:Y:S01]  /*2d40*/  FFMA.FTZ R19, R67, R10.reuse, -R38.reuse ;  /* 0x0000000a43137223 */ /* 0x180fe20000010826 */
[----:B----4-:R-:W-:Y:S01]  /*2d50*/  FSEL R21, R21, -INF , P3 ;  /* 0xff80000015157808 */ /* 0x010fe20001800000 */
[--C-:B------:R-:W-:Y:S01]  /*2d60*/  FFMA.FTZ R173, R105, R10, -R38.reuse ;  /* 0x0000000a69ad7223 */ /* 0x100fe20000010826 */
[----:B------:R-:W-:Y:S01]  /*2d70*/  FMNMX.FTZ R24, R73, R24, !PT ;  /* 0x0000001849187209 */ /* 0x000fe20007810000 */
[-CC-:B------:R-:W-:Y:S01]  /*2d80*/  FFMA.FTZ R165, R63, R10.reuse, -R38.reuse ;  /* 0x0000000a3fa57223 */ /* 0x180fe20000010826 */
[----:B------:R-:W-:Y:S01]  /*2d90*/  ISETP.GT.AND P3, PT, R61, 0x19, PT ;  /* 0x000000193d00780c */ /* 0x000fe20003f64270 */
[----:B------:R-:W-:Y:S01]  /*2da0*/  MUFU.TANH R12, R12 ;  /* 0x0000000c000c7308 */ /* 0x000fe20000002400 */
[----:B-----5:R-:W-:Y:S01]  /*2db0*/  FSEL R75, R6, -INF , P4 ;  /* 0xff800000064b7808 */ /* 0x020fe20002000000 */
[--C-:B------:R-:W-:Y:S01]  /*2dc0*/  FFMA.FTZ R34, R41, R10, -R38.reuse ;  /* 0x0000000a29227223 */ /* 0x100fe20000010826 */
[----:B------:R-:W-:Y:S01]  /*2dd0*/  FMNMX.FTZ R24, R21, R24, !PT ;  /* 0x0000001815187209 */ /* 0x000fe20007810000 */
[-CC-:B------:R-:W-:Y:S01]  /*2de0*/  FFMA.FTZ R167, R31, R10.reuse, -R38.reuse ;  /* 0x0000000a1fa77223 */ /* 0x180fe20000010826 */
[----:B------:R-:W-:Y:S01]  /*2df0*/  ISETP.GT.AND P4, PT, R61, 0x20, PT ;  /* 0x000000203d00780c */ /* 0x000fe20003f84270 */
[--C-:B------:R-:W-:Y:S01]  /*2e00*/  FFMA.FTZ R36, R36, R10, -R38.reuse ;  /* 0x0000000a24247223 */ /* 0x100fe20000010826 */
[----:B------:R-:W-:Y:S01]  /*2e10*/  FMNMX.FTZ R24, R75, R24, !PT ;  /* 0x000000184b187209 */ /* 0x000fe20007810000 */
[----:B------:R2:W-:Y:S01]  /*2e20*/  MUFU.TANH R48, R77 ;  /* 0x0000004d00307308 */ /* 0x0005e20000002400 */
[----:B-1----:R-:W-:Y:S01]  /*2e30*/  FSEL R79, R0, -INF , P4 ;  /* 0xff800000004f7808 */ /* 0x002fe20002000000 */
[-CC-:B------:R-:W-:Y:S01]  /*2e40*/  FFMA.FTZ R0, R103, R10.reuse, -R38.reuse ;  /* 0x0000000a67007223 */ /* 0x180fe20000010826 */
[----:B------:R-:W-:Y:S01]  /*2e50*/  ISETP.GT.AND P4, PT, R61, 0x28, PT ;  /* 0x000000283d00780c */ /* 0x000fe20003f84270 */
[-CC-:B------:R-:W-:Y:S01]  /*2e60*/  FFMA.FTZ R6, R107, R10.reuse, -R38.reuse ;  /* 0x0000000a6b067223 */ /* 0x180fe20000010826 */
[-CC-:B------:R-:W-:Y:S01]  /*2e70*/  FFMA.FTZ R175, R109, R10.reuse, -R38.reuse ;  /* 0x0000000a6daf7223 */ /* 0x180fe20000010826 */
[-CC-:B------:R-:W-:Y:S01]  /*2e80*/  FFMA.FTZ R169, R113, R10.reuse, -R38.reuse ;  /* 0x0000000a71a97223 */ /* 0x180fe20000010826 */
[----:B0-----:R-:W-:Y:S01]  /*2e90*/  FSEL R3, R3, -INF , P4 ;  /* 0xff80000003037808 */ /* 0x001fe20002000000 */
[----:B------:R-:W0:Y:S01]  /*2ea0*/  MUFU.TANH R13, R13 ;  /* 0x0000000d000d7308 */ /* 0x000e220000002400 */
[----:B--2---:R-:W-:Y:S01]  /*2eb0*/  FSEL R77, R2, -INF , P3 ;  /* 0xff800000024d7808 */ /* 0x004fe20001800000 */
[-CC-:B------:R-:W-:Y:S01]  /*2ec0*/  FFMA.FTZ R37, R37, R10.reuse, -R38.reuse ;  /* 0x0000000a25257223 */ /* 0x180fe20000010826 */
[----:B------:R-:W-:Y:S01]  /*2ed0*/  ISETP.GT.AND P3, PT, R61, 0x21, PT ;  /* 0x000000213d00780c */ /* 0x000fe20003f64270 */
[--C-:B------:R-:W-:Y:S01]  /*2ee0*/  FFMA.FTZ R35, R35, R10, -R38.reuse ;  /* 0x0000000a23237223 */ /* 0x100fe20000010826 */
[----:B------:R-:W-:Y:S01]  /*2ef0*/  FMNMX.FTZ R24, R77, R24, !PT ;  /* 0x000000184d187209 */ /* 0x000fe20007810000 */
[--C-:B------:R-:W-:Y:S01]  /*2f00*/  FFMA.FTZ R39, R39, R10, -R38.reuse ;  /* 0x0000000a27277223 */ /* 0x100fe20000010826 */
[----:B------:R-:W-:Y:S01]  /*2f10*/  FSEL R7, R7, -INF , P3 ;  /* 0xff80000007077808 */ /* 0x000fe20001800000 */
[----:B------:R-:W-:Y:S01]  /*2f20*/  MUFU.TANH R20, R20 ;  /* 0x0000001400147308 */ /* 0x000fe20000002400 */
[----:B------:R-:W-:Y:S01]  /*2f30*/  FMNMX.FTZ R24, R79, R24, !PT ;  /* 0x000000184f187209 */ /* 0x000fe20007810000 */
[-CC-:B------:R-:W-:Y:S01]  /*2f40*/  FFMA.FTZ R43, R43, R10.reuse, -R38.reuse ;  /* 0x0000000a2b2b7223 */ /* 0x180fe20000010826 */
[----:B------:R-:W-:Y:S01]  /*2f50*/  ISETP.GT.AND P3, PT, R61, 0x29, PT ;  /* 0x000000293d00780c */ /* 0x000fe20003f64270 */
[--C-:B------:R-:W-:Y:S01]  /*2f60*/  FFMA.FTZ R59, R59, R10, -R38.reuse ;  /* 0x0000000a3b3b7223 */ /* 0x100fe20000010826 */
[----:B------:R-:W-:Y:S01]  /*2f70*/  FMNMX.FTZ R24, R7, R24, !PT ;  /* 0x0000001807187209 */ /* 0x000fe20007810000 */
[--C-:B------:R-:W-:Y:S01]  /*2f80*/  FFMA.FTZ R57, R57, R10, -R38.reuse ;  /* 0x0000000a39397223 */ /* 0x100fe20000010826 */
[----:B------:R-:W-:Y:S01]  /*2f90*/  ISETP.GT.AND P4, PT, R61, 0x30, PT ;  /* 0x000000303d00780c */ /* 0x000fe20003f84270 */
[----:B------:R-:W1:Y:S01]  /*2fa0*/  MUFU.TANH R15, R15 ;  /* 0x0000000f000f7308 */ /* 0x000e620000002400 */
[----:B------:R-:W-:Y:S01]  /*2fb0*/  FMNMX.FTZ R24, R3, R24, !PT ;  /* 0x0000001803187209 */ /* 0x000fe20007810000 */
[-CC-:B------:R-:W-:Y:S01]  /*2fc0*/  FFMA.FTZ R45, R45, R10.reuse, -R38.reuse ;  /* 0x0000000a2d2d7223 */ /* 0x180fe20000010826 */
[----:B0-----:R-:W-:Y:S01]  /*2fd0*/  FSEL R13, R13, -INF , P4 ;  /* 0xff8000000d0d7808 */ /* 0x001fe20002000000 */
[-CC-:B------:R-:W-:Y:S01]  /*2fe0*/  FFMA.FTZ R51, R51, R10.reuse, -R38.reuse ;  /* 0x0000000a33337223 */ /* 0x180fe20000010826 */
[----:B------:R-:W-:Y:S01]  /*2ff0*/  ISETP.GT.AND P4, PT, R61, 0x38, PT ;  /* 0x000000383d00780c */ /* 0x000fe20003f84270 */
[-CC-:B------:R-:W-:Y:S01]  /*3000*/  FFMA.FTZ R55, R55, R10.reuse, -R38.reuse ;  /* 0x0000000a37377223 */ /* 0x180fe20000010826 */
[-CC-:B------:R-:W-:Y:S01]  /*3010*/  FFMA.FTZ R47, R47, R10.reuse, -R38.reuse ;  /* 0x0000000a2f2f7223 */ /* 0x180fe20000010826 */
[----:B------:R-:W0:Y:S01]  /*3020*/  MUFU.TANH R25, R25 ;  /* 0x0000001900197308 */ /* 0x000e220000002400 */
[-CC-:B------:R-:W-:Y:S01]  /*3030*/  FFMA.FTZ R53, R53, R10.reuse, -R38.reuse ;  /* 0x0000000a35357223 */ /* 0x180fe20000010826 */
[-CC-:B------:R-:W-:Y:S01]  /*3040*/  FFMA.FTZ R49, R49, R10.reuse, -R38.reuse ;  /* 0x0000000a31317223 */ /* 0x180fe20000010826 */
[----:B------:R-:W-:Y:S01]  /*3050*/  FFMA.FTZ R33, R33, R10, -R38 ;  /* 0x0000000a21217223 */ /* 0x000fe20000010826 */
[----:B------:R-:W-:-:S02]  /*3060*/  CS2R R112, SRZ ;  /* 0x0000000000707805 */ /* 0x000fc4000001ff00 */
[----:B------:R-:W-:Y:S02]  /*3070*/  CS2R R108, SRZ ;  /* 0x00000000006c7805 */ /* 0x000fe4000001ff00 */
[----:B------:R-:W-:Y:S01]  /*3080*/  CS2R R106, SRZ ;  /* 0x00000000006a7805 */ /* 0x000fe2000001ff00 */
[----:B------:R2:W-:Y:S01]  /*3090*/  MUFU.TANH R50, R81 ;  /* 0x0000005100327308 */ /* 0x0005e20000002400 */
[----:B-1----:R-:W-:Y:S02]  /*30a0*/  FSEL R15, R15, -INF , P4 ;  /* 0xff8000000f0f7808 */ /* 0x002fe40002000000 */
[----:B------:R-:W-:-:S05]  /*30b0*/  ISETP.GT.AND P4, PT, R61, 0x40, PT ;  /* 0x000000403d00780c */ /* 0x000fca0003f84270 */
[----:B------:R-:W-:Y:S01]  /*30c0*/  MUFU.TANH R28, R28 ;  /* 0x0000001c001c7308 */ /* 0x000fe20000002400 */
[----:B--2---:R-:W-:Y:S01]  /*30d0*/  FSEL R81, R12, -INF , P3 ;  /* 0xff8000000c517808 */ /* 0x004fe20001800000 */
[--C-:B------:R-:W-:Y:S01]  /*30e0*/  FFMA.FTZ R12, R111, R10, -R38.reuse ;  /* 0x0000000a6f0c7223 */ /* 0x100fe20000010826 */
[----:B------:R-:W-:Y:S02]  /*30f0*/  ISETP.GT.AND P3, PT, R61, 0x31, PT ;  /* 0x000000313d00780c */ /* 0x000fe40003f64270 */
[----:B------:R-:W-:Y:S02]  /*3100*/  CS2R R110, SRZ ;  /* 0x00000000006e7805 */ /* 0x000fe4000001ff00 */
[----:B------:R-:W-:Y:S02]  /*3110*/  FMNMX.FTZ R24, R81, R24, !PT ;  /* 0x0000001851187209 */ /* 0x000fe40007810000 */
[----:B------:R-:W-:Y:S01]  /*3120*/  FSEL R83, R20, -INF , P3 ;  /* 0xff80000014537808 */ /* 0x000fe20001800000 */
[----:B------:R-:W1:Y:S01]  /*3130*/  MUFU.TANH R32, R32 ;  /* 0x0000002000207308 */ /* 0x000e620000002400 */
[----:B------:R-:W-:Y:S01]  /*3140*/  FMNMX.FTZ R24, R13, R24, !PT ;  /* 0x000000180d187209 */ /* 0x000fe20007810000 */
[----:B------:R-:W-:Y:S01]  /*3150*/  FFMA.FTZ R20, R89, R10, -R38 ;  /* 0x0000000a59147223 */ /* 0x000fe20000010826 */
[----:B------:R-:W-:-:S02]  /*3160*/  ISETP.GT.AND P3, PT, R61, 0x39, PT ;  /* 0x000000393d00780c */ /* 0x000fc40003f64270 */
[----:B------:R-:W-:Y:S02]  /*3170*/  FMNMX.FTZ R24, R83, R24, !PT ;  /* 0x0000001853187209 */ /* 0x000fe40007810000 */
[----:B0-----:R-:W-:Y:S01]  /*3180*/  FSEL R25, R25, -INF , P3 ;  /* 0xff80000019197808 */ /* 0x001fe20001800000 */
[----:B------:R-:W0:Y:S01]  /*3190*/  MUFU.TANH R60, R60 ;  /* 0x0000003c003c7308 */ /* 0x000e220000002400 */
[----:B------:R-:W-:Y:S02]  /*31a0*/  FMNMX.FTZ R24, R15, R24, !PT ;  /* 0x000000180f187209 */ /* 0x000fe40007810000 */
[----:B------:R-:W-:Y:S02]  /*31b0*/  ISETP.GT.AND P3, PT, R61, 0x41, PT ;  /* 0x000000413d00780c */ /* 0x000fe40003f64270 */
[----:B------:R-:W-:-:S03]  /*31c0*/  FMNMX.FTZ R24, R25, R24, !PT ;  /* 0x0000001819187209 */ /* 0x000fc60007810000 */
[----:B------:R-:W2:Y:S01]  /*31d0*/  MUFU.TANH R64, R64 ;  /* 0x0000004000407308 */ /* 0x000ea20000002400 */
[----:B-1----:R-:W-:Y:S02]  /*31e0*/  FSEL R87, R32, -INF , P3 ;  /* 0xff80000020577808 */ /* 0x002fe40001800000 */
[----:B------:R-:W-:-:S04]  /*31f0*/  ISETP.GT.AND P3, PT, R61, 0x49, PT ;  /* 0x000000493d00780c */ /* 0x000fc80003f64270 */
[----:B------:R-:W-:Y:S01]  /*3200*/  FSEL R93, R40, -INF , P3 ;  /* 0xff800000285d7808 */ /* 0x000fe20001800000 */
[----:B------:R1:W-:Y:S01]  /*3210*/  MUFU.TANH R52, R85 ;  /* 0x0000005500347308 */ /* 0x0003e20000002400 */
[----:B------:R-:W-:-:S04]  /*3220*/  ISETP.GT.AND P3, PT, R61, 0x51, PT ;  /* 0x000000513d00780c */ /* 0x000fc80003f64270 */
[----:B------:R-:W-:Y:S02]  /*3230*/  FSEL R97, R42, -INF , P3 ;  /* 0xff8000002a617808 */ /* 0x000fe40001800000 */
[C---:B------:R-:W-:Y:S01]  /*3240*/  ISETP.GT.AND P3, PT, R61.reuse, 0x59, PT ;  /* 0x000000593d00780c */ /* 0x040fe20003f64270 */
[----:B------:R-:W3:Y:S01]  /*3250*/  MUFU.TANH R68, R68 ;  /* 0x0000004400447308 */ /* 0x000ee20000002400 */
[----:B-1----:R-:W-:Y:S02]  /*3260*/  FSEL R85, R28, -INF , P4 ;  /* 0xff8000001c557808 */ /* 0x002fe40002000000 */
[----:B------:R-:W-:Y:S02]  /*3270*/  ISETP.GT.AND P4, PT, R61, 0x48, PT ;  /* 0x000000483d00780c */ /* 0x000fe40003f84270 */
[----:B------:R-:W-:Y:S02]  /*3280*/  FMNMX.FTZ R24, R85, R24, !PT ;  /* 0x0000001855187209 */ /* 0x000fe40007810000 */
[----:B0-----:R-:W-:Y:S01]  /*3290*/  FSEL R91, R60, -INF , P4 ;  /* 0xff8000003c5b7808 */ /* 0x001fe20002000000 */
[----:B------:R-:W0:Y:S01]  /*32a0*/  MUFU.TANH R72, R72 ;  /* 0x0000004800487308 */ /* 0x000e220000002400 */
[----:B------:R-:W-:-:S02]  /*32b0*/  FMNMX.FTZ R24, R87, R24, !PT ;  /* 0x0000001857187209 */ /* 0x000fc40007810000 */
[----:B------:R-:W-:Y:S02]  /*32c0*/  ISETP.GT.AND P4, PT, R61, 0x50, PT ;  /* 0x000000503d00780c */ /* 0x000fe40003f84270 */
[----:B------:R-:W-:Y:S02]  /*32d0*/  FMNMX.FTZ R24, R91, R24, !PT ;  /* 0x000000185b187209 */ /* 0x000fe40007810000 */
[----:B--2---:R-:W-:Y:S01]  /*32e0*/  FSEL R95, R64, -INF , P4 ;  /* 0xff800000405f7808 */ /* 0x004fe20002000000 */
[----:B------:R-:W1:Y:S01]  /*32f0*/  MUFU.TANH R76, R76 ;  /* 0x0000004c004c7308 */ /* 0x000e620000002400 */
[----:B------:R-:W-:Y:S02]  /*3300*/  FMNMX.FTZ R24, R93, R24, !PT ;  /* 0x000000185d187209 */ /* 0x000fe40007810000 */
[----:B------:R-:W-:Y:S02]  /*3310*/  ISETP.GT.AND P4, PT, R61, 0x58, PT ;  /* 0x000000583d00780c */ /* 0x000fe40003f84270 */
[----:B------:R-:W-:-:S02]  /*3320*/  FMNMX.FTZ R24, R95, R24, !PT ;  /* 0x000000185f187209 */ /* 0x000fc40007810000 */
[----:B------:R-:W-:Y:S01]  /*3330*/  FSEL R89, R44, -INF , P3 ;  /* 0xff8000002c597808 */ /* 0x000fe20001800000 */
[----:B------:R3:W-:Y:S01]  /*3340*/  MUFU.EX2 R2, R99 ;  /* 0x0000006300027308 */ /* 0x0007e20000000800 */
[----:B------:R-:W-:Y:S02]  /*3350*/  FMNMX.FTZ R24, R97, R24, !PT ;  /* 0x0000001861187209 */ /* 0x000fe40007810000 */
[----:B------:R-:W-:-:S04]  /*3360*/  ISETP.GT.AND P3, PT, R61, 0x61, PT ;  /* 0x000000613d00780c */ /* 0x000fc80003f64270 */
[----:B------:R-:W-:Y:S01]  /*3370*/  FSEL R71, R46, -INF , P3 ;  /* 0xff8000002e477808 */ /* 0x000fe20001800000 */
[----:B------:R-:W2:Y:S01]  /*3380*/  MUFU.TANH R80, R80 ;  /* 0x0000005000507308 */ /* 0x000ea20000002400 */
[----:B---3--:R-:W-:Y:S02]  /*3390*/  FSEL R99, R68, -INF , P4 ;  /* 0xff80000044637808 */ /* 0x008fe40002000000 */
[----:B------:R-:W-:Y:S02]  /*33a0*/  ISETP.GT.AND P4, PT, R61, 0x60, PT ;  /* 0x000000603d00780c */ /* 0x000fe40003f84270 */
[----:B------:R-:W-:Y:S02]  /*33b0*/  FMNMX.FTZ R24, R99, R24, !PT ;  /* 0x0000001863187209 */ /* 0x000fe40007810000 */
[----:B0-----:R-:W-:Y:S01]  /*33c0*/  FSEL R101, R72, -INF , P4 ;  /* 0xff80000048657808 */ /* 0x001fe20002000000 */
[----:B------:R-:W0:Y:S01]  /*33d0*/  MUFU.TANH R84, R84 ;  /* 0x0000005400547308 */ /* 0x000e220000002400 */
[----:B------:R-:W-:-:S02]  /*33e0*/  FMNMX.FTZ R24, R89, R24, !PT ;  /* 0x0000001859187209 */ /* 0x000fc40007810000 */
[----:B------:R-:W-:Y:S02]  /*33f0*/  ISETP.GT.AND P4, PT, R61, 0x68, PT ;  /* 0x000000683d00780c */ /* 0x000fe40003f84270 */
[----:B------:R-:W-:Y:S02]  /*3400*/  FMNMX.FTZ R24, R101, R24, !PT ;  /* 0x0000001865187209 */ /* 0x000fe40007810000 */
[----:B------:R-:W-:Y:S01]  /*3410*/  ISETP.GT.AND P3, PT, R61, 0x69, PT ;  /* 0x000000693d00780c */ /* 0x000fe20003f64270 */
[----:B------:R-:W-:Y:S01]  /*3420*/  MUFU.EX2 R181, R181 ;  /* 0x000000b500b57308 */ /* 0x000fe20000000800 */
[----:B-1----:R-:W-:Y:S02]  /*3430*/  FSEL R103, R76, -INF , P4 ;  /* 0xff8000004c677808 */ /* 0x002fe40002000000 */
[----:B------:R-:W-:Y:S02]  /*3440*/  FMNMX.FTZ R28, R71, R24, !PT ;  /* 0x00000018471c7209 */ /* 0x000fe40007810000 */
[----:B------:R-:W-:-:S02]  /*3450*/  ISETP.GT.AND P4, PT, R61, 0x70, PT ;  /* 0x000000703d00780c */ /* 0x000fc40003f84270 */
[----:B------:R-:W-:Y:S01]  /*3460*/  FSEL R67, R48, -INF , P3 ;  /* 0xff80000030437808 */ /* 0x000fe20001800000 */
[----:B------:R-:W-:Y:S01]  /*3470*/  MUFU.EX2 R24, R19 ;  /* 0x0000001300187308 */ /* 0x000fe20000000800 */
[----:B------:R-:W-:Y:S02]  /*3480*/  FMNMX.FTZ R28, R103, R28, !PT ;  /* 0x0000001c671c7209 */ /* 0x000fe40007810000 */
[----:B------:R-:W-:Y:S02]  /*3490*/  ISETP.GT.AND P3, PT, R61, 0x71, PT ;  /* 0x000000713d00780c */ /* 0x000fe40003f64270 */
[----:B--2---:R-:W-:Y:S02]  /*34a0*/  FSEL R105, R80, -INF , P4 ;  /* 0xff80000050697808 */ /* 0x004fe40002000000 */
[----:B------:R-:W-:Y:S01]  /*34b0*/  FMNMX.FTZ R28, R67, R28, !PT ;  /* 0x0000001c431c7209 */ /* 0x000fe20007810000 */
[----:B------:R-:W1:Y:S01]  /*34c0*/  MUFU.EX2 R26, R36 ;  /* 0x00000024001a7308 */ /* 0x000e620000000800 */
[----:B------:R-:W-:-:S02]  /*34d0*/  ISETP.GT.AND P4, PT, R61, 0x78, PT ;  /* 0x000000783d00780c */ /* 0x000fc40003f84270 */
[----:B------:R-:W-:Y:S02]  /*34e0*/  FSEL R63, R50, -INF , P3 ;  /* 0xff800000323f7808 */ /* 0x000fe40001800000 */
[----:B------:R-:W-:Y:S02]  /*34f0*/  FMNMX.FTZ R28, R105, R28, !PT ;  /* 0x0000001c691c7209 */ /* 0x000fe40007810000 */
[----:B------:R-:W-:Y:S01]  /*3500*/  ISETP.GT.AND P3, PT, R61, 0x79, PT ;  /* 0x000000793d00780c */ /* 0x000fe20003f64270 */
[----:B------:R-:W2:Y:S01]  /*3510*/  MUFU.EX2 R183, R183 ;  /* 0x000000b700b77308 */ /* 0x000ea20000000800 */
[----:B0-----:R-:W-:Y:S02]  /*3520*/  FSEL R61, R84, -INF , P4 ;  /* 0xff800000543d7808 */ /* 0x001fe40002000000 */
[----:B------:R-:W-:Y:S02]  /*3530*/  FMNMX.FTZ R32, R63, R28, !PT ;  /* 0x0000001c3f207209 */ /* 0x000fe40007810000 */
[----:B------:R-:W-:-:S02]  /*3540*/  FSEL R41, R52, -INF , P3 ;  /* 0xff80000034297808 */ /* 0x000fc40001800000 */
[----:B------:R-:W-:Y:S01]  /*3550*/  FMNMX.FTZ R32, R61, R32, !PT ;  /* 0x000000203d207209 */ /* 0x000fe20007810000 */
[----:B------:R-:W0:Y:S01]  /*3560*/  MUFU.EX2 R14, R14 ;  /* 0x0000000e000e7308 */ /* 0x000e220000000800 */
[----:B-1----:R-:W-:Y:S01]  /*3570*/  FADD.FTZ R48, R181, R26 ;  /* 0x0000001ab5307221 */ /* 0x002fe20000010000 */
[----:B------:R-:W1:Y:S01]  /*3580*/  @P2 LDC R52, c[0x0][0x44c] ;  /* 0x00011300ff342b82 */ /* 0x000e620000000800 */
[----:B------:R-:W-:Y:S02]  /*3590*/  FMNMX.FTZ R32, R41, R32, !PT ;  /* 0x0000002029207209 */ /* 0x000fe40007810000 */
[----:B------:R-:W-:-:S03]  /*35a0*/  F2FP.BF16.F32.PACK_AB R181, R26, R181 ;  /* 0x000000b51ab5723e */ /* 0x000fc600000010ff */
[----:B------:R-:W3:Y:S01]  /*35b0*/  SHFL.BFLY PT, R19, R32, 0x2, 0x1f ;  /* 0x0c401f0020137f89 */ /* 0x000ee200000e0000 */
[----:B------:R-:W4:Y:S08]  /*35c0*/  MUFU.EX2 R177, R177 ;  /* 0x000000b100b17308 */ /* 0x000f300000000800 */
[----:B------:R-:W-:Y:S08]  /*35d0*/  MUFU.EX2 R179, R179 ;  /* 0x000000b300b37308 */ /* 0x000ff00000000800 */
[----:B------:R-:W-:Y:S01]  /*35e0*/  MUFU.EX2 R0, R0 ;  /* 0x0000000000007308 */ /* 0x000fe20000000800 */
[----:B---3--:R-:W-:-:S07]  /*35f0*/  FMNMX.FTZ R31, R32, R19, !PT ;  /* 0x00000013201f7209 */ /* 0x008fce0007810000 */
[----:B------:R-:W-:Y:S01]  /*3600*/  MUFU.EX2 R173, R173 ;  /* 0x000000ad00ad7308 */ /* 0x000fe20000000800 */
[----:B------:R-:W3:Y:S07]  /*3610*/  SHFL.BFLY PT, R32, R31, 0x1, 0x1f ;  /* 0x0c201f001f207f89 */ /* 0x000eee00000e0000 */
[----:B------:R-:W-:Y:S08]  /*3620*/  MUFU.EX2 R6, R6 ;  /* 0x0000000600067308 */ /* 0x000ff00000000800 */
[----:B------:R-:W-:Y:S08]  /*3630*/  MUFU.EX2 R175, R175 ;  /* 0x000000af00af7308 */ /* 0x000ff00000000800 */
[----:B------:R-:W-:Y:S01]  /*3640*/  MUFU.EX2 R12, R12 ;  /* 0x0000000c000c7308 */ /* 0x000fe20000000800 */
[----:B---3--:R-:W-:-:S04]  /*3650*/  FMNMX.FTZ R19, R31, R32, !PT ;  /* 0x000000201f137209 */ /* 0x008fc80007810000 */
        /* <DEDUP_REMOVED lines=21> */
[----:B--2---:R-:W-:Y:S01]  /*37b0*/  FADD.FTZ R3, R183, R48 ;  /* 0x00000030b7037221 */ /* 0x004fe20000010000 */
[-CC-:B------:R-:W-:Y:S01]  /*37c0*/  FFMA.FTZ R15, R15, R10.reuse, -R32.reuse ;  /* 0x0000000a0f0f7223 */ /* 0x180fe20000010820 */
[-CC-:B------:R-:W-:Y:S01]  /*37d0*/  FFMA.FTZ R25, R25, R10.reuse, -R32.reuse ;  /* 0x0000000a19197223 */ /* 0x180fe20000010820 */
[-CC-:B------:R-:W-:Y:S01]  /*37e0*/  FFMA.FTZ R85, R85, R10.reuse, -R32.reuse ;  /* 0x0000000a55557223 */ /* 0x180fe20000010820 */
[----:B0-----:R-:W-:Y:S01]  /*37f0*/  FADD.FTZ R48, R14, R3 ;  /* 0x000000030e307221 */ /* 0x001fe20000010000 */
[-CC-:B------:R-:W-:Y:S01]  /*3800*/  FFMA.FTZ R87, R87, R10.reuse, -R32.reuse ;  /* 0x0000000a57577223 */ /* 0x180fe20000010820 */
[-C--:B------:R-:W-:Y:S01]  /*3810*/  FFMA.FTZ R91, R91, R10.reuse, -R32 ;  /* 0x0000000a5b5b7223 */ /* 0x080fe20000010820 */
[----:B------:R-:W0:Y:S01]  /*3820*/  MUFU.EX2 R30, R30 ;  /* 0x0000001e001e7308 */ /* 0x000e220000000800 */
[----:B----4-:R-:W-:Y:S01]  /*3830*/  FADD.FTZ R3, R177, R48 ;  /* 0x00000030b1037221 */ /* 0x010fe20000010000 */
[-CC-:B------:R-:W-:Y:S01]  /*3840*/  FFMA.FTZ R93, R93, R10.reuse, -R32.reuse ;  /* 0x0000000a5d5d7223 */ /* 0x180fe20000010820 */
[-CC-:B------:R-:W-:Y:S01]  /*3850*/  FFMA.FTZ R95, R95, R10.reuse, -R32.reuse ;  /* 0x0000000a5f5f7223 */ /* 0x180fe20000010820 */
[-CC-:B------:R-:W-:Y:S01]  /*3860*/  FFMA.FTZ R97, R97, R10.reuse, -R32.reuse ;  /* 0x0000000a61617223 */ /* 0x180fe20000010820 */
[C---:B------:R-:W-:Y:S01]  /*3870*/  FADD.FTZ R48, R2.reuse, R3 ;  /* 0x0000000302307221 */ /* 0x040fe20000010000 */
[-CC-:B------:R-:W-:Y:S01]  /*3880*/  FFMA.FTZ R99, R99, R10.reuse, -R32.reuse ;  /* 0x0000000a63637223 */ /* 0x180fe20000010820 */
[----:B------:R-:W-:Y:S01]  /*3890*/  F2FP.BF16.F32.PACK_AB R177, R2, R177 ;  /* 0x000000b102b1723e */ /* 0x000fe200000010ff */
[----:B------:R-:W2:Y:S01]  /*38a0*/  MUFU.EX2 R69, R69 ;  /* 0x0000004500457308 */ /* 0x000ea20000000800 */
[-CC-:B------:R-:W-:Y:S01]  /*38b0*/  FFMA.FTZ R89, R89, R10.reuse, -R32.reuse ;  /* 0x0000000a59597223 */ /* 0x180fe20000010820 */
[-CC-:B------:R-:W-:Y:S01]  /*38c0*/  FFMA.FTZ R101, R101, R10.reuse, -R32.reuse ;  /* 0x0000000a65657223 */ /* 0x180fe20000010820 */
[-CC-:B------:R-:W-:Y:S01]  /*38d0*/  FFMA.FTZ R71, R71, R10.reuse, -R32.reuse ;  /* 0x0000000a47477223 */ /* 0x180fe20000010820 */
[-CC-:B------:R-:W-:Y:S01]  /*38e0*/  FFMA.FTZ R103, R103, R10.reuse, -R32.reuse ;  /* 0x0000000a67677223 */ /* 0x180fe20000010820 */
[----:B------:R-:W-:Y:S01]  /*38f0*/  F2FP.BF16.F32.PACK_AB R183, R14, R183 ;  /* 0x000000b70eb7723e */ /* 0x000fe200000010ff */
[-CC-:B------:R-:W-:Y:S01]  /*3900*/  FFMA.FTZ R67, R67, R10.reuse, -R32.reuse ;  /* 0x0000000a43437223 */ /* 0x180fe20000010820 */
[-CC-:B------:R-:W-:Y:S01]  /*3910*/  FFMA.FTZ R105, R105, R10.reuse, -R32.reuse ;  /* 0x0000000a69697223 */ /* 0x180fe20000010820 */
[----:B------:R-:W3:Y:S01]  /*3920*/  MUFU.EX2 R182, R29 ;  /* 0x0000001d00b67308 */ /* 0x000ee20000000800 */
[-CC-:B------:R-:W-:Y:S01]  /*3930*/  FFMA.FTZ R63, R63, R10.reuse, -R32.reuse ;  /* 0x0000000a3f3f7223 */ /* 0x180fe20000010820 */
[-CC-:B------:R-:W-:Y:S01]  /*3940*/  FFMA.FTZ R61, R61, R10.reuse, -R32.reuse ;  /* 0x0000000a3d3d7223 */ /* 0x180fe20000010820 */
[----:B------:R-:W-:Y:S01]  /*3950*/  FFMA.FTZ R32, R41, R10, -R32 ;  /* 0x0000000a29207223 */ /* 0x000fe20000010820 */
[----:B0-----:R-:W-:-:S04]  /*3960*/  F2FP.BF16.F32.PACK_AB R180, R30, R65 ;  /* 0x000000411eb4723e */ /* 0x001fc800000010ff */
[----:B------:R-:W0:Y:S08]  /*3970*/  MUFU.EX2 R73, R73 ;  /* 0x0000004900497308 */ /* 0x000e300000000800 */
[----:B------:R4:W5:Y:S08]  /*3980*/  MUFU.EX2 R176, R21 ;  /* 0x0000001500b07308 */ /* 0x0009700000000800 */
[----:B------:R1:W-:Y:S01]  /*3990*/  MUFU.EX2 R172, R7 ;  /* 0x0000000700ac7308 */ /* 0x0003e20000000800 */
[----:B----4-:R-:W-:-:S05]  /*39a0*/  IMAD.U32 R21, RZ, RZ, UR36 ;  /* 0x00000024ff157e24 */ /* 0x010fca000f8e00ff */
[----:B------:R-:W-:Y:S02]  /*39b0*/  @!P1 IADD3 R3, R21, 0x34840, RZ ;  /* 0x0003484015039810 */ /* 0x000fe40007ffe0ff */
[----:B------:R-:W4:Y:S01]  /*39c0*/  MUFU.EX2 R75, R75 ;  /* 0x0000004b004b7308 */ /* 0x000f220000000800 */
[----:B-1----:R-:W-:Y:S01]  /*39d0*/  FADD.FTZ R7, R179, R48 ;  /* 0x00000030b3077221 */ /* 0x002fe20000010000 */
[----:B------:R-:W-:Y:S01]  /*39e0*/  FADD.FTZ R48, R65, R30 ;  /* 0x0000001e41307221 */ /* 0x000fe20000010000 */
[----:B------:R-:W-:Y:S02]  /*39f0*/  @!P1 PRMT R3, RZ, 0x654, R3 ;  /* 0x00000654ff039816 */ /* 0x000fe40000000003 */
[----:B------:R-:W-:Y:S01]  /*3a00*/  FADD.FTZ R50, R0, R7 ;  /* 0x0000000700327221 */ /* 0x000fe20000010000 */
[----:B--2---:R-:W-:Y:S01]  /*3a10*/  FADD.FTZ R7, R69, R48 ;  /* 0x0000003045077221 */ /* 0x004fe20000010000 */
[----:B------:R0:W-:Y:S01]  /*3a20*/  @!P1 SYNCS.ARRIVE.TRANS64.RED.A1T0 RZ, [R3+URZ], RZ ;  /* 0x000000ff03ff99a7 */ /* 0x0001e2000810043f */
[----:B------:R-:W1:Y:S01]  /*3a30*/  MUFU.EX2 R178, R77 ;  /* 0x0000004d00b27308 */ /* 0x000e620000000800 */
[----:B------:R-:W-:Y:S01]  /*3a40*/  FADD.FTZ R21, R173, R50 ;  /* 0x00000032ad157221 */ /* 0x000fe20000010000 */
[----:B---3--:R-:W-:Y:S01]  /*3a50*/  FADD.FTZ R48, R182, R7 ;  /* 0x00000007b6307221 */ /* 0x008fe20000010000 */
[----:B------:R-:W-:-:S02]  /*3a60*/  F2FP.BF16.F32.PACK_AB R179, R0, R179 ;  /* 0x000000b300b3723e */ /* 0x000fc400000010ff */
[----:B------:R-:W-:Y:S01]  /*3a70*/  FADD.FTZ R50, R6, R21 ;  /* 0x0000001506327221 */ /* 0x000fe20000010000 */
[----:B------:R-:W-:-:S04]  /*3a80*/  @P2 IMAD.HI.U32 R21, R23, R52, RZ ;  /* 0x0000003417152227 */ /* 0x000fc800078e00ff */
[----:B0-----:R-:W-:Y:S01]  /*3a90*/  FADD.FTZ R3, R73, R48 ;  /* 0x0000003049037221 */ /* 0x001fe20000010000 */
[----:B------:R-:W0:Y:S01]  /*3aa0*/  MUFU.EX2 R79, R79 ;  /* 0x0000004f004f7308 */ /* 0x000e220000000800 */
[----:B------:R-:W-:Y:S01]  /*3ab0*/  FADD.FTZ R7, R175, R50 ;  /* 0x00000032af077221 */ /* 0x000fe20000010000 */
[----:B------:R-:W-:Y:S02]  /*3ac0*/  IMAD R52, R16, UR7, -R27 ;  /* 0x0000000710347c24 */ /* 0x000fe4000f8e0a1b */
[----:B-----5:R-:W-:Y:S01]  /*3ad0*/  FADD.FTZ R48, R176, R3 ;  /* 0x00000003b0307221 */ /* 0x020fe20000010000 */
[----:B------:R-:W-:Y:S01]  /*3ae0*/  @P2 SHF.R.U32.HI R23, RZ, R54, R21 ;  /* 0x00000036ff172219 */ /* 0x000fe20000011615 */
[----:B------:R-:W-:Y:S01]  /*3af0*/  FADD.FTZ R50, R12, R7 ;  /* 0x000000070c327221 */ /* 0x000fe20000010000 */
[----:B------:R-:W-:Y:S01]  /*3b00*/  F2FP.BF16.F32.PACK_AB R173, R6, R173 ;  /* 0x000000ad06ad723e */ /* 0x000fe200000010ff */
[----:B----4-:R-:W-:Y:S01]  /*3b10*/  FADD.FTZ R3, R75, R48 ;  /* 0x000000304b037221 */ /* 0x010fe20000010000 */
[----:B------:R-:W2:Y:S01]  /*3b20*/  MUFU.EX2 R171, R171 ;  /* 0x000000ab00ab7308 */ /* 0x000ea20000000800 */
[----:B------:R-:W-:Y:S01]  /*3b30*/  FADD.FTZ R7, R169, R50 ;  /* 0x00000032a9077221 */ /* 0x000fe20000010000 */
[----:B------:R-:W-:-:S02]  /*3b40*/  IMAD.IADD R52, R52, 0x1, R23 ;  /* 0x0000000134347824 */ /* 0x000fc400078e0217 */
[----:B-1----:R-:W-:Y:S01]  /*3b50*/  FADD.FTZ R48, R178, R3 ;  /* 0x00000003b2307221 */ /* 0x002fe20000010000 */
[----:B------:R-:W-:Y:S01]  /*3b60*/  F2FP.BF16.F32.PACK_AB R175, R12, R175 ;  /* 0x000000af0caf723e */ /* 0x000fe200000010ff */
[C---:B------:R-:W-:Y:S01]  /*3b70*/  FADD.FTZ R50, R20.reuse, R7 ;  /* 0x0000000714327221 */ /* 0x040fe20000010000 */
[----:B------:R-:W-:Y:S01]  /*3b80*/  F2FP.BF16.F32.PACK_AB R169, R20, R169 ;  /* 0x000000a914a9723e */ /* 0x000fe200000010ff */
[----:B------:R-:W1:Y:S01]  /*3b90*/  MUFU.EX2 R165, R165 ;  /* 0x000000a500a57308 */ /* 0x000e620000000800 */
[----:B0-----:R-:W-:Y:S01]  /*3ba0*/  FADD.FTZ R3, R79, R48 ;  /* 0x000000304f037221 */ /* 0x001fe20000010000 */
[----:B------:R-:W-:Y:S02]  /*3bb0*/  SHF.R.S32.HI R21, RZ, 0x1f, R52 ;  /* 0x0000001fff157819 */ /* 0x000fe40000011434 */
[----:B------:R-:W-:Y:S01]  /*3bc0*/  F2FP.BF16.F32.PACK_AB R182, R182, R69 ;  /* 0x00000045b6b6723e */ /* 0x000fe200000010ff */
[----:B------:R-:W-:Y:S01]  /*3bd0*/  FADD.FTZ R3, R172, R3 ;  /* 0x00000003ac037221 */ /* 0x000fe20000010000 */
[----:B------:R-:W-:-:S02]  /*3be0*/  LEA.HI R21, R21, R52, RZ, 0x7 ;  /* 0x0000003415157211 */ /* 0x000fc400078f38ff */
[----:B------:R-:W0:Y:S01]  /*3bf0*/  MUFU.EX2 R81, R81 ;  /* 0x0000005100517308 */ /* 0x000e220000000800 */
[----:B--2---:R-:W-:Y:S01]  /*3c00*/  FADD.FTZ R7, R171, R50 ;  /* 0x00000032ab077221 */ /* 0x004fe20000010000 */
[----:B------:R-:W-:Y:S01]  /*3c10*/  FADD.FTZ R48, R174, R3 ;  /* 0x00000003ae307221 */ /* 0x000fe20000010000 */
[C---:B------:R-:W-:Y:S02]  /*3c20*/  F2FP.BF16.F32.PACK_AB R171, R24.reuse, R171 ;  /* 0x000000ab18ab723e */ /* 0x040fe400000010ff */
[----:B------:R-:W-:Y:S01]  /*3c30*/  FADD.FTZ R50, R24, R7 ;  /* 0x0000000718327221 */ /* 0x000fe20000010000 */
[----:B------:R-:W-:Y:S02]  /*3c40*/  F2FP.BF16.F32.PACK_AB R176, R176, R73 ;  /* 0x00000049b0b0723e */ /* 0x000fe400000010ff */
[----:B------:R-:W2:Y:S01]  /*3c50*/  MUFU.EX2 R28, R34 ;  /* 0x00000022001c7308 */ /* 0x000ea20000000800 */
[----:B-1----:R-:W-:Y:S01]  /*3c60*/  FADD.FTZ R3, R165, R50 ;  /* 0x00000032a5037221 */ /* 0x002fe20000010000 */
[----:B------:R-:W-:-:S02]  /*3c70*/  F2FP.BF16.F32.PACK_AB R178, R178, R75 ;  /* 0x0000004bb2b2723e */ /* 0x000fc400000010ff */
[----:B------:R-:W-:-:S04]  /*3c80*/  F2FP.BF16.F32.PACK_AB R172, R172, R79 ;  /* 0x0000004facac723e */ /* 0x000fc800000010ff */
[----:B------:R-:W1:Y:S01]  /*3c90*/  MUFU.EX2 R13, R13 ;  /* 0x0000000d000d7308 */ /* 0x000e620000000800 */
[C---:B0-----:R-:W-:Y:S01]  /*3ca0*/  FADD.FTZ R48, R81.reuse, R48 ;  /* 0x0000003051307221 */ /* 0x041fe20000010000 */
[----:B------:R-:W-:-:S06]  /*3cb0*/  F2FP.BF16.F32.PACK_AB R174, R81, R174 ;  /* 0x000000ae51ae723e */ /* 0x000fcc00000010ff */
        /* <DEDUP_REMOVED lines=8> */
[----:B------:R-:W0:Y:S01]  /*3d40*/  MUFU.EX2 R85, R85 ;  /* 0x0000005500557308 */ /* 0x000e220000000800 */
[----:B--2---:R-:W-:-:S07]  /*3d50*/  FADD.FTZ R3, R15, R48 ;  /* 0x000000300f037221 */ /* 0x004fce0000010000 */
[----:B------:R-:W2:Y:S01]  /*3d60*/  MUFU.EX2 R167, R167 ;  /* 0x000000a700a77308 */ /* 0x000ea20000000800 */
[C---:B-1----:R-:W-:Y:S01]  /*3d70*/  FADD.FTZ R48, R170.reuse, R3 ;  /* 0x00000003aa307221 */ /* 0x042fe20000010000 */
[----:B------:R-:W-:Y:S01]  /*3d80*/  F2FP.BF16.F32.PACK_AB R170, R170, R15 ;  /* 0x0000000faaaa723e */ /* 0x000fe200000010ff */
[----:B------:R-:W-:-:S05]  /*3d90*/  VIADD R15, R22, 0xfffffffe ;  /* 0xfffffffe160f7836 */ /* 0x000fca0000000000 */
        /* <DEDUP_REMOVED lines=10> */
[----:B------:R0:W3:Y:S01]  /*3e40*/  MUFU.EX2 R166, R93 ;  /* 0x0000005d00a67308 */ /* 0x0000e20000000800 */
[----:B--2---:R-:W-:-:S07]  /*3e50*/  FADD.FTZ R3, R91, R2 ;  /* 0x000000025b037221 */ /* 0x004fce0000010000 */
[----:B------:R-:W2:Y:S01]  /*3e60*/  MUFU.EX2 R34, R39 ;  /* 0x0000002700227308 */ /* 0x000ea20000000800 */
[----:B-1----:R-:W-:Y:S01]  /*3e70*/  FADD.FTZ R7, R35, R50 ;  /* 0x0000003223077221 */ /* 0x002fe20000010000 */
[----:B0-----:R-:W-:-:S06]  /*3e80*/  CS2R R92, SRZ ;  /* 0x00000000005c7805 */ /* 0x001fcc000001ff00 */
[----:B------:R-:W0:Y:S01]  /*3e90*/  MUFU.EX2 R95, R95 ;  /* 0x0000005f005f7308 */ /* 0x000e220000000800 */
[C---:B---3--:R-:W-:Y:S01]  /*3ea0*/  FADD.FTZ R0, R166.reuse, R3 ;  /* 0x00000003a6007221 */ /* 0x048fe20000010000 */
[----:B------:R-:W-:Y:S02]  /*3eb0*/  F2FP.BF16.F32.PACK_AB R166, R166, R91 ;  /* 0x0000005ba6a6723e */ /* 0x000fe400000010ff */
[----:B------:R-:W-:-:S04]  /*3ec0*/  CS2R R90, SRZ ;  /* 0x00000000005a7805 */ /* 0x000fc8000001ff00 */
[----:B------:R-:W1:Y:S01]  /*3ed0*/  MUFU.EX2 R43, R43 ;  /* 0x0000002b002b7308 */ /* 0x000e620000000800 */
[C---:B--2---:R-:W-:Y:S01]  /*3ee0*/  FADD.FTZ R50, R34.reuse, R7 ;  /* 0x0000000722327221 */ /* 0x044fe20000010000 */
[----:B------:R-:W-:-:S06]  /*3ef0*/  F2FP.BF16.F32.PACK_AB R161, R34, R35 ;  /* 0x0000002322a1723e */ /* 0x000fcc00000010ff */
[----:B------:R2:W3:Y:S01]  /*3f00*/  MUFU.EX2 R160, R97 ;  /* 0x0000006100a07308 */ /* 0x0004e20000000800 */
[----:B0-----:R-:W-:-:S07]  /*3f10*/  FADD.FTZ R3, R95, R0 ;  /* 0x000000005f037221 */ /* 0x001fce0000010000 */
[----:B------:R-:W0:Y:S01]  /*3f20*/  MUFU.EX2 R40, R59 ;  /* 0x0000003b00287308 */ /* 0x000e220000000800 */
[----:B-1----:R-:W-:Y:S01]  /*3f30*/  FADD.FTZ R7, R43, R50 ;  /* 0x000000322b077221 */ /* 0x002fe20000010000 */
[----:B--2---:R-:W-:-:S06]  /*3f40*/  CS2R R96, SRZ ;  /* 0x0000000000607805 */ /* 0x004fcc000001ff00 */
[----:B------:R-:W1:Y:S01]  /*3f50*/  MUFU.EX2 R99, R99 ;  /* 0x0000006300637308 */ /* 0x000e620000000800 */
[C---:B---3--:R-:W-:Y:S01]  /*3f60*/  FADD.FTZ R0, R160.reuse, R3 ;  /* 0x00000003a0007221 */ /* 0x048fe20000010000 */
[----:B------:R-:W-:Y:S02]  /*3f70*/  F2FP.BF16.F32.PACK_AB R160, R160, R95 ;  /* 0x0000005fa0a0723e */ /* 0x000fe400000010ff */
[----:B------:R-:W-:-:S04]  /*3f80*/  CS2R R94, SRZ ;  /* 0x00000000005e7805 */ /* 0x000fc8000001ff00 */
[----:B------:R-:W2:Y:S01]  /*3f90*/  MUFU.EX2 R57, R57 ;  /* 0x0000003900397308 */ /* 0x000ea20000000800 */
[C---:B0-----:R-:W-:Y:S01]  /*3fa0*/  FADD.FTZ R14, R40.reuse, R7 ;  /* 0x00000007280e7221 */ /* 0x041fe20000010000 */
[----:B------:R-:W-:-:S06]  /*3fb0*/  F2FP.BF16.F32.PACK_AB R163, R40, R43 ;  /* 0x0000002b28a3723e */ /* 0x000fcc00000010ff */
[----:B------:R0:W3:Y:S01]  /*3fc0*/  MUFU.EX2 R162, R89 ;  /* 0x0000005900a27308 */ /* 0x0000e20000000800 */
[----:B-1----:R-:W-:-:S07]  /*3fd0*/  FADD.FTZ R3, R99, R0 ;  /* 0x0000000063037221 */ /* 0x002fce0000010000 */
[----:B------:R-:W1:Y:S01]  /*3fe0*/  MUFU.EX2 R42, R45 ;  /* 0x0000002d002a7308 */ /* 0x000e620000000800 */
[----:B--2---:R-:W-:Y:S01]  /*3ff0*/  FADD.FTZ R7, R57, R14 ;  /* 0x0000000e39077221 */ /* 0x004fe20000010000 */
[----:B------:R-:W-:Y:S02]  /*4000*/  SHF.R.S32.HI R14, RZ, 0x7, R21 ;  /* 0x00000007ff0e7819 */ /* 0x000fe40000011415 */
[----:B0-----:R-:W-:Y:S02]  /*4010*/  CS2R R88, SRZ ;  /* 0x0000000000587805 */ /* 0x001fe4000001ff00 */
[----:B------:R-:W-:Y:S02]  /*4020*/  VIMNMX R14, R17, R14, !PT ;  /* 0x0000000e110e7248 */ /* 0x000fe40007fe0100 */
[----:B------:R-:W0:Y:S01]  /*4030*/  MUFU.EX2 R101, R101 ;  /* 0x0000006500657308 */ /* 0x000e220000000800 */
[----:B---3--:R-:W-:Y:S01]  /*4040*/  FADD.FTZ R0, R162, R3 ;  /* 0x00000003a2007221 */ /* 0x008fe20000010000 */
[----:B------:R-:W-:-:S02]  /*4050*/  ISETP.GE.AND P3, PT, R15, R14, PT ;  /* 0x0000000e0f00720c */ /* 0x000fc40003f66270 */
[----:B------:R-:W-:Y:S02]  /*4060*/  F2FP.BF16.F32.PACK_AB R162, R162, R99 ;  /* 0x00000063a2a2723e */ /* 0x000fe400000010ff */
[----:B------:R-:W-:Y:S02]  /*4070*/  CS2R R98, SRZ ;  /* 0x0000000000627805 */ /* 0x000fe4000001ff00 */
        /* <DEDUP_REMOVED lines=9> */
[----:B------:R-:W-:Y:S02]  /*4110*/  F2FP.BF16.F32.PACK_AB R156, R156, R101 ;  /* 0x000000659c9c723e */ /* 0x000fe400000010ff */
[----:B------:R-:W-:-:S04]  /*4120*/  CS2R R100, SRZ ;  /* 0x0000000000647805 */ /* 0x000fc8000001ff00 */
        /* <DEDUP_REMOVED lines=9> */
[----:B------:R-:W-:Y:S02]  /*41c0*/  F2FP.BF16.F32.PACK_AB R158, R158, R103 ;  /* 0x000000679e9e723e */ /* 0x000fe400000010ff */
[----:B------:R-:W-:-:S04]  /*41d0*/  CS2R R102, SRZ ;  /* 0x0000000000667805 */ /* 0x000fc8000001ff00 */
[----:B------:R-:W0:Y:S01]  /*41e0*/  MUFU.EX2 R49, R49 ;  /* 0x0000003100317308 */ /* 0x000e220000000800 */
[C---:B--2---:R-:W-:Y:S01]  /*41f0*/  FADD.FTZ R2, R46.reuse, R7 ;  /* 0x000000072e027221 */ /* 0x044fe20000010000 */
[----:B------:R-:W-:-:S06]  /*4200*/  F2FP.BF16.F32.PACK_AB R153, R46, R47 ;  /* 0x0000002f2e99723e */ /* 0x000fcc00000010ff */
[----:B------:R-:W2:Y:S01]  /*4210*/  MUFU.EX2 R152, R63 ;  /* 0x0000003f00987308 */ /* 0x000ea20000000800 */
[----:B-1----:R-:W-:-:S07]  /*4220*/  FADD.FTZ R3, R105, R0 ;  /* 0x0000000069037221 */ /* 0x002fce0000010000 */
[----:B------:R-:W1:Y:S01]  /*4230*/  MUFU.EX2 R38, R33 ;  /* 0x0000002100267308 */ /* 0x000e620000000800 */
[----:B0-----:R-:W-:Y:S01]  /*4240*/  FADD.FTZ R7, R49, R2 ;  /* 0x0000000231077221 */ /* 0x001fe20000010000 */
[----:B------:R-:W-:-:S06]  /*4250*/  MOV R2, 0x3f800000 ;  /* 0x3f80000000027802 */ /* 0x000fcc0000000f00 */
[----:B------:R-:W0:Y:S01]  /*4260*/  MUFU.EX2 R61, R61 ;  /* 0x0000003d003d7308 */ /* 0x000e220000000800 */
[C---:B--2---:R-:W-:Y:S01]  /*4270*/  FADD.FTZ R0, R152.reuse, R3 ;  /* 0x0000000398007221 */ /* 0x044fe20000010000 */
[----:B------:R-:W-:Y:S01]  /*4280*/  F2FP.BF16.F32.PACK_AB R152, R152, R105 ;  /* 0x000000699898723e */ /* 0x000fe200000010ff */
[----:B------:R-:W-:Y:S01]  /*4290*/  IMAD.MOV.U32 R3, RZ, RZ, RZ ;  /* 0x000000ffff037224 */ /* 0x000fe200078e00ff */
[----:B------:R-:W-:-:S04]  /*42a0*/  CS2R R104, SRZ ;  /* 0x0000000000687805 */ /* 0x000fc8000001ff00 */
[----:B------:R-:W2:Y:S01]  /*42b0*/  MUFU.EX2 R32, R32 ;  /* 0x0000002000207308 */ /* 0x000ea20000000800 */
[C---:B-1----:R-:W-:Y:S01]  /*42c0*/  FADD.FTZ R6, R38.reuse, R7 ;  /* 0x0000000726067221 */ /* 0x042fe20000010000 */
[----:B------:R-:W-:Y:S01]  /*42d0*/  F2FP.BF16.F32.PACK_AB R155, R38, R49 ;  /* 0x00000031269b723e */ /* 0x000fe200000010ff */
[----:B0-----:R-:W-:Y:S01]  /*42e0*/  FADD.FTZ R7, R61, R0 ;  /* 0x000000003d077221 */ /* 0x001fe20000010000 */
[----:B------:R-:W-:-:S03]  /*42f0*/  IMAD.MOV.U32 R0, RZ, RZ, 0x3f800000 ;  /* 0x3f800000ff007424 */ /* 0x000fc600078e00ff */
[C---:B--2---:R-:W-:Y:S01]  /*4300*/  FADD.FTZ R7, R32.reuse, R7 ;  /* 0x0000000720077221 */ /* 0x044fe20000010000 */
[----:B------:R-:W-:Y:S01]  /*4310*/  F2FP.BF16.F32.PACK_AB R154, R32, R61 ;  /* 0x0000003d209a723e */ /* 0x000fe200000010ff */
[----:B------:R-:W-:Y:S06]  /*4320*/  @!P3 BRA `(.L_x_2047) ;  /* 0x000000300084b947 */ /* 0x000fec0003800000 */
[----:B------:R-:W-:Y:S01]  /*4330*/  IMAD.MOV.U32 R12, RZ, RZ, R11 ;  /* 0x000000ffff0c7224 */ /* 0x000fe200078e000b */
[----:B------:R-:W-:Y:S01]  /*4340*/  MOV R20, RZ ;  /* 0x000000ff00147202 */ /* 0x000fe20000000f00 */
[----:B------:R-:W-:Y:S01]  /*4350*/  IMAD.MOV.U32 R13, RZ, RZ, R19 ;  /* 0x000000ffff0d7224 */ /* 0x000fe200078e0013 */
[----:B------:R-:W-:Y:S01]  /*4360*/  UMOV UR39, URZ ;  /* 0x0000003f00277c82 */ /* 0x000fe20008000000 */
[----:B------:R-:W-:Y:S01]  /*4370*/  IMAD.MOV.U32 R0, RZ, RZ, 0x3f800000 ;  /* 0x3f800000ff007424 */ /* 0x000fe200078e00ff */
[----:B------:R-:W-:Y:S01]  /*4380*/  ULDC UR40, c[0x0][0x288] ;  /* 0x0000a20000287ab9 */ /* 0x000fe20000000800 */
[----:B------:R-:W-:Y:S01]  /*4390*/  IMAD.MOV.U32 R151, RZ, RZ, RZ ;  /* 0x000000ffff977224 */ /* 0x000fe200078e00ff */
[----:B------:R-:W-:Y:S01]  /*43a0*/  ULDC UR41, c[0x0][0x2f0] ;  /* 0x0000bc0000297ab9 */ /* 0x000fe20000000800 */
[----:B------:R-:W-:-:S05]  /*43b0*/  ULDC UR60, c[0x0][0x9d8] ;  /* 0x00027600003c7ab9 */ /* 0x000fca0000000800 */
.L_x_2056:
[----:B------:R-:W-:-:S04]  /*43c0*/  UIADD3 UR6, UR39, 0x1, URZ ;  /* 0x0000000127067890 */ /* 0x000fc8000fffe03f */
[----:B------:R-:W-:-:S04]  /*43d0*/  UISETP.NE.AND UP0, UPT, UR6, 0x2, UPT ;  /* 0x000000020600788c */ /* 0x000fc8000bf05270 */
[----:B------:R-:W-:Y:S02]  /*43e0*/  USEL UR7, URZ, 0x1, UP0 ;  /* 0x000000013f077887 */ /* 0x000fe40008000000 */
[----:B------:R-:W-:-:S04]  /*43f0*/  USEL UR37, UR6, URZ, UP0 ;  /* 0x0000003f06257287 */ /* 0x000fc80008000000 */
[----:B------:R-:W-:Y:S01]  /*4400*/  LOP3.LUT R3, R20, UR7, RZ, 0x3c, !PT ;  /* 0x0000000714037c12 */ /* 0x000fe2000f8e3cff */
[----:B------:R-:W-:Y:S07]  /*4410*/  @!P0 BRA `(.L_x_2048) ;  /* 0x0000000000048947 */ /* 0x000fee0003800000 */
[----:B------:R-:W-:Y:S01]  /*4420*/  BPT.TRAP 0x1 ;  /* 0x000000040000795c */ /* 0x000fe20000300000 */
.L_x_2048:
[----:B------:R-:W-:Y:S01]  /*4430*/  ULEA UR61, UR37, UR36, 0x3 ;  /* 0x00000024253d7291 */ /* 0x000fe2000f8e183f */
[----:B------:R-:W-:-:S08]  /*4440*/  SHF.L.U32 R10, R3, 0x1f, RZ ;  /* 0x0000001f030a7819 */ /* 0x000fd000000006ff */
[----:B------:R0:W1:Y:S01]  /*4450*/  SYNCS.PHASECHK.TRANS64.TRYWAIT P3, [UR61+0x34830], R10 ;  /* 0x0348300aff0075a7 */ /* 0x000062000806017d */
[----:B------:R-:W-:Y:S05]  /*4460*/  @!P0 BRA `(.L_x_2049) ;  /* 0x0000000000048947 */ /* 0x000fea0003800000 */
[----:B------:R-:W-:Y:S01]  /*4470*/  BPT.TRAP 0x1 ;  /* 0x000000040000795c */ /* 0x000fe20000300000 */
.L_x_2049:
[----:B-1----:R-:W-:Y:S05]  /*4480*/  @P3 BRA `(.L_x_2050) ;  /* 0x0000000000083947 */ /* 0x002fea0003800000 */
[----:B------:R-:W1:Y:S02]  /*4490*/  SYNCS.PHASECHK.TRANS64.TRYWAIT P3, [UR61+0x34830], R10 ;  /* 0x0348300aff0075a7 */ /* 0x000e64000806017d */
[----:B-1----:R-:W-:Y:S05]  /*44a0*/  @!P3 BRA `(.L_x_2051) ;  /* 0x000000bc00acb947 */ /* 0x002fea0003800000 */
.L_x_2050:
        /* <DEDUP_REMOVED lines=12> */
[----:B------:R-:W-:Y:S01]  /*4570*/  FMUL.FTZ R92, R92, R2 ;  /* 0x000000025c5c7220 */ /* 0x000fe20000410000 */
[----:B------:R-:W-:Y:S01]  /*4580*/  UMOV UR15, 0x40000040 ;  /* 0x40000040000f7882 */ /* 0x000fe20000000000 */
[----:B------:R-:W-:-:S02]  /*4590*/  UIADD3 UR18, UR58, 0x400, URZ ;  /* 0x000004003a127890 */ /* 0x000fc4000fffe03f */
[----:B------:R-:W-:Y:S01]  /*45a0*/  HGMMA.64x128x16.F32.BF16 R24, gdesc[UR56], RZ, !UPT, gsb0 ;  /* 0x01e00000381879f0 */ /* 0x000fe2000c0018ff */
        /* <DEDUP_REMOVED lines=112> */
.L_x_2052:
[----:B------:R-:W-:Y:S01]  /*4cb0*/  ULEA UR7, UR39, UR36, 0x3 ;  /* 0x0000002427077291 */ /* 0x000fe2000f8e183f */
[----:B------:R-:W-:-:S08]  /*4cc0*/  SHF.L.U32 R0, R20, 0x1f, RZ ;  /* 0x0000001f14007819 */ /* 0x000fd000000006ff */
[----:B------:R2:W3:Y:S01]  /*4cd0*/  SYNCS.PHASECHK.TRANS64.TRYWAIT P3, [UR7+0x34850], R0 ;  /* 0x03485000ff0075a7 */ /* 0x0004e20008060147 */
[----:B------:R-:W-:Y:S05]  /*4ce0*/  @!P0 BRA `(.L_x_2053) ;  /* 0x0000000000048947 */ /* 0x000fea0003800000 */
[----:B------:R-:W-:Y:S01]  /*4cf0*/  BPT.TRAP 0x1 ;  /* 0x000000040000795c */ /* 0x000fe20000300000 */
.L_x_2053:
[----:B---3--:R-:W-:Y:S05]  /*4d00*/  @P3 BRA `(.L_x_2054) ;  /* 0x0000000000083947 */ /* 0x008fea0003800000 */
[----:B------:R-:W3:Y:S02]  /*4d10*/  SYNCS.PHASECHK.TRANS64.TRYWAIT P3, [UR7+0x34850], R0 ;  /* 0x03485000ff0075a7 */ /* 0x000ee40008060147 */
[----:B---3--:R-:W-:Y:S05]  /*4d20*/  @!P3 BRA `(.L_x_2055) ;  /* 0x000000b400a4b947 */ /* 0x008fea0003800000 */
.L_x_2054:
[----:B------:R-:W-:Y:S01]  /*4d30*/  UIADD3 UR6, UR36, 0x400, URZ ;  /* 0x0000040024067890 */ /* 0x000fe2000fffe03f */
[----:B------:R-:W-:Y:S01]  /*4d40*/  WARPGROUP.ARRIVE ;  /* 0x00000000000079c5 */ /* 0x000fe20000000000 */
[----:B------:R-:W-:Y:S01]  /*4d50*/  UMOV UR11, 0x40000040 ;  /* 0x40000040000b7882 */ /* 0x000fe20000000000 */
[----:B-1----:R-:W1:Y:S01]  /*4d60*/  @P2 LDC R11, c[0x0][0x44c] ;  /* 0x00011300ff0b2b82 */ /* 0x002e620000000800 */
[----:B------:R-:W-:Y:S01]  /*4d70*/  USHF.R.U32.HI UR6, URZ, 0x4, UR6 ;  /* 0x000000043f067899 */ /* 0x000fe20008011606 */
[----:B------:R-:W-:Y:S01]  /*4d80*/  FMUL.FTZ R20, R29, UR60 ;  /* 0x0000003c1d147c20 */ /* 0x000fe20008410000 */
[----:B------:R-:W-:Y:S02]  /*4d90*/  IMAD.MOV.U32 R29, RZ, RZ, R8 ;  /* 0x000000ffff1d7224 */ /* 0x000fe400078e0008 */
[----:B------:R-:W-:Y:S01]  /*4da0*/  FMUL.FTZ R192, R26, UR60 ;  /* 0x0000003c1ac07c20 */ /* 0x000fe20008410000 */
[----:B------:R-:W-:Y:S01]  /*4db0*/  ULOP3.LUT UR6, UR6, 0x3fff, URZ, 0xc0, !UPT ;  /* 0x00003fff06067892 */ /* 0x000fe2000f8ec03f */
[----:B------:R-:W-:Y:S01]  /*4dc0*/  FMUL.FTZ R43, R43, UR60 ;  /* 0x0000003c2b2b7c20 */ /* 0x000fe20008410000 */
[----:B------:R-:W-:Y:S01]  /*4dd0*/  FMUL.FTZ R190, R27, UR60 ;  /* 0x0000003c1bbe7c20 */ /* 0x000fe20008410000 */
[----:B------:R-:W3:Y:S01]  /*4de0*/  @P2 LDC R2, c[0x0][0x450] ;  /* 0x00011400ff022b82 */ /* 0x000ee20000000800 */
[----:B------:R-:W-:Y:S01]  /*4df0*/  ULOP3.LUT UR6, UR6, 0x4000000, URZ, 0xfc, !UPT ;  /* 0x0400000006067892 */ /* 0x000fe2000f8efc3f */
[----:B------:R4:W-:Y:S01]  /*4e00*/  MUFU.TANH R21, R43 ;  /* 0x0000002b00157308 */ /* 0x0009e20000002400 */
[----:B------:R-:W-:Y:S01]  /*4e10*/  FMUL.FTZ R188, R30, UR60 ;  /* 0x0000003c1ebc7c20 */ /* 0x000fe20008410000 */
[----:B------:R-:W-:Y:S01]  /*4e20*/  FMUL.FTZ R186, R31, UR60 ;  /* 0x0000003c1fba7c20 */ /* 0x000fe20008410000 */
[----:B------:R-:W-:Y:S01]  /*4e30*/  ULEA UR6, UR39, UR6, 0xb ;  /* 0x0000000627067291 */ /* 0x000fe2000f8e583f */
[----:B------:R-:W-:Y:S01]  /*4e40*/  FMUL.FTZ R184, R34, UR60 ;  /* 0x0000003c22b87c20 */ /* 0x000fe20008410000 */
[----:B------:R-:W-:Y:S01]  /*4e50*/  FMUL.FTZ R38, R38, UR60 ;  /* 0x0000003c26267c20 */ /* 0x000fe20008410000 */
[----:B------:R-:W-:Y:S01]  /*4e60*/  FMUL.FTZ R39, R39, UR60 ;  /* 0x0000003c27277c20 */ /* 0x000fe20008410000 */
[----:B------:R-:W-:Y:S01]  /*4e70*/  FMUL.FTZ R42, R42, UR60 ;  /* 0x0000003c2a2a7c20 */ /* 0x000fe20008410000 */
[----:B------:R-:W5:Y:S01]  /*4e80*/  MUFU.TANH R192, R192 ;  /* 0x000000c000c07308 */ /* 0x000f620000002400 */
[----:B------:R-:W-:Y:S01]  /*4e90*/  FMUL.FTZ R46, R46, UR60 ;  /* 0x0000003c2e2e7c20 */ /* 0x000fe20008410000 */
[----:B------:R-:W-:Y:S01]  /*4ea0*/  UMOV UR10, UR6 ;  /* 0x00000006000a7c82 */ /* 0x000fe20008000000 */
[----:B------:R-:W-:Y:S01]  /*4eb0*/  FMUL.FTZ R47, R47, UR60 ;  /* 0x0000003c2f2f7c20 */ /* 0x000fe20008410000 */
[----:B------:R-:W-:Y:S01]  /*4ec0*/  HGMMA.64x128x16.F32.BF16 R88, R180, gdesc[UR8].tnspB, R88, gsb0 ;  /* 0x41e00008b4587df0 */ /* 0x000fe20008001858 */
[----:B------:R-:W-:Y:S01]  /*4ed0*/  UIADD3 UR10, UR6, 0x80, URZ ;  /* 0x00000080060a7890 */ /* 0x000fe2000fffe03f */
[----:B-1----:R-:W-:Y:S01]  /*4ee0*/  @P2 IMAD.HI.U32 R11, R8, R11, RZ ;  /* 0x0000000b080b2227 */ /* 0x002fe200078e00ff */
[----:B------:R-:W-:Y:S01]  /*4ef0*/  UMOV UR11, 0x40000040 ;  /* 0x40000040000b7882 */ /* 0x000fe20000000000 */
[----:B------:R-:W1:Y:S02]  /*4f00*/  MUFU.TANH R190, R190 ;  /* 0x000000be00be7308 */ /* 0x000e640000002400 */
[----:B------:R-:W-:Y:S01]  /*4f10*/  FMUL.FTZ R50, R50, UR60 ;  /* 0x0000003c32327c20 */ /* 0x000fe20008410000 */
[----:B------:R-:W-:Y:S01]  /*4f20*/  FMUL.FTZ R51, R51, UR60 ;  /* 0x0000003c33337c20 */ /* 0x000fe20008410000 */
[----:B------:R-:W-:Y:S01]  /*4f30*/  FMUL.FTZ R54, R54, UR60 ;  /* 0x0000003c36367c20 */ /* 0x000fe20008410000 */
[----:B------:R-:W-:Y:S01]  /*4f40*/  FMUL.FTZ R55, R55, UR60 ;  /* 0x0000003c37377c20 */ /* 0x000fe20008410000 */
[----:B------:R-:W-:Y:S01]  /*4f50*/  FMUL.FTZ R58, R58, UR60 ;  /* 0x0000003c3a3a7c20 */ /* 0x000fe20008410000 */
[----:B---3--:R-:W-:Y:S01]  /*4f60*/  @P2 SHF.R.U32.HI R29, RZ, R2, R11 ;  /* 0x00000002ff1d2219 */ /* 0x008fe2000001160b */
[----:B------:R-:W-:Y:S01]  /*4f70*/  FMUL.FTZ R59, R59, UR60 ;  /* 0x0000003c3b3b7c20 */ /* 0x000fe20008410000 */
[----:B------:R-:W-:Y:S01]  /*4f80*/  MOV R2, 0xffffff80 ;  /* 0xffffff8000027802 */ /* 0x000fe20000000f00 */
[----:B------:R-:W3:Y:S01]  /*4f90*/  MUFU.TANH R188, R188 ;  /* 0x000000bc00bc7308 */ /* 0x000ee20000002400 */
[----:B------:R-:W-:Y:S01]  /*4fa0*/  FMUL.FTZ R62, R62, UR60 ;  /* 0x0000003c3e3e7c20 */ /* 0x000fe20008410000 */
[----:B0-----:R-:W0:Y:S01]  /*4fb0*/  SHFL.IDX PT, R10, R29, 0x1, 0x1c1f ;  /* 0x003c1f001d0a7f89 */ /* 0x001e2200000e0000 */
[----:B------:R-:W-:Y:S01]  /*4fc0*/  FMUL.FTZ R70, R70, UR60 ;  /* 0x0000003c46467c20 */ /* 0x000fe20008410000 */
[----:B------:R-:W-:-:S02]  /*4fd0*/  IMAD R2, R15, R2, 0x1 ;  /* 0x000000010f027424 */ /* 0x000fc400078e0202 */
[----:B------:R-:W-:Y:S01]  /*4fe0*/  FMUL.FTZ R30, R36, UR60 ;  /* 0x0000003c241e7c20 */ /* 0x000fe20008410000 */
[----:B------:R-:W-:Y:S01]  /*4ff0*/  FMUL.FTZ R63, R63, UR60 ;  /* 0x0000003c3f3f7c20 */ /* 0x000fe20008410000 */
[----:B------:R-:W-:Y:S01]  /*5000*/  FMUL.FTZ R36, R48, UR60 ;  /* 0x0000003c30247c20 */ /* 0x000fe20008410000 */
[----:B----4-:R-:W-:Y:S01]  /*5010*/  IMAD R43, R9, -0x2, R2 ;  /* 0xfffffffe092b7824 */ /* 0x010fe200078e0202 */
[----:B------:R-:W4:Y:S01]  /*5020*/  MUFU.TANH R186, R186 ;  /* 0x000000ba00ba7308 */ /* 0x000f220000002400 */
[----:B------:R-:W-:Y:S01]  /*5030*/  FMUL.FTZ R2, R74, UR60 ;  /* 0x0000003c4a027c20 */ /* 0x000fe20008410000 */
[----:B------:R-:W-:Y:S01]  /*5040*/  FMUL.FTZ R66, R66, UR60 ;  /* 0x0000003c42427c20 */ /* 0x000fe20008410000 */
[----:B------:R-:W-:Y:S02]  /*5050*/  IMAD R43, R16, UR41, R43 ;  /* 0x00000029102b7c24 */ /* 0x000fe4000f8e022b */
[----:B------:R-:W-:Y:S01]  /*5060*/  FMUL.FTZ R22, R28, UR60 ;  /* 0x0000003c1c167c20 */ /* 0x000fe20008410000 */
[----:B------:R-:W-:Y:S01]  /*5070*/  FMUL.FTZ R28, R37, UR60 ;  /* 0x0000003c251c7c20 */ /* 0x000fe20008410000 */
        /* <DEDUP_REMOVED lines=11> */
[----:B0-----:R-:W-:Y:S01]  /*5130*/  IADD3 R10, R10, -UR40, R43 ;  /* 0x800000280a0a7c10 */ /* 0x001fe2000fffe02b */
[----:B------:R-:W-:Y:S01]  /*5140*/  FMUL.FTZ R34, R44, UR60 ;  /* 0x0000003c2c227c20 */ /* 0x000fe20008410000 */
[----:B------:R-:W-:Y:S01]  /*5150*/  FMUL.FTZ R83, R83, UR60 ;  /* 0x0000003c53537c20 */ /* 0x000fe20008410000 */
[----:B------:R-:W-:Y:S01]  /*5160*/  FMUL.FTZ R19, R25, UR60 ;  /* 0x0000003c19137c20 */ /* 0x000fe20008410000 */
[----:B------:R-:W-:Y:S01]  /*5170*/  ISETP.GT.AND P3, PT, R10, RZ, PT ;  /* 0x000000ff0a00720c */ /* 0x000fe20003f64270 */
[----:B------:R-:W-:Y:S01]  /*5180*/  FMUL.FTZ R86, R86, UR60 ;  /* 0x0000003c56567c20 */ /* 0x000fe20008410000 */
[----:B------:R-:W-:Y:S01]  /*5190*/  ISETP.GT.AND P4, PT, R10, 0x1, PT ;  /* 0x000000010a00780c */ /* 0x000fe20003f84270 */
[----:B------:R-:W-:Y:S01]  /*51a0*/  MUFU.TANH R46, R46 ;  /* 0x0000002e002e7308 */ /* 0x000fe20000002400 */
[----:B-----5:R-:W-:Y:S01]  /*51b0*/  FSEL R192, R192, -INF , P3 ;  /* 0xff800000c0c07808 */ /* 0x020fe20001800000 */
[----:B------:R-:W-:Y:S01]  /*51c0*/  FMUL.FTZ R87, R87, UR60 ;  /* 0x0000003c57577c20 */ /* 0x000fe20008410000 */
[----:B------:R-:W-:Y:S01]  /*51d0*/  ISETP.GT.AND P3, PT, R10, 0x8, PT ;  /* 0x000000080a00780c */ /* 0x000fe20003f64270 */
[----:B------:R-:W-:Y:S01]  /*51e0*/  FMUL.FTZ R31, R41, UR60 ;  /* 0x0000003c291f7c20 */ /* 0x000fe20008410000 */
[----:B-1----:R-:W-:Y:S01]  /*51f0*/  FSEL R190, R190, -INF , P4 ;  /* 0xff800000bebe7808 */ /* 0x002fe20002000000 */
[----:B------:R-:W-:Y:S01]  /*5200*/  FMUL.FTZ R41, R57, UR60 ;  /* 0x0000003c39297c20 */ /* 0x000fe20008410000 */
[----:B------:R-:W-:Y:S01]  /*5210*/  FMNMX.FTZ R11, R192, R12, !PT ;  /* 0x0000000cc00b7209 */ /* 0x000fe20007810000 */
[----:B------:R-:W-:Y:S01]  /*5220*/  MUFU.TANH R47, R47 ;  /* 0x0000002f002f7308 */ /* 0x000fe20000002400 */
[----:B------:R-:W-:Y:S01]  /*5230*/  ISETP.GT.AND P4, PT, R10, 0x9, PT ;  /* 0x000000090a00780c */ /* 0x000fe20003f84270 */
[----:B------:R-:W-:Y:S01]  /*5240*/  FMUL.FTZ R57, R72, UR60 ;  /* 0x0000003c48397c20 */ /* 0x000fe20008410000 */
[----:B---3--:R-:W-:Y:S01]  /*5250*/  FSEL R188, R188, -INF , P3 ;  /* 0xff800000bcbc7808 */ /* 0x008fe20001800000 */
[----:B------:R-:W0:Y:S01]  /*5260*/  SHFL.IDX PT, R72, R29, RZ, 0x1c1f ;  /* 0x001c1fff1d487589 */ /* 0x000e2200000e0000 */
[----:B------:R-:W-:Y:S01]  /*5270*/  FMNMX.FTZ R11, R190, R11, !PT ;  /* 0x0000000bbe0b7209 */ /* 0x000fe20007810000 */
[----:B--2---:R-:W-:Y:S01]  /*5280*/  FMUL.FTZ R0, R24, UR60 ;  /* 0x0000003c18007c20 */ /* 0x004fe20008410000 */
[----:B------:R-:W-:Y:S01]  /*5290*/  ISETP.GT.AND P3, PT, R10, 0x10, PT ;  /* 0x000000100a00780c */ /* 0x000fe20003f64270 */
[----:B------:R-:W-:Y:S01]  /*52a0*/  MUFU.TANH R50, R50 ;  /* 0x0000003200327308 */ /* 0x000fe20000002400 */
[----:B----4-:R-:W-:Y:S01]  /*52b0*/  FSEL R186, R186, -INF , P4 ;  /* 0xff800000baba7808 */ /* 0x010fe20002000000 */
[----:B------:R-:W-:Y:S01]  /*52c0*/  FMUL.FTZ R24, R33, UR60 ;  /* 0x0000003c21187c20 */ /* 0x000fe20008410000 */
[----:B------:R-:W-:Y:S01]  /*52d0*/  FMNMX.FTZ R11, R188, R11, !PT ;  /* 0x0000000bbc0b7209 */ /* 0x000fe20007810000 */
[----:B------:R-:W-:Y:S01]  /*52e0*/  FMUL.FTZ R33, R45, UR60 ;  /* 0x0000003c2d217c20 */ /* 0x000fe20008410000 */
[----:B------:R-:W-:Y:S01]  /*52f0*/  ISETP.GT.AND P4, PT, R10, 0x11, PT ;  /* 0x000000110a00780c */ /* 0x000fe20003f84270 */
[----:B------:R-:W-:Y:S01]  /*5300*/  UMOV UR39, UR37 ;  /* 0x0000002500277c82 */ /* 0x000fe20008000000 */
[----:B------:R-:W-:Y:S01]  /*5310*/  FSEL R184, R184, -INF , P3 ;  /* 0xff800000b8b87808 */ /* 0x000fe20001800000 */
[----:B------:R-:W-:Y:S01]  /*5320*/  MUFU.TANH R51, R51 ;  /* 0x0000003300337308 */ /* 0x000fe20000002400 */
[----:B------:R-:W-:-:S02]  /*5330*/  FMNMX.FTZ R11, R186, R11, !PT ;  /* 0x0000000bba0b7209 */ /* 0x000fc40007810000 */
[----:B------:R-:W-:Y:S02]  /*5340*/  ISETP.GT.AND P3, PT, R10, 0x18, PT ;  /* 0x000000180a00780c */ /* 0x000fe40003f64270 */
[----:B------:R-:W-:-:S03]  /*5350*/  FMNMX.FTZ R11, R184, R11, !PT ;  /* 0x0000000bb80b7209 */ /* 0x000fc60007810000 */
[----:B------:R-:W-:Y:S01]  /*5360*/  MUFU.TANH R54, R54 ;  /* 0x0000003600367308 */ /* 0x000fe20000002400 */
[----:B0-----:R-:W-:-:S07]  /*5370*/  IADD3 R72, R72, -UR40, R43 ;  /* 0x8000002848487c10 */ /* 0x001fce000fffe02b */
[----:B------:R-:W-:Y:S01]  /*5380*/  MUFU.TANH R55, R55 ;  /* 0x0000003700377308 */ /* 0x000fe20000002400 */
[----:B------:R-:W-:-:S07]  /*5390*/  ISETP.GT.AND P5, PT, R72, 0x1, PT ;  /* 0x000000014800780c */ /* 0x000fce0003fa4270 */
        /* <DEDUP_REMOVED lines=11> */
[----:B------:R-:W-:Y:S01]  /*5450*/  HGMMA.64x128x16.F32.BF16 R88, R176, gdesc[UR8].tnspB, R88, gsb0 ;  /* 0x41e00008b0587df0 */ /* 0x000fe20008001858 */
[----:B------:R-:W-:Y:S01]  /*5460*/  UIADD3 UR10, UR6, 0x100, URZ ;  /* 0x00000100060a7890 */ /* 0x000fe2000fffe03f */
[----:B------:R-:W-:-:S04]  /*5470*/  UMOV UR11, 0x40000040 ;  /* 0x40000040000b7882 */ /* 0x000fc80000000000 */
[----:B------:R-:W2:Y:S01]  /*5480*/  MUFU.TANH R182, R182 ;  /* 0x000000b600b67308 */ /* 0x000ea20000002400 */
[----:B0-----:R-:W-:Y:S01]  /*5490*/  FMUL.FTZ R38, R53, UR60 ;  /* 0x0000003c35267c20 */ /* 0x001fe20008410000 */
[----:B------:R-:W-:Y:S01]  /*54a0*/  FMUL.FTZ R53, R69, UR60 ;  /* 0x0000003c45357c20 */ /* 0x000fe20008410000 */
[----:B------:R-:W-:-:S05]  /*54b0*/  FMUL.FTZ R69, R84, UR60 ;  /* 0x0000003c54457c20 */ /* 0x000fca0008410000 */
[----:B------:R-:W-:Y:S01]  /*54c0*/  MUFU.TANH R2, R2 ;  /* 0x0000000200027308 */ /* 0x000fe20000002400 */
[----:B-1----:R-:W-:Y:S02]  /*54d0*/  FSEL R180, R180, -INF , P3 ;  /* 0xff800000b4b47808 */ /* 0x002fe40001800000 */
[----:B------:R-:W-:-:S05]  /*54e0*/  ISETP.GT.AND P3, PT, R10, 0x20, PT ;  /* 0x000000200a00780c */ /* 0x000fca0003f64270 */
[----:B------:R0:W-:Y:S01]  /*54f0*/  MUFU.TANH R40, R78 ;  /* 0x0000004e00287308 */ /* 0x0001e20000002400 */
[----:B--2---:R-:W-:Y:S02]  /*5500*/  FSEL R182, R182, -INF , P4 ;  /* 0xff800000b6b67808 */ /* 0x004fe40002000000 */
[----:B------:R-:W-:Y:S02]  /*5510*/  ISETP.GT.AND P4, PT, R10, 0x19, PT ;  /* 0x000000190a00780c */ /* 0x000fe40003f84270 */
[----:B------:R-:W-:-:S03]  /*5520*/  FMNMX.FTZ R11, R182, R11, !PT ;  /* 0x0000000bb60b7209 */ /* 0x000fc60007810000 */
[----:B------:R-:W-:Y:S01]  /*5530*/  MUFU.TANH R79, R79 ;  /* 0x0000004f004f7308 */ /* 0x000fe20000002400 */
[----:B------:R-:W-:Y:S01]  /*5540*/  FMNMX.FTZ R11, R180, R11, !PT ;  /* 0x0000000bb40b7209 */ /* 0x000fe20007810000 */
[----:B0-----:R-:W-:Y:S01]  /*5550*/  FMUL.FTZ R78, R65, UR60 ;  /* 0x0000003c414e7c20 */ /* 0x001fe20008410000 */
[----:B------:R-:W-:-:S05]  /*5560*/  FMUL.FTZ R65, R80, UR60 ;  /* 0x0000003c50417c20 */ /* 0x000fca0008410000 */
[----:B------:R0:W-:Y:S08]  /*5570*/  MUFU.TANH R27, R82 ;  /* 0x00000052001b7308 */ /* 0x0001f00000002400 */
[----:B------:R-:W-:Y:S01]  /*5580*/  MUFU.TANH R25, R83 ;  /* 0x0000005300197308 */ /* 0x000fe20000002400 */
[----:B0-----:R-:W-:Y:S01]  /*5590*/  FMUL.FTZ R82, R64, UR60 ;  /* 0x0000003c40527c20 */ /* 0x001fe20008410000 */
[----:B------:R-:W-:-:S06]  /*55a0*/  FMUL.FTZ R64, R81, UR60 ;  /* 0x0000003c51407c20 */ /* 0x000fcc0008410000 */
[----:B------:R-:W-:Y:S08]  /*55b0*/  MUFU.TANH R0, R0 ;  /* 0x0000000000007308 */ /* 0x000ff00000002400 */
[----:B------:R-:W0:Y:S08]  /*55c0*/  MUFU.TANH R19, R19 ;  /* 0x0000001300137308 */ /* 0x000e300000002400 */
[----:B------:R-:W-:Y:S08]  /*55d0*/  MUFU.TANH R22, R22 ;  /* 0x0000001600167308 */ /* 0x000ff00000002400 */
[----:B------:R-:W-:Y:S01]  /*55e0*/  MUFU.TANH R20, R20 ;  /* 0x0000001400147308 */ /* 0x000fe20000002400 */
[----:B0-----:R-:W-:-:S02]  /*55f0*/  FSEL R43, R19, -INF , P5 ;  /* 0xff800000132b7808 */ /* 0x001fc40002800000 */
[----:B------:R-:W-:-:S05]  /*5600*/  ISETP.GT.AND P5, PT, R72, 0x9, PT ;  /* 0x000000094800780c */ /* 0x000fca0003fa4270 */
        /* <DEDUP_REMOVED lines=10> */
[----:B------:R-:W-:Y:S02]  /*56b0*/  FSEL R176, R42, -INF , P3 ;  /* 0xff8000002ab07808 */ /* 0x000fe40001800000 */
[----:B------:R-:W-:Y:S02]  /*56c0*/  ISETP.GT.AND P3, PT, R10, 0x28, PT ;  /* 0x000000280a00780c */ /* 0x000fe40003f64270 */
[----:B------:R0:W1:Y:S01]  /*56d0*/  MUFU.TANH R178, R39 ;  /* 0x0000002700b27308 */ /* 0x0000620000002400 */
[----:B------:R-:W-:Y:S01]  /*56e0*/  HGMMA.64x128x16.F32.BF16 R88, R172, gdesc[UR8].tnspB, R88, gsb0 ;  /* 0x41e00008ac587df0 */ /* 0x000fe20008001858 */
[----:B------:R-:W-:Y:S01]  /*56f0*/  UIADD3 UR10, UR6, 0x180, URZ ;  /* 0x00000180060a7890 */ /* 0x000fe2000fffe03f */
[----:B------:R-:W-:-:S05]  /*5700*/  UMOV UR11, 0x40000040 ;  /* 0x40000040000b7882 */ /* 0x000fca0000000000 */
[----:B------:R2:W-:Y:S01]  /*5710*/  MUFU.TANH R42, R75 ;  /* 0x0000004b002a7308 */ /* 0x0005e20000002400 */
[----:B0-----:R-:W-:-:S07]  /*5720*/  FMUL.FTZ R39, R56, UR60 ;  /* 0x0000003c38277c20 */ /* 0x001fce0008410000 */
[----:B------:R-:W0:Y:S01]  /*5730*/  MUFU.TANH R56, R59 ;  /* 0x0000003b00387308 */ /* 0x000e220000002400 */
[----:B-1----:R-:W-:Y:S01]  /*5740*/  FSEL R178, R178, -INF , P4 ;  /* 0xff800000b2b27808 */ /* 0x002fe20002000000 */
[----:B--2---:R-:W-:Y:S01]  /*5750*/  FMUL.FTZ R75, R61, UR60 ;  /* 0x0000003c3d4b7c20 */ /* 0x004fe20008410000 */
[----:B------:R-:W-:Y:S01]  /*5760*/  ISETP.GT.AND P4, PT, R10, 0x21, PT ;  /* 0x000000210a00780c */ /* 0x000fe20003f84270 */
[----:B------:R-:W-:Y:S01]  /*5770*/  FMUL.FTZ R61, R76, UR60 ;  /* 0x0000003c4c3d7c20 */ /* 0x000fe20008410000 */
        /* <DEDUP_REMOVED lines=21> */
[----:B------:R-:W-:Y:S01]  /*58d0*/  MUFU.TANH R21, R87 ;  /* 0x0000005700157308 */ /* 0x000fe20000002400 */
[----:B------:R-:W-:Y:S01]  /*58e0*/  FSEL R172, R46, -INF , P3 ;  /* 0xff8000002eac7808 */ /* 0x000fe20001800000 */
[----:B------:R-:W-:Y:S01]  /*58f0*/  HGMMA.64x128x16.F32.BF16 R88, R168, gdesc[UR8].tnspB, R88, gsb0 ;  /* 0x41e00008a8587df0 */ /* 0x000fe20008001858 */
[----:B------:R-:W-:Y:S01]  /*5900*/  UIADD3 UR10, UR6, 0x200, URZ ;  /* 0x00000200060a7890 */ /* 0x000fe2000fffe03f */
[----:B------:R-:W-:Y:S01]  /*5910*/  FMNMX.FTZ R11, R174, R11, !PT ;  /* 0x0000000bae0b7209 */ /* 0x000fe20007810000 */
[----:B------:R-:W-:Y:S01]  /*5920*/  UMOV UR11, 0x40000040 ;  /* 0x40000040000b7882 */ /* 0x000fe20000000000 */
[----:B------:R-:W-:-:S02]  /*5930*/  ISETP.GT.AND P3, PT, R10, 0x30, PT ;  /* 0x000000300a00780c */ /* 0x000fc40003f64270 */
[----:B------:R-:W-:Y:S01]  /*5940*/  FMNMX.FTZ R11, R172, R11, !PT ;  /* 0x0000000bac0b7209 */ /* 0x000fe20007810000 */
[----:B------:R1:W2:Y:S02]  /*5950*/  MUFU.TANH R46, R71 ;  /* 0x00000047002e7308 */ /* 0x0002a40000002400 */
[----:B-1----:R-:W-:-:S06]  /*5960*/  FMUL.FTZ R71, R60, UR60 ;  /* 0x0000003c3c477c20 */ /* 0x002fcc0008410000 */
[----:B------:R-:W-:Y:S01]  /*5970*/  MUFU.TANH R71, R71 ;  /* 0x0000004700477308 */ /* 0x000fe20000002400 */
[----:B------:R-:W-:Y:S02]  /*5980*/  WARPGROUP.DEPBAR.LE gsb0, 0x0 ;  /* 0x00008000000079c5 */ /* 0x000fe40000010000 */
[----:B------:R-:W-:Y:S01]  /*5990*/  WARPGROUP.ARRIVE ;  /* 0x00000000000079c5 */ /* 0x000fe20000000000 */
[----:B------:R-:W-:Y:S02]  /*59a0*/  FSEL R170, R47, -INF , P4 ;  /* 0xff8000002faa7808 */ /* 0x000fe40002000000 */
[----:B------:R-:W-:Y:S02]  /*59b0*/  ISETP.GT.AND P4, PT, R10, 0x31, PT ;  /* 0x000000310a00780c */ /* 0x000fe40003f84270 */
[----:B------:R-:W-:Y:S01]  /*59c0*/  FSEL R168, R50, -INF , P3 ;  /* 0xff80000032a87808 */ /* 0x000fe20001800000 */
[----:B------:R-:W-:Y:S01]  /*59d0*/  HGMMA.64x128x16.F32.BF16 R88, R164, gdesc[UR8].tnspB, R88, gsb0 ;  /* 0x41e00008a4587df0 */ /* 0x000fe20008001858 */
[----:B------:R-:W-:Y:S01]  /*59e0*/  FMNMX.FTZ R11, R170, R11, !PT ;  /* 0x0000000baa0b7209 */ /* 0x000fe20007810000 */
[----:B------:R-:W-:Y:S01]  /*59f0*/  UIADD3 UR10, UR6, 0x280, URZ ;  /* 0x00000280060a7890 */ /* 0x000fe2000fffe03f */
[----:B------:R-:W-:Y:S01]  /*5a00*/  ISETP.GT.AND P3, PT, R10, 0x38, PT ;  /* 0x000000380a00780c */ /* 0x000fe20003f64270 */
[----:B------:R-:W-:Y:S01]  /*5a10*/  UMOV UR11, 0x40000040 ;  /* 0x40000040000b7882 */ /* 0x000fe20000000000 */
[----:B------:R-:W-:-:S02]  /*5a20*/  FSEL R74, R51, -INF , P4 ;  /* 0xff800000334a7808 */ /* 0x000fc40002000000 */
[----:B------:R-:W-:Y:S02]  /*5a30*/  FMNMX.FTZ R11, R168, R11, !PT ;  /* 0x0000000ba80b7209 */ /* 0x000fe40007810000 */
[----:B------:R-:W-:Y:S02]  /*5a40*/  ISETP.GT.AND P4, PT, R10, 0x39, PT ;  /* 0x000000390a00780c */ /* 0x000fe40003f84270 */
[----:B------:R-:W-:Y:S02]  /*5a50*/  FSEL R70, R54, -INF , P3 ;  /* 0xff80000036467808 */ /* 0x000fe40001800000 */
[----:B------:R-:W-:Y:S02]  /*5a60*/  FMNMX.FTZ R11, R74, R11, !PT ;  /* 0x0000000b4a0b7209 */ /* 0x000fe40007810000 */
[----:B------:R-:W-:Y:S02]  /*5a70*/  ISETP.GT.AND P3, PT, R10, 0x40, PT ;  /* 0x000000400a00780c */ /* 0x000fe40003f64270 */
[----:B------:R-:W-:Y:S01]  /*5a80*/  FSEL R66, R55, -INF , P4 ;  /* 0xff80000037427808 */ /* 0x000fe20002000000 */
[----:B------:R-:W-:Y:S01]  /*5a90*/  FMUL.FTZ R55, R73, UR60 ;  /* 0x0000003c49377c20 */ /* 0x000fe20008410000 */
[----:B------:R-:W-:-:S02]  /*5aa0*/  FMNMX.FTZ R11, R70, R11, !PT ;  /* 0x0000000b460b7209 */ /* 0x000fc40007810000 */
[----:B------:R-:W-:Y:S02]  /*5ab0*/  ISETP.GT.AND P4, PT, R10, 0x41, PT ;  /* 0x000000410a00780c */ /* 0x000fe40003f84270 */
[----:B------:R-:W-:Y:S01]  /*5ac0*/  FSEL R62, R58, -INF , P3 ;  /* 0xff8000003a3e7808 */ /* 0x000fe20001800000 */
[----:B------:R-:W-:Y:S01]  /*5ad0*/  MUFU.TANH R55, R55 ;  /* 0x0000003700377308 */ /* 0x000fe20000002400 */
[----:B------:R-:W-:Y:S02]  /*5ae0*/  FMNMX.FTZ R11, R66, R11, !PT ;  /* 0x0000000b420b7209 */ /* 0x000fe40007810000 */
[----:B------:R-:W-:Y:S02]  /*5af0*/  ISETP.GT.AND P3, PT, R10, 0x48, PT ;  /* 0x000000480a00780c */ /* 0x000fe40003f64270 */
[----:B0-----:R-:W-:Y:S02]  /*5b00*/  FSEL R56, R56, -INF , P4 ;  /* 0xff80000038387808 */ /* 0x001fe40002000000 */
[----:B------:R-:W-:-:S02]  /*5b10*/  FMNMX.FTZ R11, R62, R11, !PT ;  /* 0x0000000b3e0b7209 */ /* 0x000fc40007810000 */
[----:B------:R-:W-:Y:S02]  /*5b20*/  ISETP.GT.AND P4, PT, R10, 0x49, PT ;  /* 0x000000490a00780c */ /* 0x000fe40003f84270 */
[----:B------:R-:W-:Y:S02]  /*5b30*/  FSEL R58, R23, -INF , P3 ;  /* 0xff800000173a7808 */ /* 0x000fe40001800000 */
[----:B------:R-:W-:Y:S01]  /*5b40*/  FMNMX.FTZ R11, R56, R11, !PT ;  /* 0x0000000b380b7209 */ /* 0x000fe20007810000 */
[----:B------:R-:W0:Y:S01]  /*5b50*/  MUFU.TANH R23, R86 ;  /* 0x0000005600177308 */ /* 0x000e220000002400 */
[----:B------:R-:W-:Y:S02]  /*5b60*/  ISETP.GT.AND P3, PT, R10, 0x50, PT ;  /* 0x000000500a00780c */ /* 0x000fe40003f64270 */
[----:B------:R-:W-:Y:S02]  /*5b70*/  FSEL R54, R63, -INF , P4 ;  /* 0xff8000003f367808 */ /* 0x000fe40002000000 */
[----:B------:R-:W-:-:S02]  /*5b80*/  FMNMX.FTZ R11, R58, R11, !PT ;  /* 0x0000000b3a0b7209 */ /* 0x000fc40007810000 */
[----:B------:R-:W-:Y:S02]  /*5b90*/  ISETP.GT.AND P4, PT, R10, 0x51, PT ;  /* 0x000000510a00780c */ /* 0x000fe40003f84270 */
[----:B------:R-:W-:Y:S02]  /*5ba0*/  FSEL R52, R52, -INF , P3 ;  /* 0xff80000034347808 */ /* 0x000fe40001800000 */
[----:B------:R-:W-:Y:S02]  /*5bb0*/  FMNMX.FTZ R11, R54, R11, !PT ;  /* 0x0000000b360b7209 */ /* 0x000fe40007810000 */
[----:B------:R-:W-:Y:S02]  /*5bc0*/  ISETP.GT.AND P3, PT, R10, 0x58, PT ;  /* 0x000000580a00780c */ /* 0x000fe40003f64270 */
[----:B------:R-:W-:Y:S02]  /*5bd0*/  FSEL R50, R67, -INF , P4 ;  /* 0xff80000043327808 */ /* 0x000fe40002000000 */
[----:B------:R-:W-:-:S02]  /*5be0*/  FMNMX.FTZ R11, R52, R11, !PT ;  /* 0x0000000b340b7209 */ /* 0x000fc40007810000 */
[----:B------:R-:W-:Y:S02]  /*5bf0*/  ISETP.GT.AND P4, PT, R10, 0x59, PT ;  /* 0x000000590a00780c */ /* 0x000fe40003f84270 */
[----:B------:R-:W-:Y:S02]  /*5c00*/  FSEL R48, R48, -INF , P3 ;  /* 0xff80000030307808 */ /* 0x000fe40001800000 */
[----:B------:R-:W-:Y:S02]  /*5c10*/  FMNMX.FTZ R11, R50, R11, !PT ;  /* 0x0000000b320b7209 */ /* 0x000fe40007810000 */
[----:B------:R-:W-:Y:S02]  /*5c20*/  ISETP.GT.AND P3, PT, R10, 0x60, PT ;  /* 0x000000600a00780c */ /* 0x000fe40003f64270 */
[----:B--2---:R-:W-:Y:S02]  /*5c30*/  FSEL R46, R46, -INF , P4 ;  /* 0xff8000002e2e7808 */ /* 0x004fe40002000000 */
        /* <DEDUP_REMOVED lines=16> */
[----:B------:R-:W1:Y:S01]  /*5d40*/  MUFU.TANH R79, R79 ;  /* 0x0000004f004f7308 */ /* 0x000e620000002400 */
[----:B------:R-:W-:Y:S02]  /*5d50*/  FMNMX.FTZ R60, R2, R11, !PT ;  /* 0x0000000b023c7209 */ /* 0x000fe40007810000 */
[----:B------:R-:W-:Y:S02]  /*5d60*/  ISETP.GT.AND P3, PT, R10, 0x78, PT ;  /* 0x000000780a00780c */ /* 0x000fe40003f64270 */
[----:B------:R-:W-:Y:S02]  /*5d70*/  FSEL R25, R25, -INF , P4 ;  /* 0xff80000019197808 */ /* 0x000fe40002000000 */
[----:B------:R-:W-:-:S02]  /*5d80*/  FMNMX.FTZ R60, R27, R60, !PT ;  /* 0x0000003c1b3c7209 */ /* 0x000fc40007810000 */
[----:B------:R-:W-:Y:S02]  /*5d90*/  ISETP.GT.AND P4, PT, R10, 0x79, PT ;  /* 0x000000790a00780c */ /* 0x000fe40003f84270 */
[----:B0-----:R-:W-:Y:S01]  /*5da0*/  FSEL R23, R23, -INF , P3 ;  /* 0xff80000017177808 */ /* 0x001fe20001800000 */
[----:B------:R-:W0:Y:S01]  /*5db0*/  LDC R10, c[0x0][0x988] ;  /* 0x00026200ff0a7b82 */ /* 0x000e220000000800 */
[----:B------:R-:W-:Y:S02]  /*5dc0*/  FMNMX.FTZ R60, R25, R60, !PT ;  /* 0x0000003c193c7209 */ /* 0x000fe40007810000 */
[----:B------:R-:W-:Y:S02]  /*5dd0*/  FSEL R21, R21, -INF , P4 ;  /* 0xff80000015157808 */ /* 0x000fe40002000000 */
[----:B------:R-:W-:Y:S02]  /*5de0*/  FMNMX.FTZ R60, R23, R60, !PT ;  /* 0x0000003c173c7209 */ /* 0x000fe40007810000 */
[----:B------:R-:W-:-:S02]  /*5df0*/  ISETP.GT.AND P4, PT, R72, RZ, PT ;  /* 0x000000ff4800720c */ /* 0x000fc40003f84270 */
[----:B------:R-:W-:Y:S02]  /*5e00*/  FMNMX.FTZ R60, R21, R60, !PT ;  /* 0x0000003c153c7209 */ /* 0x000fe40007810000 */
[----:B------:R-:W-:Y:S02]  /*5e10*/  FSEL R0, R0, -INF , P4 ;  /* 0xff80000000007808 */ /* 0x000fe40002000000 */
[----:B------:R-:W-:Y:S01]  /*5e20*/  ISETP.GT.AND P4, PT, R72, 0x8, PT ;  /* 0x000000084800780c */ /* 0x000fe20003f84270 */
[----:B------:R-:W2:Y:S01]  /*5e30*/  SHFL.BFLY PT, R11, R60, 0x2, 0x1f ;  /* 0x0c401f003c0b7f89 */ /* 0x000ea200000e0000 */
[----:B------:R-:W-:Y:S02]  /*5e40*/  FMNMX.FTZ R76, R0, R13, !PT ;  /* 0x0000000d004c7209 */ /* 0x000fe40007810000 */
[----:B------:R-:W-:Y:S02]  /*5e50*/  FSEL R47, R20, -INF , P5 ;  /* 0xff800000142f7808 */ /* 0x000fe40002800000 */
[----:B------:R-:W-:-:S02]  /*5e60*/  FMNMX.FTZ R76, R43, R76, !PT ;  /* 0x0000004c2b4c7209 */ /* 0x000fc40007810000 */
[----:B------:R-:W-:-:S04]  /*5e70*/  ISETP.GT.AND P5, PT, R72, 0x11, PT ;  /* 0x000000114800780c */ /* 0x000fc80003fa4270 */
[----:B------:R-:W-:Y:S02]  /*5e80*/  FSEL R51, R24, -INF , P5 ;  /* 0xff80000018337808 */ /* 0x000fe40002800000 */
[----:B------:R-:W-:-:S04]  /*5e90*/  ISETP.GT.AND P5, PT, R72, 0x19, PT ;  /* 0x000000194800780c */ /* 0x000fc80003fa4270 */
[----:B------:R-:W-:Y:S02]  /*5ea0*/  FSEL R63, R28, -INF , P5 ;  /* 0xff8000001c3f7808 */ /* 0x000fe40002800000 */
[----:B------:R-:W-:Y:S01]  /*5eb0*/  ISETP.GT.AND P5, PT, R72, 0x21, PT ;  /* 0x000000214800780c */ /* 0x000fe20003fa4270 */
[----:B------:R-:W-:Y:S02]  /*5ec0*/  WARPGROUP.DEPBAR.LE gsb0, 0x0 ;  /* 0x00008000000079c5 */ /* 0x000fe40000010000 */
[----:B------:R-:W-:Y:S01]  /*5ed0*/  WARPGROUP.ARRIVE ;  /* 0x00000000000079c5 */ /* 0x000fe20000000000 */
[----:B------:R-:W-:Y:S02]  /*5ee0*/  FSEL R31, R31, -INF , P5 ;  /* 0xff8000001f1f7808 */ /* 0x000fe40002800000 */
[----:B--2---:R-:W-:Y:S01]  /*5ef0*/  FMNMX.FTZ R11, R60, R11, !PT ;  /* 0x0000000b3c0b7209 */ /* 0x004fe20007810000 */
[----:B------:R-:W-:Y:S01]  /*5f00*/  FMUL.FTZ R60, R77, UR60 ;  /* 0x0000003c4d3c7c20 */ /* 0x000fe20008410000 */
[C---:B------:R-:W-:Y:S01]  /*5f10*/  ISETP.GT.AND P5, PT, R72.reuse, 0x29, PT ;  /* 0x000000294800780c */ /* 0x040fe20003fa4270 */
[----:B------:R-:W-:Y:S01]  /*5f20*/  HGMMA.64x128x16.F32.BF16 R88, R160, gdesc[UR8].tnspB, R88, gsb0 ;  /* 0x41e00008a0587df0 */ /* 0x000fe20008001858 */
[----:B------:R-:W-:Y:S01]  /*5f30*/  UIADD3 UR10, UR6, 0x300, URZ ;  /* 0x00000300060a7890 */ /* 0x000fe2000fffe03f */
[----:B------:R-:W2:Y:S01]  /*5f40*/  SHFL.BFLY PT, R68, R11, 0x1, 0x1f ;  /* 0x0c201f000b447f89 */ /* 0x000ea200000e0000 */
[----:B------:R-:W-:Y:S01]  /*5f50*/  UMOV UR11, 0x40000040 ;  /* 0x40000040000b7882 */ /* 0x000fe20000000000 */
[----:B------:R-:W-:Y:S01]  /*5f60*/  FSEL R33, R33, -INF , P5 ;  /* 0xff80000021217808 */ /* 0x000fe20002800000 */
[----:B------:R-:W3:Y:S01]  /*5f70*/  MUFU.TANH R60, R60 ;  /* 0x0000003c003c7308 */ /* 0x000ee20000002400 */
[----:B------:R-:W-:Y:S01]  /*5f80*/  ISETP.GT.AND P5, PT, R72, 0x31, PT ;  /* 0x000000314800780c */ /* 0x000fe20003fa4270 */
[----:B------:R-:W-:-:S03]  /*5f90*/  UIADD3 UR6, UR6, 0x380, URZ ;  /* 0x0000038006067890 */ /* 0x000fc6000fffe03f */
[----:B------:R-:W-:Y:S02]  /*5fa0*/  FSEL R35, R35, -INF , P5 ;  /* 0xff80000023237808 */ /* 0x000fe40002800000 */
[----:B------:R-:W-:-:S04]  /*5fb0*/  ISETP.GT.AND P5, PT, R72, 0x39, PT ;  /* 0x000000394800780c */ /* 0x000fc80003fa4270 */
[----:B------:R-:W-:Y:S02]  /*5fc0*/  FSEL R83, R38, -INF , P5 ;  /* 0xff80000026537808 */ /* 0x000fe40002800000 */
[----:B------:R-:W-:-:S04]  /*5fd0*/  ISETP.GT.AND P5, PT, R72, 0x41, PT ;  /* 0x000000414800780c */ /* 0x000fc80003fa4270 */
[----:B------:R-:W-:Y:S02]  /*5fe0*/  FSEL R41, R41, -INF , P5 ;  /* 0xff80000029297808 */ /* 0x000fe40002800000 */
[C---:B------:R-:W-:Y:S02]  /*5ff0*/  ISETP.GT.AND P5, PT, R72.reuse, 0x49, PT ;  /* 0x000000494800780c */ /* 0x040fe40003fa4270 */
[----:B--2---:R-:W-:Y:S01]  /*6000*/  FMNMX.FTZ R11, R11, R68, !PT ;  /* 0x000000440b0b7209 */ /* 0x004fe20007810000 */
[----:B------:R-:W-:Y:S01]  /*6010*/  FMUL.FTZ R68, R85, UR60 ;  /* 0x0000003c55447c20 */ /* 0x000fe20008410000 */
[----:B------:R-:W-:Y:S02]  /*6020*/  FSEL R75, R75, -INF , P5 ;  /* 0xff8000004b4b7808 */ /* 0x000fe40002800000 */
[C---:B------:R-:W-:Y:S01]  /*6030*/  FSETP.NEU.FTZ.AND P3, PT, R11.reuse, -INF , PT ;  /* 0xff8000000b00780b */ /* 0x040fe20003f7d000 */
[----:B0-----:R-:W-:Y:S01]  /*6040*/  FMUL.FTZ R45, R11, R10 ;  /* 0x0000000a0b2d7220 */ /* 0x001fe20000410000 */
[----:B------:R-:W-:Y:S01]  /*6050*/  ISETP.GT.AND P5, PT, R72, 0x51, PT ;  /* 0x000000514800780c */ /* 0x000fe20003fa4270 */
[----:B------:R-:W0:Y:S03]  /*6060*/  MUFU.TANH R68, R68 ;  /* 0x0000004400447308 */ /* 0x000e260000002400 */
[----:B------:R-:W-:-:S02]  /*6070*/  FSEL R29, R45, RZ, P3 ;  /* 0x000000ff2d1d7208 */ /* 0x000fc40001800000 */
[----:B------:R-:W-:Y:S02]  /*6080*/  FSEL R45, R22, -INF , P4 ;  /* 0xff800000162d7808 */ /* 0x000fe40002000000 */
[----:B------:R-:W-:Y:S01]  /*6090*/  ISETP.GT.AND P4, PT, R72, 0x10, PT ;  /* 0x000000104800780c */ /* 0x000fe20003f84270 */
[--C-:B------:R-:W-:Y:S01]  /*60a0*/  FFMA.FTZ R24, R182, R10, -R29.reuse ;  /* 0x0000000ab6187223 */ /* 0x100fe2000001081d */
[----:B------:R-:W-:Y:S01]  /*60b0*/  FMNMX.FTZ R76, R45, R76, !PT ;  /* 0x0000004c2d4c7209 */ /* 0x000fe20007810000 */
[-CC-:B------:R-:W-:Y:S01]  /*60c0*/  FFMA.FTZ R187, R2, R10.reuse, -R29.reuse ;  /* 0x0000000a02bb7223 */ /* 0x180fe2000001081d */
[----:B------:R-:W-:Y:S01]  /*60d0*/  FSEL R49, R26, -INF , P4 ;  /* 0xff8000001a317808 */ /* 0x000fe20002000000 */
[--C-:B------:R-:W-:Y:S01]  /*60e0*/  FFMA.FTZ R181, R192, R10, -R29.reuse ;  /* 0x0000000ac0b57223 */ /* 0x100fe2000001081d */
[----:B------:R-:W-:Y:S01]  /*60f0*/  FMNMX.FTZ R76, R47, R76, !PT ;  /* 0x0000004c2f4c7209 */ /* 0x000fe20007810000 */
[-CC-:B------:R-:W-:Y:S01]  /*6100*/  FFMA.FTZ R179, R180, R10.reuse, -R29.reuse ;  /* 0x0000000ab4b37223 */ /* 0x180fe2000001081d */
[----:B------:R-:W-:Y:S01]  /*6110*/  ISETP.GT.AND P4, PT, R72, 0x18, PT ;  /* 0x000000184800780c */ /* 0x000fe20003f84270 */
[--C-:B------:R-:W-:Y:S01]  /*6120*/  FFMA.FTZ R190, R190, R10, -R29.reuse ;  /* 0x0000000abebe7223 */ /* 0x100fe2000001081d */
[----:B------:R-:W-:Y:S01]  /*6130*/  FMNMX.FTZ R76, R49, R76, !PT ;  /* 0x0000004c314c7209 */ /* 0x000fe20007810000 */
[----:B------:R-:W-:Y:S01]  /*6140*/  MUFU.EX2 R181, R181 ;  /* 0x000000b500b57308 */ /* 0x000fe20000000800 */
        /* <DEDUP_REMOVED lines=59> */
[----:B------:R-:W-:Y:S01]  /*6500*/  FFMA.FTZ R21, R21, R10, -R29 ;  /* 0x0000000a15157223 */ /* 0x000fe2000001081d */
[----:B------:R-:W-:-:S02]  /*6510*/  ISETP.GT.AND P4, PT, R72, 0x58, PT ;  /* 0x000000584800780c */ /* 0x000fc40003f84270 */
[----:B------:R-:W-:Y:S01]  /*6520*/  FSEL R39, R78, -INF , P5 ;  /* 0xff8000004e277808 */ /* 0x000fe20002800000 */
[----:B------:R-:W-:Y:S01]  /*6530*/  MUFU.EX2 R173, R173 ;  /* 0x000000ad00ad7308 */ /* 0x000fe20000000800 */
[----:B------:R-:W-:Y:S02]  /*6540*/  FMNMX.FTZ R76, R37, R76, !PT ;  /* 0x0000004c254c7209 */ /* 0x000fe40007810000 */
[C---:B------:R-:W-:Y:S02]  /*6550*/  ISETP.GT.AND P5, PT, R72.reuse, 0x59, PT ;  /* 0x000000594800780c */ /* 0x040fe40003fa4270 */
[----:B-1----:R-:W-:Y:S02]  /*6560*/  FSEL R79, R79, -INF , P4 ;  /* 0xff8000004f4f7808 */ /* 0x002fe40002000000 */
[----:B------:R-:W-:Y:S01]  /*6570*/  FMNMX.FTZ R76, R39, R76, !PT ;  /* 0x0000004c274c7209 */ /* 0x000fe20007810000 */
[----:B------:R-:W-:Y:S01]  /*6580*/  MUFU.EX2 R28, R28 ;  /* 0x0000001c001c7308 */ /* 0x000fe20000000800 */
[----:B------:R-:W-:-:S02]  /*6590*/  ISETP.GT.AND P4, PT, R72, 0x60, PT ;  /* 0x000000604800780c */ /* 0x000fc40003f84270 */
[----:B------:R-:W-:Y:S02]  /*65a0*/  FSEL R53, R53, -INF , P5 ;  /* 0xff80000035357808 */ /* 0x000fe40002800000 */
[----:B------:R-:W-:Y:S02]  /*65b0*/  FMNMX.FTZ R76, R79, R76, !PT ;  /* 0x0000004c4f4c7209 */ /* 0x000fe40007810000 */
[C---:B------:R-:W-:Y:S01]  /*65c0*/  ISETP.GT.AND P5, PT, R72.reuse, 0x61, PT ;  /* 0x000000614800780c */ /* 0x040fe20003fa4270 */
[----:B------:R-:W-:Y:S01]  /*65d0*/  MUFU.EX2 R175, R175 ;  /* 0x000000af00af7308 */ /* 0x000fe20000000800 */
[----:B------:R-:W-:Y:S02]  /*65e0*/  FSEL R57, R57, -INF , P4 ;  /* 0xff80000039397808 */ /* 0x000fe40002000000 */
[----:B------:R-:W-:Y:S02]  /*65f0*/  FMNMX.FTZ R76, R53, R76, !PT ;  /* 0x0000004c354c7209 */ /* 0x000fe40007810000 */
[----:B------:R-:W-:-:S02]  /*6600*/  ISETP.GT.AND P4, PT, R72, 0x68, PT ;  /* 0x000000684800780c */ /* 0x000fc40003f84270 */
[----:B------:R-:W-:Y:S01]  /*6610*/  FSEL R55, R55, -INF , P5 ;  /* 0xff80000037377808 */ /* 0x000fe20002800000 */
[----:B------:R-:W-:Y:S01]  /*6620*/  MUFU.EX2 R30, R30 ;  /* 0x0000001e001e7308 */ /* 0x000fe20000000800 */
[----:B------:R-:W-:Y:S01]  /*6630*/  FMNMX.FTZ R76, R57, R76, !PT ;  /* 0x0000004c394c7209 */ /* 0x000fe20007810000 */
[----:B------:R-:W-:Y:S02]  /*6640*/  WARPGROUP.DEPBAR.LE gsb0, 0x0 ;  /* 0x00008000000079c5 */ /* 0x000fe40000010000 */
[----:B------:R-:W-:Y:S01]  /*6650*/  WARPGROUP.ARRIVE ;  /* 0x00000000000079c5 */ /* 0x000fe20000000000 */
[----:B------:R-:W-:Y:S01]  /*6660*/  ISETP.GT.AND P5, PT, R72, 0x69, PT ;  /* 0x000000694800780c */ /* 0x000fe20003fa4270 */
[-CC-:B------:R-:W-:Y:S01]  /*6670*/  FFMA.FTZ R163, R48, R10.reuse, -R29.reuse ;  /* 0x0000000a30a37223 */ /* 0x180fe2000001081d */
[----:B------:R-:W-:Y:S01]  /*6680*/  FSEL R61, R61, -INF , P4 ;  /* 0xff8000003d3d7808 */ /* 0x000fe20002000000 */
[----:B------:R-:W-:Y:S01]  /*6690*/  FFMA.FTZ R161, R52, R10, -R29 ;  /* 0x0000000a34a17223 */ /* 0x000fe2000001081d */
[----:B------:R-:W-:Y:S01]  /*66a0*/  FMNMX.FTZ R76, R55, R76, !PT ;  /* 0x0000004c374c7209 */ /* 0x000fe20007810000 */
[----:B------:R-:W-:Y:S01]  /*66b0*/  HGMMA.64x128x16.F32.BF16 R88, R156, gdesc[UR8].tnspB, R88, gsb0 ;  /* 0x41e000089c587df0 */ /* 0x000fe20008001858 */
[----:B------:R-:W-:Y:S01]  /*66c0*/  ISETP.GT.AND P4, PT, R72, 0x70, PT ;  /* 0x000000704800780c */ /* 0x000fe20003f84270 */
[----:B------:R-:W-:Y:S01]  /*66d0*/  UMOV UR10, UR6 ;  /* 0x00000006000a7c82 */ /* 0x000fe20008000000 */
[----:B---3--:R-:W-:Y:S01]  /*66e0*/  FSEL R87, R60, -INF , P5 ;  /* 0xff8000003c577808 */ /* 0x008fe20002800000 */
[----:B------:R-:W-:Y:S01]  /*66f0*/  UMOV UR11, 0x40000040 ;  /* 0x40000040000b7882 */ /* 0x000fe20000000000 */
[----:B------:R-:W-:Y:S01]  /*6700*/  FMNMX.FTZ R76, R61, R76, !PT ;  /* 0x0000004c3d4c7209 */ /* 0x000fe20007810000 */
[----:B------:R-:W-:Y:S01]  /*6710*/  MUFU.EX2 R169, R169 ;  /* 0x000000a900a97308 */ /* 0x000fe20000000800 */
[----:B------:R-:W-:-:S02]  /*6720*/  ISETP.GT.AND P5, PT, R72, 0x71, PT ;  /* 0x000000714800780c */ /* 0x000fc40003fa4270 */
[----:B------:R-:W-:Y:S02]  /*6730*/  FSEL R65, R65, -INF , P4 ;  /* 0xff80000041417808 */ /* 0x000fe40002000000 */
[----:B------:R-:W-:Y:S02]  /*6740*/  FMNMX.FTZ R76, R87, R76, !PT ;  /* 0x0000004c574c7209 */ /* 0x000fe40007810000 */
[----:B------:R-:W-:Y:S01]  /*6750*/  ISETP.GT.AND P4, PT, R72, 0x78, PT ;  /* 0x000000784800780c */ /* 0x000fe20003f84270 */
[----:B------:R-:W-:Y:S01]  /*6760*/  MUFU.EX2 R32, R32 ;  /* 0x0000002000207308 */ /* 0x000fe20000000800 */
[----:B------:R-:W-:Y:S02]  /*6770*/  FSEL R185, R64, -INF , P5 ;  /* 0xff80000040b97808 */ /* 0x000fe40002800000 */
[----:B------:R-:W-:Y:S02]  /*6780*/  FMNMX.FTZ R76, R65, R76, !PT ;  /* 0x0000004c414c7209 */ /* 0x000fe40007810000 */
[----:B------:R-:W-:-:S02]  /*6790*/  ISETP.GT.AND P5, PT, R72, 0x79, PT ;  /* 0x000000794800780c */ /* 0x000fc40003fa4270 */
[----:B------:R-:W-:Y:S01]  /*67a0*/  FSEL R189, R69, -INF , P4 ;  /* 0xff80000045bd7808 */ /* 0x000fe20002000000 */
[--C-:B------:R-:W-:Y:S01]  /*67b0*/  FFMA.FTZ R69, R42, R10, -R29.reuse ;  /* 0x0000000a2a457223 */ /* 0x100fe2000001081d */
[----:B------:R-:W-:Y:S01]  /*67c0*/  FMNMX.FTZ R76, R185, R76, !PT ;  /* 0x0000004cb94c7209 */ /* 0x000fe20007810000 */
[----:B------:R-:W-:Y:S01]  /*67d0*/  FFMA.FTZ R42, R25, R10, -R29 ;  /* 0x0000000a192a7223 */ /* 0x000fe2000001081d */
[----:B0-----:R-:W-:Y:S01]  /*67e0*/  FSEL R191, R68, -INF , P5 ;  /* 0xff80000044bf7808 */ /* 0x001fe20002800000 */
[----:B------:R-:W-:Y:S01]  /*67f0*/  MUFU.EX2 R171, R171 ;  /* 0x000000ab00ab7308 */ /* 0x000fe20000000800 */
[----:B------:R-:W-:-:S04]  /*6800*/  FMNMX.FTZ R76, R189, R76, !PT ;  /* 0x0000004cbd4c7209 */ /* 0x000fc80007810000 */
        /* <DEDUP_REMOVED lines=20> */
[----:B------:R-:W-:Y:S01]  /*6950*/  FSEL R0, R19, RZ, P4 ;  /* 0x000000ff13007208 */ /* 0x000fe20002000000 */
[-CC-:B------:R-:W-:Y:S01]  /*6960*/  FFMA.FTZ R51, R31, R10.reuse, -R48.reuse ;  /* 0x0000000a1f337223 */ /* 0x180fe20000010830 */
[-CC-:B------:R-:W-:Y:S01]  /*6970*/  FFMA.FTZ R31, R35, R10.reuse, -R48.reuse ;  /* 0x0000000a231f7223 */ /* 0x180fe20000010830 */
[----:B------:R-:W-:Y:S01]  /*6980*/  FSEL R35, R11, RZ, P3 ;  /* 0x000000ff0b237208 */ /* 0x000fe20001800000 */
[-CC-:B------:R-:W-:Y:S01]  /*6990*/  FFMA.FTZ R180, R43, R10.reuse, -R48.reuse ;  /* 0x0000000a2bb47223 */ /* 0x180fe20000010830 */
[----:B------:R-:W-:Y:S01]  /*69a0*/  FADD.FTZ R13, -R0, R13 ;  /* 0x0000000d000d7221 */ /* 0x000fe20000010100 */
[----:B------:R-:W-:Y:S01]  /*69b0*/  MUFU.EX2 R25, R25 ;  /* 0x0000001900197308 */ /* 0x000fe20000000800 */
[-C--:B------:R-:W-:Y:S01]  /*69c0*/  FFMA.FTZ R43, R47, R10.reuse, -R48 ;  /* 0x0000000a2f2b7223 */ /* 0x080fe20000010830 */
[----:B------:R-:W-:Y:S01]  /*69d0*/  FADD.FTZ R35, -R35, R12 ;  /* 0x0000000c23237221 */ /* 0x000fe20000010100 */
[-C--:B------:R-:W-:Y:S01]  /*69e0*/  FMUL.FTZ R2, R13, R10.reuse ;  /* 0x0000000a0d027220 */ /* 0x080fe20000410000 */
[----:B------:R-:W-:Y:S01]  /*69f0*/  FFMA.FTZ R176, R49, R10, -R48 ;  /* 0x0000000a31b07223 */ /* 0x000fe20000010830 */
[----:B------:R-:W-:-:S02]  /*6a00*/  IMAD.U32 R12, RZ, RZ, UR61 ;  /* 0x0000003dff0c7e24 */ /* 0x000fc4000f8e00ff */
[-C--:B------:R-:W-:Y:S01]  /*6a10*/  FMUL.FTZ R35, R35, R10.reuse ;  /* 0x0000000a23237220 */ /* 0x080fe20000410000 */
[-CC-:B------:R-:W-:Y:S01]  /*6a20*/  FFMA.FTZ R178, R59, R10.reuse, -R48.reuse ;  /* 0x0000000a3bb27223 */ /* 0x180fe20000010830 */
[----:B------:R-:W-:Y:S01]  /*6a30*/  MUFU.EX2 R180, R180 ;  /* 0x000000b400b47308 */ /* 0x000fe20000000800 */
[----:B------:R-:W-:Y:S02]  /*6a40*/  @!P1 VIADD R12, R12, 0x34840 ;  /* 0x000348400c0c9836 */ /* 0x000fe40000000000 */
[-CC-:B------:R-:W-:Y:S01]  /*6a50*/  FFMA.FTZ R49, R63, R10.reuse, -R48.reuse ;  /* 0x0000000a3f317223 */ /* 0x180fe20000010830 */
[-CC-:B------:R-:W-:Y:S01]  /*6a60*/  FFMA.FTZ R172, R67, R10.reuse, -R48.reuse ;  /* 0x0000000a43ac7223 */ /* 0x180fe20000010830 */
[-CC-:B------:R-:W-:Y:S01]  /*6a70*/  FFMA.FTZ R174, R73, R10.reuse, -R48.reuse ;  /* 0x0000000a49ae7223 */ /* 0x180fe20000010830 */
[-C--:B------:R-:W-:Y:S01]  /*6a80*/  FFMA.FTZ R47, R33, R10.reuse, -R48 ;  /* 0x0000000a212f7223 */ /* 0x080fe20000010830 */
[----:B------:R-:W-:Y:S01]  /*6a90*/  @!P1 PRMT R12, RZ, 0x654, R12 ;  /* 0x00000654ff0c9816 */ /* 0x000fe2000000000c */
        /* <DEDUP_REMOVED lines=13> */
[----:B------:R-:W-:Y:S01]  /*6b70*/  FFMA.FTZ R57, R57, R10, -R48 ;  /* 0x0000000a39397223 */ /* 0x000fe20000010830 */
[----:B------:R-:W-:-:S02]  /*6b80*/  WARPGROUP.DEPBAR.LE gsb0, 0x0 ;  /* 0x00008000000079c5 */ /* 0x000fc40000010000 */
[----:B------:R-:W-:Y:S01]  /*6b90*/  WARPGROUP.ARRIVE ;  /* 0x00000000000079c5 */ /* 0x000fe20000000000 */
[----:B------:R-:W2:Y:S01]  /*6ba0*/  MUFU.EX2 R182, R182 ;  /* 0x000000b600b67308 */ /* 0x000ea20000000800 */
[----:B0-----:R-:W-:Y:S01]  /*6bb0*/  FFMA.FTZ R7, R2, R7, R25 ;  /* 0x0000000702077223 */ /* 0x001fe20000010019 */
[-CC-:B------:R-:W-:Y:S01]  /*6bc0*/  FFMA.FTZ R55, R55, R10.reuse, -R48.reuse ;  /* 0x0000000a37377223 */ /* 0x180fe20000010830 */
[-CC-:B------:R-:W-:Y:S01]  /*6bd0*/  FFMA.FTZ R61, R61, R10.reuse, -R48.reuse ;  /* 0x0000000a3d3d7223 */ /* 0x180fe20000010830 */
[--C-:B------:R-:W-:Y:S01]  /*6be0*/  FFMA.FTZ R87, R87, R10, -R48.reuse ;  /* 0x0000000a57577223 */ /* 0x100fe20000010830 */
[----:B------:R-:W-:Y:S01]  /*6bf0*/  HGMMA.64x128x16.F32.BF16 R88, R152, gdesc[UR8].tnspB, R88, gsb0 ;  /* 0x41e0000898587df0 */ /* 0x000fe20008001858 */
[C---:B------:R-:W-:Y:S01]  /*6c00*/  FADD.FTZ R7, R180.reuse, R7 ;  /* 0x00000007b4077221 */ /* 0x040fe20000010000 */
[----:B------:R-:W-:Y:S01]  /*6c10*/  F2FP.BF16.F32.PACK_AB R180, R180, R25 ;  /* 0x00000019b4b4723e */ /* 0x000fe200000010ff */
[----:B------:R-:W0:Y:S01]  /*6c20*/  MUFU.EX2 R43, R43 ;  /* 0x0000002b002b7308 */ /* 0x000e220000000800 */
[----:B-1----:R-:W-:Y:S01]  /*6c30*/  FFMA.FTZ R35, R0, R6, R181 ;  /* 0x0000000600237223 */ /* 0x002fe200000100b5 */
[-CC-:B------:R-:W-:Y:S01]  /*6c40*/  FFMA.FTZ R65, R65, R10.reuse, -R48.reuse ;  /* 0x0000000a41417223 */ /* 0x180fe20000010830 */
[-CC-:B------:R-:W-:Y:S01]  /*6c50*/  FFMA.FTZ R185, R185, R10.reuse, -R48.reuse ;  /* 0x0000000ab9b97223 */ /* 0x180fe20000010830 */
[-CC-:B------:R-:W-:Y:S01]  /*6c60*/  FFMA.FTZ R189, R189, R10.reuse, -R48.reuse ;  /* 0x0000000abdbd7223 */ /* 0x180fe20000010830 */
[C---:B------:R-:W-:Y:S01]  /*6c70*/  FADD.FTZ R6, R22.reuse, R35 ;  /* 0x0000002316067221 */ /* 0x040fe20000010000 */
[----:B------:R-:W-:Y:S01]  /*6c80*/  FFMA.FTZ R48, R191, R10, -R48 ;  /* 0x0000000abf307223 */ /* 0x000fe20000010830 */
[----:B------:R-:W-:Y:S01]  /*6c90*/  IMAD.U32 R41, RZ, RZ, UR7 ;  /* 0x00000007ff297e24 */ /* 0x000fe2000f8e00ff */
[----:B------:R-:W1:Y:S01]  /*6ca0*/  MUFU.EX2 R176, R176 ;  /* 0x000000b000b07308 */ /* 0x000e620000000800 */
[C---:B------:R-:W-:Y:S01]  /*6cb0*/  ISETP.GT.AND P3, PT, R15.reuse, R14, PT ;  /* 0x0000000e0f00720c */ /* 0x040fe20003f64270 */
[----:B------:R-:W-:Y:S01]  /*6cc0*/  VIADD R15, R15, 0xffffffff ;  /* 0xffffffff0f0f7836 */ /* 0x000fe20000000000 */
[----:B------:R-:W-:-:S02]  /*6cd0*/  F2FP.BF16.F32.PACK_AB R181, R22, R181 ;  /* 0x000000b516b5723e */ /* 0x000fc400000010ff */
[----:B------:R-:W-:-:S03]  /*6ce0*/  @!P1 IADD3 R41, R41, 0x34860, RZ ;  /* 0x0003486029299810 */ /* 0x000fc60007ffe0ff */
[----:B------:R-:W3:Y:S01]  /*6cf0*/  MUFU.EX2 R45, R45 ;  /* 0x0000002d002d7308 */ /* 0x000ee20000000800 */
[----:B------:R-:W-:-:S07]  /*6d00*/  @!P1 PRMT R41, RZ, 0x654, R41 ;  /* 0x00000654ff299816 */ /* 0x000fce0000000029 */
[----:B------:R-:W4:Y:S08]  /*6d10*/  MUFU.EX2 R178, R178 ;  /* 0x000000b200b27308 */ /* 0x000f300000000800 */
[----:B------:R-:W5:Y:S08]  /*6d20*/  MUFU.EX2 R49, R49 ;  /* 0x0000003100317308 */ /* 0x000f700000000800 */
        /* <DEDUP_REMOVED lines=12> */
[----:B------:R-:W5:Y:S01]  /*6df0*/  MUFU.EX2 R160, R37 ;  /* 0x0000002500a07308 */ /* 0x000f620000000800 */
[----:B------:R-:W-:-:S02]  /*6e00*/  WARPGROUP.DEPBAR.LE gsb0, 0x0 ;  /* 0x00008000000079c5 */ /* 0x000fc40000010000 */
[----:B------:R2:W-:Y:S05]  /*6e10*/  @!P1 SYNCS.ARRIVE.TRANS64.RED.A1T0 RZ, [R12+URZ], RZ ;  /* 0x000000ff0cff99a7 */ /* 0x0005ea000810043f */
[----:B------:R-:W5:Y:S01]  /*6e20*/  MUFU.EX2 R39, R39 ;  /* 0x0000002700277308 */ /* 0x000f620000000800 */
[----:B--2---:R-:W-:Y:S01]  /*6e30*/  FADD.FTZ R12, R182, R7 ;  /* 0x00000007b60c7221 */ /* 0x004fe20000010000 */
[----:B------:R-:W-:Y:S01]  /*6e40*/  FADD.FTZ R7, R183, R6 ;  /* 0x00000006b7077221 */ /* 0x000fe20000010000 */
[----:B------:R2:W-:Y:S05]  /*6e50*/  @!P1 SYNCS.ARRIVE.TRANS64.RED.A1T0 RZ, [R41+URZ], RZ ;  /* 0x000000ff29ff99a7 */ /* 0x0005ea000810043f */
[----:B------:R-:W2:Y:S01]  /*6e60*/  MUFU.EX2 R162, R79 ;  /* 0x0000004f00a27308 */ /* 0x000ea20000000800 */
[----:B0-----:R-:W-:Y:S01]  /*6e70*/  FADD.FTZ R35, R43, R12 ;  /* 0x0000000c2b237221 */ /* 0x001fe20000010000 */
[C---:B------:R-:W-:Y:S01]  /*6e80*/  FADD.FTZ R6, R20.reuse, R7 ;  /* 0x0000000714067221 */ /* 0x040fe20000010000 */
[----:B------:R-:W-:Y:S01]  /*6e90*/  F2FP.BF16.F32.PACK_AB R183, R20, R183 ;  /* 0x000000b714b7723e */ /* 0x000fe200000010ff */
[----:B------:R-:W-:-:S02]  /*6ea0*/  IMAD.MOV.U32 R20, RZ, RZ, R3 ;  /* 0x000000ffff147224 */ /* 0x000fc400078e0003 */
[----:B-1----:R-:W-:Y:S01]  /*6eb0*/  FADD.FTZ R12, R176, R35 ;  /* 0x00000023b00c7221 */ /* 0x002fe20000010000 */
[----:B------:R-:W-:Y:S01]  /*6ec0*/  FADD.FTZ R7, R177, R6 ;  /* 0x00000006b1077221 */ /* 0x000fe20000010000 */
[C---:B------:R-:W-:Y:S01]  /*6ed0*/  F2FP.BF16.F32.PACK_AB R177, R24.reuse, R177 ;  /* 0x000000b118b1723e */ /* 0x040fe200000010ff */
[----:B------:R-:W0:Y:S01]  /*6ee0*/  MUFU.EX2 R53, R53 ;  /* 0x0000003500357308 */ /* 0x000e220000000800 */
[----:B---3--:R-:W-:Y:S01]  /*6ef0*/  FADD.FTZ R29, R45, R12 ;  /* 0x0000000c2d1d7221 */ /* 0x008fe20000010000 */
[----:B------:R-:W-:Y:S01]  /*6f00*/  FADD.FTZ R6, R24, R7 ;  /* 0x0000000718067221 */ /* 0x000fe20000010000 */
[----:B------:R-:W-:Y:S02]  /*6f10*/  F2FP.BF16.F32.PACK_AB R182, R43, R182 ;  /* 0x000000b62bb6723e */ /* 0x000fe400000010ff */
[----:B----4-:R-:W-:Y:S01]  /*6f20*/  FADD.FTZ R12, R178, R29 ;  /* 0x0000001db20c7221 */ /* 0x010fe20000010000 */
[----:B------:R-:W-:Y:S01]  /*6f30*/  FADD.FTZ R7, R179, R6 ;  /* 0x00000006b3077221 */ /* 0x000fe20000010000 */
[----:B------:R-:W-:Y:S01]  /*6f40*/  F2FP.BF16.F32.PACK_AB R176, R45, R176 ;  /* 0x000000b02db0723e */ /* 0x000fe200000010ff */
[----:B------:R-:W-:Y:S01]  /*6f50*/  MUFU.EX2 R44, R44 ;  /* 0x0000002c002c7308 */ /* 0x000fe20000000800 */
[C---:B-----5:R-:W-:Y:S01]  /*6f60*/  FADD.FTZ R29, R49.reuse, R12 ;  /* 0x0000000c311d7221 */ /* 0x060fe20000010000 */
[----:B------:R-:W-:Y:S01]  /*6f70*/  FADD.FTZ R6, R26, R7 ;  /* 0x000000071a067221 */ /* 0x000fe20000010000 */
[----:B------:R-:W-:-:S02]  /*6f80*/  F2FP.BF16.F32.PACK_AB R178, R49, R178 ;  /* 0x000000b231b2723e */ /* 0x000fc400000010ff */
[----:B------:R-:W-:Y:S01]  /*6f90*/  FADD.FTZ R12, R172, R29 ;  /* 0x0000001dac0c7221 */ /* 0x000fe20000010000 */
[----:B------:R-:W-:Y:S01]  /*6fa0*/  FADD.FTZ R7, R173, R6 ;  /* 0x00000006ad077221 */ /* 0x000fe20000010000 */
[----:B------:R-:W-:Y:S01]  /*6fb0*/  F2FP.BF16.F32.PACK_AB R179, R26, R179 ;  /* 0x000000b31ab3723e */ /* 0x000fe200000010ff */
[----:B------:R-:W1:Y:S01]  /*6fc0*/  MUFU.EX2 R156, R57 ;  /* 0x00000039009c7308 */ /* 0x000e620000000800 */
[C---:B------:R-:W-:Y:S01]  /*6fd0*/  FADD.FTZ R29, R51.reuse, R12 ;  /* 0x0000000c331d7221 */ /* 0x040fe20000010000 */
[----:B------:R-:W-:Y:S01]  /*6fe0*/  FADD.FTZ R6, R28, R7 ;  /* 0x000000071c067221 */ /* 0x000fe20000010000 */
[----:B------:R-:W-:Y:S02]  /*6ff0*/  F2FP.BF16.F32.PACK_AB R172, R51, R172 ;  /* 0x000000ac33ac723e */ /* 0x000fe400000010ff */
[----:B------:R-:W-:Y:S01]  /*7000*/  FADD.FTZ R12, R174, R29 ;  /* 0x0000001dae0c7221 */ /* 0x000fe20000010000 */
[----:B------:R-:W-:Y:S01]  /*7010*/  FADD.FTZ R7, R175, R6 ;  /* 0x00000006af077221 */ /* 0x000fe20000010000 */
[----:B------:R-:W-:Y:S01]  /*7020*/  F2FP.BF16.F32.PACK_AB R173, R28, R173 ;  /* 0x000000ad1cad723e */ /* 0x000fe200000010ff */
[----:B------:R-:W-:Y:S01]  /*7030*/  MUFU.EX2 R69, R69 ;  /* 0x0000004500457308 */ /* 0x000fe20000000800 */
[C---:B------:R-:W-:Y:S01]  /*7040*/  FADD.FTZ R29, R47.reuse, R12 ;  /* 0x0000000c2f1d7221 */ /* 0x040fe20000010000 */
[----:B------:R-:W-:Y:S01]  /*7050*/  FADD.FTZ R6, R30, R7 ;  /* 0x000000071e067221 */ /* 0x000fe20000010000 */
[----:B------:R-:W-:-:S02]  /*7060*/  F2FP.BF16.F32.PACK_AB R174, R47, R174 ;  /* 0x000000ae2fae723e */ /* 0x000fc400000010ff */
[----:B------:R-:W-:Y:S01]  /*7070*/  FADD.FTZ R12, R168, R29 ;  /* 0x0000001da80c7221 */ /* 0x000fe20000010000 */
[----:B------:R-:W-:Y:S01]  /*7080*/  FADD.FTZ R7, R169, R6 ;  /* 0x00000006a9077221 */ /* 0x000fe20000010000 */
[----:B------:R-:W-:Y:S01]  /*7090*/  F2FP.BF16.F32.PACK_AB R175, R30, R175 ;  /* 0x000000af1eaf723e */ /* 0x000fe200000010ff */
[----:B------:R-:W3:Y:S01]  /*70a0*/  MUFU.EX2 R55, R55 ;  /* 0x0000003700377308 */ /* 0x000ee20000000800 */
        /* <DEDUP_REMOVED lines=12> */
[C---:B------:R-:W-:Y:S01]  /*7170*/  F2FP.BF16.F32.PACK_AB R164, R13.reuse, R164 ;  /* 0x000000a40da4723e */ /* 0x040fe200000010ff */
[----:B------:R-:W4:Y:S01]  /*7180*/  MUFU.EX2 R158, R61 ;  /* 0x0000003d009e7308 */ /* 0x000f220000000800 */
[----:B------:R-:W-:Y:S01]  /*7190*/  FADD.FTZ R25, R13, R12 ;  /* 0x0000000c0d197221 */ /* 0x000fe20000010000 */
[----:B------:R-:W-:Y:S01]  /*71a0*/  FADD.FTZ R6, R36, R7 ;  /* 0x0000000724067221 */ /* 0x000fe20000010000 */
[----:B------:R-:W-:Y:S01]  /*71b0*/  F2FP.BF16.F32.PACK_AB R171, R34, R171 ;  /* 0x000000ab22ab723e */ /* 0x000fe200000010ff */
[----:B------:R-:W-:Y:S02]  /*71c0*/  IMAD.MOV.U32 R12, RZ, RZ, R11 ;  /* 0x000000ffff0c7224 */ /* 0x000fe400078e000b */
        /* <DEDUP_REMOVED lines=10> */
[----:B------:R-:W5:Y:S01]  /*7270*/  MUFU.EX2 R87, R87 ;  /* 0x0000005700577308 */ /* 0x000f620000000800 */
[C---:B------:R-:W-:Y:S01]  /*7280*/  FADD.FTZ R25, R39.reuse, R25 ;  /* 0x0000001927197221 */ /* 0x040fe20000010000 */
[----:B------:R-:W-:Y:S01]  /*7290*/  FADD.FTZ R6, R38, R7 ;  /* 0x0000000726067221 */ /* 0x000fe20000010000 */
[----:B------:R-:W-:Y:S02]  /*72a0*/  F2FP.BF16.F32.PACK_AB R160, R39, R160 ;  /* 0x000000a027a0723e */ /* 0x000fe400000010ff */
[----:B--2---:R-:W-:Y:S01]  /*72b0*/  FADD.FTZ R25, R162, R25 ;  /* 0x00000019a2197221 */ /* 0x004fe20000010000 */
[----:B------:R-:W-:Y:S01]  /*72c0*/  FADD.FTZ R7, R163, R6 ;  /* 0x00000006a3077221 */ /* 0x000fe20000010000 */
[----:B------:R-:W-:Y:S01]  /*72d0*/  F2FP.BF16.F32.PACK_AB R161, R38, R161 ;  /* 0x000000a126a1723e */ /* 0x000fe200000010ff */
[----:B------:R-:W2:Y:S01]  /*72e0*/  MUFU.EX2 R27, R27 ;  /* 0x0000001b001b7308 */ /* 0x000ea20000000800 */
[C---:B0-----:R-:W-:Y:S01]  /*72f0*/  FADD.FTZ R25, R53.reuse, R25 ;  /* 0x0000001935197221 */ /* 0x041fe20000010000 */
[----:B------:R-:W-:Y:S01]  /*7300*/  FADD.FTZ R7, R46, R7 ;  /* 0x000000072e077221 */ /* 0x000fe20000010000 */
[----:B------:R-:W-:-:S02]  /*7310*/  F2FP.BF16.F32.PACK_AB R162, R53, R162 ;  /* 0x000000a235a2723e */ /* 0x000fc400000010ff */
[----:B-1----:R-:W-:Y:S01]  /*7320*/  FADD.FTZ R25, R156, R25 ;  /* 0x000000199c197221 */ /* 0x002fe20000010000 */
[----:B------:R-:W-:Y:S01]  /*7330*/  FADD.FTZ R6, R44, R7 ;  /* 0x000000072c067221 */ /* 0x000fe20000010000 */
[----:B------:R-:W-:Y:S01]  /*7340*/  F2FP.BF16.F32.PACK_AB R163, R46, R163 ;  /* 0x000000a32ea3723e */ /* 0x000fe200000010ff */
[----:B------:R-:W0:Y:S01]  /*7350*/  MUFU.EX2 R152, R65 ;  /* 0x0000004100987308 */ /* 0x000e220000000800 */
[----:B---3--:R-:W-:Y:S01]  /*7360*/  FADD.FTZ R25, R55, R25 ;  /* 0x0000001937197221 */ /* 0x008fe20000010000 */
[----:B------:R-:W-:Y:S01]  /*7370*/  FADD.FTZ R7, R69, R6 ;  /* 0x0000000645077221 */ /* 0x000fe20000010000 */
[----:B------:R-:W-:Y:S02]  /*7380*/  F2FP.BF16.F32.PACK_AB R156, R55, R156 ;  /* 0x0000009c379c723e */ /* 0x000fe400000010ff */
[----:B----4-:R-:W-:Y:S01]  /*7390*/  FADD.FTZ R25, R158, R25 ;  /* 0x000000199e197221 */ /* 0x010fe20000010000 */
[----:B------:R-:W-:Y:S01]  /*73a0*/  FADD.FTZ R6, R40, R7 ;  /* 0x0000000728067221 */ /* 0x000fe20000010000 */
[----:B------:R-:W-:Y:S01]  /*73b0*/  F2FP.BF16.F32.PACK_AB R157, R69, R44 ;  /* 0x0000002c459d723e */ /* 0x000fe200000010ff */
[----:B------:R-:W1:Y:S01]  /*73c0*/  MUFU.EX2 R42, R42 ;  /* 0x0000002a002a7308 */ /* 0x000e620000000800 */
[----:B-----5:R-:W-:Y:S01]  /*73d0*/  FADD.FTZ R25, R87, R25 ;  /* 0x0000001957197221 */ /* 0x020fe20000010000 */
[----:B------:R-:W-:Y:S01]  /*73e0*/  FADD.FTZ R6, R187, R6 ;  /* 0x00000006bb067221 */ /* 0x000fe20000010000 */
[----:B------:R-:W-:-:S02]  /*73f0*/  F2FP.BF16.F32.PACK_AB R158, R87, R158 ;  /* 0x0000009e579e723e */ /* 0x000fc400000010ff */
[----:B------:R-:W-:Y:S01]  /*7400*/  F2FP.BF16.F32.PACK_AB R159, R187, R40 ;  /* 0x00000028bb9f723e */ /* 0x000fe200000010ff */
[----:B--2---:R-:W-:Y:S01]  /*7410*/  FADD.FTZ R7, R27, R6 ;  /* 0x000000061b077221 */ /* 0x004fe20000010000 */
[----:B------:R-:W-:Y:S01]  /*7420*/  MOV R13, R19 ;  /* 0x00000013000d7202 */ /* 0x000fe20000000f00 */
        /* <DEDUP_REMOVED lines=11> */
[----:B-1----:R-:W-:-:S04]  /*74e0*/  FADD.FTZ R25, R154, R25 ;  /* 0x000000199a197221 */ /* 0x002fc80000010000 */
[C---:B--2---:R-:W-:Y:S01]  /*74f0*/  FADD.FTZ R7, R48.reuse, R25 ;  /* 0x0000001930077221 */ /* 0x044fe20000010000 */
[----:B------:R-:W-:Y:S01]  /*7500*/  F2FP.BF16.F32.PACK_AB R154, R48, R154 ;  /* 0x0000009a309a723e */ /* 0x000fe200000010ff */
[C---:B0-----:R-:W-:Y:S01]  /*7510*/  FADD.FTZ R6, R21.reuse, R6 ;  /* 0x0000000615067221 */ /* 0x041fe20000010000 */
[----:B------:R-:W-:Y:S01]  /*7520*/  F2FP.BF16.F32.PACK_AB R155, R21, R23 ;  /* 0x00000017159b723e */ /* 0x000fe200000010ff */
[----:B------:R-:W-:Y:S06]  /*7530*/  @P3 BRA `(.L_x_2056) ;  /* 0xffffffcc00a03947 */ /* 0x000fec000383ffff */
.L_x_2047:
[----:B------:R-:W-:-:S13]  /*7540*/  ISETP.GE.AND P2, PT, R15, R17, PT ;  /* 0x000000110f00720c */ /* 0x000fda0003f46270 */
[----:B------:R-:W-:Y:S05]  /*7550*/  @!P2 BRA `(.L_x_2057) ;  /* 0x000000280028a947 */ /* 0x000fea0003800000 */
[----:B------:R-:W-:Y:S01]  /*7560*/  IMAD.MOV.U32 R8, RZ, RZ, R11 ;  /* 0x000000ffff087224 */ /* 0x000fe200078e000b */
[----:B------:R-:W-:Y:S01]  /*7570*/  UMOV UR41, UR37 ;  /* 0x0000002500297c82 */ /* 0x000fe20008000000 */
[----:B------:R-:W-:Y:S01]  /*7580*/  IMAD.MOV.U32 R12, RZ, RZ, R19 ;  /* 0x000000ffff0c7224 */ /* 0x000fe200078e0013 */
[----:B------:R-:W-:Y:S01]  /*7590*/  ULDC UR39, c[0x0][0x9d8] ;  /* 0x0002760000277ab9 */ /* 0x000fe20000000800 */
[----:B------:R-:W-:-:S07]  /*75a0*/  IMAD.MOV.U32 R9, RZ, RZ, R3 ;  /* 0x000000ffff097224 */ /* 0x000fce00078e0003 */
.L_x_2066:
[----:B------:R-:W-:-:S04]  /*75b0*/  UIADD3 UR37, UR41, 0x1, URZ ;  /* 0x0000000129257890 */ /* 0x000fc8000fffe03f */
[----:B------:R-:W-:-:S04]  /*75c0*/  UISETP.NE.AND UP0, UPT, UR37, 0x2, UPT ;  /* 0x000000022500788c */ /* 0x000fc8000bf05270 */
[----:B------:R-:W-:Y:S02]  /*75d0*/  USEL UR6, URZ, 0x1, UP0 ;  /* 0x000000013f067887 */ /* 0x000fe40008000000 */
[----:B------:R-:W-:-:S04]  /*75e0*/  USEL UR37, UR37, URZ, UP0 ;  /* 0x0000003f25257287 */ /* 0x000fc80008000000 */
[----:B------:R-:W-:Y:S01]  /*75f0*/  LOP3.LUT R3, R9, UR6, RZ, 0x3c, !PT ;  /* 0x0000000609037c12 */ /* 0x000fe2000f8e3cff */
[----:B------:R-:W-:Y:S07]  /*7600*/  @!P0 BRA `(.L_x_2058) ;  /* 0x0000000000048947 */ /* 0x000fee0003800000 */
[----:B------:R-:W-:Y:S01]  /*7610*/  BPT.TRAP 0x1 ;  /* 0x000000040000795c */ /* 0x000fe20000300000 */
.L_x_2058:
[----:B------:R-:W-:Y:S01]  /*7620*/  ULEA UR40, UR37, UR36, 0x3 ;  /* 0x0000002425287291 */ /* 0x000fe2000f8e183f */
[----:B------:R-:W-:-:S08]  /*7630*/  SHF.L.U32 R10, R3, 0x1f, RZ ;  /* 0x0000001f030a7819 */ /* 0x000fd000000006ff */
[----:B------:R0:W1:Y:S01]  /*7640*/  SYNCS.PHASECHK.TRANS64.TRYWAIT P2, [UR40+0x34830], R10 ;  /* 0x0348300aff0075a7 */ /* 0x0000620008040168 */
[----:B------:R-:W-:Y:S05]  /*7650*/  @!P0 BRA `(.L_x_2059) ;  /* 0x0000000000048947 */ /* 0x000fea0003800000 */
[----:B------:R-:W-:Y:S01]  /*7660*/  BPT.TRAP 0x1 ;  /* 0x000000040000795c */ /* 0x000fe20000300000 */
.L_x_2059:
[----:B-1----:R-:W-:Y:S05]  /*7670*/  @P2 BRA `(.L_x_2060) ;  /* 0x0000000000082947 */ /* 0x002fea0003800000 */
[----:B------:R-:W1:Y:S02]  /*7680*/  SYNCS.PHASECHK.TRANS64.TRYWAIT P2, [UR40+0x34830], R10 ;  /* 0x0348300aff0075a7 */ /* 0x000e640008040168 */
[----:B-1----:R-:W-:Y:S05]  /*7690*/  @!P2 BRA `(.L_x_2061) ;  /* 0x0000008c0060a947 */ /* 0x002fea0003800000 */
.L_x_2060:
        /* <DEDUP_REMOVED lines=128> */
.L_x_2062:
[----:B------:R-:W-:Y:S01]  /*7ea0*/  ULEA UR7, UR41, UR36, 0x3 ;  /* 0x0000002429077291 */ /* 0x000fe2000f8e183f */
[----:B------:R-:W-:-:S08]  /*7eb0*/  SHF.L.U32 R0, R9, 0x1f, RZ ;  /* 0x0000001f09007819 */ /* 0x000fd000000006ff */
[----:B------:R2:W3:Y:S01]  /*7ec0*/  SYNCS.PHASECHK.TRANS64.TRYWAIT P2, [UR7+0x34850], R0 ;  /* 0x03485000ff0075a7 */ /* 0x0004e20008040147 */
[----:B------:R-:W-:Y:S05]  /*7ed0*/  @!P0 BRA `(.L_x_2063) ;  /* 0x0000000000048947 */ /* 0x000fea0003800000 */
[----:B------:R-:W-:Y:S01]  /*7ee0*/  BPT.TRAP 0x1 ;  /* 0x000000040000795c */ /* 0x000fe20000300000 */
.L_x_2063:
[----:B---3--:R-:W-:Y:S05]  /*7ef0*/  @P2 BRA `(.L_x_2064) ;  /* 0x0000000000082947 */ /* 0x008fea0003800000 */
[----:B------:R-:W3:Y:S02]  /*7f00*/  SYNCS.PHASECHK.TRANS64.TRYWAIT P2, [UR7+0x34850], R0 ;  /* 0x03485000ff0075a7 */ /* 0x000ee40008040147 */
[----:B---3--:R-:W-:Y:S05]  /*7f10*/  @!P2 BRA `(.L_x_2065) ;  /* 0x000000840058a947 */ /* 0x008fea0003800000 */
.L_x_2064:
[----:B------:R-:W-:Y:S01]  /*7f20*/  UIADD3 UR6, UR36, 0x400, URZ ;  /* 0x0000040024067890 */ /* 0x000fe2000fffe03f */
[----:B------:R-:W-:Y:S01]  /*7f30*/  WARPGROUP.ARRIVE ;  /* 0x00000000000079c5 */ /* 0x000fe20000000000 */
[----:B------:R-:W-:Y:S01]  /*7f40*/  UMOV UR11, 0x40000040 ;  /* 0x40000040000b7882 */ /* 0x000fe20000000000 */
[----:B-1----:R-:W-:Y:S01]  /*7f50*/  FMUL.FTZ R11, R24, UR39 ;  /* 0x00000027180b7c20 */ /* 0x002fe20008410000 */
[----:B------:R-:W-:Y:S01]  /*7f60*/  USHF.R.U32.HI UR6, URZ, 0x4, UR6 ;  /* 0x000000043f067899 */ /* 0x000fe20008011606 */
[----:B------:R-:W-:Y:S01]  /*7f70*/  FMUL.FTZ R185, R25, UR39 ;  /* 0x0000002719b97c20 */ /* 0x000fe20008410000 */
[----:B------:R-:W-:Y:S01]  /*7f80*/  FMUL.FTZ R187, R32, UR39 ;  /* 0x0000002720bb7c20 */ /* 0x000fe20008410000 */
[----:B------:R-:W-:Y:S01]  /*7f90*/  FMUL.FTZ R189, R33, UR39 ;  /* 0x0000002721bd7c20 */ /* 0x000fe20008410000 */
[----:B------:R-:W-:Y:S01]  /*7fa0*/  ULOP3.LUT UR6, UR6, 0x3fff, URZ, 0xc0, !UPT ;  /* 0x00003fff06067892 */ /* 0x000fe2000f8ec03f */
[----:B------:R-:W2:Y:S01]  /*7fb0*/  MUFU.TANH R11, R11 ;  /* 0x0000000b000b7308 */ /* 0x000ea20000002400 */
        /* <DEDUP_REMOVED lines=19> */
[----:B--23--:R-:W-:Y:S01]  /*80f0*/  FMNMX.FTZ R0, R11, R12, !PT ;  /* 0x0000000c0b007209 */ /* 0x00cfe20007810000 */
        /* <DEDUP_REMOVED lines=42> */
[----:B0-----:R-:W0:Y:S01]  /*83a0*/  LDC R10, c[0x0][0x988] ;  /* 0x00026200ff0a7b82 */ /* 0x001e220000000800 */
[----:B------:R-:W-:Y:S01]  /*83b0*/  FMUL.FTZ R221, R86, UR39 ;  /* 0x0000002756dd7c20 */ /* 0x000fe20008410000 */
[----:B------:R-:W-:Y:S01]  /*83c0*/  FMUL.FTZ R87, R87, UR39 ;  /* 0x0000002757577c20 */ /* 0x000fe20008410000 */
[----:B------:R-:W-:Y:S01]  /*83d0*/  MUFU.TANH R199, R199 ;  /* 0x000000c700c77308 */ /* 0x000fe20000002400 */
[C---:B------:R-:W-:Y:S01]  /*83e0*/  ISETP.GT.AND P2, PT, R15.reuse, R17, PT ;  /* 0x000000110f00720c */ /* 0x040fe20003f44270 */
[----:B------:R-:W-:Y:S01]  /*83f0*/  UMOV UR41, UR37 ;  /* 0x0000002500297c82 */ /* 0x000fe20008000000 */
[----:B------:R-:W-:-:S05]  /*8400*/  IADD3 R15, R15, -0x1, RZ ;  /* 0xffffffff0f0f7810 */ /* 0x000fca0007ffe0ff */
        /* <DEDUP_REMOVED lines=16> */
[----:B------:R-:W-:Y:S01]  /*8510*/  FMUL.FTZ R29, R38, UR39 ;  /* 0x00000027261d7c20 */ /* 0x000fe20008410000 */
[----:B------:R-:W-:Y:S01]  /*8520*/  HGMMA.64x128x16.F32.BF16 R88, R176, gdesc[UR8].tnspB, R88, gsb0 ;  /* 0x41e00008b0587df0 */ /* 0x000fe20008001858 */
[----:B------:R-:W-:Y:S01]  /*8530*/  UIADD3 UR10, UR6, 0x100, URZ ;  /* 0x00000100060a7890 */ /* 0x000fe2000fffe03f */
[----:B------:R-:W-:-:S04]  /*8540*/  UMOV UR11, 0x40000040 ;  /* 0x40000040000b7882 */ /* 0x000fc80000000000 */
[----:B------:R-:W1:Y:S08]  /*8550*/  MUFU.TANH R181, R181 ;  /* 0x000000b500b57308 */ /* 0x000e700000002400 */
[----:B------:R-:W2:Y:S08]  /*8560*/  MUFU.TANH R183, R183 ;  /* 0x000000b700b77308 */ /* 0x000eb00000002400 */
        /* <DEDUP_REMOVED lines=32> */
[----:B------:R-:W-:Y:S01]  /*8770*/  MUFU.TANH R41, R41 ;  /* 0x0000002900297308 */ /* 0x000fe20000002400 */
[----:B------:R-:W-:Y:S01]  /*8780*/  HGMMA.64x128x16.F32.BF16 R88, R172, gdesc[UR8].tnspB, R88, gsb0 ;  /* 0x41e00008ac587df0 */ /* 0x000fe20008001858 */
[----:B------:R-:W-:Y:S01]  /*8790*/  UIADD3 UR10, UR6, 0x180, URZ ;  /* 0x00000180060a7890 */ /* 0x000fe2000fffe03f */
[----:B------:R-:W-:-:S05]  /*87a0*/  UMOV UR11, 0x40000040 ;  /* 0x40000040000b7882 */ /* 0x000fca0000000000 */
[----:B------:R-:W1:Y:S08]  /*87b0*/  MUFU.TANH R177, R177 ;  /* 0x000000b100b17308 */ /* 0x000e700000002400 */
[----:B------:R-:W2:Y:S08]  /*87c0*/  MUFU.TANH R179, R179 ;  /* 0x000000b300b37308 */ /* 0x000eb00000002400 */
[----:B------:R-:W3:Y:S01]  /*87d0*/  MUFU.TANH R59, R59 ;  /* 0x0000003b003b7308 */ /* 0x000ee20000002400 */
        /* <DEDUP_REMOVED lines=9> */
[----:B---3--:R-:W-:-:S03]  /*8870*/  FMNMX.FTZ R0, R59, R0, !PT ;  /* 0x000000003b007209 */ /* 0x008fc60007810000 */
        /* <DEDUP_REMOVED lines=22> */
[----:B------:R-:W1:Y:S08]  /*89e0*/  MUFU.TANH R173, R173 ;  /* 0x000000ad00ad7308 */ /* 0x000e700000002400 */
[----:B------:R-:W2:Y:S08]  /*89f0*/  MUFU.TANH R175, R175 ;  /* 0x000000af00af7308 */ /* 0x000eb00000002400 */
[----:B------:R-:W-:Y:S01]  /*8a00*/  MUFU.TANH R221, R221 ;  /* 0x000000dd00dd7308 */ /* 0x000fe20000002400 */
[----:B-1----:R-:W-:-:S04]  /*8a10*/  FMNMX.FTZ R0, R173, R0, !PT ;  /* 0x00000000ad007209 */ /* 0x002fc80007810000 */
[----:B------:R-:W-:-:S03]  /*8a20*/  FMNMX.FTZ R0, R69, R0, !PT ;  /* 0x0000000045007209 */ /* 0x000fc60007810000 */
[----:B------:R-:W-:Y:S01]  /*8a30*/  MUFU.TANH R87, R87 ;  /* 0x0000005700577308 */ /* 0x000fe20000002400 */
[----:B--2---:R-:W-:-:S04]  /*8a40*/  FMNMX.FTZ R0, R175, R0, !PT ;  /* 0x00000000af007209 */ /* 0x004fc80007810000 */
[----:B------:R-:W-:-:S04]  /*8a50*/  FMNMX.FTZ R0, R73, R0, !PT ;  /* 0x0000000049007209 */ /* 0x000fc80007810000 */
[----:B------:R-:W-:-:S04]  /*8a60*/  FMNMX.FTZ R0, R209, R0, !PT ;  /* 0x00000000d1007209 */ /* 0x000fc80007810000 */
[----:B------:R-:W-:-:S04]  /*8a70*/  FMNMX.FTZ R0, R211, R0, !PT ;  /* 0x00000000d3007209 */ /* 0x000fc80007810000 */
[----:B------:R-:W-:-:S04]  /*8a80*/  FMNMX.FTZ R0, R213, R0, !PT ;  /* 0x00000000d5007209 */ /* 0x000fc80007810000 */
[----:B------:R-:W-:-:S04]  /*8a90*/  FMNMX.FTZ R0, R81, R0, !PT ;  /* 0x0000000051007209 */ /* 0x000fc80007810000 */
[----:B------:R-:W-:-:S04]  /*8aa0*/  FMNMX.FTZ R0, R217, R0, !PT ;  /* 0x00000000d9007209 */ /* 0x000fc80007810000 */
[----:B------:R-:W-:-:S05]  /*8ab0*/  FMNMX.FTZ R0, R215, R0, !PT ;  /* 0x00000000d7007209 */ /* 0x000fca0007810000 */
[----:B------:R-:W1:Y:S02]  /*8ac0*/  SHFL.BFLY PT, R19, R0, 0x2, 0x1f ;  /* 0x0c401f0000137f89 */ /* 0x000e6400000e0000 */
[----:B-1----:R-:W-:-:S05]  /*8ad0*/  FMNMX.FTZ R19, R0, R19, !PT ;  /* 0x0000001300137209 */ /* 0x002fca0007810000 */
[----:B------:R-:W1:Y:S02]  /*8ae0*/  SHFL.BFLY PT, R0, R19, 0x1, 0x1f ;  /* 0x0c201f0013007f89 */ /* 0x000e6400000e0000 */
[----:B-1----:R-:W-:-:S05]  /*8af0*/  FMNMX.FTZ R19, R19, R0, !PT ;  /* 0x0000000013137209 */ /* 0x002fca0007810000 */
        /* <DEDUP_REMOVED lines=18> */
[-CC-:B------:R-:W-:Y:S01]  /*8c20*/  FFMA.FTZ R174, R199, R10.reuse, -R0.reuse ;  /* 0x0000000ac7ae7223 */ /* 0x180fe20000010800 */
[----:B------:R-:W-:Y:S01]  /*8c30*/  FFMA.FTZ R191, R179, R10, -R0 ;  /* 0x0000000ab3bf7223 */ /* 0x000fe20000010800 */
[----:B------:R-:W-:-:S02]  /*8c40*/  WARPGROUP.DEPBAR.LE gsb0, 0x0 ;  /* 0x00008000000079c5 */ /* 0x000fc40000010000 */
[----:B------:R-:W-:Y:S01]  /*8c50*/  WARPGROUP.ARRIVE ;  /* 0x00000000000079c5 */ /* 0x000fe20000000000 */
[----:B------:R-:W-:Y:S01]  /*8c60*/  FMNMX.FTZ R12, R27, R12, !PT ;  /* 0x0000000c1b0c7209 */ /* 0x000fe20007810000 */
[----:B------:R-:W-:Y:S01]  /*8c70*/  FMUL.FTZ R169, R74, UR39 ;  /* 0x000000274aa97c20 */ /* 0x000fe20008410000 */
[----:B------:R-:W-:Y:S01]  /*8c80*/  FMUL.FTZ R171, R78, UR39 ;  /* 0x000000274eab7c20 */ /* 0x000fe20008410000 */
[----:B------:R-:W0:Y:S01]  /*8c90*/  MUFU.EX2 R223, R223 ;  /* 0x000000df00df7308 */ /* 0x000e220000000800 */
[----:B------:R-:W-:Y:S01]  /*8ca0*/  FMNMX.FTZ R12, R29, R12, !PT ;  /* 0x0000000c1d0c7209 */ /* 0x000fe20007810000 */
[----:B------:R-:W-:Y:S01]  /*8cb0*/  HGMMA.64x128x16.F32.BF16 R88, R164, gdesc[UR8].tnspB, R88, gsb0 ;  /* 0x41e00008a4587df0 */ /* 0x000fe20008001858 */
[----:B------:R-:W-:Y:S01]  /*8cc0*/  UIADD3 UR10, UR6, 0x280, URZ ;  /* 0x00000280060a7890 */ /* 0x000fe2000fffe03f */
[--C-:B------:R-:W-:Y:S01]  /*8cd0*/  FFMA.FTZ R168, R177, R10, -R0.reuse ;  /* 0x0000000ab1a87223 */ /* 0x100fe20000010800 */
[----:B------:R-:W-:Y:S01]  /*8ce0*/  UMOV UR11, 0x40000040 ;  /* 0x40000040000b7882 */ /* 0x000fe20000000000 */
[----:B------:R-:W-:Y:S01]  /*8cf0*/  FMNMX.FTZ R12, R31, R12, !PT ;  /* 0x0000000c1f0c7209 */ /* 0x000fe20007810000 */
[-CC-:B------:R-:W-:Y:S01]  /*8d00*/  FFMA.FTZ R170, R203, R10.reuse, -R0.reuse ;  /* 0x0000000acbaa7223 */ /* 0x180fe20000010800 */
[----:B------:R-:W-:Y:S01]  /*8d10*/  MUFU.TANH R169, R169 ;  /* 0x000000a900a97308 */ /* 0x000fe20000002400 */
[--C-:B------:R-:W-:Y:S01]  /*8d20*/  FFMA.FTZ R193, R205, R10, -R0.reuse ;  /* 0x0000000acdc17223 */ /* 0x100fe20000010800 */
[----:B------:R-:W-:Y:S01]  /*8d30*/  FMNMX.FTZ R12, R33, R12, !PT ;  /* 0x0000000c210c7209 */ /* 0x000fe20007810000 */
[-CC-:B------:R-:W-:Y:S01]  /*8d40*/  FFMA.FTZ R16, R213, R10.reuse, -R0.reuse ;  /* 0x0000000ad5107223 */ /* 0x180fe20000010800 */
[----:B------:R-:W-:-:S02]  /*8d50*/  FFMA.FTZ R20, R217, R10, -R0 ;  /* 0x0000000ad9147223 */ /* 0x000fc40000010800 */
[----:B------:R-:W-:Y:S02]  /*8d60*/  FMNMX.FTZ R12, R35, R12, !PT ;  /* 0x0000000c230c7209 */ /* 0x000fe40007810000 */
[----:B------:R-:W-:Y:S01]  /*8d70*/  MUFU.TANH R171, R171 ;  /* 0x000000ab00ab7308 */ /* 0x000fe20000002400 */
[----:B0-----:R-:W-:Y:S01]  /*8d80*/  FFMA.FTZ R7, R2, R7, R223 ;  /* 0x0000000702077223 */ /* 0x001fe200000100df */
[----:B------:R-:W-:-:S04]  /*8d90*/  FMNMX.FTZ R12, R37, R12, !PT ;  /* 0x0000000c250c7209 */ /* 0x000fc80007810000 */
[----:B------:R-:W-:Y:S02]  /*8da0*/  FMNMX.FTZ R12, R39, R12, !PT ;  /* 0x0000000c270c7209 */ /* 0x000fe40007810000 */
[----:B------:R-:W0:Y:S02]  /*8db0*/  MUFU.EX2 R180, R180 ;  /* 0x000000b400b47308 */ /* 0x000e240000000800 */
[----:B------:R-:W-:-:S04]  /*8dc0*/  FMNMX.FTZ R12, R41, R12, !PT ;  /* 0x0000000c290c7209 */ /* 0x000fc80007810000 */
[----:B------:R-:W-:Y:S02]  /*8dd0*/  FMNMX.FTZ R12, R43, R12, !PT ;  /* 0x0000000c2b0c7209 */ /* 0x000fe40007810000 */
[----:B------:R-:W1:Y:S02]  /*8de0*/  MUFU.EX2 R182, R182 ;  /* 0x000000b600b67308 */ /* 0x000e640000000800 */
[----:B------:R-:W-:-:S04]  /*8df0*/  FMNMX.FTZ R12, R47, R12, !PT ;  /* 0x0000000c2f0c7209 */ /* 0x000fc80007810000 */
[----:B------:R-:W-:Y:S02]  /*8e00*/  FMNMX.FTZ R12, R45, R12, !PT ;  /* 0x0000000c2d0c7209 */ /* 0x000fe40007810000 */
[----:B------:R-:W-:Y:S01]  /*8e10*/  MUFU.EX2 R176, R176 ;  /* 0x000000b000b07308 */ /* 0x000fe20000000800 */
[C---:B0-----:R-:W-:Y:S01]  /*8e20*/  FADD.FTZ R7, R180.reuse, R7 ;  /* 0x00000007b4077221 */ /* 0x041fe20000010000 */
[----:B------:R-:W-:Y:S02]  /*8e30*/  FMNMX.FTZ R12, R51, R12, !PT ;  /* 0x0000000c330c7209 */ /* 0x000fe40007810000 */
[----:B------:R-:W-:Y:S02]  /*8e40*/  F2FP.BF16.F32.PACK_AB R180, R180, R223 ;  /* 0x000000dfb4b4723e */ /* 0x000fe400000010ff */
[----:B------:R-:W-:Y:S02]  /*8e50*/  FMNMX.FTZ R12, R49, R12, !PT ;  /* 0x0000000c310c7209 */ /* 0x000fe40007810000 */
[----:B------:R-:W-:Y:S01]  /*8e60*/  MUFU.EX2 R178, R178 ;  /* 0x000000b200b27308 */ /* 0x000fe20000000800 */
[----:B-1----:R-:W-:Y:S01]  /*8e70*/  FADD.FTZ R28, R182, R7 ;  /* 0x00000007b61c7221 */ /* 0x002fe20000010000 */
        /* <DEDUP_REMOVED lines=19> */
[----:B------:R-:W-:Y:S01]  /*8fb0*/  FMNMX.FTZ R11, R87, R12, !PT ;  /* 0x0000000c570b7209 */ /* 0x000fe20007810000 */
[--C-:B------:R-:W-:Y:S01]  /*8fc0*/  FFMA.FTZ R12, R175, R10, -R0.reuse ;  /* 0x0000000aaf0c7223 */ /* 0x100fe20000010800 */
[----:B------:R-:W-:Y:S03]  /*8fd0*/  MUFU.EX2 R170, R170 ;  /* 0x000000aa00aa7308 */ /* 0x000fe60000000800 */
[----:B------:R-:W0:Y:S05]  /*8fe0*/  SHFL.BFLY PT, R14, R11, 0x2, 0x1f ;  /* 0x0c401f000b0e7f89 */ /* 0x000e2a00000e0000 */
[----:B------:R-:W-:Y:S08]  /*8ff0*/  MUFU.EX2 R193, R193 ;  /* 0x000000c100c17308 */ /* 0x000ff00000000800 */
[----:B------:R-:W-:Y:S08]  /*9000*/  MUFU.EX2 R12, R12 ;  /* 0x0000000c000c7308 */ /* 0x000ff00000000800 */
[----:B------:R-:W-:Y:S01]  /*9010*/  MUFU.EX2 R16, R16 ;  /* 0x0000001000107308 */ /* 0x000fe20000000800 */
[----:B0-----:R-:W-:Y:S01]  /*9020*/  FMNMX.FTZ R22, R11, R14, !PT ;  /* 0x0000000e0b167209 */ /* 0x001fe20007810000 */
[----:B------:R-:W-:-:S04]  /*9030*/  FFMA.FTZ R14, R209, R10, -R0 ;  /* 0x0000000ad10e7223 */ /* 0x000fc80000010800 */
[----:B------:R-:W0:Y:S02]  /*9040*/  SHFL.BFLY PT, R11, R22, 0x1, 0x1f ;  /* 0x0c201f00160b7f89 */ /* 0x000e2400000e0000 */
[----:B------:R-:W-:Y:S01]  /*9050*/  MUFU.EX2 R20, R20 ;  /* 0x0000001400147308 */ /* 0x000fe20000000800 */
        /* <DEDUP_REMOVED lines=9> */
[-CC-:B------:R-:W-:Y:S01]  /*90f0*/  FFMA.FTZ R65, R73, R10.reuse, -R0.reuse ;  /* 0x0000000a49417223 */ /* 0x180fe20000010800 */
[----:B------:R-:W-:Y:S01]  /*9100*/  UMOV UR11, 0x40000040 ;  /* 0x40000040000b7882 */ /* 0x000fe20000000000 */
[----:B------:R-:W-:Y:S01]  /*9110*/  UIADD3 UR6, UR6, 0x380, URZ ;  /* 0x0000038006067890 */ /* 0x000fe2000fffe03f */
[-CC-:B------:R-:W-:Y:S01]  /*9120*/  FFMA.FTZ R167, R189, R10.reuse, -R0.reuse ;  /* 0x0000000abda77223 */ /* 0x180fe20000010800 */
[-CC-:B------:R-:W-:Y:S01]  /*9130*/  FFMA.FTZ R61, R69, R10.reuse, -R0.reuse ;  /* 0x0000000a453d7223 */ /* 0x180fe20000010800 */
[-CC-:B------:R-:W-:Y:S01]  /*9140*/  FFMA.FTZ R73, R81, R10.reuse, -R0.reuse ;  /* 0x0000000a51497223 */ /* 0x180fe20000010800 */
[----:B0-----:R-:W-:Y:S01]  /*9150*/  FMNMX.FTZ R11, R22, R11, !PT ;  /* 0x0000000b160b7209 */ /* 0x001fe20007810000 */
[-CC-:B------:R-:W-:Y:S01]  /*9160*/  FFMA.FTZ R189, R201, R10.reuse, -R0.reuse ;  /* 0x0000000ac9bd7223 */ /* 0x180fe20000010800 */
[-CC-:B------:R-:W-:Y:S01]  /*9170*/  FFMA.FTZ R69, R211, R10.reuse, -R0.reuse ;  /* 0x0000000ad3457223 */ /* 0x180fe20000010800 */
[-C--:B------:R-:W-:Y:S01]  /*9180*/  FFMA.FTZ R81, R215, R10.reuse, -R0 ;  /* 0x0000000ad7517223 */ /* 0x080fe20000010800 */
[----:B------:R-:W0:Y:S01]  /*9190*/  MUFU.EX2 R165, R183 ;  /* 0x000000b700a57308 */ /* 0x000e220000000800 */
[----:B------:R-:W-:-:S04]  /*91a0*/  FMUL.FTZ R26, R11, R10 ;  /* 0x0000000a0b1a7220 */ /* 0x000fc80000410000 */
        /* <DEDUP_REMOVED lines=11> */
[-C--:B------:R-:W-:Y:S01]  /*9260*/  FFMA.FTZ R39, R39, R10.reuse, -R26 ;  /* 0x0000000a27277223 */ /* 0x080fe2000001081a */
[----:B0-----:R-:W-:Y:S01]  /*9270*/  FADD.FTZ R7, R165, R28 ;  /* 0x0000001ca5077221 */ /* 0x001fe20000010000 */
[----:B------:R-:W-:Y:S01]  /*9280*/  MUFU.EX2 R181, R181 ;  /* 0x000000b500b57308 */ /* 0x000fe20000000800 */
[-CC-:B-1----:R-:W-:Y:S01]  /*9290*/  FFMA.FTZ R13, R41, R10.reuse, -R26.reuse ;  /* 0x0000000a290d7223 */ /* 0x182fe2000001081a */
[-CC-:B------:R-:W-:Y:S01]  /*92a0*/  FFMA.FTZ R24, R43, R10.reuse, -R26.reuse ;  /* 0x0000000a2b187223 */ /* 0x180fe2000001081a */
[----:B------:R-:W-:Y:S01]  /*92b0*/  FADD.FTZ R28, R176, R7 ;  /* 0x00000007b01c7221 */ /* 0x000fe20000010000 */
        /* <DEDUP_REMOVED lines=13> */
[----:B0-----:R-:W-:Y:S01]  /*9390*/  MOV R21, UR40 ;  /* 0x0000002800157c02 */ /* 0x001fe20008000f00 */
[-CC-:B------:R-:W-:Y:S01]  /*93a0*/  FFMA.FTZ R171, R171, R10.reuse, -R26.reuse ;  /* 0x0000000aabab7223 */ /* 0x180fe2000001081a */
[-CC-:B------:R-:W-:Y:S01]  /*93b0*/  FFMA.FTZ R79, R79, R10.reuse, -R26.reuse ;  /* 0x0000000a4f4f7223 */ /* 0x180fe2000001081a */
[-CC-:B------:R-:W-:Y:S01]  /*93c0*/  FFMA.FTZ R219, R219, R10.reuse, -R26.reuse ;  /* 0x0000000adbdb7223 */ /* 0x180fe2000001081a */
[----:B------:R-:W-:Y:S01]  /*93d0*/  FFMA.FTZ R83, R83, R10, -R26 ;  /* 0x0000000a53537223 */ /* 0x000fe2000001081a */
[----:B------:R-:W-:-:S02]  /*93e0*/  @!P1 VIADD R21, R21, 0x34840 ;  /* 0x0003484015159836 */ /* 0x000fc40000000000 */
[----:B------:R-:W-:Y:S01]  /*93f0*/  FFMA.FTZ R221, R221, R10, -R26 ;  /* 0x0000000adddd7223 */ /* 0x000fe2000001081a */
[----:B------:R-:W-:Y:S01]  /*9400*/  MUFU.EX2 R25, R25 ;  /* 0x0000001900197308 */ /* 0x000fe20000000800 */
[----:B------:R-:W-:Y:S02]  /*9410*/  F2FP.BF16.F32.PACK_AB R182, R165, R182 ;  /* 0x000000b6a5b6723e */ /* 0x000fe400000010ff */
[----:B------:R-:W-:-:S05]  /*9420*/  @!P1 PRMT R21, RZ, 0x654, R21 ;  /* 0x00000654ff159816 */ /* 0x000fca0000000015 */
[----:B------:R-:W0:Y:S08]  /*9430*/  MUFU.EX2 R167, R167 ;  /* 0x000000a700a77308 */ /* 0x000e300000000800 */
[----:B------:R-:W1:Y:S08]  /*9440*/  MUFU.EX2 R27, R27 ;  /* 0x0000001b001b7308 */ /* 0x000e700000000800 */
[----:B------:R-:W-:Y:S01]  /*9450*/  MUFU.EX2 R29, R29 ;  /* 0x0000001d001d7308 */ /* 0x000fe20000000800 */
[C---:B0-----:R-:W-:Y:S01]  /*9460*/  FADD.FTZ R7, R167.reuse, R28 ;  /* 0x0000001ca7077221 */ /* 0x041fe20000010000 */
[----:B------:R-:W-:-:S03]  /*9470*/  F2FP.BF16.F32.PACK_AB R176, R167, R176 ;  /* 0x000000b0a7b0723e */ /* 0x000fc600000010ff */
[----:B------:R-:W-:Y:S01]  /*9480*/  FADD.FTZ R28, R178, R7 ;  /* 0x00000007b21c7221 */ /* 0x000fe20000010000 */
[C---:B------:R-:W-:Y:S02]  /*9490*/  F2FP.BF16.F32.PACK_AB R178, R185.reuse, R178 ;  /* 0x000000b2b9b2723e */ /* 0x040fe400000010ff */
[----:B------:R-:W0:Y:S01]  /*94a0*/  MUFU.EX2 R31, R31 ;  /* 0x0000001f001f7308 */ /* 0x000e220000000800 */
[----:B------:R-:W-:Y:S01]  /*94b0*/  FADD.FTZ R7, R185, R28 ;  /* 0x0000001cb9077221 */ /* 0x000fe20000010000 */
[----:B-1----:R-:W-:-:S03]  /*94c0*/  F2FP.BF16.F32.PACK_AB R177, R27, R25 ;  /* 0x000000191bb1723e */ /* 0x002fc600000010ff */
[----:B------:R-:W-:Y:S01]  /*94d0*/  FADD.FTZ R28, R172, R7 ;  /* 0x00000007ac1c7221 */ /* 0x000fe20000010000 */
[C---:B------:R-:W-:Y:S02]  /*94e0*/  F2FP.BF16.F32.PACK_AB R172, R187.reuse, R172 ;  /* 0x000000acbbac723e */ /* 0x040fe400000010ff */
[----:B------:R-:W-:Y:S01]  /*94f0*/  MUFU.EX2 R35, R35 ;  /* 0x0000002300237308 */ /* 0x000fe20000000800 */
[----:B------:R-:W-:-:S04]  /*9500*/  FADD.FTZ R7, R187, R28 ;  /* 0x0000001cbb077221 */ /* 0x000fc80000010000 */
[----:B------:R-:W-:-:S03]  /*9510*/  FADD.FTZ R28, R174, R7 ;  /* 0x00000007ae1c7221 */ /* 0x000fc60000010000 */
[----:B------:R-:W-:Y:S01]  /*9520*/  MUFU.EX2 R175, R175 ;  /* 0x000000af00af7308 */ /* 0x000fe20000000800 */
[----:B0-----:R-:W-:-:S07]  /*9530*/  F2FP.BF16.F32.PACK_AB R179, R31, R29 ;  /* 0x0000001d1fb3723e */ /* 0x001fce00000010ff */
[----:B------:R-:W0:Y:S08]  /*9540*/  MUFU.EX2 R189, R189 ;  /* 0x000000bd00bd7308 */ /* 0x000e300000000800 */
[----:B------:R-:W-:Y:S08]  /*9550*/  MUFU.EX2 R39, R39 ;  /* 0x0000002700277308 */ /* 0x000ff00000000800 */
[----:B------:R-:W-:Y:S01]  /*9560*/  MUFU.EX2 R13, R13 ;  /* 0x0000000d000d7308 */ /* 0x000fe20000000800 */
[C---:B0-----:R-:W-:Y:S01]  /*9570*/  FADD.FTZ R7, R189.reuse, R28 ;  /* 0x0000001cbd077221 */ /* 0x041fe20000010000 */
[----:B------:R-:W-:-:S03]  /*9580*/  F2FP.BF16.F32.PACK_AB R174, R189, R174 ;  /* 0x000000aebdae723e */ /* 0x000fc600000010ff */
[----:B------:R-:W-:Y:S01]  /*9590*/  FADD.FTZ R28, R168, R7 ;  /* 0x00000007a81c7221 */ /* 0x000fe20000010000 */
[----:B------:R-:W-:Y:S02]  /*95a0*/  F2FP.BF16.F32.PACK_AB R168, R191, R168 ;  /* 0x000000a8bfa8723e */ /* 0x000fe400000010ff */
[----:B------:R-:W-:Y:S01]  /*95b0*/  MUFU.EX2 R24, R24 ;  /* 0x0000001800187308 */ /* 0x000fe20000000800 */
[----:B------:R-:W-:Y:S02]  /*95c0*/  WARPGROUP.DEPBAR.LE gsb0, 0x0 ;  /* 0x00008000000079c5 */ /* 0x000fe40000010000 */
[----:B------:R-:W-:Y:S01]  /*95d0*/  WARPGROUP.ARRIVE ;  /* 0x00000000000079c5 */ /* 0x000fe20000000000 */
[----:B------:R-:W-:Y:S01]  /*95e0*/  FADD.FTZ R161, -R11, R8 ;  /* 0x000000080ba17221 */ /* 0x000fe20000010100 */
[-CC-:B------:R-:W-:Y:S01]  /*95f0*/  FFMA.FTZ R160, R207, R10.reuse, -R0.reuse ;  /* 0x0000000acfa07223 */ /* 0x180fe20000010800 */
[-C--:B------:R-:W-:Y:S01]  /*9600*/  FFMA.FTZ R162, R173, R10.reuse, -R0 ;  /* 0x0000000aada27223 */ /* 0x080fe20000010800 */
[-CC-:B------:R-:W-:Y:S01]  /*9610*/  FFMA.FTZ R173, R33, R10.reuse, -R26.reuse ;  /* 0x0000000a21ad7223 */ /* 0x180fe2000001081a */
[-C--:B------:R-:W-:Y:S01]  /*9620*/  FMUL.FTZ R161, R161, R10.reuse ;  /* 0x0000000aa1a17220 */ /* 0x080fe20000410000 */
[----:B------:R-:W-:Y:S01]  /*9630*/  HGMMA.64x128x16.F32.BF16 R88, R156, gdesc[UR8].tnspB, R88, gsb0 ;  /* 0x41e000089c587df0 */ /* 0x000fe20008001858 */
[----:B------:R-:W-:Y:S01]  /*9640*/  UMOV UR10, UR6 ;  /* 0x00000006000a7c82 */ /* 0x000fe20008000000 */
[----:B------:R-:W-:Y:S01]  /*9650*/  UMOV UR11, 0x40000040 ;  /* 0x40000040000b7882 */ /* 0x000fe20000000000 */
[----:B------:R-:W0:Y:S01]  /*9660*/  MUFU.EX2 R0, R161 ;  /* 0x000000a100007308 */ /* 0x000e220000000800 */
[-CC-:B------:R-:W-:Y:S01]  /*9670*/  FFMA.FTZ R8, R51, R10.reuse, -R26.reuse ;  /* 0x0000000a33087223 */ /* 0x180fe2000001081a */
[----:B------:R-:W-:-:S06]  /*9680*/  FFMA.FTZ R26, R87, R10, -R26 ;  /* 0x0000000a571a7223 */ /* 0x000fcc000001081a */
[----:B------:R-:W1:Y:S08]  /*9690*/  MUFU.EX2 R173, R173 ;  /* 0x000000ad00ad7308 */ /* 0x000e700000000800 */
[----:B------:R-:W2:Y:S01]  /*96a0*/  MUFU.EX2 R9, R9 ;  /* 0x0000000900097308 */ /* 0x000ea20000000800 */
[----:B0-----:R-:W-:Y:S01]  /*96b0*/  FFMA.FTZ R6, R0, R6, R181 ;  /* 0x0000000600067223 */ /* 0x001fe200000100b5 */
[----:B------:R-:W-:-:S03]  /*96c0*/  F2FP.BF16.F32.PACK_AB R181, R30, R181 ;  /* 0x000000b51eb5723e */ /* 0x000fc600000010ff */
[----:B------:R-:W-:-:S03]  /*96d0*/  FADD.FTZ R6, R30, R6 ;  /* 0x000000061e067221 */ /* 0x000fc60000010000 */
[----:B------:R-:W-:Y:S01]  /*96e0*/  MUFU.EX2 R22, R22 ;  /* 0x0000001600167308 */ /* 0x000fe20000000800 */
[----:B------:R-:W-:Y:S01]  /*96f0*/  FADD.FTZ R6, R183, R6 ;  /* 0x00000006b7067221 */ /* 0x000fe20000010000 */
[----:B------:R-:W-:-:S03]  /*9700*/  F2FP.BF16.F32.PACK_AB R183, R23, R183 ;  /* 0x000000b717b7723e */ /* 0x000fc600000010ff */
[----:B------:R-:W-:-:S03]  /*9710*/  FADD.FTZ R6, R23, R6 ;  /* 0x0000000617067221 */ /* 0x000fc60000010000 */
[----:B------:R-:W-:Y:S01]  /*9720*/  MUFU.EX2 R164, R164 ;  /* 0x000000a400a47308 */ /* 0x000fe20000000800 */
[----:B------:R-:W-:-:S04]  /*9730*/  FADD.FTZ R6, R25, R6 ;  /* 0x0000000619067221 */ /* 0x000fc80000010000 */
[----:B------:R-:W-:-:S03]  /*9740*/  FADD.FTZ R6, R27, R6 ;  /* 0x000000061b067221 */ /* 0x000fc60000010000 */
[----:B------:R-:W-:Y:S01]  /*9750*/  MUFU.EX2 R8, R8 ;  /* 0x0000000800087308 */ /* 0x000fe20000000800 */
[----:B------:R-:W-:-:S04]  /*9760*/  FADD.FTZ R6, R29, R6 ;  /* 0x000000061d067221 */ /* 0x000fc80000010000 */
[----:B------:R-:W-:-:S03]  /*9770*/  FADD.FTZ R6, R31, R6 ;  /* 0x000000061f067221 */ /* 0x000fc60000010000 */
[----:B------:R-:W-:Y:S01]  /*9780*/  MUFU.EX2 R55, R55 ;  /* 0x0000003700377308 */ /* 0x000fe20000000800 */
[----:B-1----:R-:W-:Y:S01]  /*9790*/  FADD.FTZ R6, R173, R6 ;  /* 0x00000006ad067221 */ /* 0x002fe20000010000 */
[----:B------:R-:W-:-:S03]  /*97a0*/  F2FP.BF16.F32.PACK_AB R173, R35, R173 ;  /* 0x000000ad23ad723e */ /* 0x000fc600000010ff */
[----:B------:R-:W-:-:S03]  /*97b0*/  FADD.FTZ R6, R35, R6 ;  /* 0x0000000623067221 */ /* 0x000fc60000010000 */
[----:B------:R-:W0:Y:S01]  /*97c0*/  MUFU.EX2 R49, R49 ;  /* 0x0000003100317308 */ /* 0x000e220000000800 */
[----:B------:R-:W-:Y:S01]  /*97d0*/  FADD.FTZ R6, R175, R6 ;  /* 0x00000006af067221 */ /* 0x000fe20000010000 */
[----:B------:R-:W-:-:S03]  /*97e0*/  F2FP.BF16.F32.PACK_AB R175, R39, R175 ;  /* 0x000000af27af723e */ /* 0x000fc600000010ff */
[----:B------:R-:W-:-:S03]  /*97f0*/  FADD.FTZ R6, R39, R6 ;  /* 0x0000000627067221 */ /* 0x000fc60000010000 */
[----:B------:R-:W-:Y:S01]  /*9800*/  MUFU.EX2 R166, R166 ;  /* 0x000000a600a67308 */ /* 0x000fe20000000800 */
[----:B------:R-:W-:-:S04]  /*9810*/  FADD.FTZ R7, R13, R6 ;  /* 0x000000060d077221 */ /* 0x000fc80000010000 */
[----:B------:R-:W-:-:S03]  /*9820*/  FADD.FTZ R6, R24, R7 ;  /* 0x0000000718067221 */ /* 0x000fc60000010000 */
[----:B------:R-:W1:Y:S01]  /*9830*/  MUFU.EX2 R32, R53 ;  /* 0x0000003500207308 */ /* 0x000e620000000800 */
[----:B--2---:R-:W-:Y:S01]  /*9840*/  FADD.FTZ R7, R9, R6 ;  /* 0x0000000609077221 */ /* 0x004fe20000010000 */
[----:B0-----:R-:W-:-:S03]  /*9850*/  F2FP.BF16.F32.PACK_AB R165, R49, R8 ;  /* 0x0000000831a5723e */ /* 0x001fc600000010ff */
[----:B------:R-:W-:-:S03]  /*9860*/  FADD.FTZ R7, R22, R7 ;  /* 0x0000000716077221 */ /* 0x000fc60000010000 */
[----:B------:R-:W-:Y:S01]  /*9870*/  MUFU.EX2 R57, R57 ;  /* 0x0000003900397308 */ /* 0x000fe20000000800 */
[----:B------:R-:W-:-:S04]  /*9880*/  FADD.FTZ R7, R8, R7 ;  /* 0x0000000708077221 */ /* 0x000fc80000010000 */
[----:B------:R-:W-:-:S03]  /*9890*/  FADD.FTZ R7, R49, R7 ;  /* 0x0000000731077221 */ /* 0x000fc60000010000 */
[----:B------:R-:W0:Y:S01]  /*98a0*/  MUFU.EX2 R63, R63 ;  /* 0x0000003f003f7308 */ /* 0x000e220000000800 */
[----:B-1----:R-:W-:-:S07]  /*98b0*/  FADD.FTZ R7, R32, R7 ;  /* 0x0000000720077221 */ /* 0x002fce0000010000 */
[----:B------:R-:W-:Y:S08]  /*98c0*/  MUFU.EX2 R160, R160 ;  /* 0x000000a000a07308 */ /* 0x000ff00000000800 */
[----:B------:R-:W1:Y:S01]  /*98d0*/  MUFU.EX2 R34, R77 ;  /* 0x0000004d00227308 */ /* 0x000e620000000800 */
[C---:B0-----:R-:W-:Y:S01]  /*98e0*/  FADD.FTZ R7, R63.reuse, R7 ;  /* 0x000000073f077221 */ /* 0x041fe20000010000 */
[----:B------:R-:W-:-:S06]  /*98f0*/  F2FP.BF16.F32.PACK_AB R167, R63, R32 ;  /* 0x000000203fa7723e */ /* 0x000fcc00000010ff */
[----:B------:R-:W-:Y:S08]  /*9900*/  MUFU.EX2 R59, R59 ;  /* 0x0000003b003b7308 */ /* 0x000ff00000000800 */
[----:B------:R-:W0:Y:S01]  /*9910*/  MUFU.EX2 R67, R67 ;  /* 0x0000004300437308 */ /* 0x000e220000000800 */
[----:B-1----:R-:W-:-:S07]  /*9920*/  FADD.FTZ R7, R34, R7 ;  /* 0x0000000722077221 */ /* 0x002fce0000010000 */
[----:B------:R-:W-:Y:S08]  /*9930*/  MUFU.EX2 R162, R162 ;  /* 0x000000a200a27308 */ /* 0x000ff00000000800 */
[----:B------:R-:W1:Y:S01]  /*9940*/  MUFU.EX2 R36, R85 ;  /* 0x0000005500247308 */ /* 0x000e620000000800 */
[C---:B0-----:R-:W-:Y:S01]  /*9950*/  FADD.FTZ R7, R67.reuse, R7 ;  /* 0x0000000743077221 */ /* 0x041fe20000010000 */
[----:B------:R-:W-:Y:S01]  /*9960*/  F2FP.BF16.F32.PACK_AB R161, R67, R34 ;  /* 0x0000002243a1723e */ /* 0x000fe200000010ff */
[----:B------:R-:W-:-:S02]  /*9970*/  WARPGROUP.DEPBAR.LE gsb0, 0x0 ;  /* 0x00008000000079c5 */ /* 0x000fc40000010000 */
[----:B------:R-:W-:-:S03]  /*9980*/  WARPGROUP.ARRIVE ;  /* 0x00000000000079c5 */ /* 0x000fc60000000000 */
[----:B------:R-:W-:Y:S03]  /*9990*/  MUFU.EX2 R61, R61 ;  /* 0x0000003d003d7308 */ /* 0x000fe60000000800 */
[----:B------:R-:W-:Y:S05]  /*99a0*/  HGMMA.64x128x16.F32.BF16 R88, R152, gdesc[UR8].tnspB, R88, gsb0 ;  /* 0x41e0000898587df0 */ /* 0x000fea0008001858 */
[----:B------:R-:W0:Y:S01]  /*99b0*/  MUFU.EX2 R71, R71 ;  /* 0x0000004700477308 */ /* 0x000e220000000800 */
[----:B-1----:R-:W-:-:S07]  /*99c0*/  FADD.FTZ R7, R36, R7 ;  /* 0x0000000724077221 */ /* 0x002fce0000010000 */
[----:B------:R1:W2:Y:S08]  /*99d0*/  MUFU.EX2 R38, R169 ;  /* 0x000000a900267308 */ /* 0x0002b00000000800 */
[----:B------:R-:W3:Y:S01]  /*99e0*/  MUFU.EX2 R65, R65 ;  /* 0x0000004100417308 */ /* 0x000ee20000000800 */
[----:B-1----:R-:W-:Y:S01]  /*99f0*/  F2FP.BF16.F32.PACK_AB R169, R24, R13 ;  /* 0x0000000d18a9723e */ /* 0x002fe200000010ff */
[C---:B0-----:R-:W-:Y:S01]  /*9a00*/  FADD.FTZ R7, R71.reuse, R7 ;  /* 0x0000000747077221 */ /* 0x041fe20000010000 */
[----:B------:R-:W-:-:S05]  /*9a10*/  F2FP.BF16.F32.PACK_AB R163, R71, R36 ;  /* 0x0000002447a3723e */ /* 0x000fca00000010ff */
[----:B------:R-:W0:Y:S01]  /*9a20*/  MUFU.EX2 R75, R75 ;  /* 0x0000004b004b7308 */ /* 0x000e220000000800 */
[----:B--2---:R-:W-:-:S07]  /*9a30*/  FADD.FTZ R7, R38, R7 ;  /* 0x0000000726077221 */ /* 0x004fce0000010000 */
[----:B------:R-:W-:Y:S01]  /*9a40*/  MUFU.EX2 R14, R14 ;  /* 0x0000000e000e7308 */ /* 0x000fe20000000800 */
[----:B---3--:R-:W-:-:S07]  /*9a50*/  F2FP.BF16.F32.PACK_AB R156, R65, R12 ;  /* 0x0000000c419c723e */ /* 0x008fce00000010ff */
[----:B------:R-:W1:Y:S01]  /*9a60*/  MUFU.EX2 R69, R69 ;  /* 0x0000004500457308 */ /* 0x000e620000000800 */
[C---:B0-----:R-:W-:Y:S01]  /*9a70*/  FADD.FTZ R7, R75.reuse, R7 ;  /* 0x000000074b077221 */ /* 0x041fe20000010000 */
[----:B------:R-:W-:-:S06]  /*9a80*/  F2FP.BF16.F32.PACK_AB R157, R75, R38 ;  /* 0x000000264b9d723e */ /* 0x000fcc00000010ff */
[----:B------:R-:W-:Y:S08]  /*9a90*/  MUFU.EX2 R79, R79 ;  /* 0x0000004f004f7308 */ /* 0x000ff00000000800 */
[----:B------:R-:W-:Y:S01]  /*9aa0*/  MUFU.EX2 R24, R219 ;  /* 0x000000db00187308 */ /* 0x000fe20000000800 */
[----:B-1----:R-:W-:-:S07]  /*9ab0*/  F2FP.BF16.F32.PACK_AB R158, R69, R14 ;  /* 0x0000000e459e723e */ /* 0x002fce00000010ff */
[----:B------:R-:W0:Y:S08]  /*9ac0*/  MUFU.EX2 R73, R73 ;  /* 0x0000004900497308 */ /* 0x000e300000000800 */
[----:B------:R-:W1:Y:S08]  /*9ad0*/  MUFU.EX2 R83, R83 ;  /* 0x0000005300537308 */ /* 0x000e700000000800 */
[----:B------:R-:W2:Y:S01]  /*9ae0*/  MUFU.EX2 R81, R81 ;  /* 0x0000005100517308 */ /* 0x000ea20000000800 */
[----:B------:R-:W-:-:S02]  /*9af0*/  WARPGROUP.DEPBAR.LE gsb0, 0x0 ;  /* 0x00008000000079c5 */ /* 0x000fc40000010000 */
[----:B------:R3:W-:Y:S05]  /*9b00*/  @!P1 SYNCS.ARRIVE.TRANS64.RED.A1T0 RZ, [R21+URZ], RZ ;  /* 0x000000ff15ff99a7 */ /* 0x0007ea000810043f */
[----:B------:R-:W-:Y:S01]  /*9b10*/  MUFU.EX2 R155, R26 ;  /* 0x0000001a009b7308 */ /* 0x000fe20000000800 */
[----:B0-----:R-:W-:Y:S02]  /*9b20*/  F2FP.BF16.F32.PACK_AB R152, R73, R16 ;  /* 0x000000104998723e */ /* 0x001fe400000010ff */
[----:B-1----:R-:W-:Y:S02]  /*9b30*/  F2FP.BF16.F32.PACK_AB R153, R83, R24 ;  /* 0x000000185399723e */ /* 0x002fe400000010ff */
[----:B--2---:R-:W-:Y:S01]  /*9b40*/  F2FP.BF16.F32.PACK_AB R154, R81, R20 ;  /* 0x00000014519a723e */ /* 0x004fe200000010ff */
[----:B---3--:R-:W-:-:S04]  /*9b50*/  IMAD.U32 R21, RZ, RZ, UR7 ;  /* 0x00000007ff157e24 */ /* 0x008fc8000f8e00ff */
[----:B------:R-:W-:-:S05]  /*9b60*/  @!P1 VIADD R21, R21, 0x34860 ;  /* 0x0003486015159836 */ /* 0x000fca0000000000 */
[----:B------:R-:W-:-:S04]  /*9b70*/  @!P1 PRMT R21, RZ, 0x654, R21 ;  /* 0x00000654ff159816 */ /* 0x000fc80000000015 */
[----:B------:R0:W-:Y:S02]  /*9b80*/  @!P1 SYNCS.ARRIVE.TRANS64.RED.A1T0 RZ, [R21+URZ], RZ ;  /* 0x000000ff15ff99a7 */ /* 0x0001e4000810043f */
[----:B0-----:R-:W-:-:S04]  /*9b90*/  FADD.FTZ R21, R191, R28 ;  /* 0x0000001cbf157221 */ /* 0x001fc80000010000 */
[----:B------:R-:W-:Y:S01]  /*9ba0*/  FADD.FTZ R28, R170, R21 ;  /* 0x00000015aa1c7221 */ /* 0x000fe20000010000 */
[----:B------:R-:W-:-:S03]  /*9bb0*/  F2FP.BF16.F32.PACK_AB R170, R193, R170 ;  /* 0x000000aac1aa723e */ /* 0x000fc600000010ff */
[----:B------:R-:W-:Y:S02]  /*9bc0*/  FADD.FTZ R21, R193, R28 ;  /* 0x0000001cc1157221 */ /* 0x000fe40000010000 */
[----:B------:R0:W1:Y:S02]  /*9bd0*/  MUFU.EX2 R28, R171 ;  /* 0x000000ab001c7308 */ /* 0x0000640000000800 */
[----:B------:R-:W-:Y:S01]  /*9be0*/  FADD.FTZ R6, R164, R21 ;  /* 0x00000015a4067221 */ /* 0x000fe20000010000 */
[----:B------:R-:W-:-:S03]  /*9bf0*/  F2FP.BF16.F32.PACK_AB R164, R55, R164 ;  /* 0x000000a437a4723e */ /* 0x000fc600000010ff */
[----:B------:R-:W-:Y:S01]  /*9c00*/  FADD.FTZ R21, R55, R6 ;  /* 0x0000000637157221 */ /* 0x000fe20000010000 */
[----:B0-----:R-:W-:-:S03]  /*9c10*/  F2FP.BF16.F32.PACK_AB R171, R22, R9 ;  /* 0x0000000916ab723e */ /* 0x001fc600000010ff */
[----:B------:R-:W-:Y:S01]  /*9c20*/  FADD.FTZ R6, R166, R21 ;  /* 0x00000015a6067221 */ /* 0x000fe20000010000 */
[----:B------:R-:W0:Y:S01]  /*9c30*/  MUFU.EX2 R22, R221 ;  /* 0x000000dd00167308 */ /* 0x000e220000000800 */
[C---:B------:R-:W-:Y:S02]  /*9c40*/  F2FP.BF16.F32.PACK_AB R166, R57.reuse, R166 ;  /* 0x000000a639a6723e */ /* 0x040fe400000010ff */
[----:B------:R-:W-:Y:S01]  /*9c50*/  FADD.FTZ R21, R57, R6 ;  /* 0x0000000639157221 */ /* 0x000fe20000010000 */
[----:B-1----:R-:W-:-:S03]  /*9c60*/  FADD.FTZ R7, R28, R7 ;  /* 0x000000071c077221 */ /* 0x002fc60000010000 */
[----:B------:R-:W-:Y:S01]  /*9c70*/  FADD.FTZ R6, R160, R21 ;  /* 0x00000015a0067221 */ /* 0x000fe20000010000 */
[----:B------:R-:W-:Y:S01]  /*9c80*/  F2FP.BF16.F32.PACK_AB R160, R59, R160 ;  /* 0x000000a03ba0723e */ /* 0x000fe200000010ff */
[----:B------:R-:W-:Y:S02]  /*9c90*/  FADD.FTZ R7, R79, R7 ;  /* 0x000000074f077221 */ /* 0x000fe40000010000 */
[----:B------:R-:W-:Y:S01]  /*9ca0*/  FADD.FTZ R13, R59, R6 ;  /* 0x000000063b0d7221 */ /* 0x000fe20000010000 */
[----:B------:R-:W-:Y:S01]  /*9cb0*/  F2FP.BF16.F32.PACK_AB R159, R79, R28 ;  /* 0x0000001c4f9f723e */ /* 0x000fe200000010ff */
[----:B------:R-:W-:Y:S02]  /*9cc0*/  FADD.FTZ R7, R24, R7 ;  /* 0x0000000718077221 */ /* 0x000fe40000010000 */
[----:B------:R-:W-:Y:S01]  /*9cd0*/  FADD.FTZ R6, R162, R13 ;  /* 0x0000000da2067221 */ /* 0x000fe20000010000 */
[----:B------:R-:W-:Y:S01]  /*9ce0*/  F2FP.BF16.F32.PACK_AB R162, R61, R162 ;  /* 0x000000a23da2723e */ /* 0x000fe200000010ff */
[----:B------:R-:W-:-:S02]  /*9cf0*/  FADD.FTZ R7, R83, R7 ;  /* 0x0000000753077221 */ /* 0x000fc40000010000 */
[----:B------:R-:W-:Y:S02]  /*9d00*/  FADD.FTZ R9, R61, R6 ;  /* 0x000000063d097221 */ /* 0x000fe40000010000 */
[----:B0-----:R-:W-:Y:S02]  /*9d10*/  FADD.FTZ R8, R22, R7 ;  /* 0x0000000716087221 */ /* 0x001fe40000010000 */
        /* <DEDUP_REMOVED lines=10> */
[C---:B------:R-:W-:Y:S01]  /*9dc0*/  FADD.FTZ R6, R155.reuse, R8 ;  /* 0x000000089b067221 */ /* 0x040fe20000010000 */
[----:B------:R-:W-:Y:S01]  /*9dd0*/  F2FP.BF16.F32.PACK_AB R155, R155, R22 ;  /* 0x000000169b9b723e */ /* 0x000fe200000010ff */
[----:B------:R-:W-:Y:S01]  /*9de0*/  IMAD.MOV.U32 R8, RZ, RZ, R11 ;  /* 0x000000ffff087224 */ /* 0x000fe200078e000b */
[----:B------:R-:W-:Y:S06]  /*9df0*/  @P2 BRA `(.L_x_2066) ;  /* 0xffffffd400ec2947 */ /* 0x000fec000383ffff */
.L_x_2057:
        /* <DEDUP_REMOVED lines=67> */
.L_x_2067:
[----:B------:R-:W-:Y:S01]  /*a230*/  ULEA UR5, UR37, UR36, 0x3 ;  /* 0x0000002425057291 */ /* 0x000fe2000f8e183f */
[----:B------:R-:W-:-:S08]  /*a240*/  SHF.L.U32 R3, R3, 0x1f, RZ ;  /* 0x0000001f03037819 */ /* 0x000fd000000006ff */
[----:B------:R0:W1:Y:S01]  /*a250*/  SYNCS.PHASECHK.TRANS64.TRYWAIT P2, [UR5+0x34850], R3 ;  /* 0x03485003ff0075a7 */ /* 0x0000620008040145 */
[----:B------:R-:W-:Y:S05]  /*a260*/  @!P0 BRA `(.L_x_2068) ;  /* 0x0000000000048947 */ /* 0x000fea0003800000 */
[----:B------:R-:W-:Y:S01]  /*a270*/  BPT.TRAP 0x1 ;  /* 0x000000040000795c */ /* 0x000fe20000300000 */
.L_x_2068:
[----:B-1----:R-:W-:Y:S05]  /*a280*/  @P2 BRA `(.L_x_2069) ;  /* 0x0000000000082947 */ /* 0x002fea0003800000 */
[----:B------:R-:W1:Y:S02]  /*a290*/  SYNCS.PHASECHK.TRANS64.TRYWAIT P0, [UR5+0x34850], R3 ;  /* 0x03485003ff0075a7 */ /* 0x000e640008000145 */
[----:B-1----:R-:W-:Y:S05]  /*a2a0*/  @!P0 BRA `(.L_x_2070) ;  /* 0x00000060008c8947 */ /* 0x002fea0003800000 */
.L_x_2069:
        /* <DEDUP_REMOVED lines=9> */
[----:B------:R-:W-:Y:S01]  /*a340*/  IMAD.MOV.U32 R2, RZ, RZ, -0x800000 ;  /* 0xff800000ff027424 */ /* 0x000fe200078e00ff */
[----:B------:R-:W-:-:S02]  /*a350*/  ULOP3.LUT UR4, UR36, 0x4000000, URZ, 0xfc, !UPT ;  /* 0x0400000024047892 */ /* 0x000fc4000f8efc3f */
[----:B------:R-:W-:Y:S02]  /*a360*/  @!P1 PRMT R9, RZ, 0x654, R9 ;  /* 0x00000654ff099816 */ /* 0x000fe40000000009 */
[----:B------:R-:W-:-:S07]  /*a370*/  ULEA UR4, UR37, UR4, 0xb ;  /* 0x0000000425047291 */ /* 0x000fce000f8e583f */
[----:B------:R-:W-:Y:S02]  /*a380*/  UMOV UR6, UR4 ;  /* 0x0000000400067c82 */ /* 0x000fe40008000000 */
[----:B------:R-:W-:Y:S01]  /*a390*/  HGMMA.64x128x16.F32.BF16 R24, R180, gdesc[UR4].tnspB, R24, gsb0 ;  /* 0x41e00004b4187df0 */ /* 0x000fe20008001818 */
[----:B------:R-:W-:Y:S01]  /*a3a0*/  UIADD3 UR6, UR4, 0x80, URZ ;  /* 0x0000008004067890 */ /* 0x000fe2000fffe03f */
[----:B-1----:R-:W-:Y:S01]  /*a3b0*/  FADD.FTZ R0, R0, R7 ;  /* 0x0000000700007221 */ /* 0x002fe20000010000 */
[----:B------:R-:W-:Y:S01]  /*a3c0*/  UMOV UR7, 0x40000040 ;  /* 0x4000004000077882 */ /* 0x000fe20000000000 */
[----:B0-----:R-:W-:Y:S01]  /*a3d0*/  FADD.FTZ R4, R3, R6 ;  /* 0x0000000603047221 */ /* 0x001fe20000010000 */
[----:B------:R-:W-:Y:S02]  /*a3e0*/  IMAD.MOV.U32 R6, RZ, RZ, RZ ;  /* 0x000000ffff067224 */ /* 0x000fe400078e00ff */
[----:B------:R-:W0:Y:S04]  /*a3f0*/  SHFL.BFLY PT, R3, R0, 0x1, 0x1f ;  /* 0x0c201f0000037f89 */ /* 0x000e2800000e0000 */
[----:B------:R-:W1:Y:S01]  /*a400*/  SHFL.BFLY PT, R5, R4, 0x1, 0x1f ;  /* 0x0c201f0004057f89 */ /* 0x000e6200000e0000 */
[----:B0-----:R-:W-:Y:S01]  /*a410*/  FADD.FTZ R12, R0, R3 ;  /* 0x00000003000c7221 */ /* 0x001fe20000010000 */
[----:B------:R-:W-:-:S02]  /*a420*/  MOV R3, RZ ;  /* 0x000000ff00037202 */ /* 0x000fc40000000f00 */
[----:B------:R-:W-:Y:S01]  /*a430*/  MOV R0, 0xff800000 ;  /* 0xff80000000007802 */ /* 0x000fe20000000f00 */
        /* <DEDUP_REMOVED lines=114> */
.L_x_2040:
[----:B------:R-:W-:Y:S05]  /*ab60*/  @P0 BRA `(.L_x_2071) ;  /* 0x0000001400340947 */ /* 0x000fea0003800000 */
[----:B------:R-:W1:Y:S01]  /*ab70*/  S2R R3, SR_TID.X ;  /* 0x0000000000037919 */ /* 0x000e620000002100 */
[----:B------:R-:W2:Y:S01]  /*ab80*/  LDC R17, c[0x0][0xbe8] ;  /* 0x0002fa00ff117b82 */ /* 0x000ea20000000800 */
[----:B------:R-:W-:Y:S01]  /*ab90*/  SHF.R.S32.HI R11, RZ, 0x1f, R18 ;  /* 0x0000001fff0b7819 */ /* 0x000fe20000011412 */
[----:B------:R-:W-:Y:S01]  /*aba0*/  ULDC.64 UR4, c[0x0][0xbd0] ;  /* 0x0002f40000047ab9 */ /* 0x000fe20000000a00 */
[----:B------:R-:W3:Y:S01]  /*abb0*/  S2R R16, SR_CTAID.X ;  /* 0x0000000000107919 */ /* 0x000ee20000002500 */
[----:B------:R-:W-:Y:S01]  /*abc0*/  ULDC.64 UR6, c[0x0][0xb38] ;  /* 0x0002ce0000067ab9 */ /* 0x000fe20000000a00 */
[----:B------:R-:W-:Y:S03]  /*abd0*/  BSSY B0, `(.L_x_2072) ;  /* 0x00000e2000007945 */ /* 0x000fe60003800000 */
[----:B------:R-:W4:Y:S08]  /*abe0*/  S2UR UR9, SR_CTAID.Z ;  /* 0x00000000000979c3 */ /* 0x000f300000002700 */
[----:B------:R-:W5:Y:S08]  /*abf0*/  LDC.64 R20, c[0x0][0xbd8] ;  /* 0x0002f600ff147b82 */ /* 0x000f700000000a00 */
[----:B------:R-:W-:Y:S01]  /*ac00*/  BAR.SYNC.DEFER_BLOCKING 0x1, 0x100 ;  /* 0x0044000000007b1d */ /* 0x000fe20000010000 */
[----:B--2---:R-:W-:-:S07]  /*ac10*/  ISETP.NE.AND P0, PT, R17, 0x1, PT ;  /* 0x000000011100780c */ /* 0x004fce0003f05270 */
[----:B------:R-:W2:Y:S01]  /*ac20*/  S2UR UR8, SR_CTAID.Y ;  /* 0x00000000000879c3 */ /* 0x000ea20000002600 */
[----:B-1----:R-:W-:-:S07]  /*ac30*/  VIADD R3, R3, 0xffffff80 ;  /* 0xffffff8003037836 */ /* 0x002fce0000000000 */
[----:B------:R-:W2:Y:S01]  /*ac40*/  LDC R19, c[0x0][0xc50] ;  /* 0x00031400ff137b82 */ /* 0x000ea20000000800 */
[----:B0-----:R-:W-:-:S04]  /*ac50*/  SHF.R.S32.HI R4, RZ, 0x1f, R3 ;  /* 0x0000001fff047819 */ /* 0x001fc80000011403 */
[----:B------:R-:W-:-:S03]  /*ac60*/  LEA.HI R5, R4, R3, RZ, 0x7 ;  /* 0x0000000304057211 */ /* 0x000fc600078f38ff */
[----:B------:R-:W0:Y:S01]  /*ac70*/  LDC.64 R22, c[0x0][0xb40] ;  /* 0x0002d000ff167b82 */ /* 0x000e220000000a00 */
[----:B------:R-:W-:Y:S02]  /*ac80*/  LEA.HI R4, R4, R3, RZ, 0x2 ;  /* 0x0000000304047211 */ /* 0x000fe400078f10ff */
[----:B------:R-:W-:Y:S02]  /*ac90*/  LOP3.LUT R6, R5, 0xffffff80, RZ, 0xc0, !PT ;  /* 0xffffff8005067812 */ /* 0x000fe400078ec0ff */
[----:B------:R-:W-:-:S03]  /*aca0*/  LOP3.LUT R4, R4, 0xfffffffc, RZ, 0xc0, !PT ;  /* 0xfffffffc04047812 */ /* 0x000fc600078ec0ff */
[C---:B------:R-:W-:Y:S01]  /*acb0*/  IMAD.IADD R88, R3.reuse, 0x1, -R6 ;  /* 0x0000000103587824 */ /* 0x040fe200078e0a06 */
[----:B------:R-:W-:Y:S01]  /*acc0*/  SHF.R.S32.HI R6, RZ, 0x7, R5 ;  /* 0x00000007ff067819 */ /* 0x000fe20000011405 */
[----:B------:R-:W1:Y:S01]  /*acd0*/  @P0 LDC R13, c[0x0][0xbec] ;  /* 0x0002fb00ff0d0b82 */ /* 0x000e620000000800 */
[----:B------:R-:W-:Y:S02]  /*ace0*/  IADD3 R10, R3, -R4, RZ ;  /* 0x80000004030a7210 */ /* 0x000fe40007ffe0ff */
[----:B------:R-:W-:Y:S02]  /*acf0*/  SHF.R.S32.HI R7, RZ, 0x1f, R88 ;  /* 0x0000001fff077819 */ /* 0x000fe40000011458 */
[----:B------:R-:W-:Y:S02]  /*ad00*/  LEA.HI R3, R5, R6, RZ, 0x1 ;  /* 0x0000000605037211 */ /* 0x000fe400078f08ff */
[CC--:B------:R-:W-:Y:S01]  /*ad10*/  LEA.HI R89, R7.reuse, R88.reuse, RZ, 0x2 ;  /* 0x0000005807597211 */ /* 0x0c0fe200078f10ff */
[----:B------:R-:W1:Y:S01]  /*ad20*/  @P0 LDC R91, c[0x0][0xbec] ;  /* 0x0002fb00ff5b0b82 */ /* 0x000e620000000800 */
[----:B------:R-:W-:-:S02]  /*ad30*/  LEA.HI R7, R7, R88, RZ, 0x5 ;  /* 0x0000005807077211 */ /* 0x000fc400078f28ff */
[--C-:B------:R-:W-:Y:S02]  /*ad40*/  SHF.R.S32.HI R8, RZ, 0x2, R89.reuse ;  /* 0x00000002ff087819 */ /* 0x100fe40000011459 */
[----:B------:R-:W-:Y:S02]  /*ad50*/  SHF.R.S32.HI R9, RZ, 0x1f, R89 ;  /* 0x0000001fff097819 */ /* 0x000fe40000011459 */
[----:B------:R-:W-:Y:S01]  /*ad60*/  LOP3.LUT R3, R3, 0x3fffffe, RZ, 0xc0, !PT ;  /* 0x03fffffe03037812 */ /* 0x000fe200078ec0ff */
[----:B------:R-:W1:Y:S01]  /*ad70*/  @P0 LDC R15, c[0x0][0xbf0] ;  /* 0x0002fc00ff0f0b82 */ /* 0x000e620000000800 */
[----:B------:R-:W-:Y:S02]  /*ad80*/  LEA.HI R9, R9, R8, RZ, 0x3 ;  /* 0x0000000809097211 */ /* 0x000fe400078f18ff */
[----:B------:R-:W-:Y:S01]  /*ad90*/  SHF.R.S32.HI R7, RZ, 0x5, R7 ;  /* 0x00000005ff077819 */ /* 0x000fe20000011407 */
[----:B------:R-:W-:Y:S01]  /*ada0*/  IMAD.IADD R3, R6, 0x1, -R3 ;  /* 0x0000000106037824 */ /* 0x000fe200078e0a03 */
[----:B------:R-:W-:-:S02]  /*adb0*/  LOP3.LUT R9, R9, 0xfffffff8, RZ, 0xc0, !PT ;  /* 0xfffffff809097812 */ /* 0x000fc400078ec0ff */
[----:B------:R-:W-:Y:S01]  /*adc0*/  LEA.HI R5, R10, R10, RZ, 0x1 ;  /* 0x0000000a0a057211 */ /* 0x000fe200078f08ff */
[----:B------:R-:W1:Y:S01]  /*add0*/  @P0 LDC R14, c[0x0][0xbf0] ;  /* 0x0002fc00ff0e0b82 */ /* 0x000e620000000800 */
[----:B------:R-:W-:Y:S01]  /*ade0*/  LOP3.LUT R89, R89, 0x7ffffffc, RZ, 0xc0, !PT ;  /* 0x7ffffffc59597812 */ /* 0x000fe200078ec0ff */
[----:B------:R-:W-:Y:S01]  /*adf0*/  IMAD.IADD R4, R8, 0x1, -R9 ;  /* 0x0000000108047824 */ /* 0x000fe200078e0a09 */
[----:B------:R-:W-:-:S03]  /*ae00*/  LOP3.LUT R5, R5, 0x1ffffffe, RZ, 0xc0, !PT ;  /* 0x1ffffffe05057812 */ /* 0x000fc600078ec0ff */
[----:B------:R-:W-:Y:S01]  /*ae10*/  IMAD R4, R7, 0x10, R4 ;  /* 0x0000001007047824 */ /* 0x000fe200078e0204 */
[----:B------:R-:W-:Y:S01]  /*ae20*/  IADD3 R8, R10, -R5, RZ ;  /* 0x800000050a087210 */ /* 0x000fe20007ffe0ff */
[----:B------:R-:W-:Y:S02]  /*ae30*/  IMAD R7, R11, UR4, RZ ;  /* 0x000000040b077c24 */ /* 0x000fe4000f8e02ff */
[----:B------:R-:W-:Y:S02]  /*ae40*/  IMAD R3, R3, 0x40, R4 ;  /* 0x0000004003037824 */ /* 0x000fe400078e0204 */
[----:B------:R-:W-:Y:S01]  /*ae50*/  IMAD.WIDE.U32 R4, R18, UR4, RZ ;  /* 0x0000000412047c25 */ /* 0x000fe2000f8e00ff */
[----:B----4-:R-:W-:-:S03]  /*ae60*/  USHF.R.S32.HI UR4, URZ, 0x1f, UR9 ;  /* 0x0000001f3f047899 */ /* 0x010fc60008011409 */
[----:B------:R-:W-:Y:S02]  /*ae70*/  IMAD R9, R18, UR5, R7 ;  /* 0x0000000512097c24 */ /* 0x000fe4000f8e0207 */
[----:B------:R-:W-:Y:S02]  /*ae80*/  IMAD R11, R11, UR6, RZ ;  /* 0x000000060b0b7c24 */ /* 0x000fe4000f8e02ff */
[----:B------:R-:W-:Y:S02]  /*ae90*/  IMAD R8, R8, 0x8, R3 ;  /* 0x0000000808087824 */ /* 0x000fe400078e0203 */
[----:B------:R-:W-:Y:S02]  /*aea0*/  IMAD.IADD R5, R5, 0x1, R9 ;  /* 0x0000000105057824 */ /* 0x000fe400078e0209 */
[----:B------:R-:W-:Y:S01]  /*aeb0*/  IMAD.WIDE.U32 R6, R18, UR6, RZ ;  /* 0x0000000612067c25 */ /* 0x000fe2000f8e00ff */
[----:B---3--:R-:W-:-:S03]  /*aec0*/  LEA R8, R16, R8, 0x7 ;  /* 0x0000000810087211 */ /* 0x008fc600078e38ff */
[----:B------:R-:W-:Y:S01]  /*aed0*/  IMAD R9, R18, UR7, R11 ;  /* 0x0000000712097c24 */ /* 0x000fe2000f8e020b */
[----:B------:R-:W-:Y:S01]  /*aee0*/  ULDC.64 UR6, c[0x0][0xb48] ;  /* 0x0002d20000067ab9 */ /* 0x000fe20000000a00 */
[C---:B-----5:R-:W-:Y:S02]  /*aef0*/  IMAD R10, R20.reuse, UR4, RZ ;  /* 0x00000004140a7c24 */ /* 0x060fe4000f8e02ff */
[----:B------:R-:W-:Y:S02]  /*af00*/  IMAD.MOV R18, RZ, RZ, -R18 ;  /* 0x000000ffff127224 */ /* 0x000fe400078e0a12 */
[----:B------:R-:W-:Y:S02]  /*af10*/  IMAD R11, R21, UR9, R10 ;  /* 0x00000009150b7c24 */ /* 0x000fe4000f8e020a */
[----:B------:R-:W-:-:S04]  /*af20*/  IMAD.WIDE.U32 R4, R20, UR9, R4 ;  /* 0x0000000914047c25 */ /* 0x000fc8000f8e0004 */
[----:B0-----:R-:W-:Y:S01]  /*af30*/  IMAD R12, R22, UR4, RZ ;  /* 0x00000004160c7c24 */ /* 0x001fe2000f8e02ff */
[----:B------:R-:W-:Y:S01]  /*af40*/  IADD3 R5, R5, R11, RZ ;  /* 0x0000000b05057210 */ /* 0x000fe20007ffe0ff */
[----:B--2---:R-:W-:Y:S01]  /*af50*/  IMAD R19, R19, R18, UR8 ;  /* 0x0000000813137e24 */ /* 0x004fe2000f8e0212 */
[----:B------:R-:W-:Y:S01]  /*af60*/  ULDC.64 UR4, c[0x0][0xbe0] ;  /* 0x0002f80000047ab9 */ /* 0x000fe20000000a00 */
[----:B------:R-:W-:Y:S02]  /*af70*/  IMAD.IADD R7, R7, 0x1, R9 ;  /* 0x0000000107077824 */ /* 0x000fe400078e0209 */
[----:B-1----:R-:W-:-:S04]  /*af80*/  @P0 IMAD.HI.U32 R10, R8, R13, RZ ;  /* 0x0000000d080a0227 */ /* 0x002fc800078e00ff */
[----:B------:R-:W-:Y:S01]  /*af90*/  IMAD R13, R23, UR9, R12 ;  /* 0x00000009170d7c24 */ /* 0x000fe2000f8e020c */
[----:B------:R-:W-:Y:S01]  /*afa0*/  SHF.R.S32.HI R12, RZ, 0x1f, R19 ;  /* 0x0000001fff0c7819 */ /* 0x000fe20000011413 */
[----:B------:R-:W-:Y:S01]  /*afb0*/  IMAD.WIDE.U32 R6, R22, UR9, R6 ;  /* 0x0000000916067c25 */ /* 0x000fe2000f8e0006 */
[----:B------:R-:W-:-:S03]  /*afc0*/  ULDC.64 UR8, c[0x0][0xb28] ;  /* 0x0002ca0000087ab9 */ /* 0x000fc60000000a00 */
        /* <DEDUP_REMOVED lines=10> */
[----:B------:R-:W-:Y:S01]  /*b070*/  IMAD R15, R19, UR7, R13 ;  /* 0x00000007130f7c24 */ /* 0x000fe2000f8e020d */
[--C-:B------:R-:W-:Y:S01]  /*b080*/  SHF.R.S32.HI R13, RZ, 0x1f, R9.reuse ;  /* 0x0000001fff0d7819 */ /* 0x100fe20000011409 */
[----:B------:R-:W-:Y:S01]  /*b090*/  IMAD.MOV R9, RZ, RZ, -R9 ;  /* 0x000000ffff097224 */ /* 0x000fe200078e0a09 */
[----:B------:R-:W-:Y:S01]  /*b0a0*/  IADD3 R14, -R11, RZ, RZ ;  /* 0x000000ff0b0e7210 */ /* 0x000fe20007ffe1ff */
[----:B------:R-:W-:Y:S01]  /*b0b0*/  IMAD R12, R19, UR5, R10 ;  /* 0x00000005130c7c24 */ /* 0x000fe2000f8e020a */
[----:B------:R-:W-:Y:S01]  /*b0c0*/  SHF.R.S32.HI R10, RZ, 0x1f, R11 ;  /* 0x0000001fff0a7819 */ /* 0x000fe2000001140b */
[----:B------:R-:W-:Y:S01]  /*b0d0*/  IMAD R9, R17, R9, R8 ;  /* 0x0000000911097224 */ /* 0x000fe200078e0208 */
[----:B------:R-:W-:Y:S01]  /*b0e0*/  ULDC.64 UR4, c[0x0][0xb30] ;  /* 0x0002cc0000047ab9 */ /* 0x000fe20000000a00 */
[----:B------:R-:W-:Y:S01]  /*b0f0*/  IMAD.WIDE.U32 R6, R19, UR6, R6 ;  /* 0x0000000613067c25 */ /* 0x000fe2000f8e0006 */
[----:B------:R-:W-:Y:S01]  /*b100*/  IADD3.X R5, R13, R5, R12, P0, !PT ;  /* 0x000000050d057210 */ /* 0x000fe200007fe40c */
[----:B------:R-:W-:-:S02]  /*b110*/  ULDC.64 UR6, c[0x0][0xbc8] ;  /* 0x0002f20000067ab9 */ /* 0x000fc40000000a00 */
        /* <DEDUP_REMOVED lines=21> */
[----:B------:R-:W-:Y:S01]  /*b270*/  IADD3 R5, R7, R15, RZ ;  /* 0x0000000f07057210 */ /* 0x000fe20007ffe0ff */
[----:B------:R-:W-:Y:S01]  /*b280*/  IMAD R3, R16, 0x80, R3 ;  /* 0x0000008010037824 */ /* 0x000fe200078e0203 */
[----:B------:R-:W-:Y:S01]  /*b290*/  LEA R20, P1, R6, UR8, 0x2 ;  /* 0x0000000806147c11 */ /* 0x000fe2000f8210ff */
[----:B0-----:R-:W-:Y:S01]  /*b2a0*/  ULEA UR4, UR5, UR4, 0x18 ;  /* 0x0000000405047291 */ /* 0x001fe2000f8ec03f */
[----:B------:R-:W-:Y:S01]  /*b2b0*/  LEA.HI.X R9, R4, UR7, R9, 0x2, P0 ;  /* 0x0000000704097c11 */ /* 0x000fe200080f1409 */
[----:B------:R-:W-:Y:S01]  /*b2c0*/  IMAD R16, R17, UR6, RZ ;  /* 0x0000000611107c24 */ /* 0x000fe2000f8e02ff */
[----:B------:R-:W-:Y:S01]  /*b2d0*/  LEA.HI.X R22, R6, UR9, R5, 0x2, P1 ;  /* 0x0000000906167c11 */ /* 0x000fe200088f1405 */
[----:B------:R-:W-:Y:S01]  /*b2e0*/  SHFL.IDX PT, R4, R8, RZ, 0x1c1f ;  /* 0x001c1fff08047589 */ /* 0x000fe200000e0000 */
[C---:B------:R-:W-:Y:S01]  /*b2f0*/  LOP3.LUT P0, RZ, R88.reuse, 0x3, RZ, 0xc0, !PT ;  /* 0x0000000358ff7812 */ /* 0x040fe2000780c0ff */
        /* <DEDUP_REMOVED lines=24> */
[----:B------:R-:W-:Y:S01]  /*b480*/  ISETP.GE.AND P0, PT, R6, UR4, PT ;  /* 0x0000000406007c0c */ /* 0x000fe2000bf06270 */
[----:B------:R-:W-:Y:S01]  /*b490*/  VIADD R9, R19, 0x30 ;  /* 0x0000003013097836 */ /* 0x000fe20000000000 */
[----:B------:R-:W-:Y:S01]  /*b4a0*/  ISETP.GE.AND P1, PT, R7, UR4, PT ;  /* 0x0000000407007c0c */ /* 0x000fe2000bf26270 */
[C---:B------:R-:W-:Y:S01]  /*b4b0*/  VIADD R10, R19.reuse, 0x38 ;  /* 0x00000038130a7836 */ /* 0x040fe20000000000 */
[C---:B------:R-:W-:Y:S01]  /*b4c0*/  IADD3 R11, R19.reuse, 0x40, RZ ;  /* 0x00000040130b7810 */ /* 0x040fe20007ffe0ff */
[----:B------:R-:W-:Y:S01]  /*b4d0*/  VIADD R12, R19, 0x50 ;  /* 0x00000050130c7836 */ /* 0x000fe20000000000 */
[----:B------:R-:W-:-:S02]  /*b4e0*/  ISETP.GE.AND P4, PT, R9, UR4, PT ;  /* 0x0000000409007c0c */ /* 0x000fc4000bf86270 */
[----:B------:R-:W-:Y:S01]  /*b4f0*/  ISETP.GE.AND P5, PT, R10, UR4, PT ;  /* 0x000000040a007c0c */ /* 0x000fe2000bfa6270 */
[----:B---34-:R-:W-:Y:S01]  /*b500*/  @!P2 IMAD.WIDE R2, R19, 0x4, R14 ;  /* 0x000000041302a825 */ /* 0x018fe200078e020e */
[----:B------:R-:W-:Y:S02]  /*b510*/  ISETP.GE.AND P6, PT, R11, UR4, PT ;  /* 0x000000040b007c0c */ /* 0x000fe4000bfc6270 */
[----:B------:R-:W-:Y:S02]  /*b520*/  @!P3 LEA.HI R0, R0, R0, RZ, 0x1 ;  /* 0x000000000000b211 */ /* 0x000fe400078f08ff */
[----:B------:R0:W-:Y:S01]  /*b530*/  @!P2 ST.E.64 desc[UR42][R2.64], R24 ;  /* 0x000000180200a985 */ /* 0x0001e2000c101b2a */
[----:B------:R-:W-:Y:S02]  /*b540*/  @!P0 LEA.HI R6, R6, R6, RZ, 0x1 ;  /* 0x0000000606068211 */ /* 0x000fe400078f08ff */
[----:B------:R-:W-:Y:S02]  /*b550*/  @!P3 LOP3.LUT R5, R0, 0xfffffffe, RZ, 0xc0, !PT ;  /* 0xfffffffe0005b812 */ /* 0x000fe400078ec0ff */
[----:B------:R-:W-:-:S02]  /*b560*/  IADD3 R0, R19, 0x20, RZ ;  /* 0x0000002013007810 */ /* 0x000fc40007ffe0ff */
        /* <DEDUP_REMOVED lines=10> */
[----:B------:R-:W-:Y:S02]  /*b610*/  @!P2 LEA.HI R0, R0, R0, RZ, 0x1 ;  /* 0x000000000000a211 */ /* 0x000fe400078f08ff */
[----:B------:R-:W-:Y:S02]  /*b620*/  IADD3 R18, R19, 0x60, RZ ;  /* 0x0000006013127810 */ /* 0x000fe40007ffe0ff */
[----:B------:R0:W-:Y:S01]  /*b630*/  @!P0 ST.E.64 desc[UR42][R2.64], R32 ;  /* 0x0000002002008985 */ /* 0x0001e2000c101b2a */
[----:B------:R-:W-:Y:S02]  /*b640*/  @!P3 LEA.HI R8, R8, R8, RZ, 0x1 ;  /* 0x000000080808b211 */ /* 0x000fe400078f08ff */
[----:B-1----:R-:W-:Y:S02]  /*b650*/  @!P1 LOP3.LUT R5, R7, 0xfffffffe, RZ, 0xc0, !PT ;  /* 0xfffffffe07059812 */ /* 0x002fe400078ec0ff */
[----:B------:R-:W-:-:S02]  /*b660*/  @!P2 LOP3.LUT R7, R0, 0xfffffffe, RZ, 0xc0, !PT ;  /* 0xfffffffe0007a812 */ /* 0x000fc400078ec0ff */
        /* <DEDUP_REMOVED lines=8> */
[----:B0-----:R-:W-:Y:S02]  /*b6f0*/  @!P3 IMAD.WIDE R2, R9, 0x4, R14 ;  /* 0x000000040902b825 */ /* 0x001fe400078e020e */
[----:B------:R0:W-:Y:S02]  /*b700*/  @!P2 ST.E.64 desc[UR42][R6.64], R40 ;  /* 0x000000280600a985 */ /* 0x0001e4000c101b2a */
[----:B------:R-:W-:-:S02]  /*b710*/  VIADD R0, R19, 0x48 ;  /* 0x0000004813007836 */ /* 0x000fc40000000000 */
[--C-:B------:R-:W-:Y:S01]  /*b720*/  @!P5 IMAD.WIDE R8, R13, 0x4, R14.reuse ;  /* 0x000000040d08d825 */ /* 0x100fe200078e020e */
[----:B------:R2:W-:Y:S01]  /*b730*/  @!P3 ST.E.64 desc[UR42][R2.64], R44 ;  /* 0x0000002c0200b985 */ /* 0x0005e2000c101b2a */
[----:B------:R-:W-:Y:S02]  /*b740*/  ISETP.GE.AND P3, PT, R18, UR4, PT ;  /* 0x0000000412007c0c */ /* 0x000fe4000bf66270 */
[----:B------:R-:W-:Y:S01]  /*b750*/  VIADD R13, R19, 0x58 ;  /* 0x00000058130d7836 */ /* 0x000fe20000000000 */
[----:B------:R-:W-:Y:S01]  /*b760*/  ISETP.GE.AND P0, PT, R0, UR4, PT ;  /* 0x0000000400007c0c */ /* 0x000fe2000bf06270 */
[--C-:B-1----:R-:W-:Y:S01]  /*b770*/  @!P4 IMAD.WIDE R4, R11, 0x4, R14.reuse ;  /* 0x000000040b04c825 */ /* 0x102fe200078e020e */
[----:B------:R-:W-:Y:S02]  /*b780*/  @!P1 LEA.HI R12, R12, R12, RZ, 0x1 ;  /* 0x0000000c0c0c9211 */ /* 0x000fe400078f08ff */
        /* <DEDUP_REMOVED lines=38> */
.L_x_2073:
[----:B------:R-:W-:Y:S05]  /*b9f0*/  BSYNC B0 ;  /* 0x0000000000007941 */ /* 0x000fea0003800000 */
.L_x_2072:
[----:B------:R-:W-:Y:S01]  /*ba00*/  ISETP.GE.AND P0, PT, R17, R16, PT ;  /* 0x000000101100720c */ /* 0x000fe20003f06270 */
[----:B0-----:R0:W1:Y:S04]  /*ba10*/  SHFL.IDX PT, R13, R22, 0x1, 0x1c1f ;  /* 0x003c1f00160d7f89 */ /* 0x00106800000e0000 */
[----:B------:R0:W0:Y:S08]  /*ba20*/  SHFL.IDX PT, R12, R20, 0x1, 0x1c1f ;  /* 0x003c1f00140c7f89 */ /* 0x00003000000e0000 */
[----:B------:R-:W-:Y:S05]  /*ba30*/  @P0 BRA `(.L_x_2038) ;  /* 0x0000004800100947 */ /* 0x000fea0003800000 */
[----:B------:R-:W-:Y:S01]  /*ba40*/  ULDC UR4, c[0x0][0xac8] ;  /* 0x0002b20000047ab9 */ /* 0x000fe20000000800 */
[C---:B--2---:R-:W-:Y:S01]  /*ba50*/  IADD3 R0, R19.reuse, 0x8, RZ ;  /* 0x0000000813007810 */ /* 0x044fe20007ffe0ff */
[C---:B------:R-:W-:Y:S01]  /*ba60*/  VIADD R4, R19.reuse, 0x10 ;  /* 0x0000001013047836 */ /* 0x040fe20000000000 */
[C---:B------:R-:W-:Y:S01]  /*ba70*/  ISETP.GE.AND P0, PT, R19.reuse, UR4, PT ;  /* 0x0000000413007c0c */ /* 0x040fe2000bf06270 */
        /* <DEDUP_REMOVED lines=8> */
[----:B------:R-:W-:Y:S01]  /*bb00*/  VIADD R16, R19, 0x40 ;  /* 0x0000004013107836 */ /* 0x000fe20000000000 */
[----:B------:R-:W-:Y:S01]  /*bb10*/  ISETP.GE.AND P3, PT, R9, UR4, PT ;  /* 0x0000000409007c0c */ /* 0x000fe2000bf66270 */
[C---:B0-----:R-:W-:Y:S01]  /*bb20*/  VIADD R20, R19.reuse, 0x70 ;  /* 0x0000007013147836 */ /* 0x041fe20000000000 */
[----:B------:R-:W-:Y:S01]  /*bb30*/  ISETP.GE.AND P2, PT, R10, UR4, PT ;  /* 0x000000040a007c0c */ /* 0x000fe2000bf46270 */
[----:B-1----:R-:W-:Y:S01]  /*bb40*/  @!P0 IMAD.WIDE R2, R19, 0x4, R12 ;  /* 0x0000000413028825 */ /* 0x002fe200078e020c */
[----:B------:R-:W-:-:S02]  /*bb50*/  ISETP.GE.AND P1, PT, R11, UR4, PT ;  /* 0x000000040b007c0c */ /* 0x000fc4000bf26270 */
[----:B------:R-:W-:Y:S02]  /*bb60*/  @!P5 LEA.HI R0, R0, R0, RZ, 0x1 ;  /* 0x000000000000d211 */ /* 0x000fe400078f08ff */
[----:B------:R0:W-:Y:S01]  /*bb70*/  @!P0 ST.E.64 desc[UR42][R2.64], R26 ;  /* 0x0000001a02008985 */ /* 0x0001e2000c101b2a */
[----:B------:R-:W-:Y:S02]  /*bb80*/  ISETP.GE.AND P0, PT, R6, UR4, PT ;  /* 0x0000000406007c0c */ /* 0x000fe4000bf06270 */
[----:B------:R-:W-:Y:S02]  /*bb90*/  @!P6 LEA.HI R4, R4, R4, RZ, 0x1 ;  /* 0x000000040404e211 */ /* 0x000fe400078f08ff */
[----:B------:R-:W-:Y:S02]  /*bba0*/  @!P5 LOP3.LUT R5, R0, 0xfffffffe, RZ, 0xc0, !PT ;  /* 0xfffffffe0005d812 */ /* 0x000fe400078ec0ff */
[----:B------:R-:W-:Y:S02]  /*bbb0*/  @!P6 LOP3.LUT R7, R4, 0xfffffffe, RZ, 0xc0, !PT ;  /* 0xfffffffe0407e812 */ /* 0x000fe400078ec0ff */
[----:B------:R-:W-:-:S02]  /*bbc0*/  @!P4 LEA.HI R8, R8, R8, RZ, 0x1 ;  /* 0x000000080808c211 */ /* 0x000fc400078f08ff */
[----:B------:R-:W-:Y:S02]  /*bbd0*/  @!P3 LEA.HI R0, R9, R9, RZ, 0x1 ;  /* 0x000000090900b211 */ /* 0x000fe400078f08ff */
[----:B------:R-:W-:Y:S01]  /*bbe0*/  @!P2 LEA.HI R10, R10, R10, RZ, 0x1 ;  /* 0x0000000a0a0aa211 */ /* 0x000fe200078f08ff */
[--C-:B0-----:R-:W-:Y:S01]  /*bbf0*/  @!P5 IMAD.WIDE R2, R5, 0x4, R12.reuse ;  /* 0x000000040502d825 */ /* 0x101fe200078e020c */
[----:B------:R-:W-:Y:S02]  /*bc00*/  @!P0 LEA.HI R6, R6, R6, RZ, 0x1 ;  /* 0x0000000606068211 */ /* 0x000fe400078f08ff */
[----:B---3--:R-:W-:Y:S01]  /*bc10*/  @!P1 LEA.HI R14, R11, R11, RZ, 0x1 ;  /* 0x0000000b0b0e9211 */ /* 0x008fe200078f08ff */
[----:B------:R-:W-:Y:S01]  /*bc20*/  @!P6 IMAD.WIDE R4, R7, 0x4, R12 ;  /* 0x000000040704e825 */ /* 0x000fe200078e020c */
[----:B------:R-:W-:Y:S01]  /*bc30*/  @!P0 LOP3.LUT R7, R6, 0xfffffffe, RZ, 0xc0, !PT ;  /* 0xfffffffe06078812 */ /* 0x000fe200078ec0ff */
[----:B------:R0:W-:Y:S01]  /*bc40*/  @!P5 ST.E.64 desc[UR42][R2.64], R30 ;  /* 0x0000001e0200d985 */ /* 0x0001e2000c101b2a */
[----:B------:R-:W-:-:S02]  /*bc50*/  @!P4 LOP3.LUT R9, R8, 0xfffffffe, RZ, 0xc0, !PT ;  /* 0xfffffffe0809c812 */ /* 0x000fc400078ec0ff */
[----:B------:R-:W-:Y:S01]  /*bc60*/  @!P3 LOP3.LUT R11, R0, 0xfffffffe, RZ, 0xc0, !PT ;  /* 0xfffffffe000bb812 */ /* 0x000fe200078ec0ff */
[----:B------:R1:W-:Y:S01]  /*bc70*/  @!P6 ST.E.64 desc[UR42][R4.64], R34 ;  /* 0x000000220400e985 */ /* 0x0003e2000c101b2a */
[----:B----4-:R-:W-:Y:S01]  /*bc80*/  @!P2 LOP3.LUT R15, R10, 0xfffffffe, RZ, 0xc0, !PT ;  /* 0xfffffffe0a0fa812 */ /* 0x010fe200078ec0ff */
[C---:B------:R-:W-:Y:S01]  /*bc90*/  VIADD R0, R19.reuse, 0x50 ;  /* 0x0000005013007836 */ /* 0x040fe20000000000 */
[----:B------:R-:W-:Y:S01]  /*bca0*/  @!P1 LOP3.LUT R17, R14, 0xfffffffe, RZ, 0xc0, !PT ;  /* 0xfffffffe0e119812 */ /* 0x000fe200078ec0ff */
[C---:B------:R-:W-:Y:S01]  /*bcb0*/  VIADD R14, R19.reuse, 0x58 ;  /* 0x00000058130e7836 */ /* 0x040fe20000000000 */
[----:B------:R-:W-:Y:S02]  /*bcc0*/  IADD3 R18, R19, 0x48, RZ ;  /* 0x0000004813127810 */ /* 0x000fe40007ffe0ff */
[----:B------:R-:W-:Y:S02]  /*bcd0*/  ISETP.GE.AND P5, PT, R16, UR4, PT ;  /* 0x0000000410007c0c */ /* 0x000fe4000bfa6270 */
[----:B------:R-:W-:Y:S01]  /*bce0*/  ISETP.GE.AND P6, PT, R18, UR4, PT ;  /* 0x0000000412007c0c */ /* 0x000fe2000bfc6270 */
[----:B0-----:R-:W-:-:S04]  /*bcf0*/  @!P0 IMAD.WIDE R2, R7, 0x4, R12 ;  /* 0x0000000407028825 */ /* 0x001fc800078e020c */
        /* <DEDUP_REMOVED lines=8> */
[----:B------:R-:W-:-:S02]  /*bd80*/  @!P5 LEA.HI R16, R16, R16, RZ, 0x1 ;  /* 0x000000101010d211 */ /* 0x000fc400078f08ff */
[----:B------:R-:W-:Y:S01]  /*bd90*/  @!P1 IMAD.WIDE R10, R17, 0x4, R12 ;  /* 0x00000004110a9825 */ /* 0x000fe200078e020c */
[----:B------:R3:W-:Y:S01]  /*bda0*/  @!P2 ST.E.64 desc[UR42][R8.64], R50 ;  /* 0x000000320800a985 */ /* 0x0007e2000c101b2a */
[C---:B------:R-:W-:Y:S02]  /*bdb0*/  IADD3 R17, R19.reuse, 0x68, RZ ;  /* 0x0000006813117810 */ /* 0x040fe40007ffe0ff */
[C---:B------:R-:W-:Y:S01]  /*bdc0*/  VIADD R15, R19.reuse, 0x60 ;  /* 0x00000060130f7836 */ /* 0x040fe20000000000 */
[----:B------:R4:W-:Y:S01]  /*bdd0*/  @!P1 ST.E.64 desc[UR42][R10.64], R54 ;  /* 0x000000360a009985 */ /* 0x0009e2000c101b2a */
[----:B------:R-:W-:Y:S01]  /*bde0*/  ISETP.GE.AND P1, PT, R14, UR4, PT ;  /* 0x000000040e007c0c */ /* 0x000fe2000bf26270 */
[----:B------:R-:W-:Y:S01]  /*bdf0*/  VIADD R19, R19, 0x78 ;  /* 0x0000007813137836 */ /* 0x000fe20000000000 */
[----:B------:R-:W-:Y:S02]  /*be00*/  ISETP.GE.AND P3, PT, R17, UR4, PT ;  /* 0x0000000411007c0c */ /* 0x000fe4000bf66270 */
        /* <DEDUP_REMOVED lines=17> */
[----:B----4-:R-:W-:Y:S01]  /*bf20*/  @!P4 LOP3.LUT R11, R20, 0xfffffffe, RZ, 0xc0, !PT ;  /* 0xfffffffe140bc812 */ /* 0x010fe200078ec0ff */
        /* <DEDUP_REMOVED lines=17> */
.L_x_2071:
[----:B------:R-:W1:Y:S02]  /*c040*/  S2R R0, SR_TID.X ;  /* 0x0000000000007919 */ /* 0x000e640000002100 */
[----:B-1----:R-:W-:-:S05]  /*c050*/  VIADD R2, R0, 0xffffff80 ;  /* 0xffffff8000027836 */ /* 0x002fca0000000000 */
[----:B------:R-:W-:-:S13]  /*c060*/  ISETP.GT.AND P0, PT, R2, 0x7f, PT ;  /* 0x0000007f0200780c */ /* 0x000fda0003f04270 */
[----:B------:R-:W-:Y:S05]  /*c070*/  @P0 BRA `(.L_x_2038) ;  /* 0x0000004000800947 */ /* 0x000fea0003800000 */
[----:B------:R-:W1:Y:S01]  /*c080*/  S2R R3, SR_CTAID.X ;  /* 0x0000000000037919 */ /* 0x000e620000002500 */
[----:B------:R-:W2:Y:S01]  /*c090*/  LDC R6, c[0x0][0xbe8] ;  /* 0x0002fa00ff067b82 */ /* 0x000ea20000000800 */
[----:B------:R-:W-:Y:S01]  /*c0a0*/  ULDC UR4, c[0x0][0xa88] ;  /* 0x0002a20000047ab9 */ /* 0x000fe20000000800 */
[----:B-1----:R-:W-:Y:S01]  /*c0b0*/  LEA R0, R3, R0, 0x7 ;  /* 0x0000000003007211 */ /* 0x002fe200078e38ff */
[----:B--2---:R-:W-:-:S04]  /*c0c0*/  IMAD R3, R6, UR4, RZ ;  /* 0x0000000406037c24 */ /* 0x004fc8000f8e02ff */
[----:B------:R-:W-:-:S05]  /*c0d0*/  VIADD R0, R0, 0xffffff80 ;  /* 0xffffff8000007836 */ /* 0x000fca0000000000 */
[----:B------:R-:W-:-:S13]  /*c0e0*/  ISETP.GE.AND P0, PT, R0, R3, PT ;  /* 0x000000030000720c */ /* 0x000fda0003f06270 */
[----:B------:R-:W-:Y:S05]  /*c0f0*/  @P0 BRA `(.L_x_2038) ;  /* 0x0000004000600947 */ /* 0x000fea0003800000 */
[----:B------:R-:W-:Y:S01]  /*c100*/  ISETP.NE.AND P0, PT, R6, 0x1, PT ;  /* 0x000000010600780c */ /* 0x000fe20003f05270 */
[----:B------:R-:W1:Y:S01]  /*c110*/  S2UR UR4, SR_CTAID.Z ;  /* 0x00000000000479c3 */ /* 0x000e620000002700 */
[----:B------:R-:W-:Y:S01]  /*c120*/  SHF.R.S32.HI R5, RZ, 0x1f, R18 ;  /* 0x0000001fff057819 */ /* 0x000fe20000011412 */
[----:B------:R-:W-:Y:S02]  /*c130*/  ULDC.64 UR6, c[0x0][0xbd0] ;  /* 0x0002f40000067ab9 */ /* 0x000fe40000000a00 */
[----:B------:R-:W-:-:S04]  /*c140*/  IMAD.WIDE.U32 R2, R18, UR6, RZ ;  /* 0x0000000612027c25 */ /* 0x000fc8000f8e00ff */
[----:B------:R-:W2:Y:S01]  /*c150*/  LDC.64 R12, c[0x0][0xbd8] ;  /* 0x0002f600ff0c7b82 */ /* 0x000ea20000000a00 */
[----:B------:R-:W-:-:S04]  /*c160*/  IMAD R5, R5, UR6, RZ ;  /* 0x0000000605057c24 */ /* 0x000fc8000f8e02ff */
[----:B------:R-:W-:Y:S02]  /*c170*/  IMAD R5, R18, UR7, R5 ;  /* 0x0000000712057c24 */ /* 0x000fe4000f8e0205 */
[----:B------:R-:W-:Y:S01]  /*c180*/  IMAD.MOV R18, RZ, RZ, -R18 ;  /* 0x000000ffff127224 */ /* 0x000fe200078e0a12 */
[----:B------:R-:W0:Y:S01]  /*c190*/  @P0 LDC R9, c[0x0][0xbec] ;  /* 0x0002fb00ff090b82 */ /* 0x000e220000000800 */
[----:B------:R-:W-:Y:S01]  /*c1a0*/  IMAD.IADD R3, R3, 0x1, R5 ;  /* 0x0000000103037824 */ /* 0x000fe200078e0205 */
[----:B------:R-:W-:-:S06]  /*c1b0*/  MOV R5, R0 ;  /* 0x0000000000057202 */ /* 0x000fcc0000000f00 */
[----:B------:R-:W3:Y:S01]  /*c1c0*/  S2UR UR8, SR_CTAID.Y ;  /* 0x00000000000879c3 */ /* 0x000ee20000002600 */
[----:B-1----:R-:W-:-:S07]  /*c1d0*/  USHF.R.S32.HI UR5, URZ, 0x1f, UR4 ;  /* 0x0000001f3f057899 */ /* 0x002fce0008011404 */
[----:B------:R-:W3:Y:S01]  /*c1e0*/  LDC R7, c[0x0][0xc50] ;  /* 0x00031400ff077b82 */ /* 0x000ee20000000800 */
[C---:B--2---:R-:W-:Y:S02]  /*c1f0*/  IMAD R8, R12.reuse, UR5, RZ ;  /* 0x000000050c087c24 */ /* 0x044fe4000f8e02ff */
[----:B------:R-:W-:-:S04]  /*c200*/  IMAD.WIDE.U32 R2, R12, UR4, R2 ;  /* 0x000000040c027c25 */ /* 0x000fc8000f8e0002 */
[----:B------:R-:W-:Y:S01]  /*c210*/  IMAD R13, R13, UR4, R8 ;  /* 0x000000040d0d7c24 */ /* 0x000fe2000f8e0208 */
[----:B------:R-:W1:Y:S01]  /*c220*/  @P0 LDC R11, c[0x0][0xbf0] ;  /* 0x0002fc00ff0b0b82 */ /* 0x000e620000000800 */
[----:B0-----:R-:W-:Y:S01]  /*c230*/  @P0 IMAD.HI.U32 R4, R0, R9, RZ ;  /* 0x0000000900040227 */ /* 0x001fe200078e00ff */
[----:B------:R-:W-:-:S03]  /*c240*/  ULDC.64 UR4, c[0x0][0xbe0] ;  /* 0x0002f80000047ab9 */ /* 0x000fc60000000a00 */
[----:B------:R-:W-:Y:S02]  /*c250*/  IMAD.IADD R3, R13, 0x1, R3 ;  /* 0x000000010d037824 */ /* 0x000fe400078e0203 */
[----:B---3--:R-:W-:-:S04]  /*c260*/  IMAD R9, R7, R18, UR8 ;  /* 0x0000000807097e24 */ /* 0x008fc8000f8e0212 */
[----:B------:R-:W-:Y:S01]  /*c270*/  IMAD.WIDE.U32 R2, R9, UR4, R2 ;  /* 0x0000000409027c25 */ /* 0x000fe2000f8e0002 */
[----:B-1----:R-:W-:Y:S02]  /*c280*/  @P0 SHF.R.U32.HI R5, RZ, R11, R4 ;  /* 0x0000000bff050219 */ /* 0x002fe40000011604 */
        /* <DEDUP_REMOVED lines=16> */
[----:B------:R-:W-:Y:S02]  /*c390*/  LEA.HI.X R5, R2, UR5, R3, 0x2, P0 ;  /* 0x0000000502057c11 */ /* 0x000fe400080f1403 */
[----:B------:R-:W-:-:S05]  /*c3a0*/  MOV R3, 0xff800000 ;  /* 0xff80000000037802 */ /* 0x000fca0000000f00 */
[----:B------:R1:W-:Y:S01]  /*c3b0*/  STG.E desc[UR42][R4.64], R3 ;  /* 0x0000000304007986 */ /* 0x0003e2000c10192a */
[----:B------:R-:W-:Y:S05]  /*c3c0*/  BRA `(.L_x_2038) ;  /* 0x0000003c00ac7947 */ /* 0x000fea0003800000 */
.L_x_2036:
        /* <DEDUP_REMOVED lines=18> */
.L_x_2074:
[----:B------:R-:W-:Y:S01]  /*c4f0*/  ULDC UR39, c[0x0][0xc50] ;  /* 0x0003140000277ab9 */ /* 0x000fe20000000800 */
[----:B------:R-:W-:Y:S01]  /*c500*/  UMOV UR36, UR6 ;  /* 0x0000000600247c82 */ /* 0x000fe20008000000 */
[----:B------:R-:W-:-:S11]  /*c510*/  UISETP.NE.AND UP0, UPT, UR39, 0x1, UPT ;  /* 0x000000012700788c */ /* 0x000fd6000bf05270 */
[----:B------:R-:W-:Y:S01]  /*c520*/  @UP0 ULDC UR4, c[0x0][0xc54] ;  /* 0x0003150000040ab9 */ /* 0x000fe20000000800 */
[----:B------:R-:W-:Y:S01]  /*c530*/  @UP0 ULDC UR7, c[0x0][0xc58] ;  /* 0x0003160000070ab9 */ /* 0x000fe20000000800 */
[----:B------:R-:W-:-:S04]  /*c540*/  UIMAD.WIDE.U32 UR4, UR6, UR4, URZ ;  /* 0x00000004060472a5 */ /* 0x000fc8000f8e003f */
[----:B------:R-:W-:-:S12]  /*c550*/  @UP0 USHF.R.U32.HI UR36, URZ, UR7, UR5 ;  /* 0x000000073f240299 */ /* 0x000fd80008011605 */
.L_x_2075:
        /* <DEDUP_REMOVED lines=10> */
[----:B------:R-:W-:Y:S01]  /*c600*/  UISETP.NE.AND UP1, UPT, UR5, 0x1, UPT ;  /* 0x000000010500788c */ /* 0x000fe2000bf25270 */
[----:B------:R1:W-:Y:S01]  /*c610*/  STL [R1+0xc], RZ ;  /* 0x00000cff01007387 */ /* 0x0003e20000100800 */
[----:B------:R-:W-:Y:S01]  /*c620*/  UISETP.NE.U32.AND UP0, UPT, UR6, URZ, UPT ;  /* 0x0000003f0600728c */ /* 0x000fe2000bf05070 */
[----:B------:R-:W-:Y:S02]  /*c630*/  ULDC UR5, c[0x0][0x288] ;  /* 0x0000a20000057ab9 */ /* 0x000fe40000000800 */
[----:B------:R-:W-:Y:S01]  /*c640*/  ULDC UR6, c[0x0][0x424] ;  /* 0x0001090000067ab9 */ /* 0x000fe20000000800 */
[----:B------:R-:W-:Y:S02]  /*c650*/  UISETP.NE.AND.EX UP0, UPT, UR7, URZ, UPT, UP0 ;  /* 0x0000003f0700728c */ /* 0x000fe4000bf05300 */
[----:B------:R-:W-:-:S02]  /*c660*/  UIADD3 UR10, -UR5, 0x80, URZ ;  /* 0x00000080050a7890 */ /* 0x000fc4000fffe13f */
[----:B------:R-:W-:Y:S01]  /*c670*/  USEL UR7, UR6, 0x1, UP0 ;  /* 0x0000000106077887 */ /* 0x000fe20008000000 */
[----:B------:R-:W-:-:S03]  /*c680*/  ULDC UR9, c[0x0][0x2f0] ;  /* 0x0000bc0000097ab9 */ /* 0x000fc60000000800 */
[----:B------:R-:W-:Y:S02]  /*c690*/  UIMAD UR10, UR7, UR9, UR10 ;  /* 0x00000009070a72a4 */ /* 0x000fe4000f8e020a */
[----:B------:R-:W-:Y:S02]  /*c6a0*/  UIMAD UR7, UR7, UR9, 0x7f ;  /* 0x0000007f070774a4 */ /* 0x000fe4000f8e0209 */
[----:B0-----:R-:W-:-:S03]  /*c6b0*/  ULEA UR8, UR4, 0x7f, 0x7 ;  /* 0x0000007f04087891 */ /* 0x001fc6000f8e383f */
[----:B------:R-:W-:Y:S02]  /*c6c0*/  @UP1 ULDC UR4, c[0x0][0x44c] ;  /* 0x0001130000041ab9 */ /* 0x000fe40000000800 */
[----:B------:R-:W-:Y:S02]  /*c6d0*/  UIMAD.WIDE.U32 UR4, UR8, UR4, URZ ;  /* 0x00000004080472a5 */ /* 0x000fe4000f8e003f */
[----:B------:R-:W-:Y:S01]  /*c6e0*/  UMOV UR6, UR8 ;  /* 0x0000000800067c82 */ /* 0x000fe20008000000 */
[----:B------:R-:W-:Y:S02]  /*c6f0*/  @UP1 ULDC UR8, c[0x0][0x450] ;  /* 0x0001140000081ab9 */ /* 0x000fe40000000800 */
[----:B------:R-:W-:Y:S02]  /*c700*/  @UP1 USHF.R.U32.HI UR6, URZ, UR8, UR5 ;  /* 0x000000083f061299 */ /* 0x000fe40008011605 */
[----:B------:R-:W-:Y:S02]  /*c710*/  USHF.R.S32.HI UR5, URZ, 0x1f, UR7 ;  /* 0x0000001f3f057899 */ /* 0x000fe40008011407 */
[----:B------:R-:W-:-:S02]  /*c720*/  UIADD3 UR6, UR10, UR6, URZ ;  /* 0x000000060a067290 */ /* 0x000fc4000fffe03f */
[----:B------:R-:W-:Y:S02]  /*c730*/  ULEA.HI UR5, UR5, UR7, URZ, 0x7 ;  /* 0x0000000705057291 */ /* 0x000fe4000f8f383f */
[----:B------:R-:W-:Y:S02]  /*c740*/  USHF.R.S32.HI UR4, URZ, 0x1f, UR6 ;  /* 0x0000001f3f047899 */ /* 0x000fe40008011406 */
[----:B------:R-:W-:Y:S02]  /*c750*/  USHF.R.S32.HI UR5, URZ, 0x7, UR5 ;  /* 0x000000073f057899 */ /* 0x000fe40008011405 */
[----:B------:R-:W-:-:S04]  /*c760*/  ULEA.HI UR4, UR4, UR6, URZ, 0x7 ;  /* 0x0000000604047291 */ /* 0x000fc8000f8f383f */
[----:B------:R-:W-:-:S04]  /*c770*/  USHF.R.S32.HI UR4, URZ, 0x7, UR4 ;  /* 0x000000073f047899 */ /* 0x000fc80008011404 */
[----:B------:R-:W-:-:S04]  /*c780*/  UISETP.LT.AND UP0, UPT, UR5, UR4, UPT ;  /* 0x000000040500728c */ /* 0x000fc8000bf01270 */
[----:B------:R-:W-:Y:S02]  /*c790*/  USEL UR40, UR5, UR4, UP0 ;  /* 0x0000000405287287 */ /* 0x000fe40008000000 */
[----:B------:R-:W-:Y:S02]  /*c7a0*/  USHF.R.U32.HI UR5, URZ, 0x10, UR39 ;  /* 0x000000103f057899 */ /* 0x000fe40008011627 */
[----:B------:R-:W-:Y:S02]  /*c7b0*/  UISETP.GE.AND UP1, UPT, UR40, 0x1, UPT ;  /* 0x000000012800788c */ /* 0x000fe4000bf26270 */
[----:B------:R-:W-:Y:S02]  /*c7c0*/  UISETP.NE.AND UP0, UPT, UR5, URZ, UPT ;  /* 0x0000003f0500728c */ /* 0x000fe4000bf05270 */
[----:B------:R-:W-:Y:S02]  /*c7d0*/  ULOP3.LUT UR39, UR39, 0xffff, URZ, 0xc0, !UPT ;  /* 0x0000ffff27277892 */ /* 0x000fe4000f8ec03f */
[----:B------:R-:W-:-:S07]  /*c7e0*/  PLOP3.LUT P0, PT, PT, PT, UP1, 0x80, 0x0 ;  /* 0x000000000000781c */ /* 0x000fce0003f0f018 */
[----:B------:R-:W-:-:S06]  /*c7f0*/  @!UP0 ULDC UR5, c[0x0][0x9f0] ;  /* 0x00027c0000058ab9 */ /* 0x000fcc0000000800 */
[----:B-1----:R-:W-:Y:S05]  /*c800*/  @!P0 BRA `(.L_x_2077) ;  /* 0x0000000000708947 */ /* 0x002fea0003800000 */
[----:B------:R-:W-:Y:S01]  /*c810*/  MOV R6, UR5 ;  /* 0x0000000500067c02 */ /* 0x000fe20008000f00 */
[----:B------:R-:W-:-:S03]  /*c820*/  UIADD3 UR4, UR5, -0x1, UR40 ;  /* 0xffffffff05047890 */ /* 0x000fc6000fffe028 */
[-C--:B------:R-:W-:Y:S02]  /*c830*/  IABS R0, R6.reuse ;  /* 0x0000000600007213 */ /* 0x080fe40000000000 */
[----:B------:R-:W-:Y:S02]  /*c840*/  IABS R6, R6 ;  /* 0x0000000600067213 */ /* 0x000fe40000000000 */
[----:B------:R-:W0:Y:S08]  /*c850*/  I2F.RP R4, R0 ;  /* 0x0000000000047306 */ /* 0x000e300000209400 */
[----:B0-----:R-:W0:Y:S02]  /*c860*/  MUFU.RCP R4, R4 ;  /* 0x0000000400047308 */ /* 0x001e240000001000 */
[----:B0-----:R-:W-:-:S06]  /*c870*/  VIADD R2, R4, 0xffffffe ;  /* 0x0ffffffe04027836 */ /* 0x001fcc0000000000 */
        /* <DEDUP_REMOVED lines=13> */
[----:B------:R-:W-:Y:S02]  /*c950*/  @!P1 IMAD.IADD R5, R5, 0x1, -R0 ;  /* 0x0000000105059824 */ /* 0x000fe400078e0a00 */
[----:B------:R-:W-:Y:S01]  /*c960*/  @!P1 VIADD R3, R3, 0x1 ;  /* 0x0000000103039836 */ /* 0x000fe20000000000 */
[----:B------:R-:W-:Y:S02]  /*c970*/  ISETP.NE.AND P1, PT, RZ, UR5, PT ;  /* 0x00000005ff007c0c */ /* 0x000fe4000bf25270 */
[----:B------:R-:W-:-:S13]  /*c980*/  ISETP.GE.U32.AND P0, PT, R5, R0, PT ;  /* 0x000000000500720c */ /* 0x000fda0003f06070 */
[----:B------:R-:W-:-:S05]  /*c990*/  @P0 IADD3 R3, R3, 0x1, RZ ;  /* 0x0000000103030810 */ /* 0x000fca0007ffe0ff */
[----:B------:R-:W-:Y:S01]  /*c9a0*/  @!P2 IMAD.MOV R3, RZ, RZ, -R3 ;  /* 0x000000ffff03a224 */ /* 0x000fe200078e0a03 */
[----:B------:R-:W-:-:S05]  /*c9b0*/  @!P1 LOP3.LUT R3, RZ, UR5, RZ, 0x33, !PT ;  /* 0x00000005ff039c12 */ /* 0x000fca000f8e33ff */
[----:B------:R0:W-:Y:S02]  /*c9c0*/  STL [R1+0xc], R3 ;  /* 0x00000c0301007387 */ /* 0x0001e40000100800 */
.L_x_2077:
[----:B------:R-:W2:Y:S01]  /*c9d0*/  LDL R2, [R1+0xc] ;  /* 0x00000c0001027983 */ /* 0x000ea20000100800 */
[----:B0-----:R-:W-:Y:S02]  /*c9e0*/  IMAD.MOV.U32 R3, RZ, RZ, 0x1 ;  /* 0x00000001ff037424 */ /* 0x001fe400078e00ff */
[----:B--2---:R-:W-:-:S05]  /*c9f0*/  IMAD R0, R2, UR39, RZ ;  /* 0x0000002702007c24 */ /* 0x004fca000f8e02ff */
[----:B------:R-:W-:Y:S01]  /*ca00*/  VIADDMNMX R17, R0, R2, UR40, PT ;  /* 0x0000002800117e46 */ /* 0x000fe2000b800102 */
[----:B------:R0:W-:Y:S03]  /*ca10*/  STL [R1+0x8], R0 ;  /* 0x0000080001007387 */ /* 0x0001e60000100800 */
[----:B------:R-:W-:Y:S01]  /*ca20*/  ISETP.GT.AND P0, PT, R17, R0, PT ;  /* 0x000000001100720c */ /* 0x000fe20003f04270 */
[----:B------:R1:W-:Y:S01]  /*ca30*/  STL [R1+0x10], R17 ;  /* 0x0000101101007387 */ /* 0x0003e20000100800 */
[----:B0-----:R-:W-:-:S11]  /*ca40*/  IMAD.MOV.U32 R0, RZ, RZ, RZ ;  /* 0x000000ffff007224 */ /* 0x001fd600078e00ff */
        /* <DEDUP_REMOVED lines=14> */
[----:B------:R-:W0:Y:S01]  /*cb30*/  LDC.64 R2, c[0x4][R2] ;  /* 0x0100000002027b82 */ /* 0x000e220000000a00 */
[----:B------:R-:W-:Y:S01]  /*cb40*/  IMAD.U32 R6, RZ, RZ, UR8 ;  /* 0x00000008ff067e24 */ /* 0x000fe2000f8e00ff */
[----:B------:R-:W-:Y:S01]  /*cb50*/  MOV R10, UR4 ;  /* 0x00000004000a7c02 */ /* 0x000fe20008000f00 */
[----:B------:R-:W-:Y:S01]  /*cb60*/  IMAD.U32 R7, RZ, RZ, UR9 ;  /* 0x00000009ff077e24 */ /* 0x000fe2000f8e00ff */
[----:B------:R-:W-:Y:S01]  /*cb70*/  MOV R13, RZ ;  /* 0x000000ff000d7202 */ /* 0x000fe20000000f00 */
[----:B------:R-:W-:-:S02]  /*cb80*/  IMAD.U32 R11, RZ, RZ, UR5 ;  /* 0x00000005ff0b7e24 */ /* 0x000fc4000f8e00ff */
[----:B------:R-:W-:Y:S02]  /*cb90*/  IMAD.MOV.U32 R8, RZ, RZ, 0x70 ;  /* 0x00000070ff087424 */ /* 0x000fe400078e00ff */
[----:B------:R-:W-:-:S07]  /*cba0*/  IMAD.MOV.U32 R12, RZ, RZ, 0x1 ;  /* 0x00000001ff0c7424 */ /* 0x000fce00078e00ff */
[----:B------:R-:W-:-:S07]  /*cbb0*/  LEPC R20, `(.L_x_2078) ;  /* 0x000000001014794e */ /* 0x000fce0000000000 */
[----:B0-----:R-:W-:Y:S05]  /*cbc0*/  CALL.ABS.NOINC R2 ;  /* 0x0000000002007343 */ /* 0x001fea0003c00000 */
.L_x_2078:
        /* <DEDUP_REMOVED lines=12> */
[----:B------:R-:W-:Y:S01]  /*cc90*/  MOV R12, 0x1 ;  /* 0x00000001000c7802 */ /* 0x000fe20000000f00 */
[----:B------:R-:W-:Y:S02]  /*cca0*/  IMAD.U32 R6, RZ, RZ, UR8 ;  /* 0x00000008ff067e24 */ /* 0x000fe4000f8e00ff */
[----:B------:R-:W-:-:S02]  /*ccb0*/  IMAD.U32 R10, RZ, RZ, UR4 ;  /* 0x00000004ff0a7e24 */ /* 0x000fc4000f8e00ff */
[----:B------:R-:W-:Y:S02]  /*ccc0*/  IMAD.U32 R11, RZ, RZ, UR5 ;  /* 0x00000005ff0b7e24 */ /* 0x000fe4000f8e00ff */
[----:B------:R-:W-:Y:S02]  /*ccd0*/  IMAD.MOV.U32 R8, RZ, RZ, 0x70 ;  /* 0x00000070ff087424 */ /* 0x000fe400078e00ff */
[----:B0-----:R-:W-:-:S07]  /*cce0*/  IMAD.MOV.U32 R13, RZ, RZ, RZ ;  /* 0x000000ffff0d7224 */ /* 0x001fce00078e00ff */
[----:B------:R-:W-:-:S07]  /*ccf0*/  LEPC R20, `(.L_x_2080) ;  /* 0x000000001014794e */ /* 0x000fce0000000000 */
[----:B-1----:R-:W-:Y:S05]  /*cd00*/  CALL.ABS.NOINC R2 ;  /* 0x0000000002007343 */ /* 0x002fea0003c00000 */
.L_x_2080:
[----:B------:R0:W1:Y:S01]  /*cd10*/  LDC.64 R2, c[0x4][R16] ;  /* 0x0100000010027b82 */ /* 0x0000620000000a00 */
[----:B------:R-:W-:Y:S01]  /*cd20*/  ULDC.64 UR6, c[0x4][0xb8] ;  /* 0x01002e0000067ab9 */ /* 0x000fe20000000a00 */
[----:B------:R-:W-:Y:S01]  /*cd30*/  ULDC.64 UR8, c[0x4][0xc0] ;  /* 0x0100300000087ab9 */ /* 0x000fe20000000a00 */
[----:B------:R-:W-:Y:S01]  /*cd40*/  ULDC.64 UR4, c[0x4][0x18] ;  /* 0x0100060000047ab9 */ /* 0x000fe20000000a00 */
        /* <DEDUP_REMOVED lines=11> */
.L_x_2079:
        /* <DEDUP_REMOVED lines=20> */
.L_x_2161:
        /* <DEDUP_REMOVED lines=8> */
.L_x_2164:
[----:B------:R-:W-:Y:S05]  /*cfc0*/  @!P6 BRA `(.L_x_2082) ;  /* 0x000000040000e947 */ /* 0x000fea0003800000 */
[----:B------:R-:W-:Y:S01]  /*cfd0*/  MOV R16, R18 ;  /* 0x0000001200107202 */ /* 0x000fe20000000f00 */
[----:B------:R-:W-:Y:S06]  /*cfe0*/  @!P1 BRA `(.L_x_2084) ;  /* 0x0000000000489947 */ /* 0x000fec0003800000 */
[----:B------:R-:W1:Y:S01]  /*cff0*/  LDC R6, c[0x0][0x43c] ;  /* 0x00010f00ff067b82 */ /* 0x000e620000000800 */
[----:B0-----:R-:W-:Y:S01]  /*d000*/  IMAD.MOV.U32 R0, RZ, RZ, R17 ;  /* 0x000000ffff007224 */ /* 0x001fe200078e0011 */
[----:B------:R-:W-:Y:S02]  /*d010*/  ULDC.64 UR4, c[0x0][0x428] ;  /* 0x00010a0000047ab9 */ /* 0x000fe40000000a00 */
[----:B------:R-:W-:-:S04]  /*d020*/  IMAD R7, R19, UR4, RZ ;  /* 0x0000000413077c24 */ /* 0x000fc8000f8e02ff */
[----:B------:R-:W-:Y:S01]  /*d030*/  IMAD R7, R18, UR5, R7 ;  /* 0x0000000512077c24 */ /* 0x000fe2000f8e0207 */
[----:B-1----:R-:W-:-:S13]  /*d040*/  ISETP.NE.AND P0, PT, R6, 0x1, PT ;  /* 0x000000010600780c */ /* 0x002fda0003f05270 */
[----:B------:R-:W0:Y:S02]  /*d050*/  @P0 LDC.64 R4, c[0x0][0x440] ;  /* 0x00011000ff040b82 */ /* 0x000e240000000a00 */
[----:B0-----:R-:W-:-:S05]  /*d060*/  @P0 IMAD.HI.U32 R4, R17, R4, RZ ;  /* 0x0000000411040227 */ /* 0x001fca00078e00ff */
[----:B------:R-:W-:-:S04]  /*d070*/  @P0 SHF.R.U32.HI R0, RZ, R5, R4 ;  /* 0x00000005ff000219 */ /* 0x000fc80000011604 */
[--C-:B------:R-:W-:Y:S01]  /*d080*/  SHF.R.S32.HI R5, RZ, 0x1f, R0.reuse ;  /* 0x0000001fff057819 */ /* 0x100fe20000011400 */
[----:B------:R-:W-:-:S04]  /*d090*/  IMAD.MOV.U32 R4, RZ, RZ, R0 ;  /* 0x000000ffff047224 */ /* 0x000fc800078e0000 */
[----:B------:R-:W-:-:S04]  /*d0a0*/  IMAD.WIDE.U32 R4, R18, UR4, R4 ;  /* 0x0000000412047c25 */ /* 0x000fc8000f8e0004 */
[----:B------:R-:W-:Y:S01]  /*d0b0*/  IMAD.IADD R5, R5, 0x1, R7 ;  /* 0x0000000105057824 */ /* 0x000fe200078e0207 */
[----:B------:R-:W-:-:S04]  /*d0c0*/  LEA R2, P0, R4, R2, 0x2 ;  /* 0x0000000204027211 */ /* 0x000fc800078010ff */
[----:B------:R-:W-:-:S05]  /*d0d0*/  LEA.HI.X R3, R4, R3, R5, 0x2, P0 ;  /* 0x0000000304037211 */ /* 0x000fca00000f1405 */
[----:B------:R1:W5:Y:S01]  /*d0e0*/  LDG.E R16, desc[UR42][R2.64] ;  /* 0x0000002a02107981 */ /* 0x000362000c1e1900 */
[----:B------:R-:W-:-:S05]  /*d0f0*/  IADD3 R0, -R0, RZ, RZ ;  /* 0x000000ff00007210 */ /* 0x000fca0007ffe1ff */
[----:B------:R-:W-:-:S07]  /*d100*/  IMAD R17, R6, R0, R17 ;  /* 0x0000000006117224 */ /* 0x000fce00078e0211 */
.L_x_2084:
[----:B0-----:R-:W-:Y:S01]  /*d110*/  IMAD.MOV.U32 R0, RZ, RZ, 0x1 ;  /* 0x00000001ff007424 */ /* 0x001fe200078e00ff */
[----:B------:R-:W1:Y:S04]  /*d120*/  S2R R8, SR_TID.X ;  /* 0x0000000000087919 */ /* 0x000e680000002100 */
[----:B------:R-:W-:-:S04]  /*d130*/  SHF.L.U32 R0, R0, 0x1f, RZ ;  /* 0x0000001f00007819 */ /* 0x000fc800000006ff */
[----:B------:R-:W0:Y:S01]  /*d140*/  SYNCS.PHASECHK.TRANS64.TRYWAIT P0, [UR38+0x34840], R0 ;  /* 0x03484000ff0075a7 */ /* 0x000e220008000166 */
[----:B-1----:R-:W-:-:S04]  /*d150*/  LOP3.LUT R2, R8, 0x7f, RZ, 0xc0, !PT ;  /* 0x0000007f08027812 */ /* 0x002fc800078ec0ff */
[----:B------:R-:W-:Y:S01]  /*d160*/  ISETP.NE.AND P1, PT, R2, RZ, PT ;  /* 0x000000ff0200720c */ /* 0x000fe20003f25270 */
[----:B0-----:R-:W-:-:S12]  /*d170*/  @!P0 BRA `(.L_x_2085) ;  /* 0x0000003400308947 */ /* 0x001fd80003800000 */
.L_x_2165:
[----:B------:R-:W-:Y:S05]  /*d180*/  @P1 BRA `(.L_x_2086) ;  /* 0x0000000000181947 */ /* 0x000fea0003800000 */
[----:B------:R-:W1:Y:S01]  /*d190*/  S2R R2, SR_TID.X ;  /* 0x0000000000027919 */ /* 0x000e620000002100 */
[----:B0-----:R-:W-:-:S04]  /*d1a0*/  IMAD.MOV.U32 R0, RZ, RZ, 0xc000 ;  /* 0x0000c000ff007424 */ /* 0x001fc800078e00ff */
[----:B------:R2:W-:Y:S01]  /*d1b0*/  SYNCS.ARRIVE.TRANS64 RZ, [UR38+0x34830], R0 ;  /* 0x03483000ffff79a7 */ /* 0x0005e20008000026 */
[----:B-1----:R-:W-:-:S13]  /*d1c0*/  LOP3.LUT P0, RZ, R2, 0x1f, RZ, 0xc0, !PT ;  /* 0x0000001f02ff7812 */ /* 0x002fda000780c0ff */
[----:B--2---:R-:W-:Y:S05]  /*d1d0*/  @!P0 BRA `(.L_x_2086) ;  /* 0x0000000000048947 */ /* 0x004fea0003800000 */
[----:B------:R-:W-:Y:S01]  /*d1e0*/  BPT.TRAP 0x1 ;  /* 0x000000040000795c */ /* 0x000fe20000300000 */
.L_x_2086:
        /* <DEDUP_REMOVED lines=30> */
.L_x_2082:
        /* <DEDUP_REMOVED lines=12> */
[----:B------:R-:W1:Y:S01]  /*d490*/  LDC.64 R2, c[0x4][R2] ;  /* 0x0100000002027b82 */ /* 0x000e620000000a00 */
[----:B------:R-:W-:Y:S01]  /*d4a0*/  IMAD.U32 R6, RZ, RZ, UR8 ;  /* 0x00000008ff067e24 */ /* 0x000fe2000f8e00ff */
[----:B------:R-:W-:Y:S01]  /*d4b0*/  MOV R11, UR5 ;  /* 0x00000005000b7c02 */ /* 0x000fe20008000f00 */
[----:B------:R-:W-:Y:S02]  /*d4c0*/  IMAD.U32 R7, RZ, RZ, UR9 ;  /* 0x00000009ff077e24 */ /* 0x000fe4000f8e00ff */
[----:B------:R-:W-:-:S02]  /*d4d0*/  IMAD.U32 R10, RZ, RZ, UR4 ;  /* 0x00000004ff0a7e24 */ /* 0x000fc4000f8e00ff */
[----:B------:R-:W-:Y:S02]  /*d4e0*/  IMAD.MOV.U32 R8, RZ, RZ, 0x70 ;  /* 0x00000070ff087424 */ /* 0x000fe400078e00ff */
[----:B------:R-:W-:Y:S02]  /*d4f0*/  IMAD.MOV.U32 R12, RZ, RZ, 0x1 ;  /* 0x00000001ff0c7424 */ /* 0x000fe400078e00ff */
[----:B------:R-:W-:-:S07]  /*d500*/  IMAD.MOV.U32 R13, RZ, RZ, RZ ;  /* 0x000000ffff0d7224 */ /* 0x000fce00078e00ff */
[----:B------:R-:W-:-:S07]  /*d510*/  LEPC R20, `(.L_x_2087) ;  /* 0x000000001014794e */ /* 0x000fce0000000000 */
[----:B01----:R-:W-:Y:S05]  /*d520*/  CALL.ABS.NOINC R2 ;  /* 0x0000000002007343 */ /* 0x003fea0003c00000 */
.L_x_2087:
        /* <DEDUP_REMOVED lines=25> */
[----:B-1----:R-:W-:-:S04]  /*d6c0*/  @P0 IMAD.HI.U32 R7, R5, R4, RZ ;  /* 0x0000000405070227 */ /* 0x002fc800078e00ff */
[----:B------:R-:W-:Y:S01]  /*d6d0*/  IMAD.MOV.U32 R4, RZ, RZ, R5 ;  /* 0x000000ffff047224 */ /* 0x000fe200078e0005 */
[----:B0-----:R-:W-:Y:S02]  /*d6e0*/  @P0 SHF.R.U32.HI R4, RZ, R0, R7 ;  /* 0x00000000ff040219 */ /* 0x001fe40000011607 */
[----:B------:R-:W-:Y:S02]  /*d6f0*/  SHF.L.U32 R7, R11, 0x3, RZ ;  /* 0x000000030b077819 */ /* 0x000fe400000006ff */
[C---:B------:R-:W-:Y:S01]  /*d700*/  IADD3 R0, -R4.reuse, RZ, RZ ;  /* 0x000000ff04007210 */ /* 0x040fe20007ffe1ff */
        /* <DEDUP_REMOVED lines=31> */
[----:B------:R-:W-:Y:S02]  /*d900*/  IMAD R6, R9, 0x80, R6 ;  /* 0x0000008009067824 */ /* 0x000fe400078e0206 */
[----:B------:R-:W0:Y:S01]  /*d910*/  SHFL.IDX PT, R3, R0, RZ, 0x181f ;  /* 0x00181fff00037589 */ /* 0x000e2200000e0000 */
[----:B------:R-:W-:Y:S02]  /*d920*/  IMAD R4, R8, UR4, RZ ;  /* 0x0000000408047c24 */ /* 0x000fe4000f8e02ff */
[C---:B------:R-:W-:Y:S01]  /*d930*/  VIADD R9, R6.reuse, 0x10 ;  /* 0x0000001006097836 */ /* 0x040fe20000000000 */
[----:B------:R-:W1:Y:S02]  /*d940*/  SHFL.IDX PT, R8, R5, 0x1, 0x181f ;  /* 0x00381f0005087f89 */ /* 0x000e6400000e0000 */
[----:B------:R-:W-:-:S02]  /*d950*/  ISETP.GE.AND P3, PT, R6, R4, PT ;  /* 0x000000040600720c */ /* 0x000fc40003f66270 */
[----:B------:R-:W2:Y:S11]  /*d960*/  SHFL.IDX PT, R14, R0, 0x1, 0x181f ;  /* 0x00381f00000e7f89 */ /* 0x000eb600000e0000 */
[----:B------:R-:W-:-:S02]  /*d970*/  @!P3 LEA R21, R7, UR38, 0x1 ;  /* 0x000000260715bc11 */ /* 0x000fc4000f8e08ff */
        /* <DEDUP_REMOVED lines=8> */
[----:B-1----:R-:W-:Y:S01]  /*da00*/  IMAD.MOV.U32 R9, RZ, RZ, R8 ;  /* 0x000000ffff097224 */ /* 0x002fe200078e0008 */
[----:B--2---:R-:W-:-:S02]  /*da10*/  MOV R8, R14 ;  /* 0x0000000e00087202 */ /* 0x004fc40000000f00 */
        /* <DEDUP_REMOVED lines=9> */
[----:B0-----:R-:W-:-:S02]  /*dab0*/  IMAD.MOV.U32 R3, RZ, RZ, R2 ;  /* 0x000000ffff037224 */ /* 0x001fc400078e0002 */
[----:B------:R-:W-:Y:S01]  /*dac0*/  IMAD.MOV.U32 R2, RZ, RZ, R14 ;  /* 0x000000ffff027224 */ /* 0x000fe200078e000e */
[----:B-1----:R-:W0:Y:S01]  /*dad0*/  SHFL.IDX PT, R8, R5, 0x3, 0x181f ;  /* 0x00781f0005087f89 */ /* 0x002e2200000e0000 */
[----:B------:R-:W-:-:S08]  /*dae0*/  IADD3 R9, R6, 0x30, RZ ;  /* 0x0000003006097810 */ /* 0x000fd00007ffe0ff */
[----:B------:R-:W-:Y:S01]  /*daf0*/  @!P3 IMAD.WIDE.U32 R2, R10, 0x2, R2 ;  /* 0x000000020a02b825 */ /* 0x000fe200078e0002 */
[----:B------:R-:W-:Y:S01]  /*db00*/  @!P3 LEA R21, R7, UR38, 0x1 ;  /* 0x000000260715bc11 */ /* 0x000fe2000f8e08ff */
[----:B------:R-:W1:Y:S04]  /*db10*/  SHFL.IDX PT, R14, R0, 0x3, 0x181f ;  /* 0x00781f00000e7f89 */ /* 0x000e6800000e0000 */
[----:B------:R-:W-:Y:S04]  /*db20*/  @!P3 LDGSTS.E.BYPASS.LTC128B.128 [R21+0x11400], desc[UR42][R2.64], !P2 ;  /* 0x114000000215bfae */ /* 0x000fe8000d101d6a */
[----:B------:R-:W-:Y:S04]  /*db30*/  @!P3 LDGSTS.E.BYPASS.LTC128B.128 [R21+0x15400], desc[UR42][R2.64+0x80], !P0 ;  /* 0x154000800215bfae */ /* 0x000fe8000c101d6a */
[----:B------:R2:W-:Y:S01]  /*db40*/  @!P3 LDGSTS.E.BYPASS.LTC128B.128 [R21+0x19400], desc[UR42][R2.64+0x100], !P1 ;  /* 0x194001000215bfae */ /* 0x0005e2000c901d6a */
[----:B------:R-:W-:Y:S01]  /*db50*/  ISETP.GE.AND P3, PT, R9, R4, PT ;  /* 0x000000040900720c */ /* 0x000fe20003f66270 */
[----:B0-----:R-:W-:-:S02]  /*db60*/  IMAD.MOV.U32 R9, RZ, RZ, R8 ;  /* 0x000000ffff097224 */ /* 0x001fc400078e0008 */
[----:B-1----:R-:W-:Y:S01]  /*db70*/  IMAD.MOV.U32 R8, RZ, RZ, R14 ;  /* 0x000000ffff087224 */ /* 0x002fe200078e000e */
[----:B--2---:R-:W0:Y:S09]  /*db80*/  SHFL.IDX PT, R2, R5, 0x4, 0x181f ;  /* 0x00981f0005027f89 */ /* 0x004e3200000e0000 */
[----:B------:R-:W-:Y:S01]  /*db90*/  @!P3 LEA R20, R7, UR38, 0x1 ;  /* 0x000000260714bc11 */ /* 0x000fe2000f8e08ff */
[----:B------:R-:W-:Y:S01]  /*dba0*/  VIADD R3, R6, 0x40 ;  /* 0x0000004006037836 */ /* 0x000fe20000000000 */
[----:B------:R-:W1:Y:S01]  /*dbb0*/  SHFL.IDX PT, R14, R0, 0x4, 0x181f ;  /* 0x00981f00000e7f89 */ /* 0x000e6200000e0000 */
[----:B------:R-:W-:-:S05]  /*dbc0*/  @!P3 IMAD.WIDE.U32 R8, R10, 0x2, R8 ;  /* 0x000000020a08b825 */ /* 0x000fca00078e0008 */
[----:B------:R-:W-:Y:S04]  /*dbd0*/  @!P3 LDGSTS.E.BYPASS.LTC128B.128 [R20+0x11c00], desc[UR42][R8.64], !P2 ;  /* 0x11c000000814bfae */ /* 0x000fe8000d101d6a */
[----:B------:R-:W-:Y:S04]  /*dbe0*/  @!P3 LDGSTS.E.BYPASS.LTC128B.128 [R20+0x15c00], desc[UR42][R8.64+0x80], !P0 ;  /* 0x15c000800814bfae */ /* 0x000fe8000c101d6a */
[----:B------:R2:W-:Y:S01]  /*dbf0*/  @!P3 LDGSTS.E.BYPASS.LTC128B.128 [R20+0x19c00], desc[UR42][R8.64+0x100], !P1 ;  /* 0x19c001000814bfae */ /* 0x0005e2000c901d6a */
[----:B------:R-:W-:Y:S02]  /*dc00*/  ISETP.GE.AND P3, PT, R3, R4, PT ;  /* 0x000000040300720c */ /* 0x000fe40003f66270 */
[----:B0-----:R-:W-:Y:S01]  /*dc10*/  MOV R3, R2 ;  /* 0x0000000200037202 */ /* 0x001fe20000000f00 */
[----:B-1----:R-:W-:Y:S01]  /*dc20*/  IMAD.MOV.U32 R2, RZ, RZ, R14 ;  /* 0x000000ffff027224 */ /* 0x002fe200078e000e */
[----:B--2---:R-:W0:Y:S01]  /*dc30*/  SHFL.IDX PT, R8, R5, 0x5, 0x181f ;  /* 0x00b81f0005087f89 */ /* 0x004e2200000e0000 */
[----:B------:R-:W-:-:S08]  /*dc40*/  VIADD R9, R6, 0x50 ;  /* 0x0000005006097836 */ /* 0x000fd00000000000 */
        /* <DEDUP_REMOVED lines=18> */
[----:B0-----:R-:W-:-:S02]  /*dd70*/  IMAD.MOV.U32 R3, RZ, RZ, R2 ;  /* 0x000000ffff037224 */ /* 0x001fc400078e0002 */
[----:B-1----:R-:W-:Y:S01]  /*dd80*/  IMAD.MOV.U32 R2, RZ, RZ, R14 ;  /* 0x000000ffff027224 */ /* 0x002fe200078e000e */
[----:B--2---:R0:W1:Y:S09]  /*dd90*/  SHFL.IDX PT, R8, R5, 0x7, 0x181f ;  /* 0x00f81f0005087f89 */ /* 0x00407200000e0000 */
[----:B------:R-:W-:Y:S01]  /*dda0*/  @!P3 IMAD.WIDE.U32 R2, R10, 0x2, R2 ;  /* 0x000000020a02b825 */ /* 0x000fe200078e0002 */
[----:B------:R-:W-:Y:S01]  /*ddb0*/  @!P3 LEA R21, R7, UR38, 0x1 ;  /* 0x000000260715bc11 */ /* 0x000fe2000f8e08ff */
[----:B------:R0:W2:Y:S04]  /*ddc0*/  SHFL.IDX PT, R14, R0, 0x7, 0x181f ;  /* 0x00f81f00000e7f89 */ /* 0x0000a800000e0000 */
[----:B------:R0:W-:Y:S04]  /*ddd0*/  @!P3 LDGSTS.E.BYPASS.LTC128B.128 [R21+0x13400], desc[UR42][R2.64], !P2 ;  /* 0x134000000215bfae */ /* 0x0001e8000d101d6a */
[----:B------:R0:W-:Y:S04]  /*dde0*/  @!P3 LDGSTS.E.BYPASS.LTC128B.128 [R21+0x17400], desc[UR42][R2.64+0x80], !P0 ;  /* 0x174000800215bfae */ /* 0x0001e8000c101d6a */
[----:B------:R0:W-:Y:S02]  /*ddf0*/  @!P3 LDGSTS.E.BYPASS.LTC128B.128 [R21+0x1b400], desc[UR42][R2.64+0x100], !P1 ;  /* 0x1b4001000215bfae */ /* 0x0001e4000c901d6a */
.L_x_2182:
[----:B0-----:R-:W-:Y:S01]  /*de00*/  IADD3 R3, R6, 0x70, RZ ;  /* 0x0000007006037810 */ /* 0x001fe20007ffe0ff */
[----:B------:R-:W-:Y:S01]  /*de10*/  BSSY B0, `(.L_x_2089) ;  /* 0x000000d000007945 */ /* 0x000fe20003800000 */
[----:B--2---:R-:W-:Y:S02]  /*de20*/  IMAD.MOV.U32 R2, RZ, RZ, R14 ;  /* 0x000000ffff027224 */ /* 0x004fe400078e000e */
[----:B------:R-:W-:Y:S01]  /*de30*/  ISETP.GE.AND P3, PT, R3, R4, PT ;  /* 0x000000040300720c */ /* 0x000fe20003f66270 */
[----:B-1----:R-:W-:-:S12]  /*de40*/  IMAD.MOV.U32 R3, RZ, RZ, R8 ;  /* 0x000000ffff037224 */ /* 0x002fd800078e0008 */
        /* <DEDUP_REMOVED lines=9> */
.L_x_2090:
[----:B------:R-:W-:Y:S05]  /*dee0*/  BSYNC B0 ;  /* 0x0000000000007941 */ /* 0x000fea0003800000 */
.L_x_2089:
        /* <DEDUP_REMOVED lines=10> */
[----:B--2---:R-:W-:-:S04]  /*df90*/  IADD3 R0, R4, -0x2, RZ ;  /* 0xfffffffe04007810 */ /* 0x004fc80007ffe0ff */
[----:B---3--:R-:W-:Y:S01]  /*dfa0*/  ISETP.GE.AND P1, PT, R0, R3, PT ;  /* 0x000000030000720c */ /* 0x008fe20003f26270 */
[----:B-1----:R-:W-:-:S12]  /*dfb0*/  @!P0 BRA `(.L_x_2091) ;  /* 0x0000003000708947 */ /* 0x002fd80003800000 */
.L_x_2183:
[----:B------:R-:W-:Y:S02]  /*dfc0*/  IMAD.MOV.U32 R9, RZ, RZ, 0x1 ;  /* 0x00000001ff097424 */ /* 0x000fe400078e00ff */
        /* <DEDUP_REMOVED lines=16> */
[----:B------:R-:W-:Y:S01]  /*e0d0*/  ISETP.NE.AND P0, PT, R4, R3, PT ;  /* 0x000000030400720c */ /* 0x000fe20003f05270 */
[----:B------:R-:W-:Y:S01]  /*e0e0*/  IMAD.MOV.U32 R4, RZ, RZ, R16 ;  /* 0x000000ffff047224 */ /* 0x000fe200078e0010 */
[----:B------:R-:W-:-:S11]  /*e0f0*/  LOP3.LUT R12, R5, 0x1, RZ, 0xc0, !PT ;  /* 0x00000001050c7812 */ /* 0x000fd600078ec0ff */
[----:B------:R-:W-:Y:S05]  /*e100*/  @!P0 BRA `(.L_x_2093) ;  /* 0x0000001000748947 */ /* 0x000fea0003800000 */
[----:B------:R-:W-:Y:S01]  /*e110*/  BSSY B0, `(.L_x_2093) ;  /* 0x000011c000007945 */ /* 0x000fe20003800000 */
[----:B------:R-:W-:Y:S01]  /*e120*/  IADD3 R6, R5, -R12, RZ ;  /* 0x8000000c05067210 */ /* 0x000fe20007ffe0ff */
[----:B------:R-:W-:Y:S02]  /*e130*/  IMAD.MOV.U32 R7, RZ, RZ, 0x1 ;  /* 0x00000001ff077424 */ /* 0x000fe400078e00ff */
[----:B------:R-:W-:-:S07]  /*e140*/  IMAD.MOV.U32 R4, RZ, RZ, R16 ;  /* 0x000000ffff047224 */ /* 0x000fce00078e0010 */
.L_x_2126:
[----:B------:R-:W2:Y:S01]  /*e150*/  LDL R2, [R1] ;  /* 0x0000000001027983 */ /* 0x000ea20000100800 */
[----:B------:R-:W-:Y:S01]  /*e160*/  VIADD R6, R6, 0xfffffffe ;  /* 0xfffffffe06067836 */ /* 0x000fe20000000000 */
[----:B------:R-:W-:Y:S04]  /*e170*/  BSSY B1, `(.L_x_2094) ;  /* 0x0000088000017945 */ /* 0x000fe80003800000 */
[----:B------:R-:W-:Y:S02]  /*e180*/  ISETP.NE.AND P1, PT, R6, RZ, PT ;  /* 0x000000ff0600720c */ /* 0x000fe40003f25270 */
[----:B--2---:R-:W-:-:S13]  /*e190*/  ISETP.NE.AND P0, PT, R2, RZ, PT ;  /* 0x000000ff0200720c */ /* 0x004fda0003f05270 */
[----:B------:R-:W-:Y:S05]  /*e1a0*/  @!P0 BRA `(.L_x_2095) ;  /* 0x0000000800108947 */ /* 0x000fea0003800000 */
[----:B------:R-:W2:Y:S01]  /*e1b0*/  LDL R2, [R1+0x4] ;  /* 0x0000040001027983 */ /* 0x000ea20000100800 */
[----:B------:R-:W-:Y:S02]  /*e1c0*/  MOV R9, R0 ;  /* 0x0000000000097202 */ /* 0x000fe40000000f00 */
[----:B--2---:R-:W-:-:S13]  /*e1d0*/  ISETP.NE.AND P0, PT, R2, RZ, PT ;  /* 0x000000ff0200720c */ /* 0x004fda0003f05270 */
[----:B------:R-:W-:Y:S05]  /*e1e0*/  @!P0 BRA `(.L_x_2096) ;  /* 0x0000000000488947 */ /* 0x000fea0003800000 */
[----:B------:R-:W0:Y:S01]  /*e1f0*/  LDC R9, c[0x0][0x43c] ;  /* 0x00010f00ff097b82 */ /* 0x000e220000000800 */
[----:B------:R-:W-:Y:S02]  /*e200*/  ULDC.64 UR4, c[0x0][0x428] ;  /* 0x00010a0000047ab9 */ /* 0x000fe40000000a00 */
[----:B------:R-:W-:Y:S01]  /*e210*/  IMAD R5, R19, UR4, RZ ;  /* 0x0000000413057c24 */ /* 0x000fe2000f8e02ff */
[----:B0-----:R-:W-:-:S13]  /*e220*/  ISETP.NE.AND P0, PT, R9, 0x1, PT ;  /* 0x000000010900780c */ /* 0x001fda0003f05270 */
[----:B------:R-:W0:Y:S02]  /*e230*/  @P0 LDC.64 R2, c[0x0][0x440] ;  /* 0x00011000ff020b82 */ /* 0x000e240000000a00 */
[----:B0-----:R-:W-:-:S04]  /*e240*/  @P0 IMAD.HI.U32 R4, R0, R2, RZ ;  /* 0x0000000200040227 */ /* 0x001fc800078e00ff */
[----:B------:R-:W-:Y:S01]  /*e250*/  IMAD.MOV.U32 R2, RZ, RZ, R0 ;  /* 0x000000ffff027224 */ /* 0x000fe200078e0000 */
        /* <DEDUP_REMOVED lines=11> */
.L_x_2096:
[----:B------:R-:W1:Y:S01]  /*e310*/  S2R R2, SR_TID.X ;  /* 0x0000000000027919 */ /* 0x000e620000002100 */
[----:B------:R-:W-:Y:S01]  /*e320*/  BSSY B2, `(.L_x_2097) ;  /* 0x0000006000027945 */ /* 0x000fe20003800000 */
[----:B-1----:R-:W-:Y:S02]  /*e330*/  LOP3.LUT R3, R2, 0x7f, RZ, 0xc0, !PT ;  /* 0x0000007f02037812 */ /* 0x002fe400078ec0ff */
[----:B------:R-:W-:Y:S02]  /*e340*/  SHF.L.U32 R2, R7, 0x1f, RZ ;  /* 0x0000001f07027819 */ /* 0x000fe400000006ff */
[----:B------:R-:W-:Y:S02]  /*e350*/  ISETP.NE.AND P2, PT, R3, RZ, PT ;  /* 0x000000ff0300720c */ /* 0x000fe40003f45270 */
[----:B------:R-:W1:Y:S02]  /*e360*/  SYNCS.PHASECHK.TRANS64.TRYWAIT P0, [UR38+0x34848], R2 ;  /* 0x03484802ff0075a7 */ /* 0x000e640008000166 */
[----:B-1----:R-:W-:Y:S09]  /*e370*/  @!P0 BRA `(.L_x_2098) ;  /* 0x0000002c00988947 */ /* 0x002ff20003800000 */
.L_x_2184:
[----:B------:R-:W-:Y:S05]  /*e380*/  BSYNC B2 ;  /* 0x0000000000027941 */ /* 0x000fea0003800000 */
.L_x_2097:
[----:B------:R-:W-:Y:S04]  /*e390*/  BSSY B2, `(.L_x_2099) ;  /* 0x0000007000027945 */ /* 0x000fe80003800000 */
[----:B------:R-:W-:Y:S05]  /*e3a0*/  @P2 BRA `(.L_x_2100) ;  /* 0x0000000000142947 */ /* 0x000fea0003800000 */
[----:B------:R-:W-:Y:S02]  /*e3b0*/  ISETP.NE.AND P0, PT, R10, RZ, PT ;  /* 0x000000ff0a00720c */ /* 0x000fe40003f05270 */
[----:B-1----:R-:W-:-:S04]  /*e3c0*/  MOV R3, 0xc000 ;  /* 0x0000c00000037802 */ /* 0x002fc80000000f00 */
[----:B------:R2:W-:Y:S07]  /*e3d0*/  SYNCS.ARRIVE.TRANS64 RZ, [UR38+0x34838], R3 ;  /* 0x03483803ffff79a7 */ /* 0x0005ee0008000026 */
[----:B------:R-:W-:Y:S05]  /*e3e0*/  @!P0 BRA `(.L_x_2100) ;  /* 0x0000000000048947 */ /* 0x000fea0003800000 */
[----:B------:R-:W-:Y:S01]  /*e3f0*/  BPT.TRAP 0x1 ;  /* 0x000000040000795c */ /* 0x000fe20000300000 */
.L_x_2100:
[----:B------:R-:W-:Y:S05]  /*e400*/  BSYNC B2 ;  /* 0x0000000000027941 */ /* 0x000fea0003800000 */
.L_x_2099:
        /* <DEDUP_REMOVED lines=11> */
.L_x_2101:
        /* <DEDUP_REMOVED lines=13> */
.L_x_2102:
        /* <DEDUP_REMOVED lines=14> */
.L_x_2103:
        /* <DEDUP_REMOVED lines=12> */
.L_x_2185:
[----:B------:R-:W-:Y:S05]  /*e730*/  BSYNC B2 ;  /* 0x0000000000027941 */ /* 0x000fea0003800000 */
.L_x_2104:
        /* <DEDUP_REMOVED lines=9> */
.L_x_2107:
[----:B------:R-:W-:Y:S05]  /*e7d0*/  BSYNC B2 ;  /* 0x0000000000027941 */ /* 0x000fea0003800000 */
.L_x_2106:
        /* <DEDUP_REMOVED lines=10> */
.L_x_2108:
        /* <DEDUP_REMOVED lines=13> */
.L_x_2109:
        /* <DEDUP_REMOVED lines=8> */
[----:B------:R-:W-:Y:S01]  /*e9d0*/  MOV R17, R9 ;  /* 0x0000000900117202 */ /* 0x000fe20000000f00 */
[----:B------:R-:W-:-:S07]  /*e9e0*/  IMAD.MOV.U32 R16, RZ, RZ, R4 ;  /* 0x000000ffff107224 */ /* 0x000fce00078e0004 */
.L_x_2095:
[----:B------:R-:W-:Y:S05]  /*e9f0*/  BSYNC B1 ;  /* 0x0000000000017941 */ /* 0x000fea0003800000 */
.L_x_2094:
        /* <DEDUP_REMOVED lines=9> */
[----:B------:R-:W0:Y:S01]  /*ea90*/  LDC R4, c[0x0][0x43c] ;  /* 0x00010f00ff047b82 */ /* 0x000e220000000800 */
[----:B------:R-:W-:Y:S01]  /*eaa0*/  ULDC.64 UR4, c[0x0][0x428] ;  /* 0x00010a0000047ab9 */ /* 0x000fe20000000a00 */
        /* <DEDUP_REMOVED lines=16> */
.L_x_2112:
[----:B------:R-:W1:Y:S01]  /*ebb0*/  S2R R2, SR_TID.X ;  /* 0x0000000000027919 */ /* 0x000e620000002100 */
[----:B------:R-:W-:Y:S01]  /*ebc0*/  BSSY B2, `(.L_x_2113) ;  /* 0x0000006000027945 */ /* 0x000fe20003800000 */
[----:B-1----:R-:W-:Y:S02]  /*ebd0*/  LOP3.LUT R3, R2, 0x7f, RZ, 0xc0, !PT ;  /* 0x0000007f02037812 */ /* 0x002fe400078ec0ff */
[----:B------:R-:W-:Y:S02]  /*ebe0*/  SHF.L.U32 R2, R9, 0x1f, RZ ;  /* 0x0000001f09027819 */ /* 0x000fe400000006ff */
[----:B------:R-:W-:Y:S02]  /*ebf0*/  ISETP.NE.AND P2, PT, R3, RZ, PT ;  /* 0x000000ff0300720c */ /* 0x000fe40003f45270 */
[----:B------:R-:W1:Y:S02]  /*ec00*/  SYNCS.PHASECHK.TRANS64.TRYWAIT P0, [UR38+0x34840], R2 ;  /* 0x03484002ff0075a7 */ /* 0x000e640008000166 */
[----:B-1----:R-:W-:Y:S09]  /*ec10*/  @!P0 BRA `(.L_x_2114) ;  /* 0x0000002400a08947 */ /* 0x002ff20003800000 */
.L_x_2186:
[----:B------:R-:W-:Y:S05]  /*ec20*/  BSYNC B2 ;  /* 0x0000000000027941 */ /* 0x000fea0003800000 */
.L_x_2113:
[----:B------:R-:W-:Y:S04]  /*ec30*/  BSSY B2, `(.L_x_2115) ;  /* 0x0000007000027945 */ /* 0x000fe80003800000 */
[----:B------:R-:W-:Y:S05]  /*ec40*/  @P2 BRA `(.L_x_2116) ;  /* 0x0000000000142947 */ /* 0x000fea0003800000 */
[----:B------:R-:W-:Y:S01]  /*ec50*/  ISETP.NE.AND P0, PT, R10, RZ, PT ;  /* 0x000000ff0a00720c */ /* 0x000fe20003f05270 */
[----:B-1----:R-:W-:-:S04]  /*ec60*/  IMAD.MOV.U32 R2, RZ, RZ, 0xc000 ;  /* 0x0000c000ff027424 */ /* 0x002fc800078e00ff */
[----:B------:R2:W-:Y:S08]  /*ec70*/  SYNCS.ARRIVE.TRANS64 RZ, [UR38+0x34830], R2 ;  /* 0x03483002ffff79a7 */ /* 0x0005f00008000026 */
[----:B--2---:R-:W-:Y:S05]  /*ec80*/  @!P0 BRA `(.L_x_2116) ;  /* 0x0000000000048947 */ /* 0x004fea0003800000 */
[----:B------:R-:W-:Y:S01]  /*ec90*/  BPT.TRAP 0x1 ;  /* 0x000000040000795c */ /* 0x000fe20000300000 */
.L_x_2116:
[----:B------:R-:W-:Y:S05]  /*eca0*/  BSYNC B2 ;  /* 0x0000000000027941 */ /* 0x000fea0003800000 */
.L_x_2115:
[----:B0-----:R-:W-:Y:S01]  /*ecb0*/  IMAD.MOV.U32 R5, RZ, RZ, RZ ;  /* 0x000000ffff057224 */ /* 0x001fe200078e00ff */
[----:B------:R-:W-:Y:S01]  /*ecc0*/  ULDC.64 UR4, c[0x0][0x198] ;  /* 0x0000660000047ab9 */ /* 0x000fe20000000a00 */
[----:B------:R-:W-:Y:S01]  /*ecd0*/  PLOP3.LUT P0, PT, PT, PT, PT, 0x80, 0x0 ;  /* 0x000000000000781c */ /* 0x000fe20003f0f070 */
[----:B------:R-:W-:Y:S01]  /*ece0*/  UIADD3 UR4, UP0, UR4, 0x370, URZ ;  /* 0x0000037004047890 */ /* 0x000fe2000ff1e03f */
[----:B-1----:R-:W-:Y:S01]  /*ecf0*/  SHF.L.U32 R2, R11, 0x7, RZ ;  /* 0x000000070b027819 */ /* 0x002fe200000006ff */
[----:B------:R-:W-:Y:S01]  /*ed00*/  UIADD3 UR8, UR38, 0x1c400, URZ ;  /* 0x0001c40026087890 */ /* 0x000fe2000fffe03f */
[----:B------:R-:W-:Y:S01]  /*ed10*/  R2UR UR10, R5 ;  /* 0x00000000050a72ca */ /* 0x000fe200000e0000 */
[----:B------:R-:W-:Y:S02]  /*ed20*/  UIADD3 UR9, UR38, 0x34830, URZ ;  /* 0x0003483026097890 */ /* 0x000fe4000fffe03f */
[----:B------:R-:W-:Y:S01]  /*ed30*/  UIADD3.X UR5, URZ, UR5, URZ, UP0, !UPT ;  /* 0x000000053f057290 */ /* 0x000fe200087fe43f */
[----:B------:R-:W-:Y:S01]  /*ed40*/  UMOV UR6, 0x0 ;  /* 0x0000000000067882 */ /* 0x000fe20000000000 */
[----:B------:R-:W-:-:S10]  /*ed50*/  UMOV UR7, 0x14f00000 ;  /* 0x14f0000000077882 */ /* 0x000fd40000000000 */
.L_x_2117:
        /* <DEDUP_REMOVED lines=14> */
.L_x_2118:
        /* <DEDUP_REMOVED lines=13> */
.L_x_2119:
        /* <DEDUP_REMOVED lines=12> */
.L_x_2187:
[----:B------:R-:W-:Y:S05]  /*efd0*/  BSYNC B2 ;  /* 0x0000000000027941 */ /* 0x000fea0003800000 */
.L_x_2120:
        /* <DEDUP_REMOVED lines=9> */
.L_x_2123:
[----:B------:R-:W-:Y:S05]  /*f070*/  BSYNC B2 ;  /* 0x0000000000027941 */ /* 0x000fea0003800000 */
.L_x_2122:
        /* <DEDUP_REMOVED lines=10> */
.L_x_2124:
        /* <DEDUP_REMOVED lines=13> */
.L_x_2125:
        /* <DEDUP_REMOVED lines=8> */
[----:B------:R-:W-:Y:S02]  /*f270*/  IMAD.MOV.U32 R17, RZ, RZ, R11 ;  /* 0x000000ffff117224 */ /* 0x000fe400078e000b */
[----:B------:R-:W-:-:S07]  /*f280*/  IMAD.MOV.U32 R16, RZ, RZ, R4 ;  /* 0x000000ffff107224 */ /* 0x000fce00078e0004 */
.L_x_2111:
[----:B------:R-:W-:Y:S05]  /*f290*/  BSYNC B1 ;  /* 0x0000000000017941 */ /* 0x000fea0003800000 */
.L_x_2110:
[----:B------:R-:W-:Y:S01]  /*f2a0*/  IADD3 R0, R0, -0x2, RZ ;  /* 0xfffffffe00007810 */ /* 0x000fe20007ffe0ff */
[----:B0-----:R-:W-:Y:S01]  /*f2b0*/  IMAD.MOV.U32 R7, RZ, RZ, R9 ;  /* 0x000000ffff077224 */ /* 0x001fe200078e0009 */
[----:B------:R-:W-:Y:S06]  /*f2c0*/  @P1 BRA `(.L_x_2126) ;  /* 0xffffffec00a01947 */ /* 0x000fec000383ffff */
[----:B------:R-:W-:Y:S05]  /*f2d0*/  BSYNC B0 ;  /* 0x0000000000007941 */ /* 0x000fea0003800000 */
.L_x_2093:
        /* <DEDUP_REMOVED lines=10> */
[----:B------:R-:W0:Y:S01]  /*f380*/  LDC R7, c[0x0][0x43c] ;  /* 0x00010f00ff077b82 */ /* 0x000e220000000800 */
[----:B------:R-:W-:Y:S01]  /*f390*/  IMAD.MOV.U32 R6, RZ, RZ, R0 ;  /* 0x000000ffff067224 */ /* 0x000fe200078e0000 */
[----:B------:R-:W-:Y:S02]  /*f3a0*/  ULDC.64 UR4, c[0x0][0x428] ;  /* 0x00010a0000047ab9 */ /* 0x000fe40000000a00 */
[----:B------:R-:W-:-:S04]  /*f3b0*/  IMAD R19, R19, UR4, RZ ;  /* 0x0000000413137c24 */ /* 0x000fc8000f8e02ff */
[----:B------:R-:W-:Y:S01]  /*f3c0*/  IMAD R19, R18, UR5, R19 ;  /* 0x0000000512137c24 */ /* 0x000fe2000f8e0213 */
[----:B0-----:R-:W-:-:S13]  /*f3d0*/  ISETP.NE.AND P0, PT, R7, 0x1, PT ;  /* 0x000000010700780c */ /* 0x001fda0003f05270 */
[----:B------:R-:W0:Y:S02]  /*f3e0*/  @P0 LDC.64 R2, c[0x0][0x440] ;  /* 0x00011000ff020b82 */ /* 0x000e240000000a00 */
[----:B0-----:R-:W-:-:S05]  /*f3f0*/  @P0 IMAD.HI.U32 R2, R0, R2, RZ ;  /* 0x0000000200020227 */ /* 0x001fca00078e00ff */
[----:B------:R-:W-:-:S04]  /*f400*/  @P0 SHF.R.U32.HI R6, RZ, R3, R2 ;  /* 0x00000003ff060219 */ /* 0x000fc80000011602 */
[----:B------:R-:W-:Y:S02]  /*f410*/  SHF.R.S32.HI R3, RZ, 0x1f, R6 ;  /* 0x0000001fff037819 */ /* 0x000fe40000011406 */
[----:B------:R-:W-:-:S05]  /*f420*/  MOV R2, R6 ;  /* 0x0000000600027202 */ /* 0x000fca0000000f00 */
        /* <DEDUP_REMOVED lines=8> */
.L_x_2128:
[----:B------:R-:W1:Y:S01]  /*f4b0*/  S2R R2, SR_TID.X ;  /* 0x0000000000027919 */ /* 0x000e620000002100 */
[----:B------:R-:W-:Y:S01]  /*f4c0*/  BSSY B1, `(.L_x_2129) ;  /* 0x0000006000017945 */ /* 0x000fe20003800000 */
[----:B-1----:R-:W-:Y:S02]  /*f4d0*/  LOP3.LUT R3, R2, 0x7f, RZ, 0xc0, !PT ;  /* 0x0000007f02037812 */ /* 0x002fe400078ec0ff */
[----:B------:R-:W-:Y:S02]  /*f4e0*/  SHF.L.U32 R2, R9, 0x1f, RZ ;  /* 0x0000001f09027819 */ /* 0x000fe400000006ff */
[----:B------:R-:W-:Y:S02]  /*f4f0*/  ISETP.NE.AND P1, PT, R3, RZ, PT ;  /* 0x000000ff0300720c */ /* 0x000fe40003f25270 */
[----:B------:R-:W1:Y:S02]  /*f500*/  SYNCS.PHASECHK.TRANS64.TRYWAIT P0, [UR38+0x34848], R2 ;  /* 0x03484802ff0075a7 */ /* 0x000e640008000166 */
[----:B-1----:R-:W-:Y:S09]  /*f510*/  @!P0 BRA `(.L_x_2130) ;  /* 0x0000001c00908947 */ /* 0x002ff20003800000 */
.L_x_2188:
[----:B------:R-:W-:Y:S05]  /*f520*/  BSYNC B1 ;  /* 0x0000000000017941 */ /* 0x000fea0003800000 */
.L_x_2129:
[----:B------:R-:W-:Y:S04]  /*f530*/  BSSY B1, `(.L_x_2131) ;  /* 0x0000007000017945 */ /* 0x000fe80003800000 */
[----:B------:R-:W-:Y:S05]  /*f540*/  @P1 BRA `(.L_x_2132) ;  /* 0x0000000000141947 */ /* 0x000fea0003800000 */
[----:B------:R-:W-:Y:S01]  /*f550*/  ISETP.NE.AND P0, PT, R10, RZ, PT ;  /* 0x000000ff0a00720c */ /* 0x000fe20003f05270 */
[----:B-1----:R-:W-:-:S04]  /*f560*/  IMAD.MOV.U32 R3, RZ, RZ, 0xc000 ;  /* 0x0000c000ff037424 */ /* 0x002fc800078e00ff */
[----:B------:R2:W-:Y:S08]  /*f570*/  SYNCS.ARRIVE.TRANS64 RZ, [UR38+0x34838], R3 ;  /* 0x03483803ffff79a7 */ /* 0x0005f00008000026 */
[----:B--2---:R-:W-:Y:S05]  /*f580*/  @!P0 BRA `(.L_x_2132) ;  /* 0x0000000000048947 */ /* 0x004fea0003800000 */
[----:B------:R-:W-:Y:S01]  /*f590*/  BPT.TRAP 0x1 ;  /* 0x000000040000795c */ /* 0x000fe20000300000 */
.L_x_2132:
[----:B------:R-:W-:Y:S05]  /*f5a0*/  BSYNC B1 ;  /* 0x0000000000017941 */ /* 0x000fea0003800000 */
.L_x_2131:
[----:B0-----:R-:W-:Y:S01]  /*f5b0*/  MOV R5, RZ ;  /* 0x000000ff00057202 */ /* 0x001fe20000000f00 */
[----:B------:R-:W-:Y:S01]  /*f5c0*/  ULDC.64 UR4, c[0x0][0x198] ;  /* 0x0000660000047ab9 */ /* 0x000fe20000000a00 */
[----:B------:R-:W-:Y:S01]  /*f5d0*/  PLOP3.LUT P0, PT, PT, PT, PT, 0x80, 0x0 ;  /* 0x000000000000781c */ /* 0x000fe20003f0f070 */
[----:B------:R-:W-:Y:S01]  /*f5e0*/  UIADD3 UR4, UP0, UR4, 0x370, URZ ;  /* 0x0000037004047890 */ /* 0x000fe2000ff1e03f */
[----:B------:R-:W-:Y:S01]  /*f5f0*/  R2UR UR10, R5 ;  /* 0x00000000050a72ca */ /* 0x000fe200000e0000 */
[----:B-1----:R-:W-:Y:S01]  /*f600*/  IMAD.SHL.U32 R3, R0, 0x80, RZ ;  /* 0x0000008000037824 */ /* 0x002fe200078e00ff */
[----:B------:R-:W-:Y:S02]  /*f610*/  UIADD3 UR8, UR38, 0x28400, URZ ;  /* 0x0002840026087890 */ /* 0x000fe4000fffe03f */
[----:B------:R-:W-:Y:S02]  /*f620*/  UIADD3 UR9, UR38, 0x34838, URZ ;  /* 0x0003483826097890 */ /* 0x000fe4000fffe03f */
[----:B------:R-:W-:Y:S01]  /*f630*/  UIADD3.X UR5, URZ, UR5, URZ, UP0, !UPT ;  /* 0x000000053f057290 */ /* 0x000fe200087fe43f */
[----:B------:R-:W-:Y:S01]  /*f640*/  UMOV UR6, 0x0 ;  /* 0x0000000000067882 */ /* 0x000fe20000000000 */
[----:B------:R-:W-:-:S10]  /*f650*/  UMOV UR7, 0x14f00000 ;  /* 0x14f0000000077882 */ /* 0x000fd40000000000 */
.L_x_2133:
        /* <DEDUP_REMOVED lines=14> */
.L_x_2134:
        /* <DEDUP_REMOVED lines=13> */
.L_x_2135:
        /* <DEDUP_REMOVED lines=11> */
.L_x_2189:
[----:B------:R-:W-:Y:S05]  /*f8c0*/  BSYNC B1 ;  /* 0x0000000000017941 */ /* 0x000fea0003800000 */
.L_x_2136:
[----:B------:R-:W-:Y:S01]  /*f8d0*/  BSSY B1, `(.L_x_2138) ;  /* 0x0000009000017945 */ /* 0x000fe20003800000 */
[----:B0-----:R-:W-:Y:S01]  /*f8e0*/  IMAD.MOV.U32 R2, RZ, RZ, 0x0 ;  /* 0x00000000ff027424 */ /* 0x001fe200078e00ff */
[----:B------:R-:W-:Y:S02]  /*f8f0*/  MOV R3, 0x14f00000 ;  /* 0x14f0000000037802 */ /* 0x000fe40000000f00 */
[----:B------:R-:W-:Y:S05]  /*f900*/  @P1 BRA `(.L_x_2139) ;  /* 0x0000000000141947 */ /* 0x000fea0003800000 */
[----:B------:R-:W-:Y:S01]  /*f910*/  ISETP.NE.AND P0, PT, R10, RZ, PT ;  /* 0x000000ff0a00720c */ /* 0x000fe20003f05270 */
[----:B------:R-:W-:-:S04]  /*f920*/  IMAD.MOV.U32 R7, RZ, RZ, 0x8000 ;  /* 0x00008000ff077424 */ /* 0x000fc800078e00ff */
[----:B------:R0:W-:Y:S08]  /*f930*/  SYNCS.ARRIVE.TRANS64 RZ, [UR38+0x34850], R7 ;  /* 0x03485007ffff79a7 */ /* 0x0001f00008000026 */
[----:B0-----:R-:W-:Y:S05]  /*f940*/  @!P0 BRA `(.L_x_2139) ;  /* 0x0000000000048947 */ /* 0x001fea0003800000 */
[----:B------:R-:W-:Y:S01]  /*f950*/  BPT.TRAP 0x1 ;  /* 0x000000040000795c */ /* 0x000fe20000300000 */
.L_x_2139:
[----:B------:R-:W-:Y:S05]  /*f960*/  BSYNC B1 ;  /* 0x0000000000017941 */ /* 0x000fea0003800000 */
.L_x_2138:
        /* <DEDUP_REMOVED lines=10> */
.L_x_2140:
        /* <DEDUP_REMOVED lines=13> */
.L_x_2141:
        /* <DEDUP_REMOVED lines=8> */
[----:B------:R-:W-:Y:S01]  /*fb60*/  IMAD.MOV.U32 R17, RZ, RZ, R0 ;  /* 0x000000ffff117224 */ /* 0x000fe200078e0000 */
[----:B------:R-:W-:-:S07]  /*fb70*/  MOV R16, R4 ;  /* 0x0000000400107202 */ /* 0x000fce0000000f00 */
.L_x_2127:
[----:B------:R-:W-:Y:S05]  /*fb80*/  BSYNC B0 ;  /* 0x0000000000007941 */ /* 0x000fea0003800000 */
.L_x_2092:
        /* <DEDUP_REMOVED lines=12> */
.L_x_2190:
[----:B------:R-:W-:Y:S05]  /*fc50*/  BSYNC B1 ;  /* 0x0000000000017941 */ /* 0x000fea0003800000 */
.L_x_2144:
        /* <DEDUP_REMOVED lines=8> */
.L_x_2147:
[----:B------:R-:W-:Y:S05]  /*fce0*/  BSYNC B1 ;  /* 0x0000000000017941 */ /* 0x000fea0003800000 */
.L_x_2146:
[----:B------:R-:W-:Y:S01]  /*fcf0*/  R2UR UR4, R8 ;  /* 0x00000000080472ca */ /* 0x000fe200000e0000 */
[----:B------:R-:W-:Y:S01]  /*fd00*/  ULDC.64 UR6, c[0x0][0x198] ;  /* 0x0000660000067ab9 */ /* 0x000fe20000000a00 */
[----:B------:R-:W-:Y:S01]  /*fd10*/  R2UR UR9, R3 ;  /* 0x00000000030972ca */ /* 0x000fe200000e0000 */
[----:B------:R-:W-:Y:S01]  /*fd20*/  UIADD3 UR6, UP0, UR6, 0x470, URZ ;  /* 0x0000047006067890 */ /* 0x000fe2000ff1e03f */
[----:B------:R-:W-:Y:S01]  /*fd30*/  PLOP3.LUT P0, PT, PT, PT, PT, 0x80, 0x0 ;  /* 0x000000000000781c */ /* 0x000fe20003f0f070 */
[----:B------:R-:W-:Y:S01]  /*fd40*/  IMAD.SHL.U32 R17, R17, 0x80, RZ ;  /* 0x0000008011117824 */ /* 0x000fe200078e00ff */
[----:B------:R-:W-:Y:S01]  /*fd50*/  UMOV UR14, 0x0 ;  /* 0x00000000000e7882 */ /* 0x000fe20000000000 */
[----:B------:R-:W-:Y:S01]  /*fd60*/  UIADD3.X UR7, URZ, UR7, URZ, UP0, !UPT ;  /* 0x000000073f077290 */ /* 0x000fe200087fe43f */
[----:B------:R-:W-:Y:S01]  /*fd70*/  UMOV UR15, 0x14f00000 ;  /* 0x14f00000000f7882 */ /* 0x000fe20000000000 */
[----:B------:R-:W-:-:S04]  /*fd80*/  UMOV UR10, URZ ;  /* 0x0000003f000a7c82 */ /* 0x000fc80008000000 */
[----:B------:R-:W-:Y:S02]  /*fd90*/  ULEA UR4, UR4, UR38, 0xf ;  /* 0x0000002604047291 */ /* 0x000fe4000f8e783f */
[----:B------:R-:W-:Y:S02]  /*fda0*/  UIADD3 UR9, UR9, 0x34850, URZ ;  /* 0x0003485009097890 */ /* 0x000fe4000fffe03f */
[----:B------:R-:W-:-:S12]  /*fdb0*/  UIADD3 UR8, UR4, 0x400, URZ ;  /* 0x0000040004087890 */ /* 0x000fd8000fffe03f */
.L_x_2148:
        /* <DEDUP_REMOVED lines=13> */
.L_x_2149:
        /* <DEDUP_REMOVED lines=8> */
.L_x_2143:
[----:B------:R-:W-:Y:S05]  /*ff10*/  BSYNC B0 ;  /* 0x0000000000007941 */ /* 0x000fea0003800000 */
.L_x_2142:
[----:B-1----:R-:W-:Y:S01]  /*ff20*/  VIADD R0, R8, 0x1 ;  /* 0x0000000108007836 */ /* 0x002fe20000000000 */
[----:B------:R-:W-:-:S04]  /*ff30*/  MOV R3, RZ ;  /* 0x000000ff00037202 */ /* 0x000fc80000000f00 */
[----:B------:R-:W-:-:S04]  /*ff40*/  ISETP.NE.AND P0, PT, R0, 0x2, PT ;  /* 0x000000020000780c */ /* 0x000fc80003f05270 */
[----:B------:R-:W-:Y:S02]  /*ff50*/  SEL R2, RZ, 0x1, P0 ;  /* 0x00000001ff027807 */ /* 0x000fe40000000000 */
[----:B------:R-:W-:Y:S02]  /*ff60*/  SEL R0, R0, RZ, P0 ;  /* 0x000000ff00007207 */ /* 0x000fe40000000000 */
[----:B------:R-:W-:-:S07]  /*ff70*/  LOP3.LUT R9, R9, R2, RZ, 0x3c, !PT ;  /* 0x0000000209097212 */ /* 0x000fce00078e3cff */
.L_x_2076:
[----:B------:R-:W1:Y:S01]  /*ff80*/  S2R R5, SR_CgaCtaId ;  /* 0x0000000000057919 */ /* 0x000e620000008800 */
[----:B------:R-:W-:Y:S02]  /*ff90*/  MOV R2, 0x400 ;  /* 0x0000040000027802 */ /* 0x000fe40000000f00 */
[----:B------:R-:W-:Y:S02]  /*ffa0*/  SHF.L.U32 R3, R3, 0x1f, RZ ;  /* 0x0000001f03037819 */ /* 0x000fe400000006ff */
[----:B-1----:R-:W-:-:S04]  /*ffb0*/  LEA R2, R5, R2, 0x18 ;  /* 0x0000000205027211 */ /* 0x002fc800078ec0ff */
[----:B------:R-:W1:Y:S02]  /*ffc0*/  SYNCS.PHASECHK.TRANS64.TRYWAIT P0, [R2+URZ+0x34820], R3 ;  /* 0x03482003020075a7 */ /* 0x000e64000800017f */
[----:B-1----:R-:W-:Y:S05]  /*ffd0*/  @!P0 BRA `(.L_x_2150) ;  /* 0x0000001400248947 */ /* 0x002fea0003800000 */
.L_x_2191:
[----:B------:R-:W-:-:S03]  /*ffe0*/  UMOV UR4, 0xffffffff ;  /* 0xffffffff00047882 */ /* 0x000fc60000000000 */
[----:B------:R-:W-:Y:S05]  /*fff0*/  BRA.DIV UR4, `(.L_x_2151) ;  /* 0x0000001604307947 */ /* 0x000fea000b800000 */
[----:B-1----:R-:W1:Y:S02]  /*10000*/  S2R R3, SR_TID.X ;  /* 0x0000000000037919 */ /* 0x002e640000002100 */
[----:B-1----:R-:W-:-:S04]  /*10010*/  SHF.R.U32.HI R3, RZ, 0x5, R3 ;  /* 0x00000005ff037819 */ /* 0x002fc80000011603 */
[----:B------:R-:W-:-:S05]  /*10020*/  LOP3.LUT R3, R3, 0x3, RZ, 0xc0, !PT ;  /* 0x0000000303037812 */ /* 0x000fca00078ec0ff */
[----:B------:R1:W2:Y:S02]  /*10030*/  SHFL.IDX PT, R14, R3, RZ, 0x1f ;  /* 0x00001fff030e7589 */ /* 0x0002a400000e0000 */
.L_x_2194:
[----:B--2---:R-:W-:-:S13]  /*10040*/  ISETP.NE.AND P0, PT, R14, RZ, PT ;  /* 0x000000ff0e00720c */ /* 0x004fda0003f05270 */
[----:B------:R-:W-:Y:S05]  /*10050*/  @P0 BRA `(.L_x_2038) ;  /* 0x0000000000880947 */ /* 0x000fea0003800000 */
[----:B------:R-:W-:-:S03]  /*10060*/  UMOV UR4, 0xffffffff ;  /* 0xffffffff00047882 */ /* 0x000fc60000000000 */
[----:B------:R-:W-:Y:S05]  /*10070*/  BRA.DIV UR4, `(.L_x_2152) ;  /* 0x0000001604447947 */ /* 0x000fea000b800000 */
[----:B------:R-:W-:-:S13]  /*10080*/  ELECT P6, URZ, PT ;  /* 0x00000000003f782f */ /* 0x000fda00038c0000 */
.L_x_2197:
[----:B------:R-:W-:Y:S05]  /*10090*/  @!P6 BRA `(.L_x_2038) ;  /* 0x000000000078e947 */ /* 0x000fea0003800000 */
[----:B-1----:R-:W2:Y:S02]  /*100a0*/  LDL.LU R3, [R1+0x14] ;  /* 0x0000140001037983 */ /* 0x002ea40000300800 */
[----:B--2---:R-:W-:-:S04]  /*100b0*/  LOP3.LUT R3, R3, 0x2, RZ, 0xfc, !PT ;  /* 0x0000000203037812 */ /* 0x004fc800078efcff */
[----:B------:R-:W-:-:S13]  /*100c0*/  ISETP.NE.AND P2, PT, R3, 0x3, PT ;  /* 0x000000030300780c */ /* 0x000fda0003f45270 */
[----:B------:R-:W-:Y:S05]  /*100d0*/  @!P2 BRA `(.L_x_2153) ;  /* 0x000000000004a947 */ /* 0x000fea0003800000 */
[----:B------:R-:W-:Y:S01]  /*100e0*/  BPT.TRAP 0x1 ;  /* 0x000000040000795c */ /* 0x000fe20000300000 */
.L_x_2153:
[----:B0-----:R-:W-:Y:S01]  /*100f0*/  VIADD R7, R2, 0x34840 ;  /* 0x0003484002077836 */ /* 0x001fe20000000000 */
[----:B------:R-:W-:Y:S01]  /*10100*/  SHF.L.U32 R5, R9, 0x1f, RZ ;  /* 0x0000001f09057819 */ /* 0x000fe200000006ff */
[C---:B------:R-:W-:Y:S02]  /*10110*/  VIADD R3, R0.reuse, 0x1 ;  /* 0x0000000100037836 */ /* 0x040fe40000000000 */
[----:B------:R-:W-:-:S03]  /*10120*/  IMAD R6, R0, 0x8, R7 ;  /* 0x0000000800067824 */ /* 0x000fc600078e0207 */
[C---:B------:R-:W-:Y:S01]  /*10130*/  ISETP.NE.AND P1, PT, R3.reuse, 0x2, PT ;  /* 0x000000020300780c */ /* 0x040fe20003f25270 */
[----:B------:R-:W0:Y:S03]  /*10140*/  SYNCS.PHASECHK.TRANS64.TRYWAIT P0, [R6+URZ], R5 ;  /* 0x00000005060075a7 */ /* 0x000e26000800017f */
[----:B------:R-:W-:Y:S02]  /*10150*/  SEL R4, RZ, 0x1, P1 ;  /* 0x00000001ff047807 */ /* 0x000fe40000800000 */
[----:B------:R-:W-:Y:S02]  /*10160*/  SEL R8, R3, RZ, P1 ;  /* 0x000000ff03087207 */ /* 0x000fe40000800000 */
[----:B------:R-:W-:Y:S02]  /*10170*/  LOP3.LUT R4, R9, R4, RZ, 0x3c, !PT ;  /* 0x0000000409047212 */ /* 0x000fe400078e3cff */
[----:B------:R-:W-:-:S02]  /*10180*/  LEA R3, R8, R7, 0x3 ;  /* 0x0000000708037211 */ /* 0x000fc400078e18ff */
[----:B------:R-:W-:Y:S01]  /*10190*/  SHF.L.U32 R4, R4, 0x1f, RZ ;  /* 0x0000001f04047819 */ /* 0x000fe200000006ff */
[----:B0-----:R-:W-:Y:S06]  /*101a0*/  @!P0 BRA `(.L_x_2154) ;  /* 0x0000001400188947 */ /* 0x001fec0003800000 */
.L_x_2198:
[----:B------:R-:W1:Y:S02]  /*101b0*/  SYNCS.PHASECHK.TRANS64.TRYWAIT P0, [R3+URZ], R4 ;  /* 0x00000004030075a7 */ /* 0x000e64000800017f */
[----:B-1----:R-:W-:Y:S05]  /*101c0*/  @!P0 BRA `(.L_x_2155) ;  /* 0x0000001400248947 */ /* 0x002fea0003800000 */
.L_x_2199:
[----:B------:R-:W-:Y:S05]  /*101d0*/  @!P2 BRA `(.L_x_2156) ;  /* 0x000000000004a947 */ /* 0x000fea0003800000 */
[----:B------:R-:W-:Y:S01]  /*101e0*/  BPT.TRAP 0x1 ;  /* 0x000000040000795c */ /* 0x000fe20000300000 */
.L_x_2156:
[----:B-1----:R-:W-:-:S04]  /*101f0*/  VIADD R3, R2, 0x34860 ;  /* 0x0003486002037836 */ /* 0x002fc80000000000 */
[----:B------:R-:W-:-:S04]  /*10200*/  IMAD R0, R0, 0x8, R3 ;  /* 0x0000000800007824 */ /* 0x000fc800078e0203 */
[----:B------:R-:W1:Y:S02]  /*10210*/  SYNCS.PHASECHK.TRANS64.TRYWAIT P0, [R0+URZ], R5 ;  /* 0x00000005000075a7 */ /* 0x000e64000800017f */
[----:B-1----:R-:W-:Y:S05]  /*10220*/  @!P0 BRA `(.L_x_2157) ;  /* 0x0000001400208947 */ /* 0x002fea0003800000 */
.L_x_2200:
[----:B------:R-:W-:-:S07]  /*10230*/  IMAD R3, R8, 0x8, R3 ;  /* 0x0000000808037824 */ /* 0x000fce00078e0203 */
.L_x_2158:
[----:B--2---:R2:W3:Y:S02]  /*10240*/  SYNCS.PHASECHK.TRANS64.TRYWAIT P0, [R3+URZ], R4 ;  /* 0x00000004030075a7 */ /* 0x0044e4000800017f */
[----:B---3--:R-:W-:Y:S05]  /*10250*/  @!P0 NANOSLEEP.SYNCS 0x989680 ;  /* 0x009896800000895d */ /* 0x008fea0003900000 */
[----:B------:R-:W3:Y:S02]  /*10260*/  @!P0 SYNCS.PHASECHK.TRANS64 P0, [R3+URZ], R4 ;  /* 0x00000004030085a7 */ /* 0x000ee4000800007f */
[----:B---3--:R-:W-:Y:S05]  /*10270*/  @!P0 BRA `(.L_x_2158) ;  /* 0xfffffffc00f08947 */ /* 0x008fea000383ffff */
.L_x_2038:
[----:B------:R-:W-:Y:S05]  /*10280*/  BSYNC B6 ;  /* 0x0000000000067941 */ /* 0x000fea0003800000 */
.L_x_2035:
[----:B------:R-:W-:Y:S05]  /*10290*/  EXIT ;  /* 0x000000000000794d */ /* 0x000fea0003800000 */
.L_x_2042:
[----:B-1----:R-:W-:-:S04]  /*102a0*/  MOV R3, UR36 ;  /* 0x0000002400037c02 */ /* 0x002fc80008000f00 */
[----:B------:R1:W2:Y:S03]  /*102b0*/  SYNCS.PHASECHK.TRANS64.TRYWAIT P1, [R3+URZ+0x34800], R2 ;  /* 0x03480002030075a7 */ /* 0x0002a6000802017f */
[----:B--2---:R-:W-:Y:S05]  /*102c0*/  @!P1 NANOSLEEP.SYNCS 0x989680 ;  /* 0x009896800000995d */ /* 0x004fea0003900000 */
[----:B------:R-:W2:Y:S02]  /*102d0*/  @!P1 SYNCS.PHASECHK.TRANS64 P1, [R3+URZ+0x34800], R2 ;  /* 0x03480002030095a7 */ /* 0x000ea4000802007f */
[----:B--2---:R-:W-:Y:S05]  /*102e0*/  @!P1 BRA `(.L_x_2042) ;  /* 0xfffffffc00ec9947 */ /* 0x004fea000383ffff */
[----:B------:R-:W-:Y:S05]  /*102f0*/  BRA `(.L_x_2159) ;  /* 0xffffff1000207947 */ /* 0x000fea000383ffff */
.L_x_2046:
[----:B01----:R-:W-:-:S04]  /*10300*/  IMAD.U32 R3, RZ, RZ, UR36 ;  /* 0x00000024ff037e24 */ /* 0x003fc8000f8e00ff */
[----:B------:R0:W1:Y:S03]  /*10310*/  SYNCS.PHASECHK.TRANS64.TRYWAIT P2, [R3+URZ+0x34830], R2 ;  /* 0x03483002030075a7 */ /* 0x000066000804017f */
[----:B-1----:R-:W-:Y:S05]  /*10320*/  @!P2 NANOSLEEP.SYNCS 0x989680 ;  /* 0x009896800000a95d */ /* 0x002fea0003900000 */
[----:B------:R-:W1:Y:S02]  /*10330*/  @!P2 SYNCS.PHASECHK.TRANS64 P2, [R3+URZ+0x34830], R2 ;  /* 0x034830020300a5a7 */ /* 0x000e64000804007f */
[----:B-1----:R-:W-:Y:S05]  /*10340*/  @!P2 BRA `(.L_x_2046) ;  /* 0xfffffffc00eca947 */ /* 0x002fea000383ffff */
[----:B------:R-:W-:Y:S05]  /*10350*/  BRA `(.L_x_2045) ;  /* 0xffffff10003c7947 */ /* 0x000fea000383ffff */
.L_x_2051:
[----:B-1----:R-:W-:-:S04]  /*10360*/  IMAD.U32 R11, RZ, RZ, UR61 ;  /* 0x0000003dff0b7e24 */ /* 0x002fc8000f8e00ff */
[----:B------:R1:W2:Y:S03]  /*10370*/  SYNCS.PHASECHK.TRANS64.TRYWAIT P3, [R11+URZ+0x34830], R10 ;  /* 0x0348300a0b0075a7 */ /* 0x0002a6000806017f */
[----:B--2---:R-:W-:Y:S05]  /*10380*/  @!P3 NANOSLEEP.SYNCS 0x989680 ;  /* 0x009896800000b95d */ /* 0x004fea0003900000 */
[----:B------:R-:W2:Y:S02]  /*10390*/  @!P3 SYNCS.PHASECHK.TRANS64 P3, [R11+URZ+0x34830], R10 ;  /* 0x0348300a0b00b5a7 */ /* 0x000ea4000806007f */
[----:B--2---:R-:W-:Y:S05]  /*103a0*/  @!P3 BRA `(.L_x_2051) ;  /* 0xfffffffc00ecb947 */ /* 0x004fea000383ffff */
[----:B------:R-:W-:Y:S05]  /*103b0*/  BRA `(.L_x_2050) ;  /* 0xffffff40003c7947 */ /* 0x000fea000383ffff */
.L_x_2055:
[----:B-1----:R-:W-:-:S04]  /*103c0*/  IMAD.U32 R11, RZ, RZ, UR7 ;  /* 0x00000007ff0b7e24 */ /* 0x002fc8000f8e00ff */
[----:B------:R1:W3:Y:S03]  /*103d0*/  SYNCS.PHASECHK.TRANS64.TRYWAIT P3, [R11+URZ+0x34850], R0 ;  /* 0x034850000b0075a7 */ /* 0x0002e6000806017f */
[----:B---3--:R-:W-:Y:S05]  /*103e0*/  @!P3 NANOSLEEP.SYNCS 0x989680 ;  /* 0x009896800000b95d */ /* 0x008fea0003900000 */
[----:B------:R-:W3:Y:S02]  /*103f0*/  @!P3 SYNCS.PHASECHK.TRANS64 P3, [R11+URZ+0x34850], R0 ;  /* 0x034850000b00b5a7 */ /* 0x000ee4000806007f */
[----:B---3--:R-:W-:Y:S05]  /*10400*/  @!P3 BRA `(.L_x_2055) ;  /* 0xfffffffc00ecb947 */ /* 0x008fea000383ffff */
[----:B------:R-:W-:Y:S05]  /*10410*/  BRA `(.L_x_2054) ;  /* 0xffffff4800447947 */ /* 0x000fea000383ffff */
.L_x_2061:
[----:B-1----:R-:W-:-:S04]  /*10420*/  MOV R11, UR40 ;  /* 0x00000028000b7c02 */ /* 0x002fc80008000f00 */
[----:B------:R1:W2:Y:S03]  /*10430*/  SYNCS.PHASECHK.TRANS64.TRYWAIT P2, [R11+URZ+0x34830], R10 ;  /* 0x0348300a0b0075a7 */ /* 0x0002a6000804017f */
[----:B--2---:R-:W-:Y:S05]  /*10440*/  @!P2 NANOSLEEP.SYNCS 0x989680 ;  /* 0x009896800000a95d */ /* 0x004fea0003900000 */
[----:B------:R-:W2:Y:S02]  /*10450*/  @!P2 SYNCS.PHASECHK.TRANS64 P2, [R11+URZ+0x34830], R10 ;  /* 0x0348300a0b00a5a7 */ /* 0x000ea4000804007f */
[----:B--2---:R-:W-:Y:S05]  /*10460*/  @!P2 BRA `(.L_x_2061) ;  /* 0xfffffffc00eca947 */ /* 0x004fea000383ffff */
[----:B------:R-:W-:Y:S05]  /*10470*/  BRA `(.L_x_2060) ;  /* 0xffffff7000887947 */ /* 0x000fea000383ffff */
.L_x_2065:
[----:B---3--:R-:W-:-:S04]  /*10480*/  IMAD.U32 R9, RZ, RZ, UR7 ;  /* 0x00000007ff097e24 */ /* 0x008fc8000f8e00ff */
[----:B------:R3:W4:Y:S03]  /*10490*/  SYNCS.PHASECHK.TRANS64.TRYWAIT P2, [R9+URZ+0x34850], R0 ;  /* 0x03485000090075a7 */ /* 0x000726000804017f */
[----:B----4-:R-:W-:Y:S05]  /*104a0*/  @!P2 NANOSLEEP.SYNCS 0x989680 ;  /* 0x009896800000a95d */ /* 0x010fea0003900000 */
[----:B------:R-:W4:Y:S02]  /*104b0*/  @!P2 SYNCS.PHASECHK.TRANS64 P2, [R9+URZ+0x34850], R0 ;  /* 0x034850000900a5a7 */ /* 0x000f24000804007f */
[----:B----4-:R-:W-:Y:S05]  /*104c0*/  @!P2 BRA `(.L_x_2065) ;  /* 0xfffffffc00eca947 */ /* 0x010fea000383ffff */
[----:B------:R-:W-:Y:S05]  /*104d0*/  BRA `(.L_x_2064) ;  /* 0xffffff7800907947 */ /* 0x000fea000383ffff */
.L_x_2070:
[----:B-1----:R-:W-:-:S04]  /*104e0*/  IMAD.U32 R0, RZ, RZ, UR5 ;  /* 0x00000005ff007e24 */ /* 0x002fc8000f8e00ff */
[----:B------:R1:W2:Y:S03]  /*104f0*/  SYNCS.PHASECHK.TRANS64.TRYWAIT P0, [R0+URZ+0x34850], R3 ;  /* 0x03485003000075a7 */ /* 0x0002a6000800017f */
[----:B--2---:R-:W-:Y:S05]  /*10500*/  @!P0 NANOSLEEP.SYNCS 0x989680 ;  /* 0x009896800000895d */ /* 0x004fea0003900000 */
[----:B------:R-:W2:Y:S02]  /*10510*/  @!P0 SYNCS.PHASECHK.TRANS64 P0, [R0+URZ+0x34850], R3 ;  /* 0x03485003000085a7 */ /* 0x000ea4000800007f */
[----:B--2---:R-:W-:Y:S05]  /*10520*/  @!P0 BRA `(.L_x_2070) ;  /* 0xfffffffc00ec8947 */ /* 0x004fea000383ffff */
[----:B------:R-:W-:Y:S05]  /*10530*/  BRA `(.L_x_2069) ;  /* 0xffffff9c005c7947 */ /* 0x000fea000383ffff */
.L_x_2081:
[----:B------:R-:W-:Y:S01]  /*10540*/  IMAD.MOV.U32 R13, RZ, RZ, R0 ;  /* 0x000000ffff0d7224 */ /* 0x000fe200078e0000 */
[----:B------:R-:W-:Y:S01]  /*10550*/  MOV R12, RZ ;  /* 0x000000ff000c7202 */ /* 0x000fe20000000f00 */
[----:B------:R-:W-:Y:S02]  /*10560*/  IMAD.MOV.U32 R11, RZ, RZ, 0x1f ;  /* 0x0000001fff0b7424 */ /* 0x000fe400078e00ff */
[----:B------:R-:W-:-:S07]  /*10570*/  IMAD.MOV.U32 R15, RZ, RZ, -0x1 ;  /* 0xffffffffff0f7424 */ /* 0x000fce00078e00ff */
[----:B------:R-:W-:Y:S05]  /*10580*/  WARPSYNC.COLLECTIVE R15, `(.L_x_2160) ;  /* 0x000000000f087348 */ /* 0x000fea0003c00000 */
[----:B------:R0:W1:Y:S02]  /*10590*/  SHFL.IDX P6, R14, R13, R12, R11 ;  /* 0x0000000c0d0e7389 */ /* 0x00006400000c000b */
[----:B01----:R-:W-:Y:S01]  /*105a0*/  ENDCOLLECTIVE ;  /* 0x000000000000791b */ /* 0x003fe20003800000 */
.L_x_2160:
[----:B------:R-:W-:Y:S05]  /*105b0*/  BRA `(.L_x_2161) ;  /* 0xffffffc800607947 */ /* 0x000fea000383ffff */
.L_x_2083:
[----:B------:R-:W-:Y:S01]  /*105c0*/  BSSY B0, `(.L_x_2162) ;  /* 0x0000006000007945 */ /* 0x000fe20003800000 */
[----:B------:R-:W-:-:S07]  /*105d0*/  IMAD.MOV.U32 R15, RZ, RZ, -0x1 ;  /* 0xffffffffff0f7424 */ /* 0x000fce00078e00ff */
[----:B0-----:R-:W-:Y:S05]  /*105e0*/  WARPSYNC.COLLECTIVE R15, `(.L_x_2163) ;  /* 0x000000000f0c7348 */ /* 0x001fea0003c00000 */
[----:B------:R-:W-:Y:S02]  /*105f0*/  ELECT P6, UR62, PT ;  /* 0x00000000003e782f */ /* 0x000fe400038c0000 */
[----:B------:R-:W-:Y:S01]  /*10600*/  MOV R14, UR62 ;  /* 0x0000003e000e7c02 */ /* 0x000fe20008000f00 */
[----:B0-----:R-:W-:Y:S10]  /*10610*/  ENDCOLLECTIVE ;  /* 0x000000000000791b */ /* 0x001ff40003800000 */
.L_x_2163:
[----:B------:R-:W-:Y:S05]  /*10620*/  BSYNC B0 ;  /* 0x0000000000007941 */ /* 0x000fea0003800000 */
.L_x_2162:
[----:B------:R-:W-:Y:S05]  /*10630*/  BRA `(.L_x_2164) ;  /* 0xffffffc800607947 */ /* 0x000fea000383ffff */
.L_x_2085:
[----:B0-----:R-:W-:-:S04]  /*10640*/  MOV R3, UR38 ;  /* 0x0000002600037c02 */ /* 0x001fc80008000f00 */
[----:B------:R0:W1:Y:S03]  /*10650*/  SYNCS.PHASECHK.TRANS64.TRYWAIT P0, [R3+URZ+0x34840], R0 ;  /* 0x03484000030075a7 */ /* 0x000066000800017f */
[----:B-1----:R-:W-:Y:S05]  /*10660*/  @!P0 NANOSLEEP.SYNCS 0x989680 ;  /* 0x009896800000895d */ /* 0x002fea0003900000 */
[----:B------:R-:W1:Y:S02]  /*10670*/  @!P0 SYNCS.PHASECHK.TRANS64 P0, [R3+URZ+0x34840], R0 ;  /* 0x03484000030085a7 */ /* 0x000e64000800007f */
[----:B-1----:R-:W-:Y:S05]  /*10680*/  @!P0 BRA `(.L_x_2085) ;  /* 0xfffffffc00ec8947 */ /* 0x002fea000383ffff */
[----:B------:R-:W-:Y:S05]  /*10690*/  BRA `(.L_x_2165) ;  /* 0xffffffc800b87947 */ /* 0x000fea000383ffff */
.L_x_2088:
[----:B------:R-:W-:Y:S01]  /*106a0*/  IMAD.MOV.U32 R13, RZ, RZ, R5 ;  /* 0x000000ffff0d7224 */ /* 0x000fe200078e0005 */
[----:B------:R-:W-:Y:S01]  /*106b0*/  MOV R11, 0x181f ;  /* 0x0000181f000b7802 */ /* 0x000fe20000000f00 */
[----:B------:R-:W-:Y:S02]  /*106c0*/  IMAD.MOV.U32 R12, RZ, RZ, RZ ;  /* 0x000000ffff0c7224 */ /* 0x000fe400078e00ff */
[----:B------:R-:W-:Y:S02]  /*106d0*/  IMAD.MOV.U32 R15, RZ, RZ, -0x1 ;  /* 0xffffffffff0f7424 */ /* 0x000fe400078e00ff */
[----:B------:R-:W-:-:S07]  /*106e0*/  IMAD R6, R9, 0x80, R6 ;  /* 0x0000008009067824 */ /* 0x000fce00078e0206 */
[----:B------:R-:W-:Y:S05]  /*106f0*/  WARPSYNC.COLLECTIVE R15, `(.L_x_2166) ;  /* 0x000000000f087348 */ /* 0x000fea0003c00000 */
[----:B------:R0:W1:Y:S02]  /*10700*/  SHFL.IDX P6, R14, R13, R12, R11 ;  /* 0x0000000c0d0e7389 */ /* 0x00006400000c000b */
[----:B01----:R-:W-:Y:S01]  /*10710*/  ENDCOLLECTIVE ;  /* 0x000000000000791b */ /* 0x003fe20003800000 */
.L_x_2166:
[----:B------:R-:W-:Y:S02]  /*10720*/  VIADD R9, R6, 0x10 ;  /* 0x0000001006097836 */ /* 0x000fe40000000000 */
[----:B------:R-:W-:Y:S02]  /*10730*/  IMAD.MOV.U32 R13, RZ, RZ, R0 ;  /* 0x000000ffff0d7224 */ /* 0x000fe400078e0000 */
[----:B------:R-:W-:-:S07]  /*10740*/  IMAD.MOV.U32 R2, RZ, RZ, R14 ;  /* 0x000000ffff027224 */ /* 0x000fce00078e000e */
[----:B------:R-:W-:Y:S05]  /*10750*/  WARPSYNC.COLLECTIVE R15, `(.L_x_2167) ;  /* 0x000000000f087348 */ /* 0x000fea0003c00000 */
[----:B------:R0:W1:Y:S02]  /*10760*/  SHFL.IDX P6, R14, R13, R12, R11 ;  /* 0x0000000c0d0e7389 */ /* 0x00006400000c000b */
[----:B01----:R-:W-:Y:S01]  /*10770*/  ENDCOLLECTIVE ;  /* 0x000000000000791b */ /* 0x003fe20003800000 */
.L_x_2167:
[----:B------:R-:W-:Y:S02]  /*10780*/  ULDC UR4, c[0x0][0x288] ;  /* 0x0000a20000047ab9 */ /* 0x000fe40000000800 */
[----:B------:R-:W-:-:S05]  /*10790*/  IMAD R4, R8, UR4, RZ ;  /* 0x0000000408047c24 */ /* 0x000fca000f8e02ff */
[----:B------:R-:W-:Y:S01]  /*107a0*/  ISETP.GE.AND P3, PT, R6, R4, PT ;  /* 0x000000040600720c */ /* 0x000fe20003f66270 */
[----:B------:R-:W-:Y:S02]  /*107b0*/  IMAD.MOV.U32 R13, RZ, RZ, R5 ;  /* 0x000000ffff0d7224 */ /* 0x000fe400078e0005 */
[----:B------:R-:W-:-:S10]  /*107c0*/  IMAD.MOV.U32 R12, RZ, RZ, 0x1 ;  /* 0x00000001ff0c7424 */ /* 0x000fd400078e00ff */
[----:B------:R-:W-:Y:S02]  /*107d0*/  @!P3 LEA R21, R7, UR38, 0x1 ;  /* 0x000000260715bc11 */ /* 0x000fe4000f8e08ff */
[----:B------:R-:W-:-:S07]  /*107e0*/  MOV R3, R14 ;  /* 0x0000000e00037202 */ /* 0x000fce0000000f00 */
[----:B------:R-:W-:Y:S05]  /*107f0*/  WARPSYNC.COLLECTIVE R15, `(.L_x_2168) ;  /* 0x000000000f087348 */ /* 0x000fea0003c00000 */
[----:B------:R0:W1:Y:S02]  /*10800*/  SHFL.IDX P6, R14, R13, R12, R11 ;  /* 0x0000000c0d0e7389 */ /* 0x00006400000c000b */
[----:B01----:R-:W-:Y:S01]  /*10810*/  ENDCOLLECTIVE ;  /* 0x000000000000791b */ /* 0x003fe20003800000 */
.L_x_2168:
        /* <DEDUP_REMOVED lines=14> */
.L_x_2169:
[----:B------:R-:W-:Y:S01]  /*10900*/  @!PT LDS RZ, [RZ] ;  /* 0x00000000fffff984 */ /* 0x000fe20000000800 */
[----:B------:R-:W-:Y:S01]  /*10910*/  @!PT LDS RZ, [RZ] ;  /* 0x00000000fffff984 */ /* 0x000fe20000000800 */
[----:B------:R-:W-:Y:S01]  /*10920*/  @!PT LDS RZ, [RZ] ;  /* 0x00000000fffff984 */ /* 0x000fe20000000800 */
[----:B------:R0:W-:Y:S01]  /*10930*/  @!P3 LDGSTS.E.BYPASS.LTC128B.128 [R21+0x18400], desc[UR42][R2.64+0x100], !P1 ;  /* 0x184001000215bfae */ /* 0x0001e2000c901d6a */
[----:B------:R-:W-:Y:S01]  /*10940*/  ISETP.GE.AND P3, PT, R9, R4, PT ;  /* 0x000000040900720c */ /* 0x000fe20003f66270 */
[----:B------:R-:W-:Y:S02]  /*10950*/  IMAD.MOV.U32 R9, RZ, RZ, R8 ;  /* 0x000000ffff097224 */ /* 0x000fe400078e0008 */
[----:B------:R-:W-:Y:S02]  /*10960*/  IMAD.MOV.U32 R13, RZ, RZ, R5 ;  /* 0x000000ffff0d7224 */ /* 0x000fe400078e0005 */
[----:B------:R-:W-:Y:S01]  /*10970*/  IMAD.MOV.U32 R12, RZ, RZ, 0x2 ;  /* 0x00000002ff0c7424 */ /* 0x000fe200078e00ff */
[----:B0-----:R-:W-:-:S07]  /*10980*/  IADD3 R3, R6, 0x20, RZ ;  /* 0x0000002006037810 */ /* 0x001fce0007ffe0ff */
[----:B------:R-:W-:Y:S01]  /*10990*/  @!P3 LEA R20, R7, UR38, 0x1 ;  /* 0x000000260714bc11 */ /* 0x000fe2000f8e08ff */
[----:B------:R-:W-:-:S07]  /*109a0*/  IMAD.MOV.U32 R8, RZ, RZ, R14 ;  /* 0x000000ffff087224 */ /* 0x000fce00078e000e */
[----:B------:R-:W-:Y:S05]  /*109b0*/  WARPSYNC.COLLECTIVE R15, `(.L_x_2170) ;  /* 0x000000000f087348 */ /* 0x000fea0003c00000 */
[----:B------:R0:W1:Y:S02]  /*109c0*/  SHFL.IDX P6, R14, R13, R12, R11 ;  /* 0x0000000c0d0e7389 */ /* 0x00006400000c000b */
[----:B01----:R-:W-:Y:S01]  /*109d0*/  ENDCOLLECTIVE ;  /* 0x000000000000791b */ /* 0x003fe20003800000 */
.L_x_2170:
        /* <DEDUP_REMOVED lines=13> */
.L_x_2171:
[----:B------:R-:W-:Y:S02]  /*10ab0*/  VIADD R9, R6, 0x30 ;  /* 0x0000003006097836 */ /* 0x000fe40000000000 */
[----:B------:R-:W-:Y:S01]  /*10ac0*/  IMAD.MOV.U32 R3, RZ, RZ, R2 ;  /* 0x000000ffff037224 */ /* 0x000fe200078e0002 */
[----:B------:R-:W-:Y:S02]  /*10ad0*/  @!P3 LEA R21, R7, UR38, 0x1 ;  /* 0x000000260715bc11 */ /* 0x000fe4000f8e08ff */
[----:B------:R-:W-:Y:S01]  /*10ae0*/  MOV R13, R5 ;  /* 0x00000005000d7202 */ /* 0x000fe20000000f00 */
[----:B------:R-:W-:Y:S02]  /*10af0*/  IMAD.MOV.U32 R12, RZ, RZ, 0x3 ;  /* 0x00000003ff0c7424 */ /* 0x000fe400078e00ff */
[----:B------:R-:W-:-:S07]  /*10b00*/  IMAD.MOV.U32 R2, RZ, RZ, R14 ;  /* 0x000000ffff027224 */ /* 0x000fce00078e000e */
[----:B------:R-:W-:Y:S05]  /*10b10*/  WARPSYNC.COLLECTIVE R15, `(.L_x_2172) ;  /* 0x000000000f087348 */ /* 0x000fea0003c00000 */
[----:B------:R0:W1:Y:S02]  /*10b20*/  SHFL.IDX P6, R14, R13, R12, R11 ;  /* 0x0000000c0d0e7389 */ /* 0x00006400000c000b */
[----:B01----:R-:W-:Y:S01]  /*10b30*/  ENDCOLLECTIVE ;  /* 0x000000000000791b */ /* 0x003fe20003800000 */
.L_x_2172:
        /* <DEDUP_REMOVED lines=13> */
.L_x_2173:
[----:B------:R-:W-:Y:S01]  /*10c10*/  VIADD R3, R6, 0x40 ;  /* 0x0000004006037836 */ /* 0x000fe20000000000 */
[----:B------:R-:W-:Y:S02]  /*10c20*/  MOV R9, R8 ;  /* 0x0000000800097202 */ /* 0x000fe40000000f00 */
[----:B------:R-:W-:Y:S01]  /*10c30*/  @!P3 LEA R20, R7, UR38, 0x1 ;  /* 0x000000260714bc11 */ /* 0x000fe2000f8e08ff */
[----:B------:R-:W-:Y:S01]  /*10c40*/  IMAD.MOV.U32 R13, RZ, RZ, R5 ;  /* 0x000000ffff0d7224 */ /* 0x000fe200078e0005 */
[----:B------:R-:W-:Y:S01]  /*10c50*/  MOV R12, 0x4 ;  /* 0x00000004000c7802 */ /* 0x000fe20000000f00 */
[----:B------:R-:W-:-:S07]  /*10c60*/  IMAD.MOV.U32 R8, RZ, RZ, R14 ;  /* 0x000000ffff087224 */ /* 0x000fce00078e000e */
[----:B------:R-:W-:Y:S05]  /*10c70*/  WARPSYNC.COLLECTIVE R15, `(.L_x_2174) ;  /* 0x000000000f087348 */ /* 0x000fea0003c00000 */
[----:B------:R0:W1:Y:S02]  /*10c80*/  SHFL.IDX P6, R14, R13, R12, R11 ;  /* 0x0000000c0d0e7389 */ /* 0x00006400000c000b */
[----:B01----:R-:W-:Y:S01]  /*10c90*/  ENDCOLLECTIVE ;  /* 0x000000000000791b */ /* 0x003fe20003800000 */
.L_x_2174:
        /* <DEDUP_REMOVED lines=13> */
.L_x_2175:
        /* <DEDUP_REMOVED lines=9> */
.L_x_2176:
        /* <DEDUP_REMOVED lines=13> */
.L_x_2177:
        /* <DEDUP_REMOVED lines=9> */
.L_x_2178:
        /* <DEDUP_REMOVED lines=13> */
.L_x_2179:
        /* <DEDUP_REMOVED lines=8> */
.L_x_2180:
        /* <DEDUP_REMOVED lines=12> */
.L_x_2181:
[----:B------:R-:W-:Y:S05]  /*11170*/  BRA `(.L_x_2182) ;  /* 0xffffffcc00207947 */ /* 0x000fea000383ffff */
.L_x_2091:
[----:B-1----:R-:W-:-:S04]  /*11180*/  IMAD.U32 R3, RZ, RZ, UR38 ;  /* 0x00000026ff037e24 */ /* 0x002fc8000f8e00ff */
[----:B------:R1:W2:Y:S03]  /*11190*/  SYNCS.PHASECHK.TRANS64.TRYWAIT P0, [R3+URZ+0x34820], R2 ;  /* 0x03482002030075a7 */ /* 0x0002a6000800017f */
[----:B--2---:R-:W-:Y:S05]  /*111a0*/  @!P0 NANOSLEEP.SYNCS 0x989680 ;  /* 0x009896800000895d */ /* 0x004fea0003900000 */
[----:B------:R-:W2:Y:S02]  /*111b0*/  @!P0 SYNCS.PHASECHK.TRANS64 P0, [R3+URZ+0x34820], R2 ;  /* 0x03482002030085a7 */ /* 0x000ea4000800007f */
[----:B--2---:R-:W-:Y:S05]  /*111c0*/  @!P0 BRA `(.L_x_2091) ;  /* 0xfffffffc00ec8947 */ /* 0x004fea000383ffff */
[----:B------:R-:W-:Y:S05]  /*111d0*/  BRA `(.L_x_2183) ;  /* 0xffffffcc00787947 */ /* 0x000fea000383ffff */
.L_x_2098:
[----:B-1----:R-:W-:-:S04]  /*111e0*/  MOV R3, UR38 ;  /* 0x0000002600037c02 */ /* 0x002fc80008000f00 */
[----:B------:R1:W2:Y:S03]  /*111f0*/  SYNCS.PHASECHK.TRANS64.TRYWAIT P0, [R3+URZ+0x34848], R2 ;  /* 0x03484802030075a7 */ /* 0x0002a6000800017f */
[----:B--2---:R-:W-:Y:S05]  /*11200*/  @!P0 NANOSLEEP.SYNCS 0x989680 ;  /* 0x009896800000895d */ /* 0x004fea0003900000 */
[----:B------:R-:W2:Y:S02]  /*11210*/  @!P0 SYNCS.PHASECHK.TRANS64 P0, [R3+URZ+0x34848], R2 ;  /* 0x03484802030085a7 */ /* 0x000ea4000800007f */
[----:B--2---:R-:W-:Y:S05]  /*11220*/  @!P0 BRA `(.L_x_2098) ;  /* 0xfffffffc00ec8947 */ /* 0x004fea000383ffff */
[----:B------:R-:W-:Y:S05]  /*11230*/  BRA `(.L_x_2184) ;  /* 0xffffffd000507947 */ /* 0x000fea000383ffff */
.L_x_2105:
[----:B0-----:R-:W-:-:S04]  /*11240*/  IMAD.U32 R3, RZ, RZ, UR38 ;  /* 0x00000026ff037e24 */ /* 0x001fc8000f8e00ff */
[----:B------:R0:W1:Y:S03]  /*11250*/  SYNCS.PHASECHK.TRANS64.TRYWAIT P0, [R3+URZ+0x34860], R2 ;  /* 0x03486002030075a7 */ /* 0x000066000800017f */
[----:B-1----:R-:W-:Y:S05]  /*11260*/  @!P0 NANOSLEEP.SYNCS 0x989680 ;  /* 0x009896800000895d */ /* 0x002fea0003900000 */
[----:B------:R-:W1:Y:S02]  /*11270*/  @!P0 SYNCS.PHASECHK.TRANS64 P0, [R3+URZ+0x34860], R2 ;  /* 0x03486002030085a7 */ /* 0x000e64000800007f */
[----:B-1----:R-:W-:Y:S05]  /*11280*/  @!P0 BRA `(.L_x_2105) ;  /* 0xfffffffc00ec8947 */ /* 0x002fea000383ffff */
[----:B------:R-:W-:Y:S05]  /*11290*/  BRA `(.L_x_2185) ;  /* 0xffffffd400247947 */ /* 0x000fea000383ffff */
.L_x_2114:
[----:B-1----:R-:W-:-:S04]  /*112a0*/  IMAD.U32 R3, RZ, RZ, UR38 ;  /* 0x00000026ff037e24 */ /* 0x002fc8000f8e00ff */
[----:B------:R1:W2:Y:S03]  /*112b0*/  SYNCS.PHASECHK.TRANS64.TRYWAIT P0, [R3+URZ+0x34840], R2 ;  /* 0x03484002030075a7 */ /* 0x0002a6000800017f */
[----:B--2---:R-:W-:Y:S05]  /*112c0*/  @!P0 NANOSLEEP.SYNCS 0x989680 ;  /* 0x009896800000895d */ /* 0x004fea0003900000 */
[----:B------:R-:W2:Y:S02]  /*112d0*/  @!P0 SYNCS.PHASECHK.TRANS64 P0, [R3+URZ+0x34840], R2 ;  /* 0x03484002030085a7 */ /* 0x000ea4000800007f */
[----:B--2---:R-:W-:Y:S05]  /*112e0*/  @!P0 BRA `(.L_x_2114) ;  /* 0xfffffffc00ec8947 */ /* 0x004fea000383ffff */
[----:B------:R-:W-:Y:S05]  /*112f0*/  BRA `(.L_x_2186) ;  /* 0xffffffd800487947 */ /* 0x000fea000383ffff */
.L_x_2121:
[----:B0-----:R-:W-:-:S04]  /*11300*/  MOV R3, UR38 ;  /* 0x0000002600037c02 */ /* 0x001fc80008000f00 */
[----:B------:R0:W1:Y:S03]  /*11310*/  SYNCS.PHASECHK.TRANS64.TRYWAIT P0, [R3+URZ+0x34868], R2 ;  /* 0x03486802030075a7 */ /* 0x000066000800017f */
[----:B-1----:R-:W-:Y:S05]  /*11320*/  @!P0 NANOSLEEP.SYNCS 0x989680 ;  /* 0x009896800000895d */ /* 0x002fea0003900000 */
[----:B------:R-:W1:Y:S02]  /*11330*/  @!P0 SYNCS.PHASECHK.TRANS64 P0, [R3+URZ+0x34868], R2 ;  /* 0x03486802030085a7 */ /* 0x000e64000800007f */
[----:B-1----:R-:W-:Y:S05]  /*11340*/  @!P0 BRA `(.L_x_2121) ;  /* 0xfffffffc00ec8947 */ /* 0x002fea000383ffff */
[----:B------:R-:W-:Y:S05]  /*11350*/  BRA `(.L_x_2187) ;  /* 0xffffffdc001c7947 */ /* 0x000fea000383ffff */
.L_x_2130:
[----:B-1----:R-:W-:-:S04]  /*11360*/  IMAD.U32 R3, RZ, RZ, UR38 ;  /* 0x00000026ff037e24 */ /* 0x002fc8000f8e00ff */
[----:B------:R1:W2:Y:S03]  /*11370*/  SYNCS.PHASECHK.TRANS64.TRYWAIT P0, [R3+URZ+0x34848], R2 ;  /* 0x03484802030075a7 */ /* 0x0002a6000800017f */
[----:B--2---:R-:W-:Y:S05]  /*11380*/  @!P0 NANOSLEEP.SYNCS 0x989680 ;  /* 0x009896800000895d */ /* 0x004fea0003900000 */
[----:B------:R-:W2:Y:S02]  /*11390*/  @!P0 SYNCS.PHASECHK.TRANS64 P0, [R3+URZ+0x34848], R2 ;  /* 0x03484802030085a7 */ /* 0x000ea4000800007f */
[----:B--2---:R-:W-:Y:S05]  /*113a0*/  @!P0 BRA `(.L_x_2130) ;  /* 0xfffffffc00ec8947 */ /* 0x004fea000383ffff */
[----:B------:R-:W-:Y:S05]  /*113b0*/  BRA `(.L_x_2188) ;  /* 0xffffffe000587947 */ /* 0x000fea000383ffff */
.L_x_2137:
[----:B0-----:R-:W-:-:S04]  /*113c0*/  IMAD.U32 R3, RZ, RZ, UR38 ;  /* 0x00000026ff037e24 */ /* 0x001fc8000f8e00ff */
[----:B------:R0:W1:Y:S03]  /*113d0*/  SYNCS.PHASECHK.TRANS64.TRYWAIT P0, [R3+URZ+0x34860], R2 ;  /* 0x03486002030075a7 */ /* 0x000066000800017f */
[----:B-1----:R-:W-:Y:S05]  /*113e0*/  @!P0 NANOSLEEP.SYNCS 0x989680 ;  /* 0x009896800000895d */ /* 0x002fea0003900000 */
[----:B------:R-:W1:Y:S02]  /*113f0*/  @!P0 SYNCS.PHASECHK.TRANS64 P0, [R3+URZ+0x34860], R2 ;  /* 0x03486002030085a7 */ /* 0x000e64000800007f */
[----:B-1----:R-:W-:Y:S05]  /*11400*/  @!P0 BRA `(.L_x_2137) ;  /* 0xfffffffc00ec8947 */ /* 0x002fea000383ffff */
[----:B------:R-:W-:Y:S05]  /*11410*/  BRA `(.L_x_2189) ;  /* 0xffffffe400287947 */ /* 0x000fea000383ffff */
.L_x_2145:
[----:B-1----:R1:W2:Y:S02]  /*11420*/  SYNCS.PHASECHK.TRANS64.TRYWAIT P0, [R3+URZ+0x34860], R0 ;  /* 0x03486000030075a7 */ /* 0x0022a4000800017f */
[----:B--2---:R-:W-:Y:S05]  /*11430*/  @!P0 NANOSLEEP.SYNCS 0x989680 ;  /* 0x009896800000895d */ /* 0x004fea0003900000 */
[----:B------:R-:W2:Y:S02]  /*11440*/  @!P0 SYNCS.PHASECHK.TRANS64 P0, [R3+URZ+0x34860], R0 ;  /* 0x03486000030085a7 */ /* 0x000ea4000800007f */
[----:B--2---:R-:W-:Y:S05]  /*11450*/  @!P0 BRA `(.L_x_2145) ;  /* 0xfffffffc00f08947 */ /* 0x004fea000383ffff */
[----:B------:R-:W-:Y:S05]  /*11460*/  BRA `(.L_x_2190) ;  /* 0xffffffe400f87947 */ /* 0x000fea000383ffff */
.L_x_2150:
[----:B-1----:R1:W2:Y:S02]  /*11470*/  SYNCS.PHASECHK.TRANS64.TRYWAIT P0, [R2+URZ+0x34820], R3 ;  /* 0x03482003020075a7 */ /* 0x0022a4000800017f */
[----:B--2---:R-:W-:Y:S05]  /*11480*/  @!P0 NANOSLEEP.SYNCS 0x989680 ;  /* 0x009896800000895d */ /* 0x004fea0003900000 */
[----:B------:R-:W2:Y:S02]  /*11490*/  @!P0 SYNCS.PHASECHK.TRANS64 P0, [R2+URZ+0x34820], R3 ;  /* 0x03482003020085a7 */ /* 0x000ea4000800007f */
[----:B--2---:R-:W-:Y:S05]  /*114a0*/  @!P0 BRA `(.L_x_2150) ;  /* 0xfffffffc00f08947 */ /* 0x004fea000383ffff */
[----:B------:R-:W-:Y:S05]  /*114b0*/  BRA `(.L_x_2191) ;  /* 0xffffffe800c87947 */ /* 0x000fea000383ffff */
.L_x_2151:
        /* <DEDUP_REMOVED lines=11> */
.L_x_2193:
[----:B------:R-:W-:Y:S05]  /*11570*/  BSYNC B0 ;  /* 0x0000000000007941 */ /* 0x000fea0003800000 */
.L_x_2192:
[----:B------:R-:W-:Y:S05]  /*11580*/  BRA `(.L_x_2194) ;  /* 0xffffffe800ac7947 */ /* 0x000fea000383ffff */
.L_x_2152:
[----:B------:R-:W-:Y:S01]  /*11590*/  BSSY B0, `(.L_x_2195) ;  /* 0x0000006000007945 */ /* 0x000fe20003800000 */
[----:B------:R-:W-:-:S07]  /*115a0*/  IMAD.MOV.U32 R15, RZ, RZ, -0x1 ;  /* 0xffffffffff0f7424 */ /* 0x000fce00078e00ff */
[----:B01----:R-:W-:Y:S05]  /*115b0*/  WARPSYNC.COLLECTIVE R15, `(.L_x_2196) ;  /* 0x000000000f0c7348 */ /* 0x003fea0003c00000 */
[----:B------:R-:W-:Y:S02]  /*115c0*/  ELECT P6, UR62, PT ;  /* 0x00000000003e782f */ /* 0x000fe400038c0000 */
[----:B------:R-:W-:Y:S01]  /*115d0*/  MOV R14, UR62 ;  /* 0x0000003e000e7c02 */ /* 0x000fe20008000f00 */
[----:B01----:R-:W-:Y:S10]  /*115e0*/  ENDCOLLECTIVE ;  /* 0x000000000000791b */ /* 0x003ff40003800000 */
.L_x_2196:
[----:B------:R-:W-:Y:S05]  /*115f0*/  BSYNC B0 ;  /* 0x0000000000007941 */ /* 0x000fea0003800000 */
.L_x_2195:
[----:B------:R-:W-:Y:S05]  /*11600*/  BRA `(.L_x_2197) ;  /* 0xffffffe800a07947 */ /* 0x000fea000383ffff */
.L_x_2154:
[----:B0-----:R0:W1:Y:S02]  /*11610*/  SYNCS.PHASECHK.TRANS64.TRYWAIT P0, [R6+URZ], R5 ;  /* 0x00000005060075a7 */ /* 0x001064000800017f */
[----:B-1----:R-:W-:Y:S05]  /*11620*/  @!P0 NANOSLEEP.SYNCS 0x989680 ;  /* 0x009896800000895d */ /* 0x002fea0003900000 */
[----:B------:R-:W1:Y:S02]  /*11630*/  @!P0 SYNCS.PHASECHK.TRANS64 P0, [R6+URZ], R5 ;  /* 0x00000005060085a7 */ /* 0x000e64000800007f */
[----:B-1----:R-:W-:Y:S05]  /*11640*/  @!P0 BRA `(.L_x_2154) ;  /* 0xfffffffc00f08947 */ /* 0x002fea000383ffff */
[----:B------:R-:W-:Y:S05]  /*11650*/  BRA `(.L_x_2198) ;  /* 0xffffffe800d47947 */ /* 0x000fea000383ffff */
.L_x_2155:
[----:B-1----:R1:W2:Y:S02]  /*11660*/  SYNCS.PHASECHK.TRANS64.TRYWAIT P0, [R3+URZ], R4 ;  /* 0x00000004030075a7 */ /* 0x0022a4000800017f */
[----:B--2---:R-:W-:Y:S05]  /*11670*/  @!P0 NANOSLEEP.SYNCS 0x989680 ;  /* 0x009896800000895d */ /* 0x004fea0003900000 */
[----:B------:R-:W2:Y:S02]  /*11680*/  @!P0 SYNCS.PHASECHK.TRANS64 P0, [R3+URZ], R4 ;  /* 0x00000004030085a7 */ /* 0x000ea4000800007f */
[----:B--2---:R-:W-:Y:S05]  /*11690*/  @!P0 BRA `(.L_x_2155) ;  /* 0xfffffffc00f08947 */ /* 0x004fea000383ffff */
[----:B------:R-:W-:Y:S05]  /*116a0*/  BRA `(.L_x_2199) ;  /* 0xffffffe800c87947 */ /* 0x000fea000383ffff */
.L_x_2157:
[----:B-1----:R1:W2:Y:S02]  /*116b0*/  SYNCS.PHASECHK.TRANS64.TRYWAIT P0, [R0+URZ], R5 ;  /* 0x00000005000075a7 */ /* 0x0022a4000800017f */
[----:B--2---:R-:W-:Y:S05]  /*116c0*/  @!P0 NANOSLEEP.SYNCS 0x989680 ;  /* 0x009896800000895d */ /* 0x004fea0003900000 */
[----:B------:R-:W2:Y:S02]  /*116d0*/  @!P0 SYNCS.PHASECHK.TRANS64 P0, [R0+URZ], R5 ;  /* 0x00000005000085a7 */ /* 0x000ea4000800007f */
[----:B--2---:R-:W-:Y:S05]  /*116e0*/  @!P0 BRA `(.L_x_2157) ;  /* 0xfffffffc00f08947 */ /* 0x004fea000383ffff */
[----:B------:R-:W-:Y:S05]  /*116f0*/  BRA `(.L_x_2200) ;  /* 0xffffffe800cc7947 */ /* 0x000fea000383ffff */
.L_x_2201:
        /* <DEDUP_REMOVED lines=16> */
.L_x_2986:


//--------------------- .text._ZN7cutlass13device_kernelIN5flash11enable_sm90INS1_16FlashAttnFwdSm90INS1_25CollectiveMainloopFwdSm90ILi2EN4cute5tupleIJNS5_1CILi1EEES8_S8_EEENS6_IJNS7_ILi128EEESA_NS7_ILi192EEEEEELi128ENS_10bfloat16_tEfNS_4arch4Sm90ELb1ELb0ELb1ELb1ELb0ELb0ELb0ELb1ELb1ELb1ELb1ELb0EEENS1_21CollectiveEpilogueFwdINS6_IJSA_SA_SA_EEES9_SD_SF_Li256ELb1ELb1ELb1ELb0EEENS1_36VarlenDynamicPersistentTileSchedulerILi128ELi128ELi256ELi128ELb1ELb1ELb1ELb1ELb1ELb1EEEEEEEEEvNT_6ParamsE --------------------------
	.section	.text._ZN7cutlass13device_kernelIN5flash11enable_sm90INS1_16FlashAttnFwdSm90INS1_25CollectiveMainloopFwdSm90ILi2EN4cute5tupleIJNS5_1CILi1EEES8_S8_EEENS6_IJNS7_ILi128EEESA_NS7_ILi192EEEEEELi128ENS_10bfloat16_tEfNS_4arch4Sm90ELb1ELb0ELb1ELb1ELb0ELb0ELb0ELb1ELb1ELb1ELb1ELb0EEENS1_21CollectiveEpilogueFwdINS6_IJSA_SA_SA_EEES9_SD_SF_Li256ELb1ELb1ELb1ELb0EEENS1_36VarlenDynamicPersistentTileSchedulerILi128ELi128ELi256ELi128ELb1ELb1ELb1ELb1ELb1ELb1EEEEEEEEEvNT_6ParamsE,"ax",@progbits
	.align	128
.text._ZN7cutlass13device_kernelIN5flash11enable_sm90INS1_16FlashAttnFwdSm90INS1_25CollectiveMainloopFwdSm90ILi2EN4cute5tupleIJNS5_1CILi1EEES8_S8_EEENS6_IJNS7_ILi128EEESA_NS7_ILi192EEEEEELi128ENS_10bfloat16_tEfNS_4arch4Sm90ELb1ELb0ELb1ELb1ELb0ELb0ELb0ELb1ELb1ELb1ELb1ELb0EEENS1_21CollectiveEpilogueFwdINS6_IJSA_SA_SA_EEES9_SD_SF_Li256ELb1ELb1ELb1ELb0EEENS1_36VarlenDynamicPersistentTileSchedulerILi128ELi128ELi256ELi128ELb1ELb1ELb1ELb1ELb1ELb1EEEEEEEEEvNT_6ParamsE:
        .type           _ZN7cutlass13device_kernelIN5flash11enable_sm90INS1_16FlashAttnFwdSm90INS1_25CollectiveMainloopFwdSm90ILi2EN4cute5tupleIJNS5_1CILi1EEES8_S8_EEENS6_IJNS7_ILi128EEESA_NS7_ILi192EEEEEELi128ENS_10bfloat16_tEfNS_4arch4Sm90ELb1ELb0ELb1ELb1ELb0ELb0ELb0ELb1ELb1ELb1ELb1ELb0EEENS1_21CollectiveEpilogueFwdINS6_IJSA_SA_SA_EEES9_SD_SF_Li256ELb1ELb1ELb1ELb0EEENS1_36VarlenDynamicPersistentTileSchedulerILi128ELi128ELi256ELi128ELb1ELb1ELb1ELb1ELb1ELb1EEEEEEEEEvNT_6ParamsE,@function
        .size           _ZN7cutlass13device_kernelIN5flash11enable_sm90INS1_16FlashAttnFwdSm90INS1_25CollectiveMainloopFwdSm90ILi2EN4cute5tupleIJNS5_1CILi1EEES8_S8_EEENS6_IJNS7_ILi128EEESA_NS7_ILi192EEEEEELi128ENS_10bfloat16_tEfNS_4arch4Sm90ELb1ELb0ELb1ELb1ELb0ELb0ELb0ELb1ELb1ELb1ELb1ELb0EEENS1_21CollectiveEpilogueFwdINS6_IJSA_SA_SA_EEES9_SD_SF_Li256ELb1ELb1ELb1ELb0EEENS1_36VarlenDynamicPersistentTileSchedulerILi128ELi128ELi256ELi128ELb1ELb1ELb1ELb1ELb1ELb1EEEEEEEEEvNT_6ParamsE,(.L_x_2987 - _ZN7cutlass13device_kernelIN5flash11enable_sm90INS1_16FlashAttnFwdSm90INS1_25CollectiveMainloopFwdSm90ILi2EN4cute5tupleIJNS5_1CILi1EEES8_S8_EEENS6_IJNS7_ILi128EEESA_NS7_ILi192EEEEEELi128ENS_10bfloat16_tEfNS_4arch4Sm90ELb1ELb0ELb1ELb1ELb0ELb0ELb0ELb1ELb1ELb1ELb1ELb0EEENS1_21CollectiveEpilogueFwdINS6_IJSA_SA_SA_EEES9_SD_SF_Li256ELb1ELb1ELb1ELb0EEENS1_36VarlenDynamicPersistentTileSchedulerILi128ELi128ELi256ELi128ELb1ELb1ELb1ELb1ELb1ELb1EEEEEEEEEvNT_6ParamsE)
        .other          _ZN7cutlass13device_kernelIN5flash11enable_sm90INS1_16FlashAttnFwdSm90INS1_25CollectiveMainloopFwdSm90ILi2EN4cute5tupleIJNS5_1CILi1EEES8_S8_EEENS6_IJNS7_ILi128EEESA_NS7_ILi192EEEEEELi128ENS_10bfloat16_tEfNS_4arch4Sm90ELb1ELb0ELb1ELb1ELb0ELb0ELb0ELb1ELb1ELb1ELb1ELb0EEENS1_21CollectiveEpilogueFwdINS6_IJSA_SA_SA_EEES9_SD_SF_Li256ELb1ELb1ELb1ELb0EEENS1_36VarlenDynamicPersistentTileSchedulerILi128ELi128ELi256ELi128ELb1ELb1ELb1ELb1ELb1ELb1EEEEEEEEEvNT_6ParamsE,@"STO_CUDA_ENTRY STV_DEFAULT"
_ZN7cutlass13device_kernelIN5flash11enable_sm90INS1_16FlashAttnFwdSm90INS1_25CollectiveMainloopFwdSm90ILi2EN4cute5tupleIJNS5_1CILi1EEES8_S8_EEENS6_IJNS7_ILi128EEESA_NS7_ILi192EEEEEELi128ENS_10bfloat16_tEfNS_4arch4Sm90ELb1ELb0ELb1ELb1ELb0ELb0ELb0ELb1ELb1ELb1ELb1ELb0EEENS1_21CollectiveEpilogueFwdINS6_IJSA_SA_SA_EEES9_SD_SF_Li256ELb1ELb1ELb1ELb0EEENS1_36VarlenDynamicPersistentTileSchedulerILi128ELi128ELi256ELi128ELb1ELb1ELb1ELb1ELb1ELb1EEEEEEEEEvNT_6ParamsE:
        /* <DEDUP_REMOVED lines=17> */
.L_x_2203:
[----:B------:R-:W-:Y:S05]  /*0110*/  BSYNC B0 ;  /* 0x0000000000007941 */ /* 0x000fea0003800000 */
.L_x_2202:
        /* <DEDUP_REMOVED lines=40> */
.L_x_2204:
        /* <DEDUP_REMOVED lines=22> */
.L_x_2205:
        /* <DEDUP_REMOVED lines=18> */
.L_x_2206:
        /* <DEDUP_REMOVED lines=22> */
.L_x_2207:
        /* <DEDUP_REMOVED lines=22> */
.L_x_2208:
        /* <DEDUP_REMOVED lines=8> */
.L_x_2210:
        /* <DEDUP_REMOVED lines=24> */
[----:B------:R-:W-:Y:S02]  /*0ae0*/  SHF.R.S32.HI R7, RZ, 0x1f, R6 ;  /* 0x0000001fff077819 */ /* 0x000fe40000011406 */
[----:B------:R-:W-:Y:S02]  /*0af0*/  SHF.R.S32.HI R226, RZ, 0x7, R3 ;  /* 0x00000007ffe27819 */ /* 0x000fe40000011403 */
[----:B------:R-:W-:Y:S02]  /*0b00*/  LEA.HI R10, R7, R8, RZ, 0x3 ;  /* 0x00000008070a7211 */ /* 0x000fe400078f18ff */
[----:B------:R-:W-:Y:S02]  /*0b10*/  LEA.HI R4, R0, R231, RZ, 0x5 ;  /* 0x000000e700047211 */ /* 0x000fe400078f28ff */
[----:B------:R-:W-:-:S02]  /*0b20*/  LOP3.LUT R11, R10, 0xfffffff8, RZ, 0xc0, !PT ;  /* 0xfffffff80a0b7812 */ /* 0x000fc400078ec0ff */
[----:B------:R-:W-:Y:S02]  /*0b30*/  LEA.HI R9, R9, R210, RZ, 0x5 ;  /* 0x000000d209097211 */ /* 0x000fe400078f28ff */
[----:B------:R-:W-:Y:S01]  /*0b40*/  LEA.HI R3, R3, R226, RZ, 0x1 ;  /* 0x000000e203037211 */ /* 0x000fe200078f08ff */
[----:B------:R-:W-:Y:S01]  /*0b50*/  IMAD.SHL.U32 R5, R4, 0x20, RZ ;  /* 0x0000002004057824 */ /* 0x000fe200078e00ff */
[----:B------:R-:W-:Y:S01]  /*0b60*/  SHF.R.S32.HI R9, RZ, 0x5, R9 ;  /* 0x00000005ff097819 */ /* 0x000fe20000011409 */
[----:B------:R-:W-:Y:S01]  /*0b70*/  IMAD.IADD R8, R8, 0x1, -R11 ;  /* 0x0000000108087824 */ /* 0x000fe200078e0a0b */
[----:B------:R-:W-:Y:S02]  /*0b80*/  LOP3.LUT R3, R3, 0x3fffffe, RZ, 0xc0, !PT ;  /* 0x03fffffe03037812 */ /* 0x000fe400078ec0ff */
[CC--:B0-----:R-:W-:Y:S02]  /*0b90*/  LEA.HI R2, R0.reuse, R231.reuse, RZ, 0x4 ;  /* 0x000000e700027211 */ /* 0x0c1fe400078f20ff */
[----:B------:R-:W-:Y:S01]  /*0ba0*/  LEA.HI R10, R0, R231, RZ, 0x2 ;  /* 0x000000e7000a7211 */ /* 0x000fe200078f10ff */
[----:B------:R-:W-:Y:S01]  /*0bb0*/  IMAD R8, R9, 0x10, R8 ;  /* 0x0000001009087824 */ /* 0x000fe200078e0208 */
[----:B------:R-:W-:Y:S01]  /*0bc0*/  LOP3.LUT R7, R5, 0xfffffc00, RZ, 0xc0, !PT ;  /* 0xfffffc0005077812 */ /* 0x000fe200078ec0ff */
[----:B------:R-:W-:Y:S01]  /*0bd0*/  IMAD.IADD R3, R226, 0x1, -R3 ;  /* 0x00000001e2037824 */ /* 0x000fe200078e0a03 */
[----:B------:R-:W-:-:S02]  /*0be0*/  LOP3.LUT R4, R2, 0x3fffff0, RZ, 0xc0, !PT ;  /* 0x03fffff002047812 */ /* 0x000fc400078ec0ff */
[----:B------:R-:W-:Y:S02]  /*0bf0*/  SHF.R.S32.HI R5, RZ, 0x4, R2 ;  /* 0x00000004ff057819 */ /* 0x000fe40000011402 */
[----:B------:R-:W-:Y:S02]  /*0c00*/  LOP3.LUT R10, R10, 0xfffffffc, RZ, 0xc0, !PT ;  /* 0xfffffffc0a0a7812 */ /* 0x000fe400078ec0ff */
[----:B------:R-:W-:Y:S01]  /*0c10*/  LEA.HI R0, R0, R231, RZ, 0x3 ;  /* 0x000000e700007211 */ /* 0x000fe200078f18ff */
[----:B------:R-:W-:Y:S01]  /*0c20*/  IMAD R227, R3, 0x40, R8 ;  /* 0x0000004003e37824 */ /* 0x000fe200078e0208 */
[----:B------:R-:W-:Y:S01]  /*0c30*/  LEA.HI R2, R2, R5, RZ, 0x1 ;  /* 0x0000000502027211 */ /* 0x000fe200078f08ff */
[C---:B------:R-:W-:Y:S01]  /*0c40*/  IMAD.IADD R4, R231.reuse, 0x1, -R4 ;  /* 0x00000001e7047824 */ /* 0x040fe200078e0a04 */
[----:B------:R-:W-:Y:S01]  /*0c50*/  LOP3.LUT R188, R0, 0xfffffff8, RZ, 0xc0, !PT ;  /* 0xfffffff800bc7812 */ /* 0x000fe200078ec0ff */
[C---:B------:R-:W-:Y:S01]  /*0c60*/  IMAD.IADD R10, R231.reuse, 0x1, -R10 ;  /* 0x00000001e70a7824 */ /* 0x040fe200078e0a0a */
[----:B------:R-:W-:Y:S01]  /*0c70*/  LOP3.LUT R3, R6, 0x7ffffffc, RZ, 0xc0, !PT ;  /* 0x7ffffffc06037812 */ /* 0x000fe200078ec0ff */
[----:B------:R-:W-:Y:S01]  /*0c80*/  IMAD R7, R4, 0x40, R7 ;  /* 0x0000004004077824 */ /* 0x000fe200078e0207 */
[----:B------:R-:W-:Y:S01]  /*0c90*/  LOP3.LUT R2, R2, 0x1ffffffe, RZ, 0xc0, !PT ;  /* 0x1ffffffe02027812 */ /* 0x000fe200078ec0ff */
[----:B------:R-:W-:Y:S01]  /*0ca0*/  IMAD.IADD R188, R231, 0x1, -R188 ;  /* 0x00000001e7bc7824 */ /* 0x000fe200078e0abc */
[----:B------:R-:W-:Y:S01]  /*0cb0*/  LEA.HI R4, R10, R10, RZ, 0x1 ;  /* 0x0000000a0a047211 */ /* 0x000fe200078f08ff */
[----:B------:R-:W-:-:S02]  /*0cc0*/  IMAD.IADD R3, R210, 0x1, -R3 ;  /* 0x00000001d2037824 */ /* 0x000fc400078e0a03 */
[----:B------:R-:W-:Y:S01]  /*0cd0*/  IMAD.IADD R2, R5, 0x1, -R2 ;  /* 0x0000000105027824 */ /* 0x000fe200078e0a02 */
[----:B------:R-:W-:Y:S01]  /*0ce0*/  LOP3.LUT R5, R4, 0x1ffffffe, RZ, 0xc0, !PT ;  /* 0x1ffffffe04057812 */ /* 0x000fe200078ec0ff */
[----:B------:R-:W-:Y:S02]  /*0cf0*/  IMAD.SHL.U32 R23, R188, 0x8, RZ ;  /* 0x00000008bc177824 */ /* 0x000fe400078e00ff */
[----:B------:R-:W-:Y:S02]  /*0d00*/  IMAD.SHL.U32 R184, R3, 0x2, RZ ;  /* 0x0000000203b87824 */ /* 0x000fe400078e00ff */
[----:B------:R-:W-:Y:S02]  /*0d10*/  VIADD R187, R23, 0x40 ;  /* 0x0000004017bb7836 */ /* 0x000fe40000000000 */
[C---:B------:R-:W-:Y:S01]  /*0d20*/  VIADD R206, R184.reuse, 0x8 ;  /* 0x00000008b8ce7836 */ /* 0x040fe20000000000 */
        /* <DEDUP_REMOVED lines=14> */
[----:B------:R-:W-:Y:S01]  /*0e10*/  IMAD.IADD R10, R10, 0x1, -R5 ;  /* 0x000000010a0a7824 */ /* 0x000fe200078e0a05 */
[----:B------:R-:W-:Y:S01]  /*0e20*/  SHF.R.S32.HI R208, RZ, 0x3, R0 ;  /* 0x00000003ffd07819 */ /* 0x000fe20000011400 */
[----:B------:R-:W-:Y:S01]  /*0e30*/  IMAD R228, R2, 0x8, R7 ;  /* 0x0000000802e47824 */ /* 0x000fe200078e0207 */
[----:B------:R-:W-:Y:S01]  /*0e40*/  SHF.R.S32.HI R230, RZ, 0x1f, R23 ;  /* 0x0000001fffe67819 */ /* 0x000fe20000011417 */
[----:B------:R-:W-:Y:S01]  /*0e50*/  IMAD.MOV.U32 R209, RZ, RZ, RZ ;  /* 0x000000ffffd17224 */ /* 0x000fe200078e00ff */
[----:B------:R-:W-:Y:S01]  /*0e60*/  SHF.R.S32.HI R229, RZ, 0x1f, R187 ;  /* 0x0000001fffe57819 */ /* 0x000fe200000114bb */
[----:B------:R-:W-:Y:S01]  /*0e70*/  IMAD R185, R10, 0x8, R227 ;  /* 0x000000080ab97824 */ /* 0x000fe200078e02e3 */
        /* <DEDUP_REMOVED lines=14> */
[----:B------:R-:W-:Y:S01]  /*0f60*/  SHF.R.S32.HI R211, RZ, 0x1f, R192 ;  /* 0x0000001fffd37819 */ /* 0x000fe200000114c0 */
[----:B------:R-:W-:Y:S01]  /*0f70*/  UMOV UR38, URZ ;  /* 0x0000003f00267c82 */ /* 0x000fe20008000000 */
[----:B------:R-:W-:Y:S01]  /*0f80*/  UMOV UR36, URZ ;  /* 0x0000003f00247c82 */ /* 0x000fe20008000000 */
[----:B--2---:R-:W-:-:S07]  /*0f90*/  LOP3.LUT R19, R12, 0x1, RZ, 0xfc, !PT ;  /* 0x000000010c137812 */ /* 0x004fce00078efcff */
.L_x_2268:
[----:B0-23--:R-:W0:Y:S01]  /*0fa0*/  LDC.64 R2, c[0x0][0xc88] ;  /* 0x00032200ff027b82 */ /* 0x00de220000000a00 */
[----:B------:R-:W-:Y:S01]  /*0fb0*/  ULDC.64 UR4, c[0x0][0xa28] ;  /* 0x00028a0000047ab9 */ /* 0x000fe20000000a00 */
[----:B------:R-:W-:-:S06]  /*0fc0*/  ULDC.64 UR6, c[0x0][0xa18] ;  /* 0x0002860000067ab9 */ /* 0x000fcc0000000a00 */
[----:B------:R-:W1:Y:S08]  /*0fd0*/  LDC R17, c[0x0][0x288] ;  /* 0x0000a200ff117b82 */ /* 0x000e700000000800 */
[----:B------:R-:W2:Y:S01]  /*0fe0*/  LDC.64 R8, c[0x0][0x418] ;  /* 0x00010600ff087b82 */ /* 0x000ea20000000a00 */
[----:B0-----:R-:W-:-:S07]  /*0ff0*/  IMAD.WIDE R2, R27, 0x4, R2 ;  /* 0x000000041b027825 */ /* 0x001fce00078e0202 */
[----:B------:R-:W0:Y:S01]  /*1000*/  LDC R10, c[0x0][0x424] ;  /* 0x00010900ff0a7b82 */ /* 0x000e220000000800 */
[----:B------:R-:W3:Y:S01]  /*1010*/  LDG.E R186, desc[UR56][R2.64] ;  /* 0x0000003802ba7981 */ /* 0x000ee2000c1e1900 */
[----:B------:R-:W-:Y:S01]  /*1020*/  ISETP.NE.U32.AND P1, PT, RZ, UR4, PT ;  /* 0x00000004ff007c0c */ /* 0x000fe2000bf25070 */
[----:B------:R-:W-:Y:S01]  /*1030*/  IMAD.MOV.U32 R7, RZ, RZ, RZ ;  /* 0x000000ffff077224 */ /* 0x000fe200078e00ff */
[----:B------:R-:W-:-:S04]  /*1040*/  ISETP.NE.U32.AND P0, PT, RZ, UR6, PT ;  /* 0x00000006ff007c0c */ /* 0x000fc8000bf05070 */
[----:B----4-:R-:W4:Y:S01]  /*1050*/  LDC R11, c[0x0][0x2f0] ;  /* 0x0000bc00ff0b7b82 */ /* 0x010f220000000800 */
[----:B------:R-:W-:Y:S02]  /*1060*/  ISETP.NE.AND.EX P1, PT, RZ, UR5, PT, P1 ;  /* 0x00000005ff007c0c */ /* 0x000fe4000bf25310 */
[----:B------:R-:W-:Y:S02]  /*1070*/  ISETP.NE.AND.EX P0, PT, RZ, UR7, PT, P0 ;  /* 0x00000007ff007c0c */ /* 0x000fe4000bf05300 */
[----:B---3--:R-:W-:-:S09]  /*1080*/  SHF.R.S32.HI R191, RZ, 0x1f, R186 ;  /* 0x0000001fffbf7819 */ /* 0x008fd200000114ba */
[----:B------:R-:W-:-:S04]  /*1090*/  @P1 LEA R4, P2, R186, UR4, 0x2 ;  /* 0x00000004ba041c11 */ /* 0x000fc8000f8410ff */
[C-C-:B------:R-:W-:Y:S02]  /*10a0*/  @P1 LEA.HI.X R5, R186.reuse, UR5, R191.reuse, 0x2, P2 ;  /* 0x00000005ba051c11 */ /* 0x140fe400090f14bf */
[----:B------:R-:W-:Y:S02]  /*10b0*/  @P0 LEA R2, P2, R186, UR6, 0x2 ;  /* 0x00000006ba020c11 */ /* 0x000fe4000f8410ff */
[----:B------:R-:W-:Y:S01]  /*10c0*/  LOP3.LUT R6, R26, 0xff000000, RZ, 0xc0, !PT ;  /* 0xff0000001a067812 */ /* 0x000fe200078ec0ff */
[----:B------:R3:W5:Y:S01]  /*10d0*/  @P1 LDG.E R7, desc[UR56][R4.64] ;  /* 0x0000003804071981 */ /* 0x000762000c1e1900 */
[----:B------:R-:W-:Y:S01]  /*10e0*/  @P0 LEA.HI.X R3, R186, UR7, R191, 0x2, P2 ;  /* 0x00000007ba030c11 */ /* 0x000fe200090f14bf */
[----:B------:R-:W-:-:S04]  /*10f0*/  ULDC.64 UR6, c[0x0][0xa20] ;  /* 0x0002880000067ab9 */ /* 0x000fc80000000a00 */
[----:B-1----:R1:W5:Y:S01]  /*1100*/  @P0 LDG.E R17, desc[UR56][R2.64] ;  /* 0x0000003802110981 */ /* 0x002362000c1e1900 */
[----:B--2---:R-:W-:Y:S02]  /*1110*/  ISETP.NE.U32.AND P1, PT, R8, RZ, PT ;  /* 0x000000ff0800720c */ /* 0x004fe40003f25070 */
[----:B------:R-:W-:Y:S02]  /*1120*/  ISETP.NE.U32.AND P2, PT, RZ, UR6, PT ;  /* 0x00000006ff007c0c */ /* 0x000fe4000bf45070 */
[----:B------:R-:W-:Y:S02]  /*1130*/  LOP3.LUT R0, R26, 0xff0000, RZ, 0xc0, !PT ;  /* 0x00ff00001a007812 */ /* 0x000fe400078ec0ff */
[----:B---3--:R-:W-:Y:S02]  /*1140*/  SHF.R.U32.HI R5, RZ, 0x8, R6 ;  /* 0x00000008ff057819 */ /* 0x008fe40000011606 */
[----:B------:R-:W-:Y:S02]  /*1150*/  ISETP.NE.AND.EX P1, PT, R9, RZ, PT, P1 ;  /* 0x000000ff0900720c */ /* 0x000fe40003f25310 */
[----:B------:R-:W-:-:S02]  /*1160*/  ISETP.NE.AND.EX P2, PT, RZ, UR7, PT, P2 ;  /* 0x00000007ff007c0c */ /* 0x000fc4000bf45320 */
[----:B------:R-:W-:Y:S02]  /*1170*/  LEA.HI R190, R0, R5, RZ, 0x10 ;  /* 0x0000000500be7211 */ /* 0x000fe400078f80ff */
[----:B0-----:R-:W-:Y:S01]  /*1180*/  SEL R0, R10, 0x1, P1 ;  /* 0x000000010a007807 */ /* 0x001fe20000800000 */
[----:B-1--4-:R-:W-:Y:S08]  /*1190*/  @P0 BRA `(.L_x_2211) ;  /* 0x0000000000240947 */ /* 0x012ff00003800000 */
        /* <DEDUP_REMOVED lines=9> */
.L_x_2211:
[----:B------:R-:W-:Y:S01]  /*1230*/  IMAD R16, R0, R11, RZ ;  /* 0x0000000b00107224 */ /* 0x000fe200078e02ff */
[----:B------:R-:W-:Y:S01]  /*1240*/  LOP3.LUT R189, R26, 0xffff, RZ, 0xc0, !PT ;  /* 0x0000ffff1abd7812 */ /* 0x000fe200078ec0ff */
[----:B------:R-:W-:Y:S06]  /*1250*/  @!P2 BRA `(.L_x_2212) ;  /* 0x000000000010a947 */ /* 0x000fec0003800000 */
[----:B------:R-:W-:-:S04]  /*1260*/  LEA R2, P0, R186, UR6, 0x2 ;  /* 0x00000006ba027c11 */ /* 0x000fc8000f8010ff */
[----:B------:R-:W-:-:S05]  /*1270*/  LEA.HI.X R3, R186, UR7, R191, 0x2, P0 ;  /* 0x00000007ba037c11 */ /* 0x000fca00080f14bf */
[----:B------:R0:W5:Y:S01]  /*1280*/  LDG.E R16, desc[UR56][R2.64] ;  /* 0x0000003802107981 */ /* 0x000162000c1e1900 */
[----:B------:R-:W-:Y:S05]  /*1290*/  BRA `(.L_x_2213) ;  /* 0x0000000000247947 */ /* 0x000fea0003800000 */
.L_x_2212:
[----:B------:R-:W-:Y:S02]  /*12a0*/  ULDC.64 UR4, c[0x0][0xa08] ;  /* 0x0002820000047ab9 */ /* 0x000fe40000000a00 */
[----:B------:R-:W-:-:S04]  /*12b0*/  ISETP.NE.U32.AND P0, PT, RZ, UR4, PT ;  /* 0x00000004ff007c0c */ /* 0x000fc8000bf05070 */
[----:B------:R-:W-:-:S13]  /*12c0*/  ISETP.NE.AND.EX P0, PT, RZ, UR5, PT, P0 ;  /* 0x00000005ff007c0c */ /* 0x000fda000bf05300 */
[----:B------:R-:W-:Y:S05]  /*12d0*/  @!P0 BRA `(.L_x_2213) ;  /* 0x0000000000148947 */ /* 0x000fea0003800000 */
[----:B------:R-:W0:Y:S02]  /*12e0*/  LDC.64 R2, c[0x0][0xa08] ;  /* 0x00028200ff027b82 */ /* 0x000e240000000a00 */
[----:B0-----:R-:W-:-:S05]  /*12f0*/  IMAD.WIDE R2, R186, 0x4, R2 ;  /* 0x00000004ba027825 */ /* 0x001fca00078e0202 */
[----:B------:R-:W2:Y:S04]  /*1300*/  LDG.E R16, desc[UR56][R2.64] ;  /* 0x0000003802107981 */ /* 0x000ea8000c1e1900 */
[----:B------:R-:W2:Y:S02]  /*1310*/  LDG.E R5, desc[UR56][R2.64+0x4] ;  /* 0x0000043802057981 */ /* 0x000ea4000c1e1900 */
[----:B--2---:R-:W-:-:S07]  /*1320*/  IMAD.IADD R16, R5, 0x1, -R16 ;  /* 0x0000000105107824 */ /* 0x004fce00078e0a10 */
.L_x_2213:
[----:B------:R-:W1:Y:S01]  /*1330*/  LDC R0, c[0x0][0x448] ;  /* 0x00011200ff007b82 */ /* 0x000e620000000800 */
[----:B------:R-:W-:Y:S01]  /*1340*/  IMAD.SHL.U32 R18, R25, 0x80, RZ ;  /* 0x0000008019127824 */ /* 0x000fe200078e00ff */
[----:B------:R-:W-:Y:S01]  /*1350*/  LOP3.LUT R207, R190, 0xff, RZ, 0xc0, !PT ;  /* 0x000000ffbecf7812 */ /* 0x000fe200078ec0ff */
[----:B-----5:R-:W-:Y:S01]  /*1360*/  IMAD.IADD R16, R16, 0x1, -R7 ;  /* 0x0000000110107824 */ /* 0x020fe200078e0a07 */
[----:B------:R-:W-:Y:S01]  /*1370*/  SHF.R.U32.HI R190, RZ, 0x10, R190 ;  /* 0x00000010ffbe7819 */ /* 0x000fe200000116be */
[----:B------:R-:W-:Y:S01]  /*1380*/  IMAD.MOV.U32 R95, RZ, RZ, RZ ;  /* 0x000000ffff5f7224 */ /* 0x000fe200078e00ff */
[----:B-1----:R-:W-:Y:S01]  /*1390*/  ISETP.NE.AND P0, PT, R0, 0x1, PT ;  /* 0x000000010000780c */ /* 0x002fe20003f05270 */
[----:B------:R-:W-:-:S12]  /*13a0*/  VIADD R0, R18, 0x7f ;  /* 0x0000007f12007836 */ /* 0x000fd80000000000 */
[----:B0-----:R-:W0:Y:S08]  /*13b0*/  @P0 LDC R3, c[0x0][0x44c] ;  /* 0x00011300ff030b82 */ /* 0x001e300000000800 */
[----:B------:R-:W1:Y:S01]  /*13c0*/  @P0 LDC R5, c[0x0][0x450] ;  /* 0x00011400ff050b82 */ /* 0x000e620000000800 */
[----:B0-----:R-:W-:Y:S01]  /*13d0*/  @P0 IMAD.HI.U32 R2, R0, R3, RZ ;  /* 0x0000000300020227 */ /* 0x001fe200078e00ff */
[----:B------:R-:W-:-:S04]  /*13e0*/  IADD3 R3, R16, 0x80, -R17 ;  /* 0x0000008010037810 */ /* 0x000fc80007ffe811 */
[----:B-1----:R-:W-:Y:S01]  /*13f0*/  @P0 SHF.R.U32.HI R0, RZ, R5, R2 ;  /* 0x00000005ff000219 */ /* 0x002fe20000011602 */
[----:B------:R-:W-:-:S04]  /*1400*/  VIADD R2, R16, 0x7f ;  /* 0x0000007f10027836 */ /* 0x000fc80000000000 */
[----:B------:R-:W-:Y:S01]  /*1410*/  IMAD.IADD R0, R3, 0x1, R0 ;  /* 0x0000000103007824 */ /* 0x000fe200078e0200 */
[----:B------:R-:W-:-:S04]  /*1420*/  SHF.R.S32.HI R3, RZ, 0x1f, R2 ;  /* 0x0000001fff037819 */ /* 0x000fc80000011402 */
[----:B------:R-:W-:Y:S02]  /*1430*/  SHF.R.S32.HI R5, RZ, 0x1f, R0 ;  /* 0x0000001fff057819 */ /* 0x000fe40000011400 */
[----:B------:R-:W-:Y:S02]  /*1440*/  LEA.HI R3, R3, R2, RZ, 0x7 ;  /* 0x0000000203037211 */ /* 0x000fe400078f38ff */
[----:B------:R-:W-:Y:S02]  /*1450*/  LEA.HI R5, R5, R0, RZ, 0x7 ;  /* 0x0000000005057211 */ /* 0x000fe400078f38ff */
[----:B------:R-:W-:Y:S02]  /*1460*/  SHF.R.S32.HI R3, RZ, 0x7, R3 ;  /* 0x00000007ff037819 */ /* 0x000fe40000011403 */
[----:B------:R-:W-:-:S04]  /*1470*/  SHF.R.S32.HI R0, RZ, 0x7, R5 ;  /* 0x00000007ff007819 */ /* 0x000fc80000011405 */
[----:B------:R-:W-:-:S04]  /*1480*/  VIMNMX R6, R3, R0, PT ;  /* 0x0000000003067248 */ /* 0x000fc80003fe0100 */
[----:B------:R-:W-:-:S13]  /*1490*/  ISETP.GE.AND P0, PT, R6, 0x1, PT ;  /* 0x000000010600780c */ /* 0x000fda0003f06270 */
[----:B------:R-:W-:Y:S05]  /*14a0*/  @!P0 BRA `(.L_x_2214) ;  /* 0x0000000000788947 */ /* 0x000fea0003800000 */
[----:B------:R-:W0:Y:S01]  /*14b0*/  LDC R3, c[0x0][0x9f0] ;  /* 0x00027c00ff037b82 */ /* 0x000e220000000800 */
[----:B------:R-:W-:-:S04]  /*14c0*/  ISETP.NE.AND P0, PT, R190, RZ, PT ;  /* 0x000000ffbe00720c */ /* 0x000fc80003f05270 */
[----:B0-----:R-:W-:-:S04]  /*14d0*/  SEL R9, R190, R3, P0 ;  /* 0x00000003be097207 */ /* 0x001fc80000000000 */
[-C--:B------:R-:W-:Y:S02]  /*14e0*/  IABS R5, R9.reuse ;  /* 0x0000000900057213 */ /* 0x080fe40000000000 */
        /* <DEDUP_REMOVED lines=26> */
.L_x_2214:
        /* <DEDUP_REMOVED lines=61> */
[----:B------:R-:W-:Y:S01]  /*1a60*/  MOV R10, UR6 ;  /* 0x00000006000a7c02 */ /* 0x000fe20008000f00 */
        /* <DEDUP_REMOVED lines=8> */
.L_x_2216:
[----:B------:R-:W-:Y:S02]  /*1af0*/  LEA.HI R0, R209, R209, RZ, 0x1 ;  /* 0x000000d1d1007211 */ /* 0x000fe400078f08ff */
[----:B------:R-:W-:Y:S02]  /*1b00*/  ISETP.NE.AND P0, PT, R19, 0x3, PT ;  /* 0x000000031300780c */ /* 0x000fe40003f05270 */
[----:B------:R-:W-:-:S05]  /*1b10*/  LOP3.LUT R0, R0, 0xfffffffe, RZ, 0xc0, !PT ;  /* 0xfffffffe00007812 */ /* 0x000fca00078ec0ff */
[----:B------:R-:W-:-:S05]  /*1b20*/  IMAD.IADD R0, R209, 0x1, -R0 ;  /* 0x00000001d1007824 */ /* 0x000fca00078e0a00 */
[----:B------:R-:W-:-:S04]  /*1b30*/  SHF.L.U32 R0, R0, 0x1f, RZ ;  /* 0x0000001f00007819 */ /* 0x000fc800000006ff */
[----:B------:R-:W0:Y:S02]  /*1b40*/  SYNCS.PHASECHK.TRANS64.TRYWAIT P1, [UR37+0x34800], R0 ;  /* 0x03480000ff0075a7 */ /* 0x000e240008020165 */
[----:B0-----:R-:W-:Y:S05]  /*1b50*/  @!P1 BRA `(.L_x_2217) ;  /* 0x0000013000f09947 */ /* 0x001fea0003800000 */
.L_x_2395:
[----:B------:R-:W-:Y:S05]  /*1b60*/  @!P0 BRA `(.L_x_2218) ;  /* 0x0000000000048947 */ /* 0x000fea0003800000 */
[----:B------:R-:W-:Y:S01]  /*1b70*/  BPT.TRAP 0x1 ;  /* 0x000000040000795c */ /* 0x000fe20000300000 */
.L_x_2218:
[----:B0-----:R-:W-:Y:S02]  /*1b80*/  IMAD.U32 R0, RZ, RZ, UR36 ;  /* 0x00000024ff007e24 */ /* 0x001fe4000f8e00ff */
[----:B------:R-:W-:-:S03]  /*1b90*/  IMAD.U32 R3, RZ, RZ, UR38 ;  /* 0x00000026ff037e24 */ /* 0x000fc6000f8e00ff */
[----:B------:R-:W-:Y:S02]  /*1ba0*/  LEA R0, R0, UR37, 0x3 ;  /* 0x0000002500007c11 */ /* 0x000fe4000f8e18ff */
[----:B------:R-:W-:-:S04]  /*1bb0*/  SHF.L.U32 R3, R3, 0x1f, RZ ;  /* 0x0000001f03037819 */ /* 0x000fc800000006ff */
[----:B------:R0:W1:Y:S01]  /*1bc0*/  SYNCS.PHASECHK.TRANS64.TRYWAIT P2, [R0+URZ+0x34830], R3 ;  /* 0x03483003000075a7 */ /* 0x000062000804017f */
[----:B------:R-:W-:Y:S05]  /*1bd0*/  @!P0 BRA `(.L_x_2219) ;  /* 0x0000000000048947 */ /* 0x000fea0003800000 */
[----:B------:R-:W-:Y:S01]  /*1be0*/  BPT.TRAP 0x1 ;  /* 0x000000040000795c */ /* 0x000fe20000300000 */
.L_x_2219:
[----:B------:R-:W2:Y:S02]  /*1bf0*/  S2R R2, SR_TID.X ;  /* 0x0000000000027919 */ /* 0x000ea40000002100 */
[----:B--2---:R-:W-:Y:S01]  /*1c00*/  LOP3.LUT P1, RZ, R2, 0x7f, RZ, 0xc0, !PT ;  /* 0x0000007f02ff7812 */ /* 0x004fe2000782c0ff */
[----:B-1----:R-:W-:-:S12]  /*1c10*/  @P2 BRA `(.L_x_2220) ;  /* 0x0000000000082947 */ /* 0x002fd80003800000 */
[----:B------:R-:W1:Y:S02]  /*1c20*/  SYNCS.PHASECHK.TRANS64.TRYWAIT P2, [R0+URZ+0x34830], R3 ;  /* 0x03483003000075a7 */ /* 0x000e64000804017f */
[----:B-1----:R-:W-:Y:S05]  /*1c30*/  @!P2 BRA `(.L_x_2221) ;  /* 0x0000013000d0a947 */ /* 0x002fea0003800000 */
.L_x_2220:
[----:B------:R-:W-:Y:S05]  /*1c40*/  WARPSYNC.ALL ;  /* 0x0000000000007948 */ /* 0x000fea0003800000 */
[----:B------:R-:W-:Y:S01]  /*1c50*/  UIADD3 UR4, UR37, 0x1c400, URZ ;  /* 0x0001c40025047890 */ /* 0x000fe2000fffe03f */
[----:B------:R-:W-:Y:S01]  /*1c60*/  WARPGROUP.ARRIVE ;  /* 0x00000000000079c5 */ /* 0x000fe20000000000 */
[----:B------:R-:W-:Y:S01]  /*1c70*/  ULOP3.LUT UR52, UR52, 0x10000, URZ, 0xfc, !UPT ;  /* 0x0001000034347892 */ /* 0x000fe2000f8efc3f */
[----:B------:R-:W2:Y:S01]  /*1c80*/  LDC R5, c[0x0][0x448] ;  /* 0x00011200ff057b82 */ /* 0x000ea20000000800 */
[----:B------:R-:W-:Y:S01]  /*1c90*/  USHF.R.U32.HI UR4, URZ, 0x4, UR4 ;  /* 0x000000043f047899 */ /* 0x000fe20008011604 */
[----:B01----:R-:W-:Y:S01]  /*1ca0*/  @!P1 VIADD R0, R0, 0x34840 ;  /* 0x0003484000009836 */ /* 0x003fe20000000000 */
[----:B------:R-:W-:Y:S01]  /*1cb0*/  UMOV UR53, 0x40000040 ;  /* 0x4000004000357882 */ /* 0x000fe20000000000 */
[----:B------:R-:W-:Y:S01]  /*1cc0*/  UMOV UR55, 0x40000040 ;  /* 0x4000004000377882 */ /* 0x000fe20000000000 */
[----:B------:R-:W-:Y:S01]  /*1cd0*/  ULOP3.LUT UR4, UR4, 0x3fff, URZ, 0xc0, !UPT ;  /* 0x00003fff04047892 */ /* 0x000fe2000f8ec03f */
[----:B------:R-:W-:Y:S01]  /*1ce0*/  CS2R R150, SRZ ;  /* 0x0000000000967805 */ /* 0x000fe2000001ff00 */
[----:B------:R-:W-:Y:S01]  /*1cf0*/  UMOV UR5, 0x40000040 ;  /* 0x4000004000057882 */ /* 0x000fe20000000000 */
[----:B------:R-:W-:Y:S01]  /*1d00*/  UMOV UR7, 0x40000040 ;  /* 0x4000004000077882 */ /* 0x000fe20000000000 */
[----:B------:R-:W-:Y:S01]  /*1d10*/  ULOP3.LUT UR39, UR4, 0x10000, URZ, 0xfc, !UPT ;  /* 0x0001000004277892 */ /* 0x000fe2000f8efc3f */
[----:B------:R-:W-:Y:S01]  /*1d20*/  @!P1 PRMT R0, RZ, 0x654, R0 ;  /* 0x00000654ff009816 */ /* 0x000fe20000000000 */
[----:B------:R-:W-:Y:S01]  /*1d30*/  UIADD3 UR4, UR52, 0x2, URZ ;  /* 0x0000000234047890 */ /* 0x000fe2000fffe03f */
[----:B------:R-:W-:Y:S01]  /*1d40*/  CS2R R148, SRZ ;  /* 0x0000000000947805 */ /* 0x000fe2000001ff00 */
[----:B------:R-:W-:Y:S01]  /*1d50*/  UIMAD UR54, UR36, 0xc00, UR39 ;  /* 0x00000c00243678a4 */ /* 0x000fe2000f8e0227 */
[----:B------:R-:W-:Y:S01]  /*1d60*/  CS2R R146, SRZ ;  /* 0x0000000000927805 */ /* 0x000fe2000001ff00 */
[----:B------:R-:W-:Y:S01]  /*1d70*/  UIADD3 UR8, UR52, 0x4, URZ ;  /* 0x0000000434087890 */ /* 0x000fe2000fffe03f */
[----:B------:R-:W-:Y:S01]  /*1d80*/  CS2R R144, SRZ ;  /* 0x0000000000907805 */ /* 0x000fe2000001ff00 */
[----:B------:R-:W-:Y:S01]  /*1d90*/  UIADD3 UR6, UR54, 0x2, URZ ;  /* 0x0000000236067890 */ /* 0x000fe2000fffe03f */
[----:B------:R-:W-:Y:S01]  /*1da0*/  CS2R R142, SRZ ;  /* 0x00000000008e7805 */ /* 0x000fe2000001ff00 */
[----:B------:R-:W-:Y:S01]  /*1db0*/  UIADD3 UR10, UR54, 0x4, URZ ;  /* 0x00000004360a7890 */ /* 0x000fe2000fffe03f */
[----:B------:R-:W-:Y:S01]  /*1dc0*/  CS2R R140, SRZ ;  /* 0x00000000008c7805 */ /* 0x000fe2000001ff00 */
[----:B------:R-:W-:Y:S01]  /*1dd0*/  UMOV UR9, 0x40000040 ;  /* 0x4000004000097882 */ /* 0x000fe20000000000 */
[----:B------:R-:W-:Y:S01]  /*1de0*/  HGMMA.64x128x16.F32.BF16 R24, gdesc[UR52], RZ, !UPT, gsb0 ;  /* 0x01e00000341879f0 */ /* 0x000fe2000c0018ff */
[----:B------:R-:W-:Y:S01]  /*1df0*/  UMOV UR11, 0x40000040 ;  /* 0x40000040000b7882 */ /* 0x000fe20000000000 */
[----:B------:R-:W-:Y:S01]  /*1e00*/  UIADD3 UR12, UR52, 0x6, URZ ;  /* 0x00000006340c7890 */ /* 0x000fe2000fffe03f */
[----:B--2---:R-:W-:Y:S01]  /*1e10*/  ISETP.NE.AND P2, PT, R5, 0x1, PT ;  /* 0x000000010500780c */ /* 0x004fe20003f45270 */
        /* <DEDUP_REMOVED lines=13> */
[----:B------:R-:W0:Y:S01]  /*1ef0*/  @P2 LDC R6, c[0x0][0x44c] ;  /* 0x00011300ff062b82 */ /* 0x000e220000000800 */
        /* <DEDUP_REMOVED lines=30> */
[----:B------:R-:W-:Y:S02]  /*20e0*/  WARPGROUP.DEPBAR.LE gsb0, 0x0 ;  /* 0x00008000000079c5 */ /* 0x000fe40000010000 */
[----:B------:R-:W-:-:S06]  /*20f0*/  WARPGROUP.ARRIVE ;  /* 0x00000000000079c5 */ /* 0x000fcc0000000000 */
[----:B------:R-:W-:Y:S01]  /*2100*/  HGMMA.64x128x16.F32.BF16 R24, gdesc[UR4], R24, gsb0 ;  /* 0x01e00000041879f0 */ /* 0x000fe20008001818 */
[----:B------:R-:W-:Y:S01]  /*2110*/  ULDC UR6, c[0x0][0x9d8] ;  /* 0x0002760000067ab9 */ /* 0x000fe20000000800 */
[----:B------:R-:W-:Y:S01]  /*2120*/  ULDC UR7, c[0x0][0x988] ;  /* 0x0002620000077ab9 */ /* 0x000fe20000000800 */
        /* <DEDUP_REMOVED lines=33> */
[----:B------:R-:W1:Y:S01]  /*2340*/  @P2 LDC R32, c[0x0][0x450] ;  /* 0x00011400ff202b82 */ /* 0x000e620000000800 */
        /* <DEDUP_REMOVED lines=11> */
[----:B--2---:R-:W-:-:S02]  /*2400*/  IMAD.IADD R31, R185, 0x1, R18 ;  /* 0x00000001b91f7824 */ /* 0x004fc400078e0212 */
[----:B------:R-:W-:Y:S01]  /*2410*/  FMUL.FTZ R43, R43, UR6 ;  /* 0x000000062b2b7c20 */ /* 0x000fe20008410000 */
[----:B------:R-:W-:Y:S01]  /*2420*/  FMUL.FTZ R46, R46, UR6 ;  /* 0x000000062e2e7c20 */ /* 0x000fe20008410000 */
[----:B------:R-:W-:Y:S01]  /*2430*/  FMUL.FTZ R47, R47, UR6 ;  /* 0x000000062f2f7c20 */ /* 0x000fe20008410000 */
[----:B0-----:R-:W-:-:S04]  /*2440*/  @P2 IMAD.HI.U32 R5, R31, R6, RZ ;  /* 0x000000061f052227 */ /* 0x001fc800078e00ff */
[----:B------:R-:W-:Y:S01]  /*2450*/  FMUL.FTZ R50, R50, UR6 ;  /* 0x0000000632327c20 */ /* 0x000fe20008410000 */
[----:B------:R-:W-:Y:S01]  /*2460*/  FMUL.FTZ R51, R51, UR6 ;  /* 0x0000000633337c20 */ /* 0x000fe20008410000 */
[----:B------:R-:W0:Y:S01]  /*2470*/  MUFU.TANH R27, R27 ;  /* 0x0000001b001b7308 */ /* 0x000e220000002400 */
[----:B------:R-:W-:Y:S02]  /*2480*/  IMAD.MOV.U32 R6, RZ, RZ, -0x80 ;  /* 0xffffff80ff067424 */ /* 0x000fe400078e00ff */
[----:B------:R-:W-:Y:S01]  /*2490*/  FMUL.FTZ R54, R54, UR6 ;  /* 0x0000000636367c20 */ /* 0x000fe20008410000 */
[----:B------:R-:W-:Y:S01]  /*24a0*/  FMUL.FTZ R55, R55, UR6 ;  /* 0x0000000637377c20 */ /* 0x000fe20008410000 */
[----:B------:R-:W-:Y:S01]  /*24b0*/  FMUL.FTZ R13, R44, UR6 ;  /* 0x000000062c0d7c20 */ /* 0x000fe20008410000 */
[----:B-1----:R-:W-:Y:S01]  /*24c0*/  @P2 SHF.R.U32.HI R31, RZ, R32, R5 ;  /* 0x00000020ff1f2219 */ /* 0x002fe20000011605 */
[----:B------:R-:W-:Y:S02]  /*24d0*/  IMAD R33, R95, R6, 0x80 ;  /* 0x000000805f217424 */ /* 0x000fe400078e0206 */
[----:B------:R-:W-:Y:S01]  /*24e0*/  FMUL.FTZ R58, R58, UR6 ;  /* 0x000000063a3a7c20 */ /* 0x000fe20008410000 */
[----:B------:R-:W1:Y:S01]  /*24f0*/  MUFU.TANH R30, R30 ;  /* 0x0000001e001e7308 */ /* 0x000e620000002400 */
[----:B------:R-:W-:Y:S01]  /*2500*/  FMUL.FTZ R70, R70, UR6 ;  /* 0x0000000646467c20 */ /* 0x000fe20008410000 */
[----:B------:R-:W2:Y:S01]  /*2510*/  SHFL.IDX PT, R5, R31, 0x1, 0x1c1f ;  /* 0x003c1f001f057f89 */ /* 0x000ea200000e0000 */
[C-C-:B------:R-:W-:Y:S01]  /*2520*/  IADD3 R100, -R184.reuse, 0x1, R33.reuse ;  /* 0x00000001b8647810 */ /* 0x140fe20007ffe121 */
[----:B------:R-:W-:Y:S01]  /*2530*/  FMUL.FTZ R59, R59, UR6 ;  /* 0x000000063b3b7c20 */ /* 0x000fe20008410000 */
[----:B------:R-:W-:Y:S01]  /*2540*/  IADD3 R33, -R184, R16, R33 ;  /* 0x00000010b8217210 */ /* 0x000fe20007ffe121 */
[----:B------:R-:W-:Y:S01]  /*2550*/  FMUL.FTZ R12, R40, UR6 ;  /* 0x00000006280c7c20 */ /* 0x000fe20008410000 */
[----:B------:R-:W-:Y:S01]  /*2560*/  IADD3 R100, -R17, R100, R16 ;  /* 0x0000006411647210 */ /* 0x000fe20007ffe110 */
        /* <DEDUP_REMOVED lines=18> */
[----:B--2---:R-:W-:Y:S01]  /*2690*/  VIADDMNMX R6, R5, R100, R33, PT ;  /* 0x0000006405067246 */ /* 0x004fe20003800121 */
[----:B------:R-:W-:Y:S01]  /*26a0*/  FMUL.FTZ R28, R56, UR6 ;  /* 0x00000006381c7c20 */ /* 0x000fe20008410000 */
[----:B------:R-:W-:Y:S01]  /*26b0*/  FMUL.FTZ R86, R86, UR6 ;  /* 0x0000000656567c20 */ /* 0x000fe20008410000 */
[----:B------:R-:W-:Y:S01]  /*26c0*/  FMUL.FTZ R87, R87, UR6 ;  /* 0x0000000657577c20 */ /* 0x000fe20008410000 */
[C---:B------:R-:W-:Y:S01]  /*26d0*/  ISETP.GT.AND P3, PT, R6.reuse, RZ, PT ;  /* 0x000000ff0600720c */ /* 0x040fe20003f64270 */
[----:B------:R-:W2:Y:S01]  /*26e0*/  SHFL.IDX PT, R31, R31, RZ, 0x1c1f ;  /* 0x001c1fff1f1f7589 */ /* 0x000ea200000e0000 */
[C---:B------:R-:W-:Y:S01]  /*26f0*/  ISETP.GT.AND P4, PT, R6.reuse, 0x1, PT ;  /* 0x000000010600780c */ /* 0x040fe20003f84270 */
[----:B------:R-:W2:Y:S01]  /*2700*/  MUFU.TANH R39, R39 ;  /* 0x0000002700277308 */ /* 0x000ea20000002400 */
[----:B------:R-:W-:Y:S01]  /*2710*/  ISETP.GT.AND P5, PT, R6, 0x8, PT ;  /* 0x000000080600780c */ /* 0x000fe20003fa4270 */
[----:B------:R-:W-:Y:S01]  /*2720*/  FMUL.FTZ R2, R24, UR6 ;  /* 0x0000000618027c20 */ /* 0x000fe20008410000 */
[----:B---3--:R-:W-:Y:S01]  /*2730*/  FSEL R112, R26, -INF , P3 ;  /* 0xff8000001a707808 */ /* 0x008fe20001800000 */
[----:B------:R-:W-:Y:S01]  /*2740*/  FMUL.FTZ R3, R25, UR6 ;  /* 0x0000000619037c20 */ /* 0x000fe20008410000 */
[----:B0-----:R-:W-:Y:S01]  /*2750*/  FSEL R110, R27, -INF , P4 ;  /* 0xff8000001b6e7808 */ /* 0x001fe20002000000 */
[----:B------:R-:W-:Y:S01]  /*2760*/  FMUL.FTZ R7, R29, UR6 ;  /* 0x000000061d077c20 */ /* 0x000fe20008410000 */
[----:B------:R-:W-:Y:S01]  /*2770*/  ISETP.GT.AND P3, PT, R6, 0x9, PT ;  /* 0x000000090600780c */ /* 0x000fe20003f64270 */
[----:B------:R-:W0:Y:S01]  /*2780*/  MUFU.TANH R42, R42 ;  /* 0x0000002a002a7308 */ /* 0x000e220000002400 */
[----:B-1----:R-:W-:Y:S01]  /*2790*/  FSEL R108, R30, -INF , P5 ;  /* 0xff8000001e6c7808 */ /* 0x002fe20002800000 */
[----:B------:R-:W-:Y:S01]  /*27a0*/  FMUL.FTZ R68, R68, UR6 ;  /* 0x0000000644447c20 */ /* 0x000fe20008410000 */
[----:B------:R-:W-:Y:S01]  /*27b0*/  FMNMX.FTZ R5, R112, R110, !PT ;  /* 0x0000006e70057209 */ /* 0x000fe20007810000 */
[----:B------:R-:W-:Y:S01]  /*27c0*/  FMUL.FTZ R11, R37, UR6 ;  /* 0x00000006250b7c20 */ /* 0x000fe20008410000 */
[----:B------:R-:W-:Y:S01]  /*27d0*/  ISETP.GT.AND P4, PT, R6, 0x10, PT ;  /* 0x000000100600780c */ /* 0x000fe20003f84270 */
[----:B------:R-:W-:Y:S01]  /*27e0*/  FMUL.FTZ R72, R72, UR6 ;  /* 0x0000000648487c20 */ /* 0x000fe20008410000 */
[----:B------:R-:W-:Y:S01]  /*27f0*/  FSEL R106, R106, -INF , P3 ;  /* 0xff8000006a6a7808 */ /* 0x000fe20001800000 */
[----:B------:R-:W1:Y:S01]  /*2800*/  MUFU.TANH R43, R43 ;  /* 0x0000002b002b7308 */ /* 0x000e620000002400 */
[----:B------:R-:W-:Y:S01]  /*2810*/  FMNMX.FTZ R5, R108, R5, !PT ;  /* 0x000000056c057209 */ /* 0x000fe20007810000 */
[----:B------:R-:W-:Y:S01]  /*2820*/  FMUL.FTZ R76, R76, UR6 ;  /* 0x000000064c4c7c20 */ /* 0x000fe20008410000 */
[----:B------:R-:W-:Y:S01]  /*2830*/  ISETP.GT.AND P3, PT, R6, 0x11, PT ;  /* 0x000000110600780c */ /* 0x000fe20003f64270 */
[----:B------:R-:W-:Y:S01]  /*2840*/  FMUL.FTZ R14, R41, UR6 ;  /* 0x00000006290e7c20 */ /* 0x000fe20008410000 */
[----:B----4-:R-:W-:Y:S01]  /*2850*/  FSEL R98, R34, -INF , P4 ;  /* 0xff80000022627808 */ /* 0x010fe20002000000 */
[----:B------:R-:W-:Y:S01]  /*2860*/  FMUL.FTZ R15, R45, UR6 ;  /* 0x000000062d0f7c20 */ /* 0x000fe20008410000 */
[----:B------:R-:W-:Y:S01]  /*2870*/  FMNMX.FTZ R5, R106, R5, !PT ;  /* 0x000000056a057209 */ /* 0x000fe20007810000 */
[----:B------:R-:W3:Y:S01]  /*2880*/  MUFU.TANH R46, R46 ;  /* 0x0000002e002e7308 */ /* 0x000ee20000002400 */
[----:B------:R-:W-:Y:S01]  /*2890*/  ISETP.GT.AND P4, PT, R6, 0x18, PT ;  /* 0x000000180600780c */ /* 0x000fe20003f84270 */
[----:B------:R-:W-:Y:S01]  /*28a0*/  FMUL.FTZ R24, R49, UR6 ;  /* 0x0000000631187c20 */ /* 0x000fe20008410000 */
[----:B-----5:R-:W-:Y:S01]  /*28b0*/  FSEL R104, R35, -INF , P3 ;  /* 0xff80000023687808 */ /* 0x020fe20001800000 */
[----:B------:R-:W-:Y:S01]  /*28c0*/  FMUL.FTZ R25, R53, UR6 ;  /* 0x0000000635197c20 */ /* 0x000fe20008410000 */
[----:B------:R-:W-:Y:S01]  /*28d0*/  FMNMX.FTZ R5, R98, R5, !PT ;  /* 0x0000000562057209 */ /* 0x000fe20007810000 */
[----:B------:R-:W-:Y:S01]  /*28e0*/  FMUL.FTZ R64, R64, UR6 ;  /* 0x0000000640407c20 */ /* 0x000fe20008410000 */
[----:B------:R-:W-:Y:S01]  /*28f0*/  ISETP.GT.AND P3, PT, R6, 0x19, PT ;  /* 0x000000190600780c */ /* 0x000fe20003f64270 */
[----:B------:R-:W4:Y:S01]  /*2900*/  MUFU.TANH R47, R47 ;  /* 0x0000002f002f7308 */ /* 0x000f220000002400 */
[----:B------:R-:W-:Y:S01]  /*2910*/  FSEL R102, R38, -INF , P4 ;  /* 0xff80000026667808 */ /* 0x000fe20002000000 */
[----:B------:R-:W-:Y:S01]  /*2920*/  FMUL.FTZ R29, R57, UR6 ;  /* 0x00000006391d7c20 */ /* 0x000fe20008410000 */
[----:B------:R-:W-:Y:S01]  /*2930*/  FMNMX.FTZ R5, R104, R5, !PT ;  /* 0x0000000568057209 */ /* 0x000fe20007810000 */
[----:B------:R-:W-:Y:S01]  /*2940*/  FMUL.FTZ R61, R61, UR6 ;  /* 0x000000063d3d7c20 */ /* 0x000fe20008410000 */
[----:B------:R-:W-:Y:S01]  /*2950*/  ISETP.GT.AND P4, PT, R6, 0x20, PT ;  /* 0x000000200600780c */ /* 0x000fe20003f84270 */
[----:B------:R-:W-:Y:S01]  /*2960*/  FMUL.FTZ R65, R65, UR6 ;  /* 0x0000000641417c20 */ /* 0x000fe20008410000 */
[----:B--2---:R-:W-:Y:S01]  /*2970*/  FSEL R96, R39, -INF , P3 ;  /* 0xff80000027607808 */ /* 0x004fe20001800000 */
[----:B------:R-:W2:Y:S01]  /*2980*/  MUFU.TANH R50, R50 ;  /* 0x0000003200327308 */ /* 0x000ea20000002400 */
[----:B------:R-:W-:Y:S01]  /*2990*/  FMNMX.FTZ R5, R102, R5, !PT ;  /* 0x0000000566057209 */ /* 0x000fe20007810000 */
[----:B------:R-:W-:Y:S01]  /*29a0*/  FMUL.FTZ R69, R69, UR6 ;  /* 0x0000000645457c20 */ /* 0x000fe20008410000 */
[----:B------:R-:W-:Y:S01]  /*29b0*/  ISETP.GT.AND P3, PT, R6, 0x21, PT ;  /* 0x000000210600780c */ /* 0x000fe20003f64270 */
[----:B------:R-:W-:Y:S01]  /*29c0*/  FMUL.FTZ R73, R73, UR6 ;  /* 0x0000000649497c20 */ /* 0x000fe20008410000 */
[----:B0-----:R-:W-:Y:S01]  /*29d0*/  FSEL R94, R42, -INF , P4 ;  /* 0xff8000002a5e7808 */ /* 0x001fe20002000000 */
[----:B------:R-:W-:Y:S01]  /*29e0*/  FMUL.FTZ R80, R80, UR6 ;  /* 0x0000000650507c20 */ /* 0x000fe20008410000 */
[----:B------:R-:W-:Y:S01]  /*29f0*/  FMNMX.FTZ R5, R96, R5, !PT ;  /* 0x0000000560057209 */ /* 0x000fe20007810000 */
[----:B------:R-:W0:Y:S01]  /*2a00*/  MUFU.TANH R51, R51 ;  /* 0x0000003300337308 */ /* 0x000e220000002400 */
[----:B------:R-:W-:Y:S01]  /*2a10*/  ISETP.GT.AND P4, PT, R6, 0x28, PT ;  /* 0x000000280600780c */ /* 0x000fe20003f84270 */
[----:B------:R-:W-:Y:S01]  /*2a20*/  FMUL.FTZ R77, R77, UR6 ;  /* 0x000000064d4d7c20 */ /* 0x000fe20008410000 */
[----:B-1----:R-:W-:Y:S01]  /*2a30*/  FSEL R92, R43, -INF , P3 ;  /* 0xff8000002b5c7808 */ /* 0x002fe20001800000 */
[----:B------:R-:W-:Y:S01]  /*2a40*/  FMUL.FTZ R81, R81, UR6 ;  /* 0x0000000651517c20 */ /* 0x000fe20008410000 */
[----:B------:R-:W-:Y:S01]  /*2a50*/  FMNMX.FTZ R5, R94, R5, !PT ;  /* 0x000000055e057209 */ /* 0x000fe20007810000 */
[----:B------:R-:W-:Y:S01]  /*2a60*/  FMUL.FTZ R84, R84, UR6 ;  /* 0x0000000654547c20 */ /* 0x000fe20008410000 */
[----:B------:R-:W-:Y:S01]  /*2a70*/  ISETP.GT.AND P3, PT, R6, 0x29, PT ;  /* 0x000000290600780c */ /* 0x000fe20003f64270 */
[----:B------:R-:W-:Y:S01]  /*2a80*/  MUFU.TANH R54, R54 ;  /* 0x0000003600367308 */ /* 0x000fe20000002400 */
[----:B---3--:R-:W-:Y:S01]  /*2a90*/  FSEL R90, R46, -INF , P4 ;  /* 0xff8000002e5a7808 */ /* 0x008fe20002000000 */
[----:B------:R-:W-:Y:S01]  /*2aa0*/  FMUL.FTZ R85, R85, UR6 ;  /* 0x0000000655557c20 */ /* 0x000fe20008410000 */
[----:B------:R-:W-:Y:S01]  /*2ab0*/  FMNMX.FTZ R5, R92, R5, !PT ;  /* 0x000000055c057209 */ /* 0x000fe20007810000 */
[----:B------:R1:W-:Y:S01]  /*2ac0*/  @!P1 SYNCS.ARRIVE.TRANS64.RED.A1T0 RZ, [R0+URZ], RZ ;  /* 0x000000ff00ff99a7 */ /* 0x0003e2000810043f */
[----:B------:R-:W-:-:S02]  /*2ad0*/  ISETP.GT.AND P4, PT, R6, 0x30, PT ;  /* 0x000000300600780c */ /* 0x000fc40003f84270 */
[----:B----4-:R-:W-:Y:S01]  /*2ae0*/  FSEL R88, R47, -INF , P3 ;  /* 0xff8000002f587808 */ /* 0x010fe20001800000 */
[----:B------:R-:W3:Y:S01]  /*2af0*/  MUFU.TANH R44, R55 ;  /* 0x00000037002c7308 */ /* 0x000ee20000002400 */
[----:B------:R-:W-:Y:S02]  /*2b00*/  FMNMX.FTZ R5, R90, R5, !PT ;  /* 0x000000055a057209 */ /* 0x000fe40007810000 */
[----:B------:R-:W-:Y:S02]  /*2b10*/  ISETP.GT.AND P3, PT, R6, 0x31, PT ;  /* 0x000000310600780c */ /* 0x000fe40003f64270 */
[----:B------:R-:W-:Y:S02]  /*2b20*/  FMNMX.FTZ R5, R88, R5, !PT ;  /* 0x0000000558057209 */ /* 0x000fe40007810000 */
[----:B------:R-:W-:Y:S01]  /*2b30*/  VIADDMNMX R31, R31, R100, R33, PT ;  /* 0x000000641f1f7246 */ /* 0x000fe20003800121 */
[----:B------:R-:W4:Y:S03]  /*2b40*/  MUFU.TANH R32, R58 ;  /* 0x0000003a00207308 */ /* 0x000f260000002400 */
[----:B------:R-:W-:-:S05]  /*2b50*/  ISETP.GT.AND P5, PT, R31, 0x8, PT ;  /* 0x000000081f00780c */ /* 0x000fca0003fa4270 */
[----:B------:R2:W-:Y:S08]  /*2b60*/  MUFU.TANH R40, R70 ;  /* 0x0000004600287308 */ /* 0x0005f00000002400 */
[----:B------:R-:W5:Y:S01]  /*2b70*/  MUFU.TANH R59, R59 ;  /* 0x0000003b003b7308 */ /* 0x000f620000002400 */
[----:B--2---:R-:W-:Y:S02]  /*2b80*/  FSEL R70, R50, -INF , P4 ;  /* 0xff80000032467808 */ /* 0x004fe40002000000 */
[----:B------:R-:W-:-:S02]  /*2b90*/  ISETP.GT.AND P4, PT, R6, 0x38, PT ;  /* 0x000000380600780c */ /* 0x000fc40003f84270 */
[----:B------:R-:W-:-:S03]  /*2ba0*/  FMNMX.FTZ R5, R70, R5, !PT ;  /* 0x0000000546057209 */ /* 0x000fc60007810000 */
[----:B------:R0:W-:Y:S08]  /*2bb0*/  MUFU.TANH R27, R66 ;  /* 0x00000042001b7308 */ /* 0x0001f00000002400 */
[----:B------:R2:W1:Y:S01]  /*2bc0*/  MUFU.TANH R36, R62 ;  /* 0x0000003e00247308 */ /* 0x0004620000002400 */
[----:B0-----:R-:W-:Y:S02]  /*2bd0*/  FSEL R66, R51, -INF , P3 ;  /* 0xff80000033427808 */ /* 0x001fe40001800000 */
[----:B------:R-:W-:-:S02]  /*2be0*/  ISETP.GT.AND P3, PT, R6, 0x39, PT ;  /* 0x000000390600780c */ /* 0x000fc40003f64270 */
[----:B------:R-:W-:Y:S02]  /*2bf0*/  FMNMX.FTZ R5, R66, R5, !PT ;  /* 0x0000000542057209 */ /* 0x000fe40007810000 */
[----:B---3--:R-:W-:Y:S01]  /*2c00*/  FSEL R44, R44, -INF , P3 ;  /* 0xff8000002c2c7808 */ /* 0x008fe20001800000 */
[----:B------:R-:W0:Y:S01]  /*2c10*/  MUFU.TANH R63, R63 ;  /* 0x0000003f003f7308 */ /* 0x000e220000002400 */
[----:B--2---:R-:W-:Y:S02]  /*2c20*/  FSEL R62, R54, -INF , P4 ;  /* 0xff800000363e7808 */ /* 0x004fe40002000000 */
[----:B------:R-:W-:Y:S02]  /*2c30*/  ISETP.GT.AND P4, PT, R6, 0x40, PT ;  /* 0x000000400600780c */ /* 0x000fe40003f84270 */
[----:B------:R-:W-:Y:S02]  /*2c40*/  FMNMX.FTZ R5, R62, R5, !PT ;  /* 0x000000053e057209 */ /* 0x000fe40007810000 */
[----:B------:R-:W-:Y:S01]  /*2c50*/  ISETP.GT.AND P3, PT, R6, 0x41, PT ;  /* 0x000000410600780c */ /* 0x000fe20003f64270 */
[----:B------:R-:W2:Y:S01]  /*2c60*/  MUFU.TANH R38, R67 ;  /* 0x0000004300267308 */ /* 0x000ea20000002400 */
[----:B----4-:R-:W-:-:S02]  /*2c70*/  FSEL R32, R32, -INF , P4 ;  /* 0xff80000020207808 */ /* 0x010fc40002000000 */
[----:B------:R-:W-:Y:S02]  /*2c80*/  FMNMX.FTZ R5, R44, R5, !PT ;  /* 0x000000052c057209 */ /* 0x000fe40007810000 */
[----:B------:R-:W-:Y:S02]  /*2c90*/  ISETP.GT.AND P4, PT, R6, 0x48, PT ;  /* 0x000000480600780c */ /* 0x000fe40003f84270 */
[----:B-----5:R-:W-:Y:S01]  /*2ca0*/  FSEL R30, R59, -INF , P3 ;  /* 0xff8000003b1e7808 */ /* 0x020fe20001800000 */
[----:B------:R-:W3:Y:S01]  /*2cb0*/  MUFU.TANH R42, R71 ;  /* 0x00000047002a7308 */ /* 0x000ee20000002400 */
[----:B------:R-:W-:Y:S02]  /*2cc0*/  FMNMX.FTZ R5, R32, R5, !PT ;  /* 0x0000000520057209 */ /* 0x000fe40007810000 */
[----:B------:R-:W-:Y:S02]  /*2cd0*/  ISETP.GT.AND P3, PT, R6, 0x49, PT ;  /* 0x000000490600780c */ /* 0x000fe40003f64270 */
[----:B-1----:R-:W-:-:S02]  /*2ce0*/  FSEL R26, R36, -INF , P4 ;  /* 0xff800000241a7808 */ /* 0x002fc40002000000 */
[----:B------:R-:W-:Y:S01]  /*2cf0*/  FMNMX.FTZ R5, R30, R5, !PT ;  /* 0x000000051e057209 */ /* 0x000fe20007810000 */
[----:B------:R-:W1:Y:S01]  /*2d00*/  MUFU.TANH R46, R74 ;  /* 0x0000004a002e7308 */ /* 0x000e620000002400 */
[----:B------:R-:W-:Y:S02]  /*2d10*/  ISETP.GT.AND P4, PT, R6, 0x50, PT ;  /* 0x000000500600780c */ /* 0x000fe40003f84270 */
[----:B0-----:R-:W-:Y:S02]  /*2d20*/  FSEL R34, R63, -INF , P3 ;  /* 0xff8000003f227808 */ /* 0x001fe40001800000 */
[----:B------:R-:W-:Y:S02]  /*2d30*/  FMNMX.FTZ R5, R26, R5, !PT ;  /* 0x000000051a057209 */ /* 0x000fe40007810000 */
[----:B------:R-:W-:Y:S01]  /*2d40*/  ISETP.GT.AND P3, PT, R6, 0x51, PT ;  /* 0x000000510600780c */ /* 0x000fe20003f64270 */
[----:B------:R-:W0:Y:S01]  /*2d50*/  MUFU.TANH R48, R75 ;  /* 0x0000004b00307308 */ /* 0x000e220000002400 */
[----:B------:R-:W-:-:S02]  /*2d60*/  FSEL R36, R27, -INF , P4 ;  /* 0xff8000001b247808 */ /* 0x000fc40002000000 */
[----:B------:R-:W-:Y:S02]  /*2d70*/  FMNMX.FTZ R5, R34, R5, !PT ;  /* 0x0000000522057209 */ /* 0x000fe40007810000 */
[----:B------:R-:W-:Y:S02]  /*2d80*/  ISETP.GT.AND P4, PT, R6, 0x58, PT ;  /* 0x000000580600780c */ /* 0x000fe40003f84270 */
[----:B--2---:R-:W-:Y:S01]  /*2d90*/  FSEL R38, R38, -INF , P3 ;  /* 0xff80000026267808 */ /* 0x004fe20001800000 */
[----:B------:R-:W2:Y:S01]  /*2da0*/  MUFU.TANH R50, R78 ;  /* 0x0000004e00327308 */ /* 0x000ea20000002400 */
[----:B------:R-:W-:Y:S02]  /*2db0*/  FMNMX.FTZ R5, R36, R5, !PT ;  /* 0x0000000524057209 */ /* 0x000fe40007810000 */
[----:B------:R-:W-:Y:S02]  /*2dc0*/  ISETP.GT.AND P3, PT, R6, 0x59, PT ;  /* 0x000000590600780c */ /* 0x000fe40003f64270 */
[----:B------:R-:W-:-:S02]  /*2dd0*/  FSEL R40, R40, -INF , P4 ;  /* 0xff80000028287808 */ /* 0x000fc40002000000 */
[----:B------:R-:W-:Y:S01]  /*2de0*/  FMNMX.FTZ R5, R38, R5, !PT ;  /* 0x0000000526057209 */ /* 0x000fe20007810000 */
[----:B------:R-:W4:Y:S01]  /*2df0*/  MUFU.TANH R52, R79 ;  /* 0x0000004f00347308 */ /* 0x000f220000002400 */
[----:B------:R-:W-:Y:S02]  /*2e00*/  ISETP.GT.AND P4, PT, R6, 0x60, PT ;  /* 0x000000600600780c */ /* 0x000fe40003f84270 */
[----:B---3--:R-:W-:Y:S02]  /*2e10*/  FSEL R42, R42, -INF , P3 ;  /* 0xff8000002a2a7808 */ /* 0x008fe40001800000 */
[----:B------:R-:W-:Y:S02]  /*2e20*/  FMNMX.FTZ R5, R40, R5, !PT ;  /* 0x0000000528057209 */ /* 0x000fe40007810000 */
[----:B------:R-:W-:Y:S01]  /*2e30*/  ISETP.GT.AND P3, PT, R6, 0x61, PT ;  /* 0x000000610600780c */ /* 0x000fe20003f64270 */
[----:B------:R-:W3:Y:S01]  /*2e40*/  MUFU.TANH R54, R82 ;  /* 0x0000005200367308 */ /* 0x000ee20000002400 */
[----:B-1----:R-:W-:-:S02]  /*2e50*/  FSEL R46, R46, -INF , P4 ;  /* 0xff8000002e2e7808 */ /* 0x002fc40002000000 */
[----:B------:R-:W-:Y:S02]  /*2e60*/  FMNMX.FTZ R5, R42, R5, !PT ;  /* 0x000000052a057209 */ /* 0x000fe40007810000 */
[----:B------:R-:W-:Y:S02]  /*2e70*/  ISETP.GT.AND P4, PT, R6, 0x68, PT ;  /* 0x000000680600780c */ /* 0x000fe40003f84270 */
[----:B0-----:R-:W-:Y:S01]  /*2e80*/  FSEL R48, R48, -INF , P3 ;  /* 0xff80000030307808 */ /* 0x001fe20001800000 */
[----:B------:R-:W0:Y:S01]  /*2e90*/  MUFU.TANH R56, R83 ;  /* 0x0000005300387308 */ /* 0x000e220000002400 */
[----:B------:R-:W-:Y:S02]  /*2ea0*/  FMNMX.FTZ R5, R46, R5, !PT ;  /* 0x000000052e057209 */ /* 0x000fe40007810000 */
[----:B------:R-:W-:Y:S02]  /*2eb0*/  ISETP.GT.AND P3, PT, R6, 0x69, PT ;  /* 0x000000690600780c */ /* 0x000fe40003f64270 */
[----:B--2---:R-:W-:-:S02]  /*2ec0*/  FSEL R50, R50, -INF , P4 ;  /* 0xff80000032327808 */ /* 0x004fc40002000000 */
[----:B------:R-:W-:Y:S01]  /*2ed0*/  FMNMX.FTZ R5, R48, R5, !PT ;  /* 0x0000000530057209 */ /* 0x000fe20007810000 */
[----:B------:R-:W1:Y:S01]  /*2ee0*/  MUFU.TANH R58, R86 ;  /* 0x00000056003a7308 */ /* 0x000e620000002400 */
[----:B------:R-:W-:Y:S02]  /*2ef0*/  ISETP.GT.AND P4, PT, R6, 0x70, PT ;  /* 0x000000700600780c */ /* 0x000fe40003f84270 */
[----:B----4-:R-:W-:Y:S02]  /*2f00*/  FSEL R52, R52, -INF , P3 ;  /* 0xff80000034347808 */ /* 0x010fe40001800000 */
[----:B------:R-:W-:Y:S01]  /*2f10*/  FMNMX.FTZ R27, R50, R5, !PT ;  /* 0x00000005321b7209 */ /* 0x000fe20007810000 */
[----:B------:R-:W-:Y:S01]  /*2f20*/  FMUL.FTZ R5, R60, UR6 ;  /* 0x000000063c057c20 */ /* 0x000fe20008410000 */
[----:B------:R-:W-:Y:S01]  /*2f30*/  ISETP.GT.AND P3, PT, R6, 0x71, PT ;  /* 0x000000710600780c */ /* 0x000fe20003f64270 */
[----:B------:R-:W2:Y:S01]  /*2f40*/  MUFU.TANH R87, R87 ;  /* 0x0000005700577308 */ /* 0x000ea20000002400 */
[----:B---3--:R-:W-:-:S02]  /*2f50*/  FSEL R54, R54, -INF , P4 ;  /* 0xff80000036367808 */ /* 0x008fc40002000000 */
[----:B------:R-:W-:Y:S02]  /*2f60*/  FMNMX.FTZ R27, R52, R27, !PT ;  /* 0x0000001b341b7209 */ /* 0x000fe40007810000 */
[----:B------:R-:W-:Y:S02]  /*2f70*/  ISETP.GT.AND P4, PT, R6, 0x78, PT ;  /* 0x000000780600780c */ /* 0x000fe40003f84270 */
[----:B0-----:R-:W-:Y:S01]  /*2f80*/  FSEL R56, R56, -INF , P3 ;  /* 0xff80000038387808 */ /* 0x001fe20001800000 */
[----:B------:R-:W-:Y:S01]  /*2f90*/  MUFU.TANH R114, R5 ;  /* 0x0000000500727308 */ /* 0x000fe20000002400 */
[----:B------:R-:W-:Y:S02]  /*2fa0*/  FMNMX.FTZ R27, R54, R27, !PT ;  /* 0x0000001b361b7209 */ /* 0x000fe40007810000 */
[----:B------:R-:W-:Y:S02]  /*2fb0*/  ISETP.GT.AND P3, PT, R6, 0x79, PT ;  /* 0x000000790600780c */ /* 0x000fe40003f64270 */
[----:B-1----:R-:W-:-:S02]  /*2fc0*/  FSEL R58, R58, -INF , P4 ;  /* 0xff8000003a3a7808 */ /* 0x002fc40002000000 */
[----:B------:R-:W-:Y:S01]  /*2fd0*/  FMNMX.FTZ R27, R56, R27, !PT ;  /* 0x0000001b381b7209 */ /* 0x000fe20007810000 */
[----:B------:R-:W-:Y:S01]  /*2fe0*/  MUFU.TANH R2, R2 ;  /* 0x0000000200027308 */ /* 0x000fe20000002400 */
[----:B--2---:R-:W-:Y:S02]  /*2ff0*/  FSEL R60, R87, -INF , P3 ;  /* 0xff800000573c7808 */ /* 0x004fe40001800000 */
[----:B------:R-:W-:Y:S02]  /*3000*/  FMNMX.FTZ R27, R58, R27, !PT ;  /* 0x0000001b3a1b7209 */ /* 0x000fe40007810000 */
[----:B------:R-:W-:Y:S02]  /*3010*/  ISETP.GT.AND P4, PT, R31, 0x1, PT ;  /* 0x000000011f00780c */ /* 0x000fe40003f84270 */
[----:B------:R-:W-:Y:S01]  /*3020*/  FMNMX.FTZ R27, R60, R27, !PT ;  /* 0x0000001b3c1b7209 */ /* 0x000fe20007810000 */
[----:B------:R-:W0:Y:S04]  /*3030*/  MUFU.TANH R3, R3 ;  /* 0x0000000300037308 */ /* 0x000e280000002400 */
[----:B------:R-:W1:Y:S04]  /*3040*/  SHFL.BFLY PT, R6, R27, 0x2, 0x1f ;  /* 0x0c401f001b067f89 */ /* 0x000e6800000e0000 */
[----:B------:R-:W2:Y:S08]  /*3050*/  MUFU.TANH R4, R4 ;  /* 0x0000000400047308 */ /* 0x000eb00000002400 */
[----:B------:R-:W3:Y:S01]  /*3060*/  MUFU.TANH R7, R7 ;  /* 0x0000000700077308 */ /* 0x000ee20000002400 */
[----:B0-----:R-:W-:-:S02]  /*3070*/  FSEL R3, R3, -INF , P4 ;  /* 0xff80000003037808 */ /* 0x001fc40002000000 */
[----:B------:R-:W-:-:S05]  /*3080*/  ISETP.GT.AND P4, PT, R31, 0x10, PT ;  /* 0x000000101f00780c */ /* 0x000fca0003f84270 */
[----:B------:R-:W-:Y:S01]  /*3090*/  MUFU.TANH R8, R8 ;  /* 0x0000000800087308 */ /* 0x000fe20000002400 */
[----:B-1----:R-:W-:-:S07]  /*30a0*/  FMNMX.FTZ R6, R27, R6, !PT ;  /* 0x000000061b067209 */ /* 0x002fce0007810000 */
[----:B------:R-:W0:Y:S01]  /*30b0*/  MUFU.TANH R10, R10 ;  /* 0x0000000a000a7308 */ /* 0x000e220000002400 */
[----:B------:R-:W1:Y:S07]  /*30c0*/  SHFL.BFLY PT, R5, R6, 0x1, 0x1f ;  /* 0x0c201f0006057f89 */ /* 0x000e6e00000e0000 */
[----:B------:R-:W4:Y:S08]  /*30d0*/  MUFU.TANH R9, R9 ;  /* 0x0000000900097308 */ /* 0x000f300000002400 */
[----:B------:R2:W-:Y:S08]  /*30e0*/  MUFU.TANH R35, R68 ;  /* 0x0000004400237308 */ /* 0x0005f00000002400 */
[----:B------:R-:W5:Y:S01]  /*30f0*/  MUFU.TANH R11, R11 ;  /* 0x0000000b000b7308 */ /* 0x000f620000002400 */
[----:B-1----:R-:W-:Y:S01]  /*3100*/  FMNMX.FTZ R6, R6, R5, !PT ;  /* 0x0000000506067209 */ /* 0x002fe20007810000 */
[----:B------:R-:W-:Y:S01]  /*3110*/  IMAD.U32 R5, RZ, RZ, UR7 ;  /* 0x00000007ff057e24 */ /* 0x000fe2000f8e00ff */
[----:B--2---:R-:W-:-:S02]  /*3120*/  FSEL R68, R4, -INF , P5 ;  /* 0xff80000004447808 */ /* 0x004fc40002800000 */
[C---:B------:R-:W-:Y:S01]  /*3130*/  FSETP.NEU.FTZ.AND P3, PT, R6.reuse, -INF , PT ;  /* 0xff8000000600780b */ /* 0x040fe20003f7d000 */
[----:B------:R-:W-:Y:S02]  /*3140*/  FMUL.FTZ R27, R6, R5 ;  /* 0x00000005061b7220 */ /* 0x000fe40000410000 */
[----:B------:R3:W-:Y:S03]  /*3150*/  MUFU.TANH R37, R72 ;  /* 0x0000004800257308 */ /* 0x0007e60000002400 */
[----:B------:R-:W-:Y:S02]  /*3160*/  FSEL R27, R27, RZ, P3 ;  /* 0x000000ff1b1b7208 */ /* 0x000fe40001800000 */
[----:B------:R-:W-:-:S03]  /*3170*/  ISETP.GT.AND P3, PT, R31, RZ, PT ;  /* 0x000000ff1f00720c */ /* 0x000fc60003f64270 */
[----:B------:R-:W1:Y:S01]  /*3180*/  MUFU.TANH R12, R12 ;  /* 0x0000000c000c7308 */ /* 0x000e620000002400 */
[----:B------:R-:W-:Y:S01]  /*3190*/  FSEL R74, R2, -INF , P3 ;  /* 0xff800000024a7808 */ /* 0x000fe20001800000 */
[-CC-:B------:R-:W-:Y:S01]  /*31a0*/  FFMA.FTZ R177, R98, R5.reuse, -R27.reuse ;  /* 0x0000000562b17223 */ /* 0x180fe2000001081b */
[----:B------:R-:W-:Y:S01]  /*31b0*/  ISETP.GT.AND P3, PT, R31, 0x9, PT ;  /* 0x000000091f00780c */ /* 0x000fe20003f64270 */
[--C-:B------:R-:W-:Y:S01]  /*31c0*/  FFMA.FTZ R4, R104, R5, -R27.reuse ;  /* 0x0000000568047223 */ /* 0x100fe2000001081b */
[----:B------:R-:W-:Y:S01]  /*31d0*/  FMNMX.FTZ R33, R74, R3, !PT ;  /* 0x000000034a217209 */ /* 0x000fe20007810000 */
[--C-:B------:R-:W-:Y:S01]  /*31e0*/  FFMA.FTZ R2, R106, R5, -R27.reuse ;  /* 0x000000056a027223 */ /* 0x100fe2000001081b */
[----:B---3--:R-:W-:Y:S01]  /*31f0*/  FSEL R72, R7, -INF , P3 ;  /* 0xff80000007487808 */ /* 0x008fe20001800000 */
[----:B------:R2:W-:Y:S01]  /*3200*/  MUFU.TANH R82, R76 ;  /* 0x0000004c00527308 */ /* 0x0005e20000002400 */
[----:B------:R-:W-:Y:S01]  /*3210*/  FMNMX.FTZ R33, R68, R33, !PT ;  /* 0x0000002144217209 */ /* 0x000fe20007810000 */
[-CC-:B------:R-:W-:Y:S01]  /*3220*/  FFMA.FTZ R179, R102, R5.reuse, -R27.reuse ;  /* 0x0000000566b37223 */ /* 0x180fe2000001081b */
[C---:B------:R-:W-:Y:S01]  /*3230*/  ISETP.GT.AND P3, PT, R31.reuse, 0x11, PT ;  /* 0x000000111f00780c */ /* 0x040fe20003f64270 */
[--C-:B------:R-:W-:Y:S01]  /*3240*/  FFMA.FTZ R183, R108, R5, -R27.reuse ;  /* 0x000000056cb77223 */ /* 0x100fe2000001081b */
[----:B------:R-:W-:Y:S01]  /*3250*/  FMNMX.FTZ R33, R72, R33, !PT ;  /* 0x0000002148217209 */ /* 0x000fe20007810000 */
[-CC-:B------:R-:W-:Y:S01]  /*3260*/  FFMA.FTZ R181, R112, R5.reuse, -R27.reuse ;  /* 0x0000000570b57223 */ /* 0x180fe2000001081b */
[----:B0-----:R-:W-:Y:S01]  /*3270*/  FSEL R98, R10, -INF , P3 ;  /* 0xff8000000a627808 */ /* 0x001fe20001800000 */
[----:B------:R-:W0:Y:S01]  /*3280*/  MUFU.TANH R14, R14 ;  /* 0x0000000e000e7308 */ /* 0x000e220000002400 */
[----:B--2---:R-:W-:Y:S01]  /*3290*/  FSEL R76, R8, -INF , P4 ;  /* 0xff800000084c7808 */ /* 0x004fe20002000000 */
[-CC-:B------:R-:W-:Y:S01]  /*32a0*/  FFMA.FTZ R8, R96, R5.reuse, -R27.reuse ;  /* 0x0000000560087223 */ /* 0x180fe2000001081b */
[C---:B------:R-:W-:Y:S01]  /*32b0*/  ISETP.GT.AND P4, PT, R31.reuse, 0x18, PT ;  /* 0x000000181f00780c */ /* 0x040fe20003f84270 */
[--C-:B------:R-:W-:Y:S01]  /*32c0*/  FFMA.FTZ R173, R94, R5, -R27.reuse ;  /* 0x000000055ead7223 */ /* 0x100fe2000001081b */
[----:B------:R-:W-:Y:S01]  /*32d0*/  FMNMX.FTZ R33, R76, R33, !PT ;  /* 0x000000214c217209 */ /* 0x000fe20007810000 */
[-CC-:B------:R-:W-:Y:S01]  /*32e0*/  FFMA.FTZ R169, R70, R5.reuse, -R27.reuse ;  /* 0x0000000546a97223 */ /* 0x180fe2000001081b */
[----:B------:R-:W-:Y:S01]  /*32f0*/  ISETP.GT.AND P3, PT, R31, 0x19, PT ;  /* 0x000000191f00780c */ /* 0x000fe20003f64270 */
[----:B------:R-:W2:Y:S01]  /*3300*/  MUFU.TANH R13, R13 ;  /* 0x0000000d000d7308 */ /* 0x000ea20000002400 */
[----:B----4-:R-:W-:Y:S01]  /*3310*/  FSEL R100, R9, -INF , P4 ;  /* 0xff80000009647808 */ /* 0x010fe20002000000 */
[--C-:B------:R-:W-:Y:S01]  /*3320*/  FFMA.FTZ R171, R62, R5, -R27.reuse ;  /* 0x000000053eab7223 */ /* 0x100fe2000001081b */
[----:B------:R-:W-:Y:S01]  /*3330*/  FMNMX.FTZ R33, R98, R33, !PT ;  /* 0x0000002162217209 */ /* 0x000fe20007810000 */
[-CC-:B------:R-:W-:Y:S01]  /*3340*/  FFMA.FTZ R175, R90, R5.reuse, -R27.reuse ;  /* 0x000000055aaf7223 */ /* 0x180fe2000001081b */
[----:B------:R-:W-:Y:S01]  /*3350*/  ISETP.GT.AND P4, PT, R31, 0x20, PT ;  /* 0x000000201f00780c */ /* 0x000fe20003f84270 */
[--C-:B------:R-:W-:Y:S01]  /*3360*/  FFMA.FTZ R10, R92, R5, -R27.reuse ;  /* 0x000000055c0a7223 */ /* 0x100fe2000001081b */
[----:B-----5:R-:W-:Y:S01]  /*3370*/  FSEL R104, R11, -INF , P3 ;  /* 0xff8000000b687808 */ /* 0x020fe20001800000 */
[----:B------:R-:W3:Y:S01]  /*3380*/  MUFU.TANH R15, R15 ;  /* 0x0000000f000f7308 */ /* 0x000ee20000002400 */
[----:B------:R-:W-:Y:S01]  /*3390*/  FMNMX.FTZ R33, R100, R33, !PT ;  /* 0x0000002164217209 */ /* 0x000fe20007810000 */
[-CC-:B------:R-:W-:Y:S01]  /*33a0*/  FFMA.FTZ R165, R32, R5.reuse, -R27.reuse ;  /* 0x0000000520a57223 */ /* 0x180fe2000001081b */
[C---:B------:R-:W-:Y:S01]  /*33b0*/  ISETP.GT.AND P3, PT, R31.reuse, 0x21, PT ;  /* 0x000000211f00780c */ /* 0x040fe20003f64270 */
[-CC-:B------:R-:W-:Y:S01]  /*33c0*/  FFMA.FTZ R32, R42, R5.reuse, -R27.reuse ;  /* 0x000000052a207223 */ /* 0x180fe2000001081b */
[----:B-1----:R-:W-:Y:S01]  /*33d0*/  FSEL R106, R12, -INF , P4 ;  /* 0xff8000000c6a7808 */ /* 0x002fe20002000000 */
[--C-:B------:R-:W-:Y:S01]  /*33e0*/  FFMA.FTZ R167, R26, R5, -R27.reuse ;  /* 0x000000051aa77223 */ /* 0x100fe2000001081b */
[----:B------:R-:W-:Y:S01]  /*33f0*/  FMNMX.FTZ R33, R104, R33, !PT ;  /* 0x0000002168217209 */ /* 0x000fe20007810000 */
[----:B------:R-:W-:Y:S01]  /*3400*/  MUFU.TANH R20, R20 ;  /* 0x0000001400147308 */ /* 0x000fe20000002400 */
[C---:B------:R-:W-:Y:S01]  /*3410*/  ISETP.GT.AND P4, PT, R31.reuse, 0x28, PT ;  /* 0x000000281f00780c */ /* 0x040fe20003f84270 */
[-CC-:B------:R-:W-:Y:S01]  /*3420*/  FFMA.FTZ R26, R34, R5.reuse, -R27.reuse ;  /* 0x00000005221a7223 */ /* 0x180fe2000001081b */
[----:B0-----:R-:W-:Y:S01]  /*3430*/  FSEL R102, R14, -INF , P3 ;  /* 0xff8000000e667808 */ /* 0x001fe20001800000 */
[--C-:B------:R-:W-:Y:S01]  /*3440*/  FFMA.FTZ R14, R88, R5, -R27.reuse ;  /* 0x00000005580e7223 */ /* 0x100fe2000001081b */
[----:B------:R-:W-:Y:S01]  /*3450*/  FMNMX.FTZ R33, R106, R33, !PT ;  /* 0x000000216a217209 */ /* 0x000fe20007810000 */
[--C-:B------:R-:W-:Y:S01]  /*3460*/  FFMA.FTZ R34, R48, R5, -R27.reuse ;  /* 0x0000000530227223 */ /* 0x100fe2000001081b */
[----:B------:R-:W-:Y:S01]  /*3470*/  ISETP.GT.AND P3, PT, R31, 0x29, PT ;  /* 0x000000291f00780c */ /* 0x000fe20003f64270 */
[----:B------:R-:W0:Y:S01]  /*3480*/  MUFU.TANH R24, R24 ;  /* 0x0000001800187308 */ /* 0x000e220000002400 */
[----:B--2---:R-:W-:Y:S01]  /*3490*/  FSEL R108, R13, -INF , P4 ;  /* 0xff8000000d6c7808 */ /* 0x004fe20002000000 */
[----:B------:R-:W1:Y:S01]  /*34a0*/  @P2 LDC R48, c[0x0][0x450] ;  /* 0x00011400ff302b82 */ /* 0x000e620000000800 */
[----:B------:R-:W-:Y:S01]  /*34b0*/  FMNMX.FTZ R33, R102, R33, !PT ;  /* 0x0000002166217209 */ /* 0x000fe20007810000 */
[-CC-:B------:R-:W-:Y:S01]  /*34c0*/  FFMA.FTZ R157, R46, R5.reuse, -R27.reuse ;  /* 0x000000052e9d7223 */ /* 0x180fe2000001081b */
[----:B------:R-:W-:Y:S01]  /*34d0*/  ISETP.GT.AND P4, PT, R31, 0x30, PT ;  /* 0x000000301f00780c */ /* 0x000fe20003f84270 */
[--C-:B------:R-:W-:Y:S01]  /*34e0*/  FFMA.FTZ R161, R36, R5, -R27.reuse ;  /* 0x0000000524a17223 */ /* 0x100fe2000001081b */
[----:B---3--:R-:W-:Y:S01]  /*34f0*/  FSEL R96, R15, -INF , P3 ;  /* 0xff8000000f607808 */ /* 0x008fe20001800000 */
[----:B------:R-:W2:Y:S01]  /*3500*/  MUFU.TANH R21, R21 ;  /* 0x0000001500157308 */ /* 0x000ea20000002400 */
[----:B------:R-:W-:Y:S01]  /*3510*/  FMNMX.FTZ R33, R108, R33, !PT ;  /* 0x000000216c217209 */ /* 0x000fe20007810000 */
[-CC-:B------:R-:W-:Y:S01]  /*3520*/  FFMA.FTZ R163, R40, R5.reuse, -R27.reuse ;  /* 0x0000000528a37223 */ /* 0x180fe2000001081b */
[C---:B------:R-:W-:Y:S01]  /*3530*/  ISETP.GT.AND P3, PT, R31.reuse, 0x31, PT ;  /* 0x000000311f00780c */ /* 0x040fe20003f64270 */
[--C-:B------:R-:W-:Y:S01]  /*3540*/  FFMA.FTZ R159, R50, R5, -R27.reuse ;  /* 0x00000005329f7223 */ /* 0x100fe2000001081b */
[----:B------:R-:W-:Y:S01]  /*3550*/  FMNMX.FTZ R33, R96, R33, !PT ;  /* 0x0000002160217209 */ /* 0x000fe20007810000 */
[-CC-:B------:R-:W-:Y:S01]  /*3560*/  FFMA.FTZ R36, R52, R5.reuse, -R27.reuse ;  /* 0x0000000534247223 */ /* 0x180fe2000001081b */
[-CC-:B------:R-:W-:Y:S01]  /*3570*/  FFMA.FTZ R153, R54, R5.reuse, -R27.reuse ;  /* 0x0000000536997223 */ /* 0x180fe2000001081b */
[----:B------:R-:W3:Y:S01]  /*3580*/  MUFU.TANH R25, R25 ;  /* 0x0000001900197308 */ /* 0x000ee20000002400 */
[----:B0-----:R-:W-:Y:S01]  /*3590*/  FSEL R112, R24, -INF , P3 ;  /* 0xff80000018707808 */ /* 0x001fe20001800000 */
[-CC-:B------:R-:W-:Y:S01]  /*35a0*/  FFMA.FTZ R24, R44, R5.reuse, -R27.reuse ;  /* 0x000000052c187223 */ /* 0x180fe2000001081b */
[----:B------:R-:W-:Y:S01]  /*35b0*/  ISETP.GT.AND P3, PT, R31, 0x39, PT ;  /* 0x000000391f00780c */ /* 0x000fe20003f64270 */
[-CC-:B------:R-:W-:Y:S01]  /*35c0*/  FFMA.FTZ R155, R58, R5.reuse, -R27.reuse ;  /* 0x000000053a9b7223 */ /* 0x180fe2000001081b */
[----:B------:R-:W-:-:S03]  /*35d0*/  FFMA.FTZ R40, R60, R5, -R27 ;  /* 0x000000053c287223 */ /* 0x000fc6000001081b */
[----:B------:R0:W-:Y:S08]  /*35e0*/  MUFU.TANH R86, R64 ;  /* 0x0000004000567308 */ /* 0x0001f00000002400 */
[----:B------:R-:W4:Y:S01]  /*35f0*/  MUFU.TANH R28, R28 ;  /* 0x0000001c001c7308 */ /* 0x000f220000002400 */
[-CC-:B0-----:R-:W-:Y:S01]  /*3600*/  FFMA.FTZ R64, R110, R5.reuse, -R27.reuse ;  /* 0x000000056e407223 */ /* 0x181fe2000001081b */
[----:B------:R-:W-:Y:S01]  /*3610*/  FSEL R110, R20, -INF , P4 ;  /* 0xff800000146e7808 */ /* 0x000fe20002000000 */
[----:B------:R-:W-:Y:S01]  /*3620*/  FFMA.FTZ R20, R66, R5, -R27 ;  /* 0x0000000542147223 */ /* 0x000fe2000001081b */
[----:B------:R-:W-:-:S02]  /*3630*/  ISETP.GT.AND P4, PT, R31, 0x38, PT ;  /* 0x000000381f00780c */ /* 0x000fc40003f84270 */
[----:B------:R-:W-:Y:S02]  /*3640*/  FMNMX.FTZ R33, R110, R33, !PT ;  /* 0x000000216e217209 */ /* 0x000fe40007810000 */
[----:B------:R-:W0:Y:S01]  /*3650*/  MUFU.TANH R29, R29 ;  /* 0x0000001d001d7308 */ /* 0x000e220000002400 */
[----:B--2---:R-:W-:Y:S02]  /*3660*/  FSEL R116, R21, -INF , P4 ;  /* 0xff80000015747808 */ /* 0x004fe40002000000 */
[----:B------:R-:W-:Y:S02]  /*3670*/  FMNMX.FTZ R33, R112, R33, !PT ;  /* 0x0000002170217209 */ /* 0x000fe40007810000 */
[----:B------:R-:W-:Y:S02]  /*3680*/  ISETP.GT.AND P4, PT, R31, 0x40, PT ;  /* 0x000000401f00780c */ /* 0x000fe40003f84270 */
[----:B---3--:R-:W-:Y:S01]  /*3690*/  FSEL R120, R25, -INF , P3 ;  /* 0xff80000019787808 */ /* 0x008fe20001800000 */
[----:B------:R-:W2:Y:S01]  /*36a0*/  MUFU.TANH R61, R61 ;  /* 0x0000003d003d7308 */ /* 0x000ea20000002400 */
[----:B------:R-:W-:-:S02]  /*36b0*/  FMNMX.FTZ R33, R116, R33, !PT ;  /* 0x0000002174217209 */ /* 0x000fc40007810000 */
[C---:B------:R-:W-:Y:S02]  /*36c0*/  ISETP.GT.AND P3, PT, R31.reuse, 0x41, PT ;  /* 0x000000411f00780c */ /* 0x040fe40003f64270 */
[----:B----4-:R-:W-:Y:S01]  /*36d0*/  FSEL R122, R28, -INF , P4 ;  /* 0xff8000001c7a7808 */ /* 0x010fe20002000000 */
[--C-:B------:R-:W-:Y:S01]  /*36e0*/  FFMA.FTZ R28, R30, R5, -R27.reuse ;  /* 0x000000051e1c7223 */ /* 0x100fe2000001081b */
[----:B------:R-:W-:Y:S01]  /*36f0*/  FMNMX.FTZ R33, R120, R33, !PT ;  /* 0x0000002178217209 */ /* 0x000fe20007810000 */
[----:B------:R-:W3:Y:S01]  /*3700*/  MUFU.TANH R65, R65 ;  /* 0x0000004100417308 */ /* 0x000ee20000002400 */
[----:B------:R-:W-:Y:S01]  /*3710*/  ISETP.GT.AND P4, PT, R31, 0x48, PT ;  /* 0x000000481f00780c */ /* 0x000fe20003f84270 */
[-CC-:B------:R-:W-:Y:S01]  /*3720*/  FFMA.FTZ R30, R38, R5.reuse, -R27.reuse ;  /* 0x00000005261e7223 */ /* 0x180fe2000001081b */
[----:B0-----:R-:W-:Y:S01]  /*3730*/  FSEL R118, R29, -INF , P3 ;  /* 0xff8000001d767808 */ /* 0x001fe20001800000 */
[----:B------:R-:W-:Y:S01]  /*3740*/  FFMA.FTZ R38, R56, R5, -R27 ;  /* 0x0000000538267223 */ /* 0x000fe2000001081b */
[----:B------:R-:W-:-:S02]  /*3750*/  FMNMX.FTZ R33, R122, R33, !PT ;  /* 0x000000217a217209 */ /* 0x000fc40007810000 */
[C---:B------:R-:W-:Y:S01]  /*3760*/  ISETP.GT.AND P3, PT, R31.reuse, 0x49, PT ;  /* 0x000000491f00780c */ /* 0x040fe20003f64270 */
[----:B------:R-:W0:Y:S01]  /*3770*/  MUFU.TANH R69, R69 ;  /* 0x0000004500457308 */ /* 0x000e220000002400 */
[----:B------:R-:W-:Y:S02]  /*3780*/  FSEL R114, R114, -INF , P4 ;  /* 0xff80000072727808 */ /* 0x000fe40002000000 */
[----:B------:R-:W-:Y:S02]  /*3790*/  FMNMX.FTZ R33, R118, R33, !PT ;  /* 0x0000002176217209 */ /* 0x000fe40007810000 */
[----:B------:R-:W-:Y:S02]  /*37a0*/  ISETP.GT.AND P4, PT, R31, 0x50, PT ;  /* 0x000000501f00780c */ /* 0x000fe40003f84270 */
[----:B--2---:R-:W-:Y:S01]  /*37b0*/  FSEL R94, R61, -INF , P3 ;  /* 0xff8000003d5e7808 */ /* 0x004fe20001800000 */
[----:B------:R-:W2:Y:S01]  /*37c0*/  MUFU.TANH R73, R73 ;  /* 0x0000004900497308 */ /* 0x000ea20000002400 */
[----:B------:R-:W-:-:S02]  /*37d0*/  FMNMX.FTZ R33, R114, R33, !PT ;  /* 0x0000002172217209 */ /* 0x000fc40007810000 */
[C---:B------:R-:W-:Y:S02]  /*37e0*/  ISETP.GT.AND P3, PT, R31.reuse, 0x51, PT ;  /* 0x000000511f00780c */ /* 0x040fe40003f64270 */
[----:B------:R-:W-:Y:S02]  /*37f0*/  FSEL R86, R86, -INF , P4 ;  /* 0xff80000056567808 */ /* 0x000fe40002000000 */
[----:B------:R-:W-:Y:S01]  /*3800*/  FMNMX.FTZ R33, R94, R33, !PT ;  /* 0x000000215e217209 */ /* 0x000fe20007810000 */
[----:B------:R3:W-:Y:S01]  /*3810*/  MUFU.TANH R39, R80 ;  /* 0x0000005000277308 */ /* 0x0007e20000002400 */
[----:B------:R-:W-:Y:S02]  /*3820*/  ISETP.GT.AND P4, PT, R31, 0x58, PT ;  /* 0x000000581f00780c */ /* 0x000fe40003f84270 */
[----:B------:R-:W-:Y:S02]  /*3830*/  FMNMX.FTZ R33, R86, R33, !PT ;  /* 0x0000002156217209 */ /* 0x000fe40007810000 */
[----:B------:R-:W-:-:S02]  /*3840*/  FSEL R70, R35, -INF , P4 ;  /* 0xff80000023467808 */ /* 0x000fc40002000000 */
[----:B------:R-:W-:Y:S01]  /*3850*/  ISETP.GT.AND P4, PT, R31, 0x60, PT ;  /* 0x000000601f00780c */ /* 0x000fe20003f84270 */
[----:B------:R-:W4:Y:S01]  /*3860*/  MUFU.TANH R77, R77 ;  /* 0x0000004d004d7308 */ /* 0x000f220000002400 */
[----:B---3--:R-:W-:Y:S02]  /*3870*/  FSEL R80, R65, -INF , P3 ;  /* 0xff80000041507808 */ /* 0x008fe40001800000 */
[----:B------:R-:W-:Y:S02]  /*3880*/  ISETP.GT.AND P3, PT, R31, 0x59, PT ;  /* 0x000000591f00780c */ /* 0x000fe40003f64270 */
[----:B------:R-:W-:Y:S02]  /*3890*/  FMNMX.FTZ R33, R80, R33, !PT ;  /* 0x0000002150217209 */ /* 0x000fe40007810000 */
[----:B0-----:R-:W-:Y:S01]  /*38a0*/  FSEL R78, R69, -INF , P3 ;  /* 0xff800000454e7808 */ /* 0x001fe20001800000 */
[----:B------:R-:W0:Y:S01]  /*38b0*/  MUFU.TANH R81, R81 ;  /* 0x0000005100517308 */ /* 0x000e220000002400 */
[----:B------:R-:W-:-:S02]  /*38c0*/  FMNMX.FTZ R33, R70, R33, !PT ;  /* 0x0000002146217209 */ /* 0x000fc40007810000 */
[----:B------:R-:W-:Y:S02]  /*38d0*/  ISETP.GT.AND P3, PT, R31, 0x61, PT ;  /* 0x000000611f00780c */ /* 0x000fe40003f64270 */
[----:B------:R-:W-:Y:S02]  /*38e0*/  FSEL R66, R37, -INF , P4 ;  /* 0xff80000025427808 */ /* 0x000fe40002000000 */
[----:B------:R-:W-:Y:S01]  /*38f0*/  FMNMX.FTZ R33, R78, R33, !PT ;  /* 0x000000214e217209 */ /* 0x000fe20007810000 */
[----:B------:R3:W5:Y:S01]  /*3900*/  MUFU.TANH R41, R84 ;  /* 0x0000005400297308 */ /* 0x0007620000002400 */
[----:B------:R-:W-:Y:S01]  /*3910*/  ISETP.GT.AND P4, PT, R31, 0x68, PT ;  /* 0x000000681f00780c */ /* 0x000fe20003f84270 */
[----:B------:R-:W1:Y:S01]  /*3920*/  @P2 LDC R37, c[0x0][0x44c] ;  /* 0x00011300ff252b82 */ /* 0x000e620000000800 */
[----:B--2---:R-:W-:Y:S02]  /*3930*/  FSEL R62, R73, -INF , P3 ;  /* 0xff800000493e7808 */ /* 0x004fe40001800000 */
[----:B------:R-:W-:-:S02]  /*3940*/  FMNMX.FTZ R33, R66, R33, !PT ;  /* 0x0000002142217209 */ /* 0x000fc40007810000 */
[C---:B------:R-:W-:Y:S01]  /*3950*/  ISETP.GT.AND P3, PT, R31.reuse, 0x69, PT ;  /* 0x000000691f00780c */ /* 0x040fe20003f64270 */
[----:B------:R-:W2:Y:S01]  /*3960*/  MUFU.TANH R85, R85 ;  /* 0x0000005500557308 */ /* 0x000ea20000002400 */
[----:B------:R-:W-:Y:S02]  /*3970*/  FSEL R82, R82, -INF , P4 ;  /* 0xff80000052527808 */ /* 0x000fe40002000000 */
[----:B------:R-:W-:Y:S02]  /*3980*/  FMNMX.FTZ R33, R62, R33, !PT ;  /* 0x000000213e217209 */ /* 0x000fe40007810000 */
[----:B------:R-:W-:Y:S02]  /*3990*/  ISETP.GT.AND P4, PT, R31, 0x70, PT ;  /* 0x000000701f00780c */ /* 0x000fe40003f84270 */
[----:B----4-:R-:W-:Y:S01]  /*39a0*/  FSEL R44, R77, -INF , P3 ;  /* 0xff8000004d2c7808 */ /* 0x010fe20001800000 */
[----:B------:R-:W-:Y:S01]  /*39b0*/  MUFU.EX2 R181, R181 ;  /* 0x000000b500b57308 */ /* 0x000fe20000000800 */
[----:B------:R-:W-:-:S02]  /*39c0*/  FMNMX.FTZ R33, R82, R33, !PT ;  /* 0x0000002152217209 */ /* 0x000fc40007810000 */
[----:B------:R-:W-:Y:S02]  /*39d0*/  ISETP.GT.AND P3, PT, R31, 0x71, PT ;  /* 0x000000711f00780c */ /* 0x000fe40003f64270 */
[----:B---3--:R-:W-:Y:S01]  /*39e0*/  FSEL R84, R39, -INF , P4 ;  /* 0xff80000027547808 */ /* 0x008fe20002000000 */
[----:B------:R-:W-:Y:S01]  /*39f0*/  IMAD.MOV.U32 R39, RZ, RZ, R18 ;  /* 0x000000ffff277224 */ /* 0x000fe200078e0012 */
[----:B------:R-:W-:Y:S01]  /*3a00*/  FMNMX.FTZ R33, R44, R33, !PT ;  /* 0x000000212c217209 */ /* 0x000fe20007810000 */
[----:B------:R-:W3:Y:S01]  /*3a10*/  MUFU.EX2 R64, R64 ;  /* 0x0000004000407308 */ /* 0x000ee20000000800 */
[----:B------:R-:W-:Y:S01]  /*3a20*/  ISETP.GT.AND P4, PT, R31, 0x78, PT ;  /* 0x000000781f00780c */ /* 0x000fe20003f84270 */
[----:B-1----:R-:W-:Y:S01]  /*3a30*/  @P2 IMAD.HI.U32 R37, R18, R37, RZ ;  /* 0x0000002512252227 */ /* 0x002fe200078e00ff */
[----:B0-----:R-:W-:Y:S02]  /*3a40*/  FSEL R88, R81, -INF , P3 ;  /* 0xff80000051587808 */ /* 0x001fe40001800000 */
[----:B------:R-:W-:-:S02]  /*3a50*/  FMNMX.FTZ R33, R84, R33, !PT ;  /* 0x0000002154217209 */ /* 0x000fc40007810000 */
[----:B------:R-:W-:Y:S01]  /*3a60*/  ISETP.GT.AND P3, PT, R31, 0x79, PT ;  /* 0x000000791f00780c */ /* 0x000fe20003f64270 */
[----:B------:R-:W0:Y:S01]  /*3a70*/  MUFU.EX2 R183, R183 ;  /* 0x000000b700b77308 */ /* 0x000e220000000800 */
[----:B-----5:R-:W-:Y:S02]  /*3a80*/  FSEL R90, R41, -INF , P4 ;  /* 0xff800000295a7808 */ /* 0x020fe40002000000 */
[----:B------:R-:W-:Y:S02]  /*3a90*/  FMNMX.FTZ R33, R88, R33, !PT ;  /* 0x0000002158217209 */ /* 0x000fe40007810000 */
[----:B--2---:R-:W-:Y:S02]  /*3aa0*/  FSEL R92, R85, -INF , P3 ;  /* 0xff800000555c7808 */ /* 0x004fe40001800000 */
[----:B------:R-:W-:Y:S01]  /*3ab0*/  FMNMX.FTZ R33, R90, R33, !PT ;  /* 0x000000215a217209 */ /* 0x000fe20007810000 */
[----:B------:R-:W1:Y:S01]  /*3ac0*/  MUFU.EX2 R2, R2 ;  /* 0x0000000200027308 */ /* 0x000e620000000800 */
[----:B---3--:R-:W-:Y:S01]  /*3ad0*/  FADD.FTZ R42, R181, R64 ;  /* 0x00000040b52a7221 */ /* 0x008fe20000010000 */
[----:B------:R-:W-:-:S02]  /*3ae0*/  @P2 SHF.R.U32.HI R39, RZ, R48, R37 ;  /* 0x00000030ff272219 */ /* 0x000fc40000011625 */
[----:B------:R-:W-:Y:S02]  /*3af0*/  FMNMX.FTZ R33, R92, R33, !PT ;  /* 0x000000215c217209 */ /* 0x000fe40007810000 */
[----:B------:R-:W-:Y:S02]  /*3b00*/  IADD3 R43, R39, R16, -R17 ;  /* 0x00000010272b7210 */ /* 0x000fe40007ffe811 */
[----:B------:R-:W2:Y:S01]  /*3b10*/  MUFU.EX2 R177, R177 ;  /* 0x000000b100b17308 */ /* 0x000ea20000000800 */
[----:B------:R-:W3:Y:S01]  /*3b20*/  SHFL.BFLY PT, R12, R33, 0x2, 0x1f ;  /* 0x0c401f00210c7f89 */ /* 0x000ee200000e0000 */
[----:B------:R-:W-:-:S06]  /*3b30*/  F2FP.BF16.F32.PACK_AB R181, R64, R181 ;  /* 0x000000b540b5723e */ /* 0x000fcc00000010ff */
[----:B------:R-:W4:Y:S08]  /*3b40*/  MUFU.EX2 R4, R4 ;  /* 0x0000000400047308 */ /* 0x000f300000000800 */
[----:B------:R-:W5:Y:S08]  /*3b50*/  MUFU.EX2 R179, R179 ;  /* 0x000000b300b37308 */ /* 0x000f700000000800 */
[----:B------:R-:W5:Y:S01]  /*3b60*/  MUFU.EX2 R8, R8 ;  /* 0x0000000800087308 */ /* 0x000f620000000800 */
[----:B---3--:R-:W-:-:S05]  /*3b70*/  FMNMX.FTZ R7, R33, R12, !PT ;  /* 0x0000000c21077209 */ /* 0x008fca0007810000 */
[----:B------:R-:W3:Y:S02]  /*3b80*/  SHFL.BFLY PT, R12, R7, 0x1, 0x1f ;  /* 0x0c201f00070c7f89 */ /* 0x000ee400000e0000 */
[----:B------:R-:W5:Y:S08]  /*3b90*/  MUFU.EX2 R173, R173 ;  /* 0x000000ad00ad7308 */ /* 0x000f700000000800 */
[----:B------:R-:W-:Y:S08]  /*3ba0*/  MUFU.EX2 R10, R10 ;  /* 0x0000000a000a7308 */ /* 0x000ff00000000800 */
[----:B------:R-:W-:Y:S01]  /*3bb0*/  MUFU.EX2 R175, R175 ;  /* 0x000000af00af7308 */ /* 0x000fe20000000800 */
[----:B---3--:R-:W-:-:S07]  /*3bc0*/  FMNMX.FTZ R12, R7, R12, !PT ;  /* 0x0000000c070c7209 */ /* 0x008fce0007810000 */
[----:B------:R-:W-:Y:S01]  /*3bd0*/  MUFU.EX2 R14, R14 ;  /* 0x0000000e000e7308 */ /* 0x000fe20000000800 */
[C---:B------:R-:W-:Y:S01]  /*3be0*/  FSETP.NEU.FTZ.AND P3, PT, R12.reuse, -INF , PT ;  /* 0xff8000000c00780b */ /* 0x040fe20003f7d000 */
[----:B------:R-:W-:-:S05]  /*3bf0*/  FMUL.FTZ R7, R12, R5 ;  /* 0x000000050c077220 */ /* 0x000fca0000410000 */
[----:B------:R-:W-:Y:S01]  /*3c00*/  FSEL R25, R7, RZ, P3 ;  /* 0x000000ff07197208 */ /* 0x000fe20001800000 */
[----:B------:R-:W-:Y:S04]  /*3c10*/  MUFU.EX2 R169, R169 ;  /* 0x000000a900a97308 */ /* 0x000fe80000000800 */
[-CC-:B------:R-:W-:Y:S01]  /*3c20*/  FFMA.FTZ R180, R74, R5.reuse, -R25.reuse ;  /* 0x000000054ab47223 */ /* 0x180fe20000010819 */
[-CC-:B------:R-:W-:Y:S01]  /*3c30*/  FFMA.FTZ R7, R3, R5.reuse, -R25.reuse ;  /* 0x0000000503077223 */ /* 0x180fe20000010819 */
[-CC-:B------:R-:W-:Y:S01]  /*3c40*/  FFMA.FTZ R182, R68, R5.reuse, -R25.reuse ;  /* 0x0000000544b67223 */ /* 0x180fe20000010819 */
[-CC-:B------:R-:W-:Y:S01]  /*3c50*/  FFMA.FTZ R9, R72, R5.reuse, -R25.reuse ;  /* 0x0000000548097223 */ /* 0x180fe20000010819 */
[----:B0-----:R-:W-:Y:S01]  /*3c60*/  FADD.FTZ R3, R183, R42 ;  /* 0x0000002ab7037221 */ /* 0x001fe20000010000 */
[-CC-:B------:R-:W-:Y:S01]  /*3c70*/  FFMA.FTZ R176, R76, R5.reuse, -R25.reuse ;  /* 0x000000054cb07223 */ /* 0x180fe20000010819 */
[----:B------:R-:W-:Y:S01]  /*3c80*/  MUFU.EX2 R180, R180 ;  /* 0x000000b400b47308 */ /* 0x000fe20000000800 */
[-C--:B------:R-:W-:Y:S01]  /*3c90*/  FFMA.FTZ R11, R98, R5.reuse, -R25 ;  /* 0x00000005620b7223 */ /* 0x080fe20000010819 */
[----:B-1----:R-:W-:Y:S01]  /*3ca0*/  FADD.FTZ R42, R2, R3 ;  /* 0x00000003022a7221 */ /* 0x002fe20000010000 */
[-CC-:B------:R-:W-:Y:S01]  /*3cb0*/  FFMA.FTZ R178, R100, R5.reuse, -R25.reuse ;  /* 0x0000000564b27223 */ /* 0x180fe20000010819 */
[-CC-:B------:R-:W-:Y:S01]  /*3cc0*/  FFMA.FTZ R13, R104, R5.reuse, -R25.reuse ;  /* 0x00000005680d7223 */ /* 0x180fe20000010819 */
[-CC-:B------:R-:W-:Y:S01]  /*3cd0*/  FFMA.FTZ R172, R106, R5.reuse, -R25.reuse ;  /* 0x000000056aac7223 */ /* 0x180fe20000010819 */
[----:B--2---:R-:W-:Y:S01]  /*3ce0*/  FADD.FTZ R3, R177, R42 ;  /* 0x0000002ab1037221 */ /* 0x004fe20000010000 */
[-CC-:B------:R-:W-:Y:S01]  /*3cf0*/  FFMA.FTZ R15, R102, R5.reuse, -R25.reuse ;  /* 0x00000005660f7223 */ /* 0x180fe20000010819 */
[----:B------:R-:W0:Y:S01]  /*3d00*/  MUFU.EX2 R7, R7 ;  /* 0x0000000700077308 */ /* 0x000e220000000800 */
[-C--:B------:R-:W-:Y:S01]  /*3d10*/  FFMA.FTZ R174, R108, R5.reuse, -R25 ;  /* 0x000000056cae7223 */ /* 0x080fe20000010819 */
[----:B----4-:R-:W-:Y:S01]  /*3d20*/  FADD.FTZ R42, R4, R3 ;  /* 0x00000003042a7221 */ /* 0x010fe20000010000 */
[-CC-:B------:R-:W-:Y:S01]  /*3d30*/  FFMA.FTZ R21, R96, R5.reuse, -R25.reuse ;  /* 0x0000000560157223 */ /* 0x180fe20000010819 */
[-CC-:B------:R-:W-:Y:S01]  /*3d40*/  FFMA.FTZ R168, R110, R5.reuse, -R25.reuse ;  /* 0x000000056ea87223 */ /* 0x180fe20000010819 */
[-CC-:B------:R-:W-:Y:S01]  /*3d50*/  FFMA.FTZ R27, R112, R5.reuse, -R25.reuse ;  /* 0x00000005701b7223 */ /* 0x180fe20000010819 */
[----:B-----5:R-:W-:Y:S01]  /*3d60*/  FADD.FTZ R33, R179, R42 ;  /* 0x0000002ab3217221 */ /* 0x020fe20000010000 */
[-CC-:B------:R-:W-:Y:S01]  /*3d70*/  FFMA.FTZ R170, R116, R5.reuse, -R25.reuse ;  /* 0x0000000574aa7223 */ /* 0x180fe20000010819 */
[----:B------:R-:W1:Y:S01]  /*3d80*/  MUFU.EX2 R182, R182 ;  /* 0x000000b600b67308 */ /* 0x000e620000000800 */
[-C--:B------:R-:W-:Y:S01]  /*3d90*/  FFMA.FTZ R29, R120, R5.reuse, -R25 ;  /* 0x00000005781d7223 */ /* 0x080fe20000010819 */
[----:B------:R-:W-:Y:S01]  /*3da0*/  FADD.FTZ R46, R8, R33 ;  /* 0x00000021082e7221 */ /* 0x000fe20000010000 */
[-CC-:B------:R-:W-:Y:S01]  /*3db0*/  FFMA.FTZ R164, R122, R5.reuse, -R25.reuse ;  /* 0x000000057aa47223 */ /* 0x180fe20000010819 */
[-CC-:B------:R-:W-:Y:S01]  /*3dc0*/  FFMA.FTZ R31, R118, R5.reuse, -R25.reuse ;  /* 0x00000005761f7223 */ /* 0x180fe20000010819 */
[-CC-:B------:R-:W-:Y:S01]  /*3dd0*/  FFMA.FTZ R166, R114, R5.reuse, -R25.reuse ;  /* 0x0000000572a67223 */ /* 0x180fe20000010819 */
[----:B------:R-:W-:Y:S01]  /*3de0*/  FADD.FTZ R35, R173, R46 ;  /* 0x0000002ead237221 */ /* 0x000fe20000010000 */
[-C--:B------:R-:W-:Y:S01]  /*3df0*/  FFMA.FTZ R94, R94, R5.reuse, -R25 ;  /* 0x000000055e5e7223 */ /* 0x080fe20000010819 */
[----:B------:R-:W2:Y:S01]  /*3e00*/  MUFU.EX2 R9, R9 ;  /* 0x0000000900097308 */ /* 0x000ea20000000800 */
[----:B0-----:R-:W-:Y:S01]  /*3e10*/  FADD.FTZ R3, R180, R7 ;  /* 0x00000007b4037221 */ /* 0x001fe20000010000 */
[-CC-:B------:R-:W-:Y:S01]  /*3e20*/  FFMA.FTZ R86, R86, R5.reuse, -R25.reuse ;  /* 0x0000000556567223 */ /* 0x180fe20000010819 */
[-CC-:B------:R-:W-:Y:S01]  /*3e30*/  FFMA.FTZ R80, R80, R5.reuse, -R25.reuse ;  /* 0x0000000550507223 */ /* 0x180fe20000010819 */
[-CC-:B------:R-:W-:Y:S01]  /*3e40*/  FFMA.FTZ R70, R70, R5.reuse, -R25.reuse ;  /* 0x0000000546467223 */ /* 0x180fe20000010819 */
[-CC-:B------:R-:W-:Y:S01]  /*3e50*/  FFMA.FTZ R78, R78, R5.reuse, -R25.reuse ;  /* 0x000000054e4e7223 */ /* 0x180fe20000010819 */
[----:B------:R-:W-:Y:S01]  /*3e60*/  FFMA.FTZ R66, R66, R5, -R25 ;  /* 0x0000000542427223 */ /* 0x000fe20000010819 */
[----:B------:R-:W-:Y:S01]  /*3e70*/  SHF.R.S32.HI R46, RZ, 0x1f, R43 ;  /* 0x0000001fff2e7819 */ /* 0x000fe2000001142b */
[----:B------:R-:W0:Y:S01]  /*3e80*/  MUFU.EX2 R176, R176 ;  /* 0x000000b000b07308 */ /* 0x000e220000000800 */
[----:B-1----:R-:W-:Y:S01]  /*3e90*/  FADD.FTZ R42, R182, R3 ;  /* 0x00000003b62a7221 */ /* 0x002fe20000010000 */
[----:B------:R-:W-:Y:S01]  /*3ea0*/  F2FP.BF16.F32.PACK_AB R183, R2, R183 ;  /* 0x000000b702b7723e */ /* 0x000fe200000010ff */
[-CC-:B------:R-:W-:Y:S01]  /*3eb0*/  FFMA.FTZ R62, R62, R5.reuse, -R25.reuse ;  /* 0x000000053e3e7223 */ /* 0x180fe20000010819 */
[-CC-:B------:R-:W-:Y:S01]  /*3ec0*/  FFMA.FTZ R82, R82, R5.reuse, -R25.reuse ;  /* 0x0000000552527223 */ /* 0x180fe20000010819 */
[-CC-:B------:R-:W-:Y:S01]  /*3ed0*/  FFMA.FTZ R44, R44, R5.reuse, -R25.reuse ;  /* 0x000000052c2c7223 */ /* 0x180fe20000010819 */
[-CC-:B------:R-:W-:Y:S01]  /*3ee0*/  FFMA.FTZ R84, R84, R5.reuse, -R25.reuse ;  /* 0x0000000554547223 */ /* 0x180fe20000010819 */
[-C--:B------:R-:W-:Y:S01]  /*3ef0*/  FFMA.FTZ R88, R88, R5.reuse, -R25 ;  /* 0x0000000558587223 */ /* 0x080fe20000010819 */
[----:B------:R-:W1:Y:S01]  /*3f00*/  MUFU.EX2 R11, R11 ;  /* 0x0000000b000b7308 */ /* 0x000e620000000800 */
[----:B--2---:R-:W-:Y:S01]  /*3f10*/  FADD.FTZ R3, R9, R42 ;  /* 0x0000002a09037221 */ /* 0x004fe20000010000 */
[----:B------:R-:W-:Y:S01]  /*3f20*/  FADD.FTZ R42, R10, R35 ;  /* 0x000000230a2a7221 */ /* 0x000fe20000010000 */
[-CC-:B------:R-:W-:Y:S01]  /*3f30*/  FFMA.FTZ R90, R90, R5.reuse, -R25.reuse ;  /* 0x000000055a5a7223 */ /* 0x180fe20000010819 */
[----:B------:R-:W-:Y:S01]  /*3f40*/  FFMA.FTZ R92, R92, R5, -R25 ;  /* 0x000000055c5c7223 */ /* 0x000fe20000010819 */
[----:B------:R-:W-:Y:S01]  /*3f50*/  LEA.HI R25, R46, R43, RZ, 0x7 ;  /* 0x0000002b2e197211 */ /* 0x000fe200078f38ff */
[----:B------:R-:W-:Y:S01]  /*3f60*/  FADD.FTZ R35, R175, R42 ;  /* 0x0000002aaf237221 */ /* 0x000fe20000010000 */
[----:B------:R-:W-:Y:S01]  /*3f70*/  F2FP.BF16.F32.PACK_AB R182, R9, R182 ;  /* 0x000000b609b6723e */ /* 0x000fe200000010ff */
[----:B------:R-:W2:Y:S01]  /*3f80*/  MUFU.EX2 R178, R178 ;  /* 0x000000b200b27308 */ /* 0x000ea20000000800 */
[----:B0-----:R-:W-:Y:S01]  /*3f90*/  FADD.FTZ R0, R176, R3 ;  /* 0x00000003b0007221 */ /* 0x001fe20000010000 */
[----:B------:R-:W-:Y:S01]  /*3fa0*/  FADD.FTZ R42, R14, R35 ;  /* 0x000000230e2a7221 */ /* 0x000fe20000010000 */
[----:B------:R-:W-:-:S02]  /*3fb0*/  F2FP.BF16.F32.PACK_AB R177, R4, R177 ;  /* 0x000000b104b1723e */ /* 0x000fc400000010ff */
[----:B------:R-:W-:Y:S02]  /*3fc0*/  CS2R R122, SRZ ;  /* 0x00000000007a7805 */ /* 0x000fe4000001ff00 */
[----:B------:R-:W-:Y:S01]  /*3fd0*/  F2FP.BF16.F32.PACK_AB R173, R10, R173 ;  /* 0x000000ad0aad723e */ /* 0x000fe200000010ff */
[----:B------:R-:W-:Y:S01]  /*3fe0*/  FADD.FTZ R37, R169, R42 ;  /* 0x0000002aa9257221 */ /* 0x000fe20000010000 */
[----:B------:R-:W-:Y:S01]  /*3ff0*/  VIADD R10, R95, 0xfffffffe ;  /* 0xfffffffe5f0a7836 */ /* 0x000fe20000000000 */
[----:B------:R-:W0:Y:S01]  /*4000*/  MUFU.EX2 R13, R13 ;  /* 0x0000000d000d7308 */ /* 0x000e220000000800 */
[----:B-1----:R-:W-:Y:S01]  /*4010*/  FADD.FTZ R3, R11, R0 ;  /* 0x000000000b037221 */ /* 0x002fe20000010000 */
[----:B------:R-:W-:Y:S02]  /*4020*/  F2FP.BF16.F32.PACK_AB R180, R7, R180 ;  /* 0x000000b407b4723e */ /* 0x000fe400000010ff */
[----:B------:R-:W-:Y:S02]  /*4030*/  CS2R R120, SRZ ;  /* 0x0000000000787805 */ /* 0x000fe4000001ff00 */
[----:B------:R-:W-:-:S02]  /*4040*/  F2FP.BF16.F32.PACK_AB R179, R8, R179 ;  /* 0x000000b308b3723e */ /* 0x000fc400000010ff */
[----:B------:R-:W-:Y:S02]  /*4050*/  CS2R R118, SRZ ;  /* 0x0000000000767805 */ /* 0x000fe4000001ff00 */
[----:B------:R-:W-:Y:S02]  /*4060*/  F2FP.BF16.F32.PACK_AB R175, R14, R175 ;  /* 0x000000af0eaf723e */ /* 0x000fe400000010ff */
[----:B------:R-:W-:Y:S01]  /*4070*/  CS2R R116, SRZ ;  /* 0x0000000000747805 */ /* 0x000fe2000001ff00 */
[----:B------:R-:W1:Y:S01]  /*4080*/  MUFU.EX2 R172, R172 ;  /* 0x000000ac00ac7308 */ /* 0x000e620000000800 */
[----:B--2---:R-:W-:Y:S01]  /*4090*/  FADD.FTZ R0, R178, R3 ;  /* 0x00000003b2007221 */ /* 0x004fe20000010000 */
[----:B------:R-:W-:Y:S02]  /*40a0*/  F2FP.BF16.F32.PACK_AB R176, R11, R176 ;  /* 0x000000b00bb0723e */ /* 0x000fe400000010ff */
[----:B------:R-:W-:Y:S02]  /*40b0*/  CS2R R114, SRZ ;  /* 0x0000000000727805 */ /* 0x000fe4000001ff00 */
[----:B------:R-:W-:-:S02]  /*40c0*/  CS2R R112, SRZ ;  /* 0x0000000000707805 */ /* 0x000fc4000001ff00 */
[----:B------:R-:W-:Y:S02]  /*40d0*/  CS2R R110, SRZ ;  /* 0x00000000006e7805 */ /* 0x000fe4000001ff00 */
[----:B------:R-:W-:Y:S02]  /*40e0*/  CS2R R108, SRZ ;  /* 0x00000000006c7805 */ /* 0x000fe4000001ff00 */
[----:B------:R-:W-:Y:S01]  /*40f0*/  CS2R R106, SRZ ;  /* 0x00000000006a7805 */ /* 0x000fe2000001ff00 */
[----:B------:R-:W2:Y:S01]  /*4100*/  MUFU.EX2 R20, R20 ;  /* 0x0000001400147308 */ /* 0x000ea20000000800 */
[C---:B0-----:R-:W-:Y:S01]  /*4110*/  FADD.FTZ R3, R13.reuse, R0 ;  /* 0x000000000d037221 */ /* 0x041fe20000010000 */
[----:B------:R-:W-:Y:S02]  /*4120*/  F2FP.BF16.F32.PACK_AB R178, R13, R178 ;  /* 0x000000b20db2723e */ /* 0x000fe400000010ff */
[----:B------:R-:W-:Y:S02]  /*4130*/  CS2R R104, SRZ ;  /* 0x0000000000687805 */ /* 0x000fe4000001ff00 */
[----:B------:R-:W-:-:S02]  /*4140*/  CS2R R102, SRZ ;  /* 0x0000000000667805 */ /* 0x000fc4000001ff00 */
[----:B------:R-:W-:Y:S02]  /*4150*/  CS2R R100, SRZ ;  /* 0x0000000000647805 */ /* 0x000fe4000001ff00 */
[----:B------:R-:W-:Y:S02]  /*4160*/  CS2R R98, SRZ ;  /* 0x0000000000627805 */ /* 0x000fe4000001ff00 */
[----:B------:R-:W-:Y:S01]  /*4170*/  CS2R R96, SRZ ;  /* 0x0000000000607805 */ /* 0x000fe2000001ff00 */
        /* <DEDUP_REMOVED lines=54> */
[----:B------:R-:W-:Y:S02]  /*44e0*/  F2FP.BF16.F32.PACK_AB R163, R32, R163 ;  /* 0x000000a320a3723e */ /* 0x000fe400000010ff */
[----:B--2---:R-:W-:-:S04]  /*44f0*/  CS2R R94, SRZ ;  /* 0x00000000005e7805 */ /* 0x004fc8000001ff00 */
[----:B------:R-:W1:Y:S01]  /*4500*/  MUFU.EX2 R86, R86 ;  /* 0x0000005600567308 */ /* 0x000e620000000800 */
[C---:B---3--:R-:W-:Y:S01]  /*4510*/  FADD.FTZ R3, R33.reuse, R0 ;  /* 0x0000000021037221 */ /* 0x048fe20000010000 */
        /* <DEDUP_REMOVED lines=33> */
[----:B------:R0:W3:Y:S01]  /*4730*/  MUFU.EX2 R43, R88 ;  /* 0x00000058002b7308 */ /* 0x0000e20000000800 */
[C---:B-1----:R-:W-:Y:S01]  /*4740*/  FADD.FTZ R9, R41.reuse, R0 ;  /* 0x0000000029097221 */ /* 0x042fe20000010000 */
[----:B------:R-:W-:-:S06]  /*4750*/  F2FP.BF16.F32.PACK_AB R158, R41, R82 ;  /* 0x00000052299e723e */ /* 0x000fcc00000010ff */
[----:B------:R-:W1:Y:S01]  /*4760*/  MUFU.EX2 R90, R90 ;  /* 0x0000005a005a7308 */ /* 0x000e620000000800 */
[----:B--2---:R-:W-:Y:S01]  /*4770*/  FADD.FTZ R0, R84, R9 ;  /* 0x0000000954007221 */ /* 0x004fe20000010000 */
[----:B0-----:R-:W-:-:S06]  /*4780*/  CS2R R88, SRZ ;  /* 0x0000000000587805 */ /* 0x001fcc000001ff00 */
[----:B------:R-:W0:Y:S01]  /*4790*/  MUFU.EX2 R155, R155 ;  /* 0x0000009b009b7308 */ /* 0x000e220000000800 */
[C---:B---3--:R-:W-:Y:S01]  /*47a0*/  FADD.FTZ R9, R43.reuse, R0 ;  /* 0x000000002b097221 */ /* 0x048fe20000010000 */
[----:B------:R-:W-:Y:S01]  /*47b0*/  F2FP.BF16.F32.PACK_AB R152, R43, R84 ;  /* 0x000000542b98723e */ /* 0x000fe200000010ff */
[----:B------:R-:W-:-:S05]  /*47c0*/  IMAD.MOV.U32 R0, RZ, RZ, 0x3f800000 ;  /* 0x3f800000ff007424 */ /* 0x000fca00078e00ff */
[----:B------:R2:W3:Y:S01]  /*47d0*/  MUFU.EX2 R7, R92 ;  /* 0x0000005c00077308 */ /* 0x0004e20000000800 */
[----:B-1----:R-:W-:Y:S01]  /*47e0*/  FADD.FTZ R4, R90, R9 ;  /* 0x000000095a047221 */ /* 0x002fe20000010000 */
[----:B------:R-:W-:-:S04]  /*47f0*/  SHF.R.S32.HI R9, RZ, 0x7, R25 ;  /* 0x00000007ff097819 */ /* 0x000fc80000011419 */
[----:B------:R-:W-:Y:S02]  /*4800*/  VIMNMX R9, R22, R9, !PT ;  /* 0x0000000916097248 */ /* 0x000fe40007fe0100 */
[----:B------:R-:W1:Y:S01]  /*4810*/  MUFU.EX2 R40, R40 ;  /* 0x0000002800287308 */ /* 0x000e620000000800 */
[----:B0-----:R-:W-:Y:S01]  /*4820*/  FADD.FTZ R3, R155, R2 ;  /* 0x000000029b037221 */ /* 0x001fe20000010000 */
[----:B------:R-:W-:Y:S01]  /*4830*/  ISETP.GE.AND P3, PT, R10, R9, PT ;  /* 0x000000090a00720c */ /* 0x000fe20003f66270 */
[----:B------:R-:W-:Y:S01]  /*4840*/  IMAD.MOV.U32 R2, RZ, RZ, 0x3f800000 ;  /* 0x3f800000ff027424 */ /* 0x000fe200078e00ff */
[----:B--2---:R-:W-:Y:S02]  /*4850*/  CS2R R92, SRZ ;  /* 0x00000000005c7805 */ /* 0x004fe4000001ff00 */
[C---:B---3--:R-:W-:Y:S01]  /*4860*/  F2FP.BF16.F32.PACK_AB R154, R7.reuse, R90 ;  /* 0x0000005a079a723e */ /* 0x048fe200000010ff */
[----:B------:R-:W-:Y:S01]  /*4870*/  FADD.FTZ R4, R7, R4 ;  /* 0x0000000407047221 */ /* 0x000fe20000010000 */
[----:B------:R-:W-:Y:S01]  /*4880*/  CS2R R90, SRZ ;  /* 0x00000000005a7805 */ /* 0x000fe2000001ff00 */
[C---:B-1----:R-:W-:Y:S01]  /*4890*/  FADD.FTZ R3, R40.reuse, R3 ;  /* 0x0000000328037221 */ /* 0x042fe20000010000 */
[----:B------:R-:W-:-:S05]  /*48a0*/  F2FP.BF16.F32.PACK_AB R155, R40, R155 ;  /* 0x0000009b289b723e */ /* 0x000fca00000010ff */
[----:B------:R-:W-:Y:S05]  /*48b0*/  @!P3 BRA `(.L_x_2222) ;  /* 0x000000300078b947 */ /* 0x000fea0003800000 */
[----:B------:R-:W-:Y:S01]  /*48c0*/  IMAD.MOV.U32 R7, RZ, RZ, R6 ;  /* 0x000000ffff077224 */ /* 0x000fe200078e0006 */
[----:B------:R-:W-:Y:S01]  /*48d0*/  UMOV UR61, UR38 ;  /* 0x00000026003d7c82 */ /* 0x000fe20008000000 */
[----:B------:R-:W-:Y:S01]  /*48e0*/  IMAD.MOV.U32 R8, RZ, RZ, R12 ;  /* 0x000000ffff087224 */ /* 0x000fe200078e000c */
[----:B------:R-:W-:Y:S01]  /*48f0*/  UMOV UR60, UR36 ;  /* 0x00000024003c7c82 */ /* 0x000fe20008000000 */
[----:B------:R-:W-:Y:S01]  /*4900*/  IMAD.MOV.U32 R0, RZ, RZ, 0x3f800000 ;  /* 0x3f800000ff007424 */ /* 0x000fe200078e00ff */
[----:B------:R-:W-:Y:S01]  /*4910*/  ULDC UR58, c[0x0][0x9d8] ;  /* 0x00027600003a7ab9 */ /* 0x000fe20000000800 */
[----:B------:R-:W-:-:S07]  /*4920*/  IMAD.MOV.U32 R151, RZ, RZ, RZ ;  /* 0x000000ffff977224 */ /* 0x000fce00078e00ff */
.L_x_2231:
[----:B------:R-:W-:-:S04]  /*4930*/  UIADD3 UR6, UR60, 0x1, URZ ;  /* 0x000000013c067890 */ /* 0x000fc8000fffe03f */
[----:B------:R-:W-:-:S04]  /*4940*/  UISETP.NE.AND UP0, UPT, UR6, 0x2, UPT ;  /* 0x000000020600788c */ /* 0x000fc8000bf05270 */
[----:B------:R-:W-:Y:S02]  /*4950*/  USEL UR38, URZ, 0x1, UP0 ;  /* 0x000000013f267887 */ /* 0x000fe40008000000 */
[----:B------:R-:W-:Y:S02]  /*4960*/  USEL UR36, UR6, URZ, UP0 ;  /* 0x0000003f06247287 */ /* 0x000fe40008000000 */
[----:B------:R-:W-:Y:S01]  /*4970*/  ULOP3.LUT UR38, UR61, UR38, URZ, 0x3c, !UPT ;  /* 0x000000263d267292 */ /* 0x000fe2000f8e3c3f */
[----:B------:R-:W-:Y:S11]  /*4980*/  @!P0 BRA `(.L_x_2223) ;  /* 0x0000000000048947 */ /* 0x000ff60003800000 */
[----:B------:R-:W-:Y:S01]  /*4990*/  BPT.TRAP 0x1 ;  /* 0x000000040000795c */ /* 0x000fe20000300000 */
.L_x_2223:
[----:B------:R-:W-:Y:S01]  /*49a0*/  ULEA UR59, UR36, UR37, 0x3 ;  /* 0x00000025243b7291 */ /* 0x000fe2000f8e183f */
[----:B------:R-:W-:-:S05]  /*49b0*/  IMAD.U32 R5, RZ, RZ, UR38 ;  /* 0x00000026ff057e24 */ /* 0x000fca000f8e00ff */
[----:B------:R-:W-:-:S04]  /*49c0*/  SHF.L.U32 R5, R5, 0x1f, RZ ;  /* 0x0000001f05057819 */ /* 0x000fc800000006ff */
[----:B------:R0:W1:Y:S01]  /*49d0*/  SYNCS.PHASECHK.TRANS64.TRYWAIT P3, [UR59+0x34830], R5 ;  /* 0x03483005ff0075a7 */ /* 0x000062000806017b */
[----:B------:R-:W-:Y:S05]  /*49e0*/  @!P0 BRA `(.L_x_2224) ;  /* 0x0000000000048947 */ /* 0x000fea0003800000 */
[----:B------:R-:W-:Y:S01]  /*49f0*/  BPT.TRAP 0x1 ;  /* 0x000000040000795c */ /* 0x000fe20000300000 */
.L_x_2224:
[----:B-1----:R-:W-:Y:S05]  /*4a00*/  @P3 BRA `(.L_x_2225) ;  /* 0x0000000000083947 */ /* 0x002fea0003800000 */
[----:B------:R-:W1:Y:S02]  /*4a10*/  SYNCS.PHASECHK.TRANS64.TRYWAIT P3, [UR59+0x34830], R5 ;  /* 0x03483005ff0075a7 */ /* 0x000e64000806017b */
[----:B-1----:R-:W-:Y:S05]  /*4a20*/  @!P3 BRA `(.L_x_2226) ;  /* 0x000001040068b947 */ /* 0x002fea0003800000 */
.L_x_2225:
[----:B------:R-:W-:Y:S01]  /*4a30*/  UIMAD UR54, UR36, 0xc00, UR39 ;  /* 0x00000c00243678a4 */ /* 0x000fe2000f8e0227 */
[----:B------:R-:W-:Y:S01]  /*4a40*/  WARPGROUP.ARRIVE ;  /* 0x00000000000079c5 */ /* 0x000fe20000000000 */
[----:B------:R-:W-:Y:S01]  /*4a50*/  UMOV UR55, 0x40000040 ;  /* 0x4000004000377882 */ /* 0x000fe20000000000 */
[----:B------:R-:W-:Y:S01]  /*4a60*/  UMOV UR7, 0x40000040 ;  /* 0x4000004000077882 */ /* 0x000fe20000000000 */
[----:B------:R-:W-:Y:S01]  /*4a70*/  UIADD3 UR6, UR54, 0x2, URZ ;  /* 0x0000000236067890 */ /* 0x000fe2000fffe03f */
[-C--:B------:R-:W-:Y:S01]  /*4a80*/  FMUL.FTZ R88, R88, R2.reuse ;  /* 0x0000000258587220 */ /* 0x080fe20000410000 */
[----:B------:R-:W-:Y:S01]  /*4a90*/  UIADD3 UR10, UR54, 0x4, URZ ;  /* 0x00000004360a7890 */ /* 0x000fe2000fffe03f */
[-C--:B------:R-:W-:Y:S01]  /*4aa0*/  FMUL.FTZ R89, R89, R2.reuse ;  /* 0x0000000259597220 */ /* 0x080fe20000410000 */
[----:B------:R-:W-:Y:S01]  /*4ab0*/  UMOV UR11, 0x40000040 ;  /* 0x40000040000b7882 */ /* 0x000fe20000000000 */
[----:B------:R-:W-:Y:S01]  /*4ac0*/  HGMMA.64x128x16.F32.BF16 R24, gdesc[UR52], RZ, !UPT, gsb0 ;  /* 0x01e00000341879f0 */ /* 0x000fe2000c0018ff */
        /* <DEDUP_REMOVED lines=116> */
.L_x_2227:
[----:B------:R-:W-:Y:S01]  /*5210*/  ULEA UR7, UR60, UR37, 0x3 ;  /* 0x000000253c077291 */ /* 0x000fe2000f8e183f */
[----:B------:R-:W-:-:S05]  /*5220*/  IMAD.U32 R0, RZ, RZ, UR61 ;  /* 0x0000003dff007e24 */ /* 0x000fca000f8e00ff */
[----:B------:R-:W-:-:S04]  /*5230*/  SHF.L.U32 R0, R0, 0x1f, RZ ;  /* 0x0000001f00007819 */ /* 0x000fc800000006ff */
[----:B------:R2:W3:Y:S01]  /*5240*/  SYNCS.PHASECHK.TRANS64.TRYWAIT P3, [UR7+0x34850], R0 ;  /* 0x03485000ff0075a7 */ /* 0x0004e20008060147 */
[----:B------:R-:W-:Y:S05]  /*5250*/  @!P0 BRA `(.L_x_2228) ;  /* 0x0000000000048947 */ /* 0x000fea0003800000 */
[----:B------:R-:W-:Y:S01]  /*5260*/  BPT.TRAP 0x1 ;  /* 0x000000040000795c */ /* 0x000fe20000300000 */
.L_x_2228:
[----:B---3--:R-:W-:Y:S05]  /*5270*/  @P3 BRA `(.L_x_2229) ;  /* 0x0000000000083947 */ /* 0x008fea0003800000 */
[----:B------:R-:W3:Y:S02]  /*5280*/  SYNCS.PHASECHK.TRANS64.TRYWAIT P3, [UR7+0x34850], R0 ;  /* 0x03485000ff0075a7 */ /* 0x000ee40008060147 */
[----:B---3--:R-:W-:Y:S05]  /*5290*/  @!P3 BRA `(.L_x_2230) ;  /* 0x000000fc0064b947 */ /* 0x008fea0003800000 */
.L_x_2229:
[----:B------:R-:W-:Y:S01]  /*52a0*/  UIADD3 UR6, UR37, 0x400, URZ ;  /* 0x0000040025067890 */ /* 0x000fe2000fffe03f */
[----:B------:R-:W-:Y:S01]  /*52b0*/  WARPGROUP.ARRIVE ;  /* 0x00000000000079c5 */ /* 0x000fe20000000000 */
[----:B------:R-:W-:Y:S01]  /*52c0*/  UMOV UR11, 0x40000040 ;  /* 0x40000040000b7882 */ /* 0x000fe20000000000 */
[----:B------:R-:W-:Y:S01]  /*52d0*/  FMUL.FTZ R13, R32, UR58 ;  /* 0x0000003a200d7c20 */ /* 0x000fe20008410000 */
[----:B------:R-:W-:Y:S01]  /*52e0*/  USHF.R.U32.HI UR6, URZ, 0x4, UR6 ;  /* 0x000000043f067899 */ /* 0x000fe20008011606 */
[----:B------:R-:W3:Y:S01]  /*52f0*/  @P2 LDC R32, c[0x0][0x44c] ;  /* 0x00011300ff202b82 */ /* 0x000ee20000000800 */
[----:B01----:R-:W-:Y:S01]  /*5300*/  FMUL.FTZ R5, R31, UR58 ;  /* 0x0000003a1f057c20 */ /* 0x003fe20008410000 */
[----:B------:R-:W-:Y:S01]  /*5310*/  FMUL.FTZ R15, R36, UR58 ;  /* 0x0000003a240f7c20 */ /* 0x000fe20008410000 */
[----:B------:R-:W-:Y:S01]  /*5320*/  ULOP3.LUT UR6, UR6, 0x3fff, URZ, 0xc0, !UPT ;  /* 0x00003fff06067892 */ /* 0x000fe2000f8ec03f */
[----:B------:R-:W-:Y:S01]  /*5330*/  FMUL.FTZ R20, R37, UR58 ;  /* 0x0000003a25147c20 */ /* 0x000fe20008410000 */
[----:B------:R-:W-:Y:S01]  /*5340*/  FMUL.FTZ R37, R39, UR58 ;  /* 0x0000003a27257c20 */ /* 0x000fe20008410000 */
[----:B------:R-:W-:Y:S01]  /*5350*/  IMAD.MOV.U32 R39, RZ, RZ, -0x80 ;  /* 0xffffff80ff277424 */ /* 0x000fe200078e00ff */
[----:B------:R-:W-:Y:S01]  /*5360*/  ULOP3.LUT UR6, UR6, 0x4000000, URZ, 0xfc, !UPT ;  /* 0x0400000006067892 */ /* 0x000fe2000f8efc3f */
[----:B------:R-:W0:Y:S01]  /*5370*/  @P2 LDC R31, c[0x0][0x450] ;  /* 0x00011400ff1f2b82 */ /* 0x000e220000000800 */
[----:B------:R-:W-:Y:S01]  /*5380*/  FMUL.FTZ R232, R26, UR58 ;  /* 0x0000003a1ae87c20 */ /* 0x000fe20008410000 */
[----:B------:R-:W-:Y:S01]  /*5390*/  IMAD R39, R10, R39, 0x1 ;  /* 0x000000010a277424 */ /* 0x000fe200078e0227 */
[----:B------:R-:W-:Y:S01]  /*53a0*/  ULEA UR6, UR60, UR6, 0xb ;  /* 0x000000063c067291 */ /* 0x000fe2000f8e583f */
[----:B------:R-:W-:Y:S01]  /*53b0*/  FMUL.FTZ R14, R33, UR58 ;  /* 0x0000003a210e7c20 */ /* 0x000fe20008410000 */
[----:B------:R-:W-:Y:S01]  /*53c0*/  FMUL.FTZ R33, R34, UR58 ;  /* 0x0000003a22217c20 */ /* 0x000fe20008410000 */
[----:B------:R-:W-:Y:S01]  /*53d0*/  FMUL.FTZ R6, R30, UR58 ;  /* 0x0000003a1e067c20 */ /* 0x000fe20008410000 */
[----:B------:R-:W-:Y:S01]  /*53e0*/  IADD3 R34, R16, R39, -R184 ;  /* 0x0000002710227210 */ /* 0x000fe20007ffe8b8 */
[----:B------:R-:W1:Y:S01]  /*53f0*/  MUFU.TANH R232, R232 ;  /* 0x000000e800e87308 */ /* 0x000e620000002400 */
[----:B------:R-:W-:Y:S01]  /*5400*/  FMUL.FTZ R35, R35, UR58 ;  /* 0x0000003a23237c20 */ /* 0x000fe20008410000 */
[----:B------:R-:W-:Y:S01]  /*5410*/  UMOV UR10, UR6 ;  /* 0x00000006000a7c82 */ /* 0x000fe20008000000 */
[----:B--2---:R-:W-:Y:S01]  /*5420*/  FMUL.FTZ R0, R24, UR58 ;  /* 0x0000003a18007c20 */ /* 0x004fe20008410000 */
[----:B------:R-:W-:Y:S01]  /*5430*/  HGMMA.64x128x16.F32.BF16 R88, R180, gdesc[UR8].tnspB, R88, gsb0 ;  /* 0x41e00008b4587df0 */ /* 0x000fe20008001858 */
[----:B------:R-:W-:Y:S01]  /*5440*/  UIADD3 UR10, UR6, 0x80, URZ ;  /* 0x00000080060a7890 */ /* 0x000fe2000fffe03f */
[----:B------:R-:W-:Y:S01]  /*5450*/  FMUL.FTZ R24, R41, UR58 ;  /* 0x0000003a29187c20 */ /* 0x000fe20008410000 */
[----:B------:R-:W-:Y:S01]  /*5460*/  UMOV UR11, 0x40000040 ;  /* 0x40000040000b7882 */ /* 0x000fe20000000000 */
        /* <DEDUP_REMOVED lines=29> */
[----:B------:R-:W-:Y:S01]  /*5640*/  UMOV UR61, UR38 ;  /* 0x00000026003d7c82 */ /* 0x000fe20008000000 */
[----:B------:R-:W-:-:S02]  /*5650*/  UMOV UR60, UR36 ;  /* 0x00000024003c7c82 */ /* 0x000fc40008000000 */
        /* <DEDUP_REMOVED lines=22> */
[----:B------:R-:W2:Y:S08]  /*57c0*/  MUFU.TANH R182, R182 ;  /* 0x000000b600b67308 */ /* 0x000eb00000002400 */
        /* <DEDUP_REMOVED lines=18> */
[----:B------:R-:W-:Y:S01]  /*58f0*/  UIADD3 UR10, UR6, 0x180, URZ ;  /* 0x00000180060a7890 */ /* 0x000fe2000fffe03f */
[----:B------:R-:W-:Y:S01]  /*5900*/  UMOV UR11, 0x40000040 ;  /* 0x40000040000b7882 */ /* 0x000fe20000000000 */
[----:B------:R-:W-:Y:S02]  /*5910*/  WARPGROUP.DEPBAR.LE gsb0, 0x0 ;  /* 0x00008000000079c5 */ /* 0x000fe40000010000 */
[----:B------:R-:W-:Y:S01]  /*5920*/  WARPGROUP.ARRIVE ;  /* 0x00000000000079c5 */ /* 0x000fe20000000000 */
[----:B------:R-:W-:-:S06]  /*5930*/  FMUL.FTZ R172, R38, UR58 ;  /* 0x0000003a26ac7c20 */ /* 0x000fcc0008410000 */
[----:B------:R-:W-:Y:S01]  /*5940*/  HGMMA.64x128x16.F32.BF16 R88, R168, gdesc[UR8].tnspB, R88, gsb0 ;  /* 0x41e00008a8587df0 */ /* 0x000fe20008001858 */
[----:B------:R-:W-:Y:S01]  /*5950*/  UIADD3 UR10, UR6, 0x200, URZ ;  /* 0x00000200060a7890 */ /* 0x000fe2000fffe03f */
[----:B------:R-:W4:Y:S01]  /*5960*/  MUFU.TANH R172, R172 ;  /* 0x000000ac00ac7308 */ /* 0x000f220000002400 */
[----:B------:R-:W-:Y:S01]  /*5970*/  UMOV UR11, 0x40000040 ;  /* 0x40000040000b7882 */ /* 0x000fe20000000000 */
[----:B------:R-:W-:Y:S02]  /*5980*/  WARPGROUP.DEPBAR.LE gsb0, 0x0 ;  /* 0x00008000000079c5 */ /* 0x000fe40000010000 */
[----:B------:R-:W-:Y:S01]  /*5990*/  WARPGROUP.ARRIVE ;  /* 0x00000000000079c5 */ /* 0x000fe20000000000 */
[----:B------:R-:W-:Y:S02]  /*59a0*/  IMAD.IADD R169, R185, 0x1, R18 ;  /* 0x00000001b9a97824 */ /* 0x000fe400078e0212 */
[----:B------:R-:W-:Y:S02]  /*59b0*/  FMUL.FTZ R168, R46, UR58 ;  /* 0x0000003a2ea87c20 */ /* 0x000fe40008410000 */
[----:B---3--:R-:W-:Y:S01]  /*59c0*/  @P2 IMAD.HI.U32 R32, R169, R32, RZ ;  /* 0x00000020a9202227 */ /* 0x008fe200078e00ff */
[----:B------:R-:W-:Y:S01]  /*59d0*/  HGMMA.64x128x16.F32.BF16 R88, R164, gdesc[UR8].tnspB, R88, gsb0 ;  /* 0x41e00008a4587df0 */ /* 0x000fe20008001858 */
[----:B------:R-:W-:-:S02]  /*59e0*/  UIADD3 UR10, UR6, 0x280, URZ ;  /* 0x00000280060a7890 */ /* 0x000fc4000fffe03f */
[----:B------:R-:W3:Y:S01]  /*59f0*/  MUFU.TANH R168, R168 ;  /* 0x000000a800a87308 */ /* 0x000ee20000002400 */
[----:B------:R-:W-:Y:S01]  /*5a00*/  UMOV UR11, 0x40000040 ;  /* 0x40000040000b7882 */ /* 0x000fe20000000000 */
[----:B0-----:R-:W-:Y:S01]  /*5a10*/  @P2 SHF.R.U32.HI R169, RZ, R31, R32 ;  /* 0x0000001fffa92219 */ /* 0x001fe20000011620 */
[----:B------:R-:W-:Y:S01]  /*5a20*/  FMUL.FTZ R32, R57, UR58 ;  /* 0x0000003a39207c20 */ /* 0x000fe20008410000 */
[----:B------:R-:W-:Y:S02]  /*5a30*/  IMAD.IADD R57, R34, 0x1, -R17 ;  /* 0x0000000122397824 */ /* 0x000fe400078e0a11 */
[----:B------:R-:W-:Y:S01]  /*5a40*/  FMUL.FTZ R31, R56, UR58 ;  /* 0x0000003a381f7c20 */ /* 0x000fe20008410000 */
[----:B------:R-:W0:Y:S02]  /*5a50*/  SHFL.IDX PT, R36, R169, 0x1, 0x1c1f ;  /* 0x003c1f00a9247f89 */ /* 0x000e2400000e0000 */
[----:B------:R-:W-:Y:S08]  /*5a60*/  MUFU.TANH R32, R32 ;  /* 0x0000002000207308 */ /* 0x000ff00000002400 */
[----:B------:R-:W-:Y:S01]  /*5a70*/  MUFU.TANH R31, R31 ;  /* 0x0000001f001f7308 */ /* 0x000fe20000002400 */
[----:B0-----:R-:W-:-:S05]  /*5a80*/  IMAD.IADD R39, R57, 0x1, R36 ;  /* 0x0000000139277824 */ /* 0x001fca00078e0224 */
[C---:B------:R-:W-:Y:S02]  /*5a90*/  ISETP.GT.AND P3, PT, R39.reuse, RZ, PT ;  /* 0x000000ff2700720c */ /* 0x040fe40003f64270 */
[C---:B------:R-:W-:Y:S02]  /*5aa0*/  ISETP.GT.AND P4, PT, R39.reuse, 0x1, PT ;  /* 0x000000012700780c */ /* 0x040fe40003f84270 */
[----:B-1----:R-:W-:Y:S02]  /*5ab0*/  FSEL R232, R232, -INF , P3 ;  /* 0xff800000e8e87808 */ /* 0x002fe40001800000 */
[C---:B------:R-:W-:Y:S02]  /*5ac0*/  ISETP.GT.AND P3, PT, R39.reuse, 0x8, PT ;  /* 0x000000082700780c */ /* 0x040fe40003f64270 */
[----:B--2---:R-:W-:Y:S02]  /*5ad0*/  FSEL R182, R182, -INF , P4 ;  /* 0xff800000b6b67808 */ /* 0x004fe40002000000 */
[----:B------:R-:W-:-:S02]  /*5ae0*/  ISETP.GT.AND P4, PT, R39, 0x9, PT ;  /* 0x000000092700780c */ /* 0x000fc40003f84270 */
[----:B------:R-:W-:Y:S02]  /*5af0*/  FSEL R36, R6, -INF , P3 ;  /* 0xff80000006247808 */ /* 0x000fe40001800000 */
[----:B------:R-:W-:Y:S01]  /*5b00*/  ISETP.GT.AND P3, PT, R39, 0x10, PT ;  /* 0x000000102700780c */ /* 0x000fe20003f64270 */
[----:B------:R0:W-:Y:S01]  /*5b10*/  MUFU.TANH R6, R63 ;  /* 0x0000003f00067308 */ /* 0x0001e20000002400 */
[----:B------:R-:W-:Y:S01]  /*5b20*/  FSEL R34, R5, -INF , P4 ;  /* 0xff80000005227808 */ /* 0x000fe20002000000 */
[----:B------:R-:W-:Y:S01]  /*5b30*/  FMUL.FTZ R5, R66, UR58 ;  /* 0x0000003a42057c20 */ /* 0x000fe20008410000 */
[----:B------:R-:W-:Y:S02]  /*5b40*/  ISETP.GT.AND P4, PT, R39, 0x11, PT ;  /* 0x000000112700780c */ /* 0x000fe40003f84270 */
[----:B------:R-:W-:Y:S01]  /*5b50*/  FSEL R40, R33, -INF , P3 ;  /* 0xff80000021287808 */ /* 0x000fe20001800000 */
[----:B------:R-:W-:Y:S01]  /*5b60*/  FMUL.FTZ R33, R67, UR58 ;  /* 0x0000003a43217c20 */ /* 0x000fe20008410000 */
[----:B------:R-:W-:Y:S01]  /*5b70*/  ISETP.GT.AND P3, PT, R39, 0x18, PT ;  /* 0x000000182700780c */ /* 0x000fe20003f64270 */
[----:B------:R-:W-:Y:S01]  /*5b80*/  MUFU.TANH R5, R5 ;  /* 0x0000000500057308 */ /* 0x000fe20000002400 */
[----:B------:R-:W-:Y:S01]  /*5b90*/  FSEL R38, R35, -INF , P4 ;  /* 0xff80000023267808 */ /* 0x000fe20002000000 */
[----:B------:R-:W-:Y:S01]  /*5ba0*/  FMUL.FTZ R35, R74, UR58 ;  /* 0x0000003a4a237c20 */ /* 0x000fe20008410000 */
[----:B------:R-:W-:Y:S01]  /*5bb0*/  ISETP.GT.AND P4, PT, R39, 0x19, PT ;  /* 0x000000192700780c */ /* 0x000fe20003f84270 */
[----:B0-----:R-:W-:Y:S01]  /*5bc0*/  FMUL.FTZ R63, R85, UR58 ;  /* 0x0000003a553f7c20 */ /* 0x001fe20008410000 */
[----:B----4-:R-:W-:-:S02]  /*5bd0*/  FSEL R44, R172, -INF , P3 ;  /* 0xff800000ac2c7808 */ /* 0x010fc40001800000 */
[----:B------:R-:W-:Y:S01]  /*5be0*/  ISETP.GT.AND P3, PT, R39, 0x20, PT ;  /* 0x000000202700780c */ /* 0x000fe20003f64270 */
[----:B------:R-:W-:Y:S01]  /*5bf0*/  MUFU.TANH R33, R33 ;  /* 0x0000002100217308 */ /* 0x000fe20000002400 */
        /* <DEDUP_REMOVED lines=9> */
[----:B------:R-:W-:-:S02]  /*5c90*/  ISETP.GT.AND P4, PT, R39, 0x29, PT ;  /* 0x000000292700780c */ /* 0x000fc40003f84270 */
[----:B---3--:R-:W-:Y:S02]  /*5ca0*/  FSEL R50, R168, -INF , P3 ;  /* 0xff800000a8327808 */ /* 0x008fe40001800000 */
        /* <DEDUP_REMOVED lines=12> */
[----:B------:R-:W-:Y:S01]  /*5d70*/  FSEL R58, R51, -INF , P3 ;  /* 0xff800000333a7808 */ /* 0x000fe20001800000 */
[----:B------:R-:W-:Y:S01]  /*5d80*/  FMUL.FTZ R51, R77, UR58 ;  /* 0x0000003a4d337c20 */ /* 0x000fe20008410000 */
[----:B------:R-:W-:Y:S01]  /*5d90*/  ISETP.GT.AND P3, PT, R39, 0x40, PT ;  /* 0x000000402700780c */ /* 0x000fe20003f64270 */
[----:B------:R-:W-:Y:S08]  /*5da0*/  MUFU.TANH R41, R41 ;  /* 0x0000002900297308 */ /* 0x000ff00000002400 */
[----:B------:R-:W-:Y:S08]  /*5db0*/  MUFU.TANH R43, R43 ;  /* 0x0000002b002b7308 */ /* 0x000ff00000002400 */
[----:B------:R-:W-:Y:S08]  /*5dc0*/  MUFU.TANH R45, R45 ;  /* 0x0000002d002d7308 */ /* 0x000ff00000002400 */
[----:B------:R-:W-:Y:S08]  /*5dd0*/  MUFU.TANH R47, R47 ;  /* 0x0000002f002f7308 */ /* 0x000ff00000002400 */
[----:B------:R-:W-:Y:S08]  /*5de0*/  MUFU.TANH R49, R49 ;  /* 0x0000003100317308 */ /* 0x000ff00000002400 */
[----:B------:R-:W-:Y:S01]  /*5df0*/  MUFU.TANH R51, R51 ;  /* 0x0000003300337308 */ /* 0x000fe20000002400 */
[----:B------:R-:W-:-:S02]  /*5e00*/  WARPGROUP.DEPBAR.LE gsb0, 0x0 ;  /* 0x00008000000079c5 */ /* 0x000fc40000010000 */
[----:B------:R-:W-:Y:S01]  /*5e10*/  FMNMX.FTZ R165, R232, R7, !PT ;  /* 0x00000007e8a57209 */ /* 0x000fe20007810000 */
[----:B------:R-:W-:Y:S01]  /*5e20*/  FMUL.FTZ R166, R70, UR58 ;  /* 0x0000003a46a67c20 */ /* 0x000fe20008410000 */
[----:B------:R-:W-:Y:S01]  /*5e30*/  FSEL R70, R55, -INF , P3 ;  /* 0xff80000037467808 */ /* 0x000fe20001800000 */
[----:B------:R-:W-:Y:S01]  /*5e40*/  WARPGROUP.ARRIVE ;  /* 0x00000000000079c5 */ /* 0x000fe20000000000 */
[----:B------:R-:W-:Y:S01]  /*5e50*/  FMNMX.FTZ R165, R182, R165, !PT ;  /* 0x000000a5b6a57209 */ /* 0x000fe20007810000 */
[----:B------:R0:W1:Y:S01]  /*5e60*/  MUFU.TANH R164, R62 ;  /* 0x0000003e00a47308 */ /* 0x0000620000002400 */
[----:B------:R-:W-:Y:S01]  /*5e70*/  ISETP.GT.AND P3, PT, R39, 0x48, PT ;  /* 0x000000482700780c */ /* 0x000fe20003f64270 */
[----:B------:R-:W-:Y:S01]  /*5e80*/  FMUL.FTZ R55, R81, UR58 ;  /* 0x0000003a51377c20 */ /* 0x000fe20008410000 */
[----:B------:R-:W-:Y:S01]  /*5e90*/  FMNMX.FTZ R165, R36, R165, !PT ;  /* 0x000000a524a57209 */ /* 0x000fe20007810000 */
[----:B------:R-:W-:Y:S01]  /*5ea0*/  HGMMA.64x128x16.F32.BF16 R88, R160, gdesc[UR8].tnspB, R88, gsb0 ;  /* 0x41e00008a0587df0 */ /* 0x000fe20008001858 */
[----:B------:R-:W-:-:S02]  /*5eb0*/  UIADD3 UR10, UR6, 0x300, URZ ;  /* 0x00000300060a7890 */ /* 0x000fc4000fffe03f */
[----:B------:R-:W-:Y:S01]  /*5ec0*/  FMNMX.FTZ R165, R34, R165, !PT ;  /* 0x000000a522a57209 */ /* 0x000fe20007810000 */
[----:B------:R-:W2:Y:S01]  /*5ed0*/  MUFU.TANH R166, R166 ;  /* 0x000000a600a67308 */ /* 0x000ea20000002400 */
[----:B0-----:R-:W-:Y:S01]  /*5ee0*/  FSEL R62, R53, -INF , P4 ;  /* 0xff800000353e7808 */ /* 0x001fe20002000000 */
[----:B------:R-:W-:Y:S01]  /*5ef0*/  FMUL.FTZ R53, R80, UR58 ;  /* 0x0000003a50357c20 */ /* 0x000fe20008410000 */
[----:B------:R-:W-:Y:S01]  /*5f00*/  FMNMX.FTZ R165, R40, R165, !PT ;  /* 0x000000a528a57209 */ /* 0x000fe20007810000 */
[----:B------:R-:W-:Y:S01]  /*5f10*/  UMOV UR11, 0x40000040 ;  /* 0x40000040000b7882 */ /* 0x000fe20000000000 */
[----:B------:R-:W-:Y:S01]  /*5f20*/  ISETP.GT.AND P4, PT, R39, 0x41, PT ;  /* 0x000000412700780c */ /* 0x000fe20003f84270 */
[----:B------:R-:W-:Y:S01]  /*5f30*/  UIADD3 UR6, UR6, 0x380, URZ ;  /* 0x0000038006067890 */ /* 0x000fe2000fffe03f */
[----:B------:R-:W-:Y:S01]  /*5f40*/  FMNMX.FTZ R165, R38, R165, !PT ;  /* 0x000000a526a57209 */ /* 0x000fe20007810000 */
[----:B------:R-:W-:Y:S01]  /*5f50*/  MUFU.TANH R53, R53 ;  /* 0x0000003500357308 */ /* 0x000fe20000002400 */
[----:B------:R-:W-:-:S02]  /*5f60*/  FSEL R66, R59, -INF , P4 ;  /* 0xff8000003b427808 */ /* 0x000fc40002000000 */
[----:B------:R-:W-:Y:S02]  /*5f70*/  FMNMX.FTZ R165, R44, R165, !PT ;  /* 0x000000a52ca57209 */ /* 0x000fe40007810000 */
[C---:B------:R-:W-:Y:S02]  /*5f80*/  ISETP.GT.AND P4, PT, R39.reuse, 0x49, PT ;  /* 0x000000492700780c */ /* 0x040fe40003f84270 */
[----:B------:R-:W-:Y:S01]  /*5f90*/  FMNMX.FTZ R165, R42, R165, !PT ;  /* 0x000000a52aa57209 */ /* 0x000fe20007810000 */
[----:B------:R-:W-:Y:S01]  /*5fa0*/  MUFU.TANH R55, R55 ;  /* 0x0000003700377308 */ /* 0x000fe20000002400 */
[----:B-1----:R-:W-:Y:S02]  /*5fb0*/  FSEL R74, R164, -INF , P3 ;  /* 0xff800000a44a7808 */ /* 0x002fe40001800000 */
[----:B------:R-:W-:Y:S02]  /*5fc0*/  FMNMX.FTZ R165, R48, R165, !PT ;  /* 0x000000a530a57209 */ /* 0x000fe40007810000 */
[----:B------:R-:W-:-:S02]  /*5fd0*/  ISETP.GT.AND P3, PT, R39, 0x50, PT ;  /* 0x000000502700780c */ /* 0x000fc40003f64270 */
[----:B------:R-:W-:Y:S01]  /*5fe0*/  FMNMX.FTZ R165, R46, R165, !PT ;  /* 0x000000a52ea57209 */ /* 0x000fe20007810000 */
[----:B------:R-:W-:Y:S01]  /*5ff0*/  MUFU.TANH R63, R63 ;  /* 0x0000003f003f7308 */ /* 0x000fe20000002400 */
[----:B------:R-:W-:Y:S01]  /*6000*/  FSEL R78, R6, -INF , P4 ;  /* 0xff800000064e7808 */ /* 0x000fe20002000000 */
[----:B------:R-:W-:Y:S01]  /*6010*/  FMUL.FTZ R6, R82, UR58 ;  /* 0x0000003a52067c20 */ /* 0x000fe20008410000 */
[----:B------:R-:W-:Y:S02]  /*6020*/  FMNMX.FTZ R165, R50, R165, !PT ;  /* 0x000000a532a57209 */ /* 0x000fe40007810000 */
[----:B------:R-:W-:Y:S02]  /*6030*/  ISETP.GT.AND P4, PT, R39, 0x51, PT ;  /* 0x000000512700780c */ /* 0x000fe40003f84270 */
[----:B------:R-:W-:Y:S01]  /*6040*/  FMNMX.FTZ R165, R52, R165, !PT ;  /* 0x000000a534a57209 */ /* 0x000fe20007810000 */
[----:B------:R-:W0:Y:S01]  /*6050*/  MUFU.TANH R6, R6 ;  /* 0x0000000600067308 */ /* 0x000e220000002400 */
[----:B------:R-:W-:Y:S01]  /*6060*/  FSEL R82, R5, -INF , P3 ;  /* 0xff80000005527808 */ /* 0x000fe20001800000 */
[----:B------:R-:W-:Y:S01]  /*6070*/  FMUL.FTZ R5, R86, UR58 ;  /* 0x0000003a56057c20 */ /* 0x000fe20008410000 */
[----:B------:R-:W-:-:S02]  /*6080*/  FMNMX.FTZ R165, R56, R165, !PT ;  /* 0x000000a538a57209 */ /* 0x000fc40007810000 */
[----:B------:R-:W-:Y:S02]  /*6090*/  ISETP.GT.AND P3, PT, R39, 0x58, PT ;  /* 0x000000582700780c */ /* 0x000fe40003f64270 */
[----:B------:R-:W-:Y:S01]  /*60a0*/  FMNMX.FTZ R165, R54, R165, !PT ;  /* 0x000000a536a57209 */ /* 0x000fe20007810000 */
[----:B------:R-:W1:Y:S01]  /*60b0*/  MUFU.TANH R5, R5 ;  /* 0x0000000500057308 */ /* 0x000e620000002400 */
[----:B------:R-:W-:Y:S01]  /*60c0*/  FSEL R164, R33, -INF , P4 ;  /* 0xff80000021a47808 */ /* 0x000fe20002000000 */
[----:B------:R-:W-:Y:S01]  /*60d0*/  FMUL.FTZ R33, R60, UR58 ;  /* 0x0000003a3c217c20 */ /* 0x000fe20008410000 */
[----:B------:R-:W-:Y:S02]  /*60e0*/  FMNMX.FTZ R165, R58, R165, !PT ;  /* 0x000000a53aa57209 */ /* 0x000fe40007810000 */
[----:B------:R-:W-:Y:S02]  /*60f0*/  ISETP.GT.AND P4, PT, R39, 0x59, PT ;  /* 0x000000592700780c */ /* 0x000fe40003f84270 */
[----:B------:R-:W-:Y:S01]  /*6100*/  FMNMX.FTZ R165, R62, R165, !PT ;  /* 0x000000a53ea57209 */ /* 0x000fe20007810000 */
[----:B------:R-:W3:Y:S01]  /*6110*/  MUFU.TANH R33, R33 ;  /* 0x0000002100217308 */ /* 0x000ee20000002400 */
[----:B--2---:R-:W-:-:S02]  /*6120*/  FSEL R166, R166, -INF , P3 ;  /* 0xff800000a6a67808 */ /* 0x004fc40001800000 */
[----:B------:R-:W-:Y:S02]  /*6130*/  FMNMX.FTZ R165, R70, R165, !PT ;  /* 0x000000a546a57209 */ /* 0x000fe40007810000 */
[C---:B------:R-:W-:Y:S02]  /*6140*/  ISETP.GT.AND P3, PT, R39.reuse, 0x60, PT ;  /* 0x000000602700780c */ /* 0x040fe40003f64270 */
[----:B------:R-:W-:Y:S02]  /*6150*/  FMNMX.FTZ R165, R66, R165, !PT ;  /* 0x000000a542a57209 */ /* 0x000fe40007810000 */
[----:B------:R-:W-:Y:S02]  /*6160*/  FSEL R168, R168, -INF , P4 ;  /* 0xff800000a8a87808 */ /* 0x000fe40002000000 */
[----:B------:R-:W-:Y:S02]  /*6170*/  FMNMX.FTZ R165, R74, R165, !PT ;  /* 0x000000a54aa57209 */ /* 0x000fe40007810000 */
[----:B------:R-:W-:-:S02]  /*6180*/  ISETP.GT.AND P4, PT, R39, 0x61, PT ;  /* 0x000000612700780c */ /* 0x000fc40003f84270 */
[----:B------:R-:W-:Y:S02]  /*6190*/  FMNMX.FTZ R165, R78, R165, !PT ;  /* 0x000000a54ea57209 */ /* 0x000fe40007810000 */
[----:B------:R-:W-:Y:S01]  /*61a0*/  FSEL R86, R35, -INF , P3 ;  /* 0xff80000023567808 */ /* 0x000fe20001800000 */
[----:B------:R-:W-:Y:S01]  /*61b0*/  FMUL.FTZ R35, R61, UR58 ;  /* 0x0000003a3d237c20 */ /* 0x000fe20008410000 */
[----:B------:R-:W-:Y:S02]  /*61c0*/  FMNMX.FTZ R165, R82, R165, !PT ;  /* 0x000000a552a57209 */ /* 0x000fe40007810000 */
[----:B------:R-:W-:Y:S02]  /*61d0*/  ISETP.GT.AND P3, PT, R39, 0x68, PT ;  /* 0x000000682700780c */ /* 0x000fe40003f64270 */
[----:B------:R-:W-:Y:S01]  /*61e0*/  FMNMX.FTZ R165, R164, R165, !PT ;  /* 0x000000a5a4a57209 */ /* 0x000fe20007810000 */
[----:B------:R-:W2:Y:S01]  /*61f0*/  MUFU.TANH R35, R35 ;  /* 0x0000002300237308 */ /* 0x000ea20000002400 */
[----:B------:R-:W-:-:S02]  /*6200*/  FSEL R170, R75, -INF , P4 ;  /* 0xff8000004baa7808 */ /* 0x000fc40002000000 */
[----:B------:R-:W-:Y:S02]  /*6210*/  FMNMX.FTZ R165, R166, R165, !PT ;  /* 0x000000a5a6a57209 */ /* 0x000fe40007810000 */
[----:B------:R-:W-:Y:S02]  /*6220*/  ISETP.GT.AND P4, PT, R39, 0x69, PT ;  /* 0x000000692700780c */ /* 0x000fe40003f84270 */
[----:B------:R-:W-:Y:S02]  /*6230*/  FMNMX.FTZ R165, R168, R165, !PT ;  /* 0x000000a5a8a57209 */ /* 0x000fe40007810000 */
[----:B------:R-:W-:Y:S01]  /*6240*/  FSEL R176, R37, -INF , P3 ;  /* 0xff80000025b07808 */ /* 0x000fe20001800000 */
[----:B------:R-:W-:Y:S01]  /*6250*/  FMUL.FTZ R37, R64, UR58 ;  /* 0x0000003a40257c20 */ /* 0x000fe20008410000 */
[----:B------:R-:W-:Y:S01]  /*6260*/  FMNMX.FTZ R165, R86, R165, !PT ;  /* 0x000000a556a57209 */ /* 0x000fe20007810000 */
[----:B------:R-:W4:Y:S01]  /*6270*/  SHFL.IDX PT, R64, R169, RZ, 0x1c1f ;  /* 0x001c1fffa9407589 */ /* 0x000f2200000e0000 */
[----:B------:R-:W-:-:S02]  /*6280*/  ISETP.GT.AND P3, PT, R39, 0x70, PT ;  /* 0x000000702700780c */ /* 0x000fc40003f64270 */
[----:B------:R-:W-:Y:S01]  /*6290*/  FMNMX.FTZ R165, R170, R165, !PT ;  /* 0x000000a5aaa57209 */ /* 0x000fe20007810000 */
[----:B------:R-:W5:Y:S01]  /*62a0*/  MUFU.TANH R37, R37 ;  /* 0x0000002500257308 */ /* 0x000f620000002400 */
[----:B------:R-:W-:Y:S02]  /*62b0*/  FSEL R178, R79, -INF , P4 ;  /* 0xff8000004fb27808 */ /* 0x000fe40002000000 */
[----:B------:R-:W-:Y:S02]  /*62c0*/  FMNMX.FTZ R165, R176, R165, !PT ;  /* 0x000000a5b0a57209 */ /* 0x000fe40007810000 */
[----:B------:R-:W-:Y:S02]  /*62d0*/  ISETP.GT.AND P4, PT, R39, 0x71, PT ;  /* 0x000000712700780c */ /* 0x000fe40003f84270 */
[----:B0-----:R-:W-:Y:S02]  /*62e0*/  FSEL R172, R6, -INF , P3 ;  /* 0xff80000006ac7808 */ /* 0x001fe40001800000 */
[----:B------:R-:W-:-:S02]  /*62f0*/  FMNMX.FTZ R165, R178, R165, !PT ;  /* 0x000000a5b2a57209 */ /* 0x000fc40007810000 */
[----:B------:R-:W-:Y:S02]  /*6300*/  ISETP.GT.AND P3, PT, R39, 0x78, PT ;  /* 0x000000782700780c */ /* 0x000fe40003f64270 */
[----:B------:R-:W-:Y:S02]  /*6310*/  FSEL R174, R83, -INF , P4 ;  /* 0xff80000053ae7808 */ /* 0x000fe40002000000 */
[----:B------:R-:W-:Y:S02]  /*6320*/  FMNMX.FTZ R165, R172, R165, !PT ;  /* 0x000000a5aca57209 */ /* 0x000fe40007810000 */
[----:B------:R-:W-:Y:S01]  /*6330*/  ISETP.GT.AND P4, PT, R39, 0x79, PT ;  /* 0x000000792700780c */ /* 0x000fe20003f84270 */
[----:B------:R-:W-:Y:S01]  /*6340*/  FMUL.FTZ R39, R65, UR58 ;  /* 0x0000003a41277c20 */ /* 0x000fe20008410000 */
[----:B-1----:R-:W-:Y:S01]  /*6350*/  FSEL R180, R5, -INF , P3 ;  /* 0xff80000005b47808 */ /* 0x002fe20001800000 */
[----:B----4-:R-:W-:Y:S01]  /*6360*/  IMAD.IADD R61, R57, 0x1, R64 ;  /* 0x00000001393d7824 */ /* 0x010fe200078e0240 */
[----:B------:R-:W-:Y:S01]  /*6370*/  FMNMX.FTZ R165, R174, R165, !PT ;  /* 0x000000a5aea57209 */ /* 0x000fe20007810000 */
[----:B------:R-:W0:Y:S01]  /*6380*/  LDC R5, c[0x0][0x988] ;  /* 0x00026200ff057b82 */ /* 0x000e220000000800 */
[----:B------:R-:W-:Y:S01]  /*6390*/  FSEL R60, R87, -INF , P4 ;  /* 0xff800000573c7808 */ /* 0x000fe20002000000 */
[----:B------:R-:W1:Y:S01]  /*63a0*/  MUFU.TANH R39, R39 ;  /* 0x0000002700277308 */ /* 0x000e620000002400 */
[----:B------:R-:W-:-:S02]  /*63b0*/  FMNMX.FTZ R165, R180, R165, !PT ;  /* 0x000000a5b4a57209 */ /* 0x000fc40007810000 */
[C---:B------:R-:W-:Y:S02]  /*63c0*/  ISETP.GT.AND P4, PT, R61.reuse, RZ, PT ;  /* 0x000000ff3d00720c */ /* 0x040fe40003f84270 */
[----:B------:R-:W-:Y:S02]  /*63d0*/  FMNMX.FTZ R165, R60, R165, !PT ;  /* 0x000000a53ca57209 */ /* 0x000fe40007810000 */
[C---:B------:R-:W-:Y:S02]  /*63e0*/  ISETP.GT.AND P5, PT, R61.reuse, 0x1, PT ;  /* 0x000000013d00780c */ /* 0x040fe40003fa4270 */
[----:B------:R-:W-:Y:S01]  /*63f0*/  FSEL R0, R0, -INF , P4 ;  /* 0xff80000000007808 */ /* 0x000fe20002000000 */
[----:B------:R-:W4:Y:S01]  /*6400*/  SHFL.BFLY PT, R6, R165, 0x2, 0x1f ;  /* 0x0c401f00a5067f89 */ /* 0x000f2200000e0000 */
[----:B------:R-:W-:Y:S02]  /*6410*/  ISETP.GT.AND P4, PT, R61, 0x8, PT ;  /* 0x000000083d00780c */ /* 0x000fe40003f84270 */
[----:B------:R-:W-:-:S02]  /*6420*/  FSEL R2, R2, -INF , P5 ;  /* 0xff80000002027808 */ /* 0x000fc40002800000 */
[----:B------:R-:W-:Y:S02]  /*6430*/  ISETP.GT.AND P5, PT, R61, 0x9, PT ;  /* 0x000000093d00780c */ /* 0x000fe40003fa4270 */
[----:B------:R-:W-:Y:S02]  /*6440*/  FSEL R68, R11, -INF , P4 ;  /* 0xff8000000b447808 */ /* 0x000fe40002000000 */
[C---:B------:R-:W-:Y:S02]  /*6450*/  ISETP.GT.AND P4, PT, R61.reuse, 0x10, PT ;  /* 0x000000103d00780c */ /* 0x040fe40003f84270 */
[----:B------:R-:W-:Y:S02]  /*6460*/  FSEL R72, R12, -INF , P5 ;  /* 0xff8000000c487808 */ /* 0x000fe40002800000 */
[----:B------:R-:W-:Y:S01]  /*6470*/  ISETP.GT.AND P5, PT, R61, 0x11, PT ;  /* 0x000000113d00780c */ /* 0x000fe20003fa4270 */
[----:B------:R-:W-:-:S03]  /*6480*/  WARPGROUP.DEPBAR.LE gsb0, 0x0 ;  /* 0x00008000000079c5 */ /* 0x000fc60000010000 */
[----:B------:R-:W-:Y:S01]  /*6490*/  FSEL R76, R14, -INF , P5 ;  /* 0xff8000000e4c7808 */ /* 0x000fe20002800000 */
[----:B------:R-:W-:Y:S01]  /*64a0*/  WARPGROUP.ARRIVE ;  /* 0x00000000000079c5 */ /* 0x000fe20000000000 */
[----:B------:R-:W-:Y:S02]  /*64b0*/  ISETP.GT.AND P5, PT, R61, 0x19, PT ;  /* 0x000000193d00780c */ /* 0x000fe40003fa4270 */
[----:B----4-:R-:W-:-:S03]  /*64c0*/  FMNMX.FTZ R6, R165, R6, !PT ;  /* 0x00000006a5067209 */ /* 0x010fc60007810000 */
[----:B------:R-:W-:Y:S01]  /*64d0*/  HGMMA.64x128x16.F32.BF16 R88, R156, gdesc[UR8].tnspB, R88, gsb0 ;  /* 0x41e000089c587df0 */ /* 0x000fe20008001858 */
[----:B------:R-:W-:Y:S02]  /*64e0*/  FSEL R20, R20, -INF , P5 ;  /* 0xff80000014147808 */ /* 0x000fe40002800000 */
[C---:B------:R-:W-:Y:S01]  /*64f0*/  ISETP.GT.AND P5, PT, R61.reuse, 0x21, PT ;  /* 0x000000213d00780c */ /* 0x040fe20003fa4270 */
[----:B------:R-:W4:Y:S03]  /*6500*/  SHFL.BFLY PT, R59, R6, 0x1, 0x1f ;  /* 0x0c201f00063b7f89 */ /* 0x000f2600000e0000 */
[----:B------:R-:W-:Y:S02]  /*6510*/  FSEL R80, R24, -INF , P5 ;  /* 0xff80000018507808 */ /* 0x000fe40002800000 */
[----:B------:R-:W-:Y:S02]  /*6520*/  ISETP.GT.AND P5, PT, R61, 0x29, PT ;  /* 0x000000293d00780c */ /* 0x000fe40003fa4270 */
[----:B----4-:R-:W-:Y:S01]  /*6530*/  FMNMX.FTZ R6, R6, R59, !PT ;  /* 0x0000003b06067209 */ /* 0x010fe20007810000 */
[----:B------:R-:W-:Y:S01]  /*6540*/  FMUL.FTZ R59, R84, UR58 ;  /* 0x0000003a543b7c20 */ /* 0x000fe20008410000 */
[----:B------:R-:W-:-:S02]  /*6550*/  FSEL R84, R26, -INF , P5 ;  /* 0xff8000001a547808 */ /* 0x000fc40002800000 */
[C---:B------:R-:W-:Y:S01]  /*6560*/  FSETP.NEU.FTZ.AND P3, PT, R6.reuse, -INF , PT ;  /* 0xff8000000600780b */ /* 0x040fe20003f7d000 */
[-C--:B0-----:R-:W-:Y:S01]  /*6570*/  FMUL.FTZ R65, R6, R5.reuse ;  /* 0x0000000506417220 */ /* 0x081fe20000410000 */
[----:B------:R-:W-:Y:S01]  /*6580*/  ISETP.GT.AND P5, PT, R61, 0x31, PT ;  /* 0x000000313d00780c */ /* 0x000fe20003fa4270 */
[----:B------:R-:W0:Y:S03]  /*6590*/  MUFU.TANH R59, R59 ;  /* 0x0000003b003b7308 */ /* 0x000e260000002400 */
[----:B------:R-:W-:Y:S02]  /*65a0*/  FSEL R57, R65, RZ, P3 ;  /* 0x000000ff41397208 */ /* 0x000fe40001800000 */
[----:B------:R-:W-:Y:S02]  /*65b0*/  FMNMX.FTZ R65, R0, R8, !PT ;  /* 0x0000000800417209 */ /* 0x000fe40007810000 */
[----:B------:R-:W-:Y:S01]  /*65c0*/  FSEL R160, R28, -INF , P5 ;  /* 0xff8000001ca07808 */ /* 0x000fe20002800000 */
        /* <DEDUP_REMOVED lines=22> */
[----:B------:R-:W-:Y:S01]  /*6730*/  MUFU.EX2 R181, R181 ;  /* 0x000000b500b57308 */ /* 0x000fe20000000800 */
        /* <DEDUP_REMOVED lines=16> */
[C---:B------:R-:W-:Y:S01]  /*6840*/  ISETP.GT.AND P4, PT, R61.reuse, 0x38, PT ;  /* 0x000000383d00780c */ /* 0x040fe20003f84270 */
        /* <DEDUP_REMOVED lines=11> */
[C---:B------:R-:W-:Y:S01]  /*6900*/  ISETP.GT.AND P4, PT, R61.reuse, 0x40, PT ;  /* 0x000000403d00780c */ /* 0x040fe20003f84270 */
[--C-:B------:R-:W-:Y:S01]  /*6910*/  FFMA.FTZ R66, R170, R5, -R57.reuse ;  /* 0x00000005aa427223 */ /* 0x100fe20000010839 */
[----:B------:R-:W-:Y:S01]  /*6920*/  FSEL R162, R30, -INF , P5 ;  /* 0xff8000001ea27808 */ /* 0x000fe20002800000 */
[----:B------:R-:W-:Y:S01]  /*6930*/  MUFU.EX2 R177, R177 ;  /* 0x000000b100b17308 */ /* 0x000fe20000000800 */
[----:B------:R-:W-:Y:S01]  /*6940*/  FMNMX.FTZ R65, R42, R65, !PT ;  /* 0x000000412a417209 */ /* 0x000fe20007810000 */
[-CC-:B------:R-:W-:Y:S01]  /*6950*/  FFMA.FTZ R30, R52, R5.reuse, -R57.reuse ;  /* 0x00000005341e7223 */ /* 0x180fe20000010839 */
[----:B------:R-:W-:Y:S01]  /*6960*/  ISETP.GT.AND P5, PT, R61, 0x41, PT ;  /* 0x000000413d00780c */ /* 0x000fe20003fa4270 */
[-CC-:B------:R-:W-:Y:S01]  /*6970*/  FFMA.FTZ R52, R62, R5.reuse, -R57.reuse ;  /* 0x000000053e347223 */ /* 0x180fe20000010839 */
[----:B------:R-:W-:Y:S01]  /*6980*/  FSEL R48, R31, -INF , P4 ;  /* 0xff8000001f307808 */ /* 0x000fe20002000000 */
[--C-:B------:R-:W-:Y:S01]  /*6990*/  FFMA.FTZ R62, R164, R5, -R57.reuse ;  /* 0x00000005a43e7223 */ /* 0x100fe20000010839 */
[----:B------:R-:W-:Y:S01]  /*69a0*/  FMNMX.FTZ R65, R162, R65, !PT ;  /* 0x00000041a2417209 */ /* 0x000fe20007810000 */
[----:B------:R-:W-:Y:S01]  /*69b0*/  MUFU.EX2 R24, R24 ;  /* 0x0000001800187308 */ /* 0x000fe20000000800 */
[C---:B------:R-:W-:Y:S01]  /*69c0*/  ISETP.GT.AND P4, PT, R61.reuse, 0x48, PT ;  /* 0x000000483d00780c */ /* 0x040fe20003f84270 */
[-CC-:B------:R-:W-:Y:S01]  /*69d0*/  FFMA.FTZ R163, R166, R5.reuse, -R57.reuse ;  /* 0x00000005a6a37223 */ /* 0x180fe20000010839 */
[----:B------:R-:W-:Y:S01]  /*69e0*/  FSEL R32, R32, -INF , P5 ;  /* 0xff80000020207808 */ /* 0x000fe20002800000 */
[--C-:B------:R-:W-:Y:S01]  /*69f0*/  FFMA.FTZ R56, R78, R5, -R57.reuse ;  /* 0x000000054e387223 */ /* 0x100fe20000010839 */
[----:B------:R-:W-:Y:S01]  /*6a00*/  FMNMX.FTZ R65, R48, R65, !PT ;  /* 0x0000004130417209 */ /* 0x000fe20007810000 */
[----:B------:R-:W-:Y:S01]  /*6a10*/  FFMA.FTZ R161, R82, R5, -R57 ;  /* 0x0000000552a17223 */ /* 0x000fe20000010839 */
[----:B------:R-:W-:Y:S01]  /*6a20*/  ISETP.GT.AND P5, PT, R61, 0x49, PT ;  /* 0x000000493d00780c */ /* 0x000fe20003fa4270 */
[----:B------:R-:W-:Y:S01]  /*6a30*/  MUFU.EX2 R179, R179 ;  /* 0x000000b300b37308 */ /* 0x000fe20000000800 */
[----:B---3--:R-:W-:-:S02]  /*6a40*/  FSEL R182, R33, -INF , P4 ;  /* 0xff80000021b67808 */ /* 0x008fc40002000000 */
[----:B------:R-:W-:Y:S02]  /*6a50*/  FMNMX.FTZ R65, R32, R65, !PT ;  /* 0x0000004120417209 */ /* 0x000fe40007810000 */
[----:B------:R-:W-:Y:S02]  /*6a60*/  ISETP.GT.AND P4, PT, R61, 0x50, PT ;  /* 0x000000503d00780c */ /* 0x000fe40003f84270 */
[----:B--2---:R-:W-:Y:S01]  /*6a70*/  FSEL R232, R35, -INF , P5 ;  /* 0xff80000023e87808 */ /* 0x004fe20002800000 */
[----:B------:R-:W-:Y:S01]  /*6a80*/  MUFU.EX2 R26, R26 ;  /* 0x0000001a001a7308 */ /* 0x000fe20000000800 */
[----:B------:R-:W-:Y:S02]  /*6a90*/  FMNMX.FTZ R65, R182, R65, !PT ;  /* 0x00000041b6417209 */ /* 0x000fe40007810000 */
[----:B------:R-:W-:Y:S02]  /*6aa0*/  ISETP.GT.AND P5, PT, R61, 0x51, PT ;  /* 0x000000513d00780c */ /* 0x000fe40003fa4270 */
[----:B-----5:R-:W-:-:S02]  /*6ab0*/  FSEL R50, R37, -INF , P4 ;  /* 0xff80000025327808 */ /* 0x020fc40002000000 */
[----:B------:R-:W-:Y:S01]  /*6ac0*/  FMNMX.FTZ R65, R232, R65, !PT ;  /* 0x00000041e8417209 */ /* 0x000fe20007810000 */
[----:B------:R-:W-:Y:S01]  /*6ad0*/  MUFU.EX2 R173, R173 ;  /* 0x000000ad00ad7308 */ /* 0x000fe20000000800 */
[----:B------:R-:W-:Y:S02]  /*6ae0*/  ISETP.GT.AND P4, PT, R61, 0x58, PT ;  /* 0x000000583d00780c */ /* 0x000fe40003f84270 */
[----:B-1----:R-:W-:Y:S02]  /*6af0*/  FSEL R234, R39, -INF , P5 ;  /* 0xff80000027ea7808 */ /* 0x002fe40002800000 */
[----:B------:R-:W-:Y:S02]  /*6b00*/  FMNMX.FTZ R65, R50, R65, !PT ;  /* 0x0000004132417209 */ /* 0x000fe40007810000 */
[----:B------:R-:W-:Y:S01]  /*6b10*/  ISETP.GT.AND P5, PT, R61, 0x59, PT ;  /* 0x000000593d00780c */ /* 0x000fe20003fa4270 */
[----:B------:R-:W-:Y:S01]  /*6b20*/  MUFU.EX2 R28, R28 ;  /* 0x0000001c001c7308 */ /* 0x000fe20000000800 */
[----:B------:R-:W-:-:S02]  /*6b30*/  FSEL R236, R41, -INF , P4 ;  /* 0xff80000029ec7808 */ /* 0x000fc40002000000 */
[----:B------:R-:W-:Y:S02]  /*6b40*/  FMNMX.FTZ R65, R234, R65, !PT ;  /* 0x00000041ea417209 */ /* 0x000fe40007810000 */
[----:B------:R-:W-:Y:S01]  /*6b50*/  ISETP.GT.AND P4, PT, R61, 0x60, PT ;  /* 0x000000603d00780c */ /* 0x000fe20003f84270 */
[----:B------:R-:W-:Y:S02]  /*6b60*/  WARPGROUP.DEPBAR.LE gsb0, 0x0 ;  /* 0x00008000000079c5 */ /* 0x000fe40000010000 */
[----:B------:R-:W-:Y:S01]  /*6b70*/  FSEL R43, R43, -INF , P5 ;  /* 0xff8000002b2b7808 */ /* 0x000fe20002800000 */
[----:B------:R-:W-:Y:S01]  /*6b80*/  WARPGROUP.ARRIVE ;  /* 0x00000000000079c5 */ /* 0x000fe20000000000 */
[----:B------:R-:W-:Y:S01]  /*6b90*/  FMNMX.FTZ R12, R236, R65, !PT ;  /* 0x00000041ec0c7209 */ /* 0x000fe20007810000 */
[----:B------:R-:W-:Y:S01]  /*6ba0*/  MUFU.EX2 R175, R175 ;  /* 0x000000af00af7308 */ /* 0x000fe20000000800 */
[----:B------:R-:W-:Y:S02]  /*6bb0*/  ISETP.GT.AND P5, PT, R61, 0x61, PT ;  /* 0x000000613d00780c */ /* 0x000fe40003fa4270 */
[----:B------:R-:W-:-:S02]  /*6bc0*/  FSEL R45, R45, -INF , P4 ;  /* 0xff8000002d2d7808 */ /* 0x000fc40002000000 */
[----:B------:R-:W-:Y:S02]  /*6bd0*/  FMNMX.FTZ R12, R43, R12, !PT ;  /* 0x0000000c2b0c7209 */ /* 0x000fe40007810000 */
[----:B------:R-:W-:Y:S01]  /*6be0*/  ISETP.GT.AND P4, PT, R61, 0x68, PT ;  /* 0x000000683d00780c */ /* 0x000fe20003f84270 */
[----:B------:R-:W-:Y:S01]  /*6bf0*/  MUFU.EX2 R30, R30 ;  /* 0x0000001e001e7308 */ /* 0x000fe20000000800 */
[----:B------:R-:W-:Y:S02]  /*6c00*/  FSEL R47, R47, -INF , P5 ;  /* 0xff8000002f2f7808 */ /* 0x000fe40002800000 */
[----:B------:R-:W-:Y:S02]  /*6c10*/  FMNMX.FTZ R12, R45, R12, !PT ;  /* 0x0000000c2d0c7209 */ /* 0x000fe40007810000 */
[----:B------:R-:W-:Y:S02]  /*6c20*/  ISETP.GT.AND P5, PT, R61, 0x69, PT ;  /* 0x000000693d00780c */ /* 0x000fe40003fa4270 */
[----:B------:R-:W-:Y:S01]  /*6c30*/  FSEL R49, R49, -INF , P4 ;  /* 0xff80000031317808 */ /* 0x000fe20002000000 */
[----:B------:R-:W-:Y:S01]  /*6c40*/  MUFU.EX2 R169, R169 ;  /* 0x000000a900a97308 */ /* 0x000fe20000000800 */
[----:B------:R-:W-:-:S02]  /*6c50*/  FMNMX.FTZ R12, R47, R12, !PT ;  /* 0x0000000c2f0c7209 */ /* 0x000fc40007810000 */
[----:B------:R-:W-:Y:S02]  /*6c60*/  ISETP.GT.AND P4, PT, R61, 0x70, PT ;  /* 0x000000703d00780c */ /* 0x000fe40003f84270 */
[----:B------:R-:W-:Y:S02]  /*6c70*/  FSEL R51, R51, -INF , P5 ;  /* 0xff80000033337808 */ /* 0x000fe40002800000 */
[----:B------:R-:W-:Y:S01]  /*6c80*/  FMNMX.FTZ R12, R49, R12, !PT ;  /* 0x0000000c310c7209 */ /* 0x000fe20007810000 */
[----:B------:R-:W-:Y:S01]  /*6c90*/  MUFU.EX2 R46, R46 ;  /* 0x0000002e002e7308 */ /* 0x000fe20000000800 */
[----:B------:R-:W-:Y:S02]  /*6ca0*/  ISETP.GT.AND P5, PT, R61, 0x71, PT ;  /* 0x000000713d00780c */ /* 0x000fe40003fa4270 */
[----:B------:R-:W-:Y:S02]  /*6cb0*/  FSEL R53, R53, -INF , P4 ;  /* 0xff80000035357808 */ /* 0x000fe40002000000 */
[----:B------:R-:W-:-:S02]  /*6cc0*/  FMNMX.FTZ R12, R51, R12, !PT ;  /* 0x0000000c330c7209 */ /* 0x000fc40007810000 */
[----:B------:R-:W-:Y:S01]  /*6cd0*/  ISETP.GT.AND P4, PT, R61, 0x78, PT ;  /* 0x000000783d00780c */ /* 0x000fe20003f84270 */
[----:B------:R-:W-:Y:S01]  /*6ce0*/  MUFU.EX2 R171, R171 ;  /* 0x000000ab00ab7308 */ /* 0x000fe20000000800 */
[----:B------:R-:W-:Y:S02]  /*6cf0*/  FSEL R55, R55, -INF , P5 ;  /* 0xff80000037377808 */ /* 0x000fe40002800000 */
[----:B------:R-:W-:Y:S02]  /*6d00*/  FMNMX.FTZ R12, R53, R12, !PT ;  /* 0x0000000c350c7209 */ /* 0x000fe40007810000 */
[----:B------:R-:W-:Y:S02]  /*6d10*/  ISETP.GT.AND P5, PT, R61, 0x79, PT ;  /* 0x000000793d00780c */ /* 0x000fe40003fa4270 */
[----:B0-----:R-:W-:Y:S01]  /*6d20*/  FSEL R59, R59, -INF , P4 ;  /* 0xff8000003b3b7808 */ /* 0x001fe20002000000 */
[----:B------:R-:W-:Y:S01]  /*6d30*/  MUFU.EX2 R52, R52 ;  /* 0x0000003400347308 */ /* 0x000fe20000000800 */
[----:B------:R-:W-:-:S02]  /*6d40*/  FMNMX.FTZ R12, R55, R12, !PT ;  /* 0x0000000c370c7209 */ /* 0x000fc40007810000 */
[----:B------:R-:W-:Y:S02]  /*6d50*/  FSEL R63, R63, -INF , P5 ;  /* 0xff8000003f3f7808 */ /* 0x000fe40002800000 */
[----:B------:R-:W-:-:S03]  /*6d60*/  FMNMX.FTZ R12, R59, R12, !PT ;  /* 0x0000000c3b0c7209 */ /* 0x000fc60007810000 */
[----:B------:R-:W-:Y:S01]  /*6d70*/  MUFU.EX2 R165, R165 ;  /* 0x000000a500a57308 */ /* 0x000fe20000000800 */
[----:B------:R-:W-:-:S05]  /*6d80*/  FMNMX.FTZ R12, R63, R12, !PT ;  /* 0x0000000c3f0c7209 */ /* 0x000fca0007810000 */
[----:B------:R-:W0:Y:S02]  /*6d90*/  SHFL.BFLY PT, R11, R12, 0x2, 0x1f ;  /* 0x0c401f000c0b7f89 */ /* 0x000e2400000e0000 */
[----:B------:R-:W-:Y:S08]  /*6da0*/  MUFU.EX2 R54, R54 ;  /* 0x0000003600367308 */ /* 0x000ff00000000800 */
[----:B------:R-:W-:Y:S08]  /*6db0*/  MUFU.EX2 R167, R167 ;  /* 0x000000a700a77308 */ /* 0x000ff00000000800 */
[----:B------:R-:W-:Y:S01]  /*6dc0*/  MUFU.EX2 R56, R56 ;  /* 0x0000003800387308 */ /* 0x000fe20000000800 */
[----:B0-----:R-:W-:Y:S01]  /*6dd0*/  FMNMX.FTZ R15, R12, R11, !PT ;  /* 0x0000000b0c0f7209 */ /* 0x001fe20007810000 */
[----:B------:R-:W-:-:S06]  /*6de0*/  FFMA.FTZ R11, R86, R5, -R57 ;  /* 0x00000005560b7223 */ /* 0x000fcc0000010839 */
[----:B------:R-:W-:Y:S01]  /*6df0*/  MUFU.EX2 R161, R161 ;  /* 0x000000a100a17308 */ /* 0x000fe20000000800 */
[----:B------:R-:W0:Y:S07]  /*6e00*/  SHFL.BFLY PT, R12, R15, 0x1, 0x1f ;  /* 0x0c201f000f0c7f89 */ /* 0x000e2e00000e0000 */
[----:B------:R-:W-:Y:S08]  /*6e10*/  MUFU.EX2 R62, R62 ;  /* 0x0000003e003e7308 */ /* 0x000ff00000000800 */
[----:B------:R-:W-:Y:S08]  /*6e20*/  MUFU.EX2 R163, R163 ;  /* 0x000000a300a37308 */ /* 0x000ff00000000800 */
[----:B------:R-:W-:Y:S01]  /*6e30*/  MUFU.EX2 R58, R58 ;  /* 0x0000003a003a7308 */ /* 0x000fe20000000800 */
[----:B0-----:R-:W-:Y:S01]  /*6e40*/  FMNMX.FTZ R12, R15, R12, !PT ;  /* 0x0000000c0f0c7209 */ /* 0x001fe20007810000 */
[-CC-:B------:R-:W-:Y:S01]  /*6e50*/  FFMA.FTZ R15, R172, R5.reuse, -R57.reuse ;  /* 0x00000005ac0f7223 */ /* 0x180fe20000010839 */
[----:B------:R-:W-:-:S02]  /*6e60*/  FFMA.FTZ R57, R60, R5, -R57 ;  /* 0x000000053c397223 */ /* 0x000fc40000010839 */
[C---:B------:R-:W-:Y:S01]  /*6e70*/  FSETP.NEU.FTZ.AND P4, PT, R12.reuse, -INF , PT ;  /* 0xff8000000c00780b */ /* 0x040fe20003f9d000 */
[----:B------:R-:W-:Y:S02]  /*6e80*/  FMUL.FTZ R27, R12, R5 ;  /* 0x000000050c1b7220 */ /* 0x000fe40000410000 */
[----:B------:R-:W-:Y:S03]  /*6e90*/  MUFU.EX2 R11, R11 ;  /* 0x0000000b000b7308 */ /* 0x000fe60000000800 */
[----:B------:R-:W-:-:S05]  /*6ea0*/  FSEL R27, R27, RZ, P4 ;  /* 0x000000ff1b1b7208 */ /* 0x000fca0002000000 */
[----:B------:R-:W-:Y:S01]  /*6eb0*/  MUFU.EX2 R66, R66 ;  /* 0x0000004200427308 */ /* 0x000fe20000000800 */
[-CC-:B------:R-:W-:Y:S01]  /*6ec0*/  FFMA.FTZ R33, R20, R5.reuse, -R27.reuse ;  /* 0x0000000514217223 */ /* 0x180fe2000001081b */
[----:B------:R-:W-:Y:S01]  /*6ed0*/  IMAD.U32 R20, RZ, RZ, UR7 ;  /* 0x00000007ff147e24 */ /* 0x000fe2000f8e00ff */
[----:B------:R-:W-:Y:S01]  /*6ee0*/  UMOV UR7, 0x40000040 ;  /* 0x4000004000077882 */ /* 0x000fe20000000000 */
[-CC-:B------:R-:W-:Y:S01]  /*6ef0*/  FFMA.FTZ R25, R0, R5.reuse, -R27.reuse ;  /* 0x0000000500197223 */ /* 0x180fe2000001081b */
[----:B------:R-:W-:Y:S01]  /*6f00*/  HGMMA.64x128x16.F32.BF16 R88, R152, gdesc[UR4].tnspB, R88, gsb0 ;  /* 0x41e0000498587df0 */ /* 0x000fe20008001858 */
[----:B------:R-:W-:Y:S01]  /*6f10*/  FSEL R0, R6, RZ, P3 ;  /* 0x000000ff06007208 */ /* 0x000fe20001800000 */
[-CC-:B------:R-:W-:Y:S01]  /*6f20*/  FFMA.FTZ R180, R2, R5.reuse, -R27.reuse ;  /* 0x0000000502b47223 */ /* 0x180fe2000001081b */
[-CC-:B------:R-:W-:Y:S01]  /*6f30*/  FFMA.FTZ R29, R68, R5.reuse, -R27.reuse ;  /* 0x00000005441d7223 */ /* 0x180fe2000001081b */
[-C--:B------:R-:W-:Y:S01]  /*6f40*/  FFMA.FTZ R68, R72, R5.reuse, -R27 ;  /* 0x0000000548447223 */ /* 0x080fe2000001081b */
[----:B------:R-:W-:Y:S01]  /*6f50*/  MUFU.EX2 R25, R25 ;  /* 0x0000001900197308 */ /* 0x000fe20000000800 */
[----:B------:R-:W-:Y:S01]  /*6f60*/  FADD.FTZ R0, -R0, R7 ;  /* 0x0000000700007221 */ /* 0x000fe20000010100 */
[----:B------:R-:W-:Y:S01]  /*6f70*/  FSEL R7, R12, RZ, P4 ;  /* 0x000000ff0c077208 */ /* 0x000fe20002000000 */
[-CC-:B------:R-:W-:Y:S01]  /*6f80*/  FFMA.FTZ R176, R36, R5.reuse, -R27.reuse ;  /* 0x0000000524b07223 */ /* 0x180fe2000001081b */
[-CC-:B------:R-:W-:Y:S01]  /*6f90*/  FFMA.FTZ R31, R76, R5.reuse, -R27.reuse ;  /* 0x000000054c1f7223 */ /* 0x180fe2000001081b */
[-C--:B------:R-:W-:Y:S01]  /*6fa0*/  FMUL.FTZ R0, R0, R5.reuse ;  /* 0x0000000500007220 */ /* 0x080fe20000410000 */
[-CC-:B------:R-:W-:Y:S01]  /*6fb0*/  FFMA.FTZ R178, R34, R5.reuse, -R27.reuse ;  /* 0x0000000522b27223 */ /* 0x180fe2000001081b */
[----:B------:R-:W-:Y:S01]  /*6fc0*/  FADD.FTZ R2, -R7, R8 ;  /* 0x0000000807027221 */ /* 0x000fe20000010100 */
[----:B------:R-:W-:Y:S01]  /*6fd0*/  IMAD.U32 R8, RZ, RZ, UR59 ;  /* 0x0000003bff087e24 */ /* 0x000fe2000f8e00ff */
[----:B------:R-:W-:Y:S01]  /*6fe0*/  MUFU.EX2 R180, R180 ;  /* 0x000000b400b47308 */ /* 0x000fe20000000800 */
[-C--:B------:R-:W-:Y:S01]  /*6ff0*/  FFMA.FTZ R172, R40, R5.reuse, -R27 ;  /* 0x0000000528ac7223 */ /* 0x080fe2000001081b */
[----:B------:R-:W-:Y:S01]  /*7000*/  FMUL.FTZ R2, R2, R5 ;  /* 0x0000000502027220 */ /* 0x000fe20000410000 */
[----:B------:R-:W-:-:S02]  /*7010*/  @!P1 VIADD R8, R8, 0x34840 ;  /* 0x0003484008089836 */ /* 0x000fc40000000000 */
[-CC-:B------:R-:W-:Y:S01]  /*7020*/  FFMA.FTZ R35, R80, R5.reuse, -R27.reuse ;  /* 0x0000000550237223 */ /* 0x180fe2000001081b */
[-CC-:B------:R-:W-:Y:S01]  /*7030*/  FFMA.FTZ R174, R38, R5.reuse, -R27.reuse ;  /* 0x0000000526ae7223 */ /* 0x180fe2000001081b */
[-CC-:B------:R-:W-:Y:S01]  /*7040*/  FFMA.FTZ R37, R84, R5.reuse, -R27.reuse ;  /* 0x0000000554257223 */ /* 0x180fe2000001081b */
[-CC-:B------:R-:W-:Y:S01]  /*7050*/  FFMA.FTZ R156, R45, R5.reuse, -R27.reuse ;  /* 0x000000052d9c7223 */ /* 0x180fe2000001081b */
[----:B------:R-:W0:Y:S01]  /*7060*/  MUFU.EX2 R2, R2 ;  /* 0x0000000200027308 */ /* 0x000e220000000800 */
[----:B------:R-:W-:Y:S01]  /*7070*/  @!P1 PRMT R8, RZ, 0x654, R8 ;  /* 0x00000654ff089816 */ /* 0x000fe20000000008 */
        /* <DEDUP_REMOVED lines=13> */
[-C--:B------:R-:W-:Y:S01]  /*7150*/  FFMA.FTZ R49, R49, R5.reuse, -R27 ;  /* 0x0000000531317223 */ /* 0x080fe2000001081b */
[----:B------:R-:W2:Y:S01]  /*7160*/  MUFU.EX2 R29, R29 ;  /* 0x0000001d001d7308 */ /* 0x000ea20000000800 */
[----:B0-----:R-:W-:Y:S01]  /*7170*/  FFMA.FTZ R61, R2, R4, R25 ;  /* 0x00000004023d7223 */ /* 0x001fe20000010019 */
[-CC-:B------:R-:W-:Y:S01]  /*7180*/  FFMA.FTZ R51, R51, R5.reuse, -R27.reuse ;  /* 0x0000000533337223 */ /* 0x180fe2000001081b */
[-CC-:B------:R-:W-:Y:S01]  /*7190*/  FFMA.FTZ R53, R53, R5.reuse, -R27.reuse ;  /* 0x0000000535357223 */ /* 0x180fe2000001081b */
[-C--:B------:R-:W-:Y:S01]  /*71a0*/  FFMA.FTZ R55, R55, R5.reuse, -R27 ;  /* 0x0000000537377223 */ /* 0x080fe2000001081b */
[C---:B------:R-:W-:Y:S01]  /*71b0*/  FADD.FTZ R4, R180.reuse, R61 ;  /* 0x0000003db4047221 */ /* 0x040fe20000010000 */
[----:B------:R-:W-:Y:S01]  /*71c0*/  FFMA.FTZ R59, R59, R5, -R27 ;  /* 0x000000053b3b7223 */ /* 0x000fe2000001081b */
[----:B------:R-:W-:Y:S01]  /*71d0*/  F2FP.BF16.F32.PACK_AB R180, R180, R25 ;  /* 0x00000019b4b4723e */ /* 0x000fe200000010ff */
[----:B------:R-:W0:Y:S01]  /*71e0*/  MUFU.EX2 R68, R68 ;  /* 0x0000004400447308 */ /* 0x000e220000000800 */
[----:B-1----:R-:W-:Y:S01]  /*71f0*/  FFMA.FTZ R65, R0, R3, R181 ;  /* 0x0000000300417223 */ /* 0x002fe200000100b5 */
[----:B------:R-:W-:-:S02]  /*7200*/  ISETP.GT.AND P3, PT, R10, R9, PT ;  /* 0x000000090a00720c */ /* 0x000fc40003f64270 */
[----:B------:R-:W-:Y:S02]  /*7210*/  F2FP.BF16.F32.PACK_AB R181, R64, R181 ;  /* 0x000000b540b5723e */ /* 0x000fe400000010ff */
[----:B------:R-:W-:Y:S02]  /*7220*/  F2FP.BF16.F32.PACK_AB R157, R66, R11 ;  /* 0x0000000b429d723e */ /* 0x000fe400000010ff */
[----:B------:R-:W1:Y:S01]  /*7230*/  MUFU.EX2 R176, R176 ;  /* 0x000000b000b07308 */ /* 0x000e620000000800 */
[----:B--2---:R-:W-:Y:S01]  /*7240*/  FADD.FTZ R61, R29, R4 ;  /* 0x000000041d3d7221 */ /* 0x004fe20000010000 */
[----:B------:R-:W-:-:S06]  /*7250*/  IADD3 R10, R10, -0x1, RZ ;  /* 0xffffffff0a0a7810 */ /* 0x000fcc0007ffe0ff */
[----:B------:R-:W2:Y:S01]  /*7260*/  MUFU.EX2 R31, R31 ;  /* 0x0000001f001f7308 */ /* 0x000ea20000000800 */
[C---:B0-----:R-:W-:Y:S01]  /*7270*/  FADD.FTZ R61, R68.reuse, R61 ;  /* 0x0000003d443d7221 */ /* 0x041fe20000010000 */
[----:B------:R-:W-:-:S06]  /*7280*/  F2FP.BF16.F32.PACK_AB R182, R68, R29 ;  /* 0x0000001d44b6723e */ /* 0x000fcc00000010ff */
[----:B------:R-:W0:Y:S08]  /*7290*/  MUFU.EX2 R178, R178 ;  /* 0x000000b200b27308 */ /* 0x000e300000000800 */
[----:B------:R-:W3:Y:S08]  /*72a0*/  MUFU.EX2 R33, R33 ;  /* 0x0000002100217308 */ /* 0x000ef00000000800 */
[----:B------:R-:W4:Y:S08]  /*72b0*/  MUFU.EX2 R172, R172 ;  /* 0x000000ac00ac7308 */ /* 0x000f300000000800 */
        /* <DEDUP_REMOVED lines=9> */
[----:B-1----:R-:W-:-:S07]  /*7350*/  @!P1 VIADD R8, R20, 0x34860 ;  /* 0x0003486014089836 */ /* 0x002fce0000000000 */
[----:B------:R-:W1:Y:S01]  /*7360*/  MUFU.EX2 R164, R164 ;  /* 0x000000a400a47308 */ /* 0x000e620000000800 */
[----:B------:R-:W-:Y:S01]  /*7370*/  @!P1 PRMT R20, RZ, 0x654, R8 ;  /* 0x00000654ff149816 */ /* 0x000fe20000000008 */
[----:B------:R-:W-:-:S03]  /*7380*/  FADD.FTZ R8, R64, R65 ;  /* 0x0000004140087221 */ /* 0x000fc60000010000 */
[----:B------:R0:W-:Y:S01]  /*7390*/  @!P1 SYNCS.ARRIVE.TRANS64.RED.A1T0 RZ, [R20+URZ], RZ ;  /* 0x000000ff14ff99a7 */ /* 0x0001e2000810043f */
[----:B------:R-:W-:Y:S01]  /*73a0*/  FADD.FTZ R65, R183, R8 ;  /* 0x00000008b7417221 */ /* 0x000fe20000010000 */
[----:B------:R-:W-:Y:S01]  /*73b0*/  FADD.FTZ R8, R176, R61 ;  /* 0x0000003db0087221 */ /* 0x000fe20000010000 */
[----:B------:R-:W1:Y:S01]  /*73c0*/  MUFU.EX2 R7, R7 ;  /* 0x0000000700077308 */ /* 0x000e620000000800 */
[C---:B--2---:R-:W-:Y:S01]  /*73d0*/  F2FP.BF16.F32.PACK_AB R176, R31.reuse, R176 ;  /* 0x000000b01fb0723e */ /* 0x044fe200000010ff */
[C---:B------:R-:W-:Y:S01]  /*73e0*/  FADD.FTZ R4, R14.reuse, R65 ;  /* 0x000000410e047221 */ /* 0x040fe20000010000 */
[----:B------:R-:W-:Y:S01]  /*73f0*/  FADD.FTZ R65, R31, R8 ;  /* 0x000000081f417221 */ /* 0x000fe20000010000 */
[----:B------:R-:W-:Y:S02]  /*7400*/  F2FP.BF16.F32.PACK_AB R183, R14, R183 ;  /* 0x000000b70eb7723e */ /* 0x000fe400000010ff */
[----:B------:R-:W-:Y:S01]  /*7410*/  FADD.FTZ R61, R177, R4 ;  /* 0x00000004b13d7221 */ /* 0x000fe20000010000 */
[----:B0-----:R-:W-:Y:S01]  /*7420*/  FADD.FTZ R20, R178, R65 ;  /* 0x00000041b2147221 */ /* 0x001fe20000010000 */
[-CC-:B------:R-:W-:Y:S01]  /*7430*/  FFMA.FTZ R4, R43, R5.reuse, -R27.reuse ;  /* 0x000000052b047223 */ /* 0x180fe2000001081b */
[----:B------:R-:W-:Y:S01]  /*7440*/  FFMA.FTZ R27, R63, R5, -R27 ;  /* 0x000000053f1b7223 */ /* 0x000fe2000001081b */
[C---:B------:R-:W-:Y:S01]  /*7450*/  FADD.FTZ R8, R24.reuse, R61 ;  /* 0x0000003d18087221 */ /* 0x040fe20000010000 */
[----:B---3--:R-:W-:Y:S01]  /*7460*/  FADD.FTZ R61, R33, R20 ;  /* 0x00000014213d7221 */ /* 0x008fe20000010000 */
[----:B------:R-:W0:Y:S01]  /*7470*/  MUFU.EX2 R166, R166 ;  /* 0x000000a600a67308 */ /* 0x000e220000000800 */
[----:B------:R-:W-:Y:S01]  /*7480*/  F2FP.BF16.F32.PACK_AB R177, R24, R177 ;  /* 0x000000b118b1723e */ /* 0x000fe200000010ff */
[----:B------:R-:W-:Y:S01]  /*7490*/  FADD.FTZ R45, R179, R8 ;  /* 0x00000008b32d7221 */ /* 0x000fe20000010000 */
[----:B----4-:R-:W-:Y:S01]  /*74a0*/  FADD.FTZ R20, R172, R61 ;  /* 0x0000003dac147221 */ /* 0x010fe20000010000 */
[----:B------:R-:W-:-:S02]  /*74b0*/  F2FP.BF16.F32.PACK_AB R178, R33, R178 ;  /* 0x000000b221b2723e */ /* 0x000fc400000010ff */
[C---:B------:R-:W-:Y:S01]  /*74c0*/  FADD.FTZ R8, R26.reuse, R45 ;  /* 0x0000002d1a087221 */ /* 0x040fe20000010000 */
[----:B-----5:R-:W-:Y:S01]  /*74d0*/  FADD.FTZ R65, R35, R20 ;  /* 0x0000001423417221 */ /* 0x020fe20000010000 */
[----:B------:R2:W-:Y:S01]  /*74e0*/  MUFU.EX2 R45, R4 ;  /* 0x00000004002d7308 */ /* 0x0005e20000000800 */
[----:B------:R-:W-:Y:S01]  /*74f0*/  F2FP.BF16.F32.PACK_AB R179, R26, R179 ;  /* 0x000000b31ab3723e */ /* 0x000fe200000010ff */
[----:B------:R-:W-:Y:S01]  /*7500*/  FADD.FTZ R61, R173, R8 ;  /* 0x00000008ad3d7221 */ /* 0x000fe20000010000 */
[----:B------:R-:W-:Y:S01]  /*7510*/  FADD.FTZ R20, R174, R65 ;  /* 0x00000041ae147221 */ /* 0x000fe20000010000 */
[----:B------:R-:W-:Y:S02]  /*7520*/  F2FP.BF16.F32.PACK_AB R172, R35, R172 ;  /* 0x000000ac23ac723e */ /* 0x000fe400000010ff */
[C---:B------:R-:W-:Y:S01]  /*7530*/  FADD.FTZ R8, R28.reuse, R61 ;  /* 0x0000003d1c087221 */ /* 0x040fe20000010000 */
[----:B------:R-:W-:Y:S01]  /*7540*/  FADD.FTZ R63, R37, R20 ;  /* 0x00000014253f7221 */ /* 0x000fe20000010000 */
[----:B------:R-:W3:Y:S01]  /*7550*/  MUFU.EX2 R3, R232 ;  /* 0x000000e800037308 */ /* 0x000ee20000000800 */
[----:B------:R-:W-:Y:S01]  /*7560*/  F2FP.BF16.F32.PACK_AB R173, R28, R173 ;  /* 0x000000ad1cad723e */ /* 0x000fe200000010ff */
[----:B------:R-:W-:Y:S01]  /*7570*/  FADD.FTZ R61, R175, R8 ;  /* 0x00000008af3d7221 */ /* 0x000fe20000010000 */
[----:B--2---:R-:W-:Y:S01]  /*7580*/  FADD.FTZ R4, R168, R63 ;  /* 0x0000003fa8047221 */ /* 0x004fe20000010000 */
[----:B------:R-:W-:-:S02]  /*7590*/  F2FP.BF16.F32.PACK_AB R174, R37, R174 ;  /* 0x000000ae25ae723e */ /* 0x000fc400000010ff */
[C---:B------:R-:W-:Y:S01]  /*75a0*/  FADD.FTZ R8, R30.reuse, R61 ;  /* 0x0000003d1e087221 */ /* 0x040fe20000010000 */
[----:B------:R-:W-:Y:S01]  /*75b0*/  FADD.FTZ R63, R39, R4 ;  /* 0x00000004273f7221 */ /* 0x000fe20000010000 */
[----:B------:R-:W2:Y:S01]  /*75c0*/  MUFU.EX2 R160, R160 ;  /* 0x000000a000a07308 */ /* 0x000ea20000000800 */
[----:B------:R-:W-:Y:S01]  /*75d0*/  F2FP.BF16.F32.PACK_AB R175, R30, R175 ;  /* 0x000000af1eaf723e */ /* 0x000fe200000010ff */
[----:B------:R-:W-:Y:S01]  /*75e0*/  FADD.FTZ R61, R169, R8 ;  /* 0x00000008a93d7221 */ /* 0x000fe20000010000 */
[----:B------:R-:W-:Y:S01]  /*75f0*/  FADD.FTZ R8, R170, R63 ;  /* 0x0000003faa087221 */ /* 0x000fe20000010000 */
[----:B------:R-:W-:Y:S02]  /*7600*/  F2FP.BF16.F32.PACK_AB R168, R39, R168 ;  /* 0x000000a827a8723e */ /* 0x000fe400000010ff */
[C---:B------:R-:W-:Y:S01]  /*7610*/  FADD.FTZ R4, R46.reuse, R61 ;  /* 0x0000003d2e047221 */ /* 0x040fe20000010000 */
[----:B------:R-:W-:Y:S01]  /*7620*/  FADD.FTZ R31, R41, R8 ;  /* 0x00000008291f7221 */ /* 0x000fe20000010000 */
[----:B------:R-:W4:Y:S01]  /*7630*/  MUFU.EX2 R43, R234 ;  /* 0x000000ea002b7308 */ /* 0x000f220000000800 */
[----:B------:R-:W-:Y:S01]  /*7640*/  F2FP.BF16.F32.PACK_AB R169, R46, R169 ;  /* 0x000000a92ea9723e */ /* 0x000fe200000010ff */
[----:B------:R-:W-:Y:S01]  /*7650*/  FADD.FTZ R29, R171, R4 ;  /* 0x00000004ab1d7221 */ /* 0x000fe20000010000 */
[----:B-1----:R-:W-:Y:S01]  /*7660*/  FADD.FTZ R8, R164, R31 ;  /* 0x0000001fa4087221 */ /* 0x002fe20000010000 */
[----:B------:R-:W-:-:S02]  /*7670*/  F2FP.BF16.F32.PACK_AB R164, R7, R164 ;  /* 0x000000a407a4723e */ /* 0x000fc400000010ff */
[----:B------:R-:W-:Y:S01]  /*7680*/  FADD.FTZ R4, R52, R29 ;  /* 0x0000001d34047221 */ /* 0x000fe20000010000 */
[----:B------:R-:W-:Y:S01]  /*7690*/  FADD.FTZ R31, R7, R8 ;  /* 0x00000008071f7221 */ /* 0x000fe20000010000 */
[----:B------:R-:W1:Y:S01]  /*76a0*/  MUFU.EX2 R162, R162 ;  /* 0x000000a200a27308 */ /* 0x000e620000000800 */
[----:B------:R-:W-:Y:S01]  /*76b0*/  F2FP.BF16.F32.PACK_AB R170, R41, R170 ;  /* 0x000000aa29aa723e */ /* 0x000fe200000010ff */
[----:B------:R-:W-:Y:S01]  /*76c0*/  FADD.FTZ R29, R165, R4 ;  /* 0x00000004a51d7221 */ /* 0x000fe20000010000 */
[----:B0-----:R-:W-:Y:S01]  /*76d0*/  FADD.FTZ R8, R166, R31 ;  /* 0x0000001fa6087221 */ /* 0x001fe20000010000 */
[C---:B---3--:R-:W-:Y:S02]  /*76e0*/  F2FP.BF16.F32.PACK_AB R166, R3.reuse, R166 ;  /* 0x000000a603a6723e */ /* 0x048fe400000010ff */
[----:B------:R-:W-:Y:S01]  /*76f0*/  FADD.FTZ R4, R54, R29 ;  /* 0x0000001d36047221 */ /* 0x000fe20000010000 */
[----:B------:R-:W-:Y:S01]  /*7700*/  FADD.FTZ R31, R3, R8 ;  /* 0x00000008031f7221 */ /* 0x000fe20000010000 */
[----:B------:R-:W0:Y:S01]  /*7710*/  MUFU.EX2 R156, R156 ;  /* 0x0000009c009c7308 */ /* 0x000e220000000800 */
[----:B------:R-:W-:Y:S01]  /*7720*/  F2FP.BF16.F32.PACK_AB R171, R52, R171 ;  /* 0x000000ab34ab723e */ /* 0x000fe200000010ff */
[----:B------:R-:W-:Y:S01]  /*7730*/  FADD.FTZ R29, R167, R4 ;  /* 0x00000004a71d7221 */ /* 0x000fe20000010000 */
[----:B--2---:R-:W-:Y:S01]  /*7740*/  FADD.FTZ R8, R160, R31 ;  /* 0x0000001fa0087221 */ /* 0x004fe20000010000 */
[----:B------:R-:W-:-:S02]  /*7750*/  F2FP.BF16.F32.PACK_AB R165, R54, R165 ;  /* 0x000000a536a5723e */ /* 0x000fc400000010ff */
[C---:B------:R-:W-:Y:S01]  /*7760*/  FADD.FTZ R4, R56.reuse, R29 ;  /* 0x0000001d38047221 */ /* 0x040fe20000010000 */
[----:B----4-:R-:W-:Y:S01]  /*7770*/  FADD.FTZ R31, R43, R8 ;  /* 0x000000082b1f7221 */ /* 0x010fe20000010000 */
[----:B------:R-:W2:Y:S01]  /*7780*/  MUFU.EX2 R25, R47 ;  /* 0x0000002f00197308 */ /* 0x000ea20000000800 */
[----:B------:R-:W-:Y:S01]  /*7790*/  F2FP.BF16.F32.PACK_AB R167, R56, R167 ;  /* 0x000000a738a7723e */ /* 0x000fe200000010ff */
[----:B------:R-:W-:Y:S01]  /*77a0*/  FADD.FTZ R29, R161, R4 ;  /* 0x00000004a11d7221 */ /* 0x000fe20000010000 */
[----:B-1----:R-:W-:Y:S01]  /*77b0*/  FADD.FTZ R8, R162, R31 ;  /* 0x0000001fa2087221 */ /* 0x002fe20000010000 */
[----:B------:R-:W-:Y:S02]  /*77c0*/  F2FP.BF16.F32.PACK_AB R160, R43, R160 ;  /* 0x000000a02ba0723e */ /* 0x000fe400000010ff */
[C---:B------:R-:W-:Y:S01]  /*77d0*/  FADD.FTZ R4, R62.reuse, R29 ;  /* 0x0000001d3e047221 */ /* 0x040fe20000010000 */
[----:B------:R-:W-:Y:S01]  /*77e0*/  FADD.FTZ R3, R45, R8 ;  /* 0x000000082d037221 */ /* 0x000fe20000010000 */
[----:B------:R-:W1:Y:S01]  /*77f0*/  MUFU.EX2 R49, R49 ;  /* 0x0000003100317308 */ /* 0x000e620000000800 */
[----:B------:R-:W-:Y:S01]  /*7800*/  F2FP.BF16.F32.PACK_AB R161, R62, R161 ;  /* 0x000000a13ea1723e */ /* 0x000fe200000010ff */
[----:B------:R-:W-:Y:S01]  /*7810*/  FADD.FTZ R7, R163, R4 ;  /* 0x00000004a3077221 */ /* 0x000fe20000010000 */
[----:B0-----:R-:W-:Y:S01]  /*7820*/  FADD.FTZ R8, R156, R3 ;  /* 0x000000039c087221 */ /* 0x001fe20000010000 */
[----:B------:R-:W-:-:S02]  /*7830*/  F2FP.BF16.F32.PACK_AB R162, R45, R162 ;  /* 0x000000a22da2723e */ /* 0x000fc400000010ff */
[C---:B------:R-:W-:Y:S01]  /*7840*/  FADD.FTZ R4, R58.reuse, R7 ;  /* 0x000000073a047221 */ /* 0x040fe20000010000 */
[----:B------:R-:W-:Y:S01]  /*7850*/  F2FP.BF16.F32.PACK_AB R163, R58, R163 ;  /* 0x000000a33aa3723e */ /* 0x000fe200000010ff */
[----:B------:R-:W0:Y:S01]  /*7860*/  MUFU.EX2 R13, R13 ;  /* 0x0000000d000d7308 */ /* 0x000e220000000800 */
[----:B--2---:R-:W-:Y:S01]  /*7870*/  FADD.FTZ R8, R25, R8 ;  /* 0x0000000819087221 */ /* 0x004fe20000010000 */
[----:B------:R-:W-:Y:S01]  /*7880*/  FADD.FTZ R3, R11, R4 ;  /* 0x000000040b037221 */ /* 0x000fe20000010000 */
[----:B------:R-:W-:Y:S01]  /*7890*/  F2FP.BF16.F32.PACK_AB R156, R25, R156 ;  /* 0x0000009c199c723e */ /* 0x000fe200000010ff */
[----:B------:R-:W-:Y:S02]  /*78a0*/  IMAD.MOV.U32 R7, RZ, RZ, R6 ;  /* 0x000000ffff077224 */ /* 0x000fe400078e0006 */
[----:B------:R-:W-:Y:S02]  /*78b0*/  FADD.FTZ R4, R66, R3 ;  /* 0x0000000342047221 */ /* 0x000fe40000010000 */
[----:B------:R-:W2:Y:S01]  /*78c0*/  MUFU.EX2 R51, R51 ;  /* 0x0000003300337308 */ /* 0x000ea20000000800 */
[----:B-1----:R-:W-:-:S07]  /*78d0*/  FADD.FTZ R8, R49, R8 ;  /* 0x0000000831087221 */ /* 0x002fce0000010000 */
        /* <DEDUP_REMOVED lines=21> */
[----:B-1----:R-:W-:Y:S01]  /*7a30*/  FADD.FTZ R3, R21, R4 ;  /* 0x0000000415037221 */ /* 0x002fe20000010000 */
[C---:B0-----:R-:W-:Y:S01]  /*7a40*/  FADD.FTZ R4, R27.reuse, R8 ;  /* 0x000000081b047221 */ /* 0x041fe20000010000 */
[----:B------:R-:W-:Y:S01]  /*7a50*/  F2FP.BF16.F32.PACK_AB R154, R27, R59 ;  /* 0x0000003b1b9a723e */ /* 0x000fe200000010ff */
[----:B------:R-:W-:Y:S02]  /*7a60*/  IMAD.MOV.U32 R8, RZ, RZ, R12 ;  /* 0x000000ffff087224 */ /* 0x000fe400078e000c */
[C---:B--2---:R-:W-:Y:S01]  /*7a70*/  FADD.FTZ R3, R14.reuse, R3 ;  /* 0x000000030e037221 */ /* 0x044fe20000010000 */
[----:B------:R-:W-:Y:S01]  /*7a80*/  F2FP.BF16.F32.PACK_AB R155, R14, R21 ;  /* 0x000000150e9b723e */ /* 0x000fe200000010ff */
[----:B------:R-:W-:Y:S06]  /*7a90*/  @P3 BRA `(.L_x_2231) ;  /* 0xffffffcc00a43947 */ /* 0x000fec000383ffff */
.L_x_2222:
[----:B------:R-:W-:-:S13]  /*7aa0*/  ISETP.GE.AND P2, PT, R10, R22, PT ;  /* 0x000000160a00720c */ /* 0x000fda0003f46270 */
[----:B------:R-:W-:Y:S05]  /*7ab0*/  @!P2 BRA `(.L_x_2232) ;  /* 0x000000280028a947 */ /* 0x000fea0003800000 */
[----:B------:R-:W-:Y:S01]  /*7ac0*/  IMAD.MOV.U32 R7, RZ, RZ, R6 ;  /* 0x000000ffff077224 */ /* 0x000fe200078e0006 */
[----:B------:R-:W-:Y:S01]  /*7ad0*/  UMOV UR60, UR38 ;  /* 0x00000026003c7c82 */ /* 0x000fe20008000000 */
[----:B------:R-:W-:Y:S01]  /*7ae0*/  IMAD.MOV.U32 R9, RZ, RZ, R12 ;  /* 0x000000ffff097224 */ /* 0x000fe200078e000c */
[----:B------:R-:W-:Y:S01]  /*7af0*/  UMOV UR59, UR36 ;  /* 0x00000024003b7c82 */ /* 0x000fe20008000000 */
[----:B------:R-:W-:-:S05]  /*7b00*/  ULDC UR58, c[0x0][0x9d8] ;  /* 0x00027600003a7ab9 */ /* 0x000fca0000000800 */
.L_x_2241:
[----:B------:R-:W-:-:S04]  /*7b10*/  UIADD3 UR36, UR59, 0x1, URZ ;  /* 0x000000013b247890 */ /* 0x000fc8000fffe03f */
[----:B------:R-:W-:-:S04]  /*7b20*/  UISETP.NE.AND UP0, UPT, UR36, 0x2, UPT ;  /* 0x000000022400788c */ /* 0x000fc8000bf05270 */
[----:B------:R-:W-:Y:S02]  /*7b30*/  USEL UR38, URZ, 0x1, UP0 ;  /* 0x000000013f267887 */ /* 0x000fe40008000000 */
[----:B------:R-:W-:Y:S02]  /*7b40*/  USEL UR36, UR36, URZ, UP0 ;  /* 0x0000003f24247287 */ /* 0x000fe40008000000 */
[----:B------:R-:W-:Y:S01]  /*7b50*/  ULOP3.LUT UR38, UR60, UR38, URZ, 0x3c, !UPT ;  /* 0x000000263c267292 */ /* 0x000fe2000f8e3c3f */
[----:B------:R-:W-:Y:S11]  /*7b60*/  @!P0 BRA `(.L_x_2233) ;  /* 0x0000000000048947 */ /* 0x000ff60003800000 */
[----:B------:R-:W-:Y:S01]  /*7b70*/  BPT.TRAP 0x1 ;  /* 0x000000040000795c */ /* 0x000fe20000300000 */
.L_x_2233:
[----:B------:R-:W-:Y:S01]  /*7b80*/  ULEA UR6, UR36, UR37, 0x3 ;  /* 0x0000002524067291 */ /* 0x000fe2000f8e183f */
[----:B------:R-:W-:-:S05]  /*7b90*/  IMAD.U32 R5, RZ, RZ, UR38 ;  /* 0x00000026ff057e24 */ /* 0x000fca000f8e00ff */
[----:B------:R-:W-:-:S04]  /*7ba0*/  SHF.L.U32 R5, R5, 0x1f, RZ ;  /* 0x0000001f05057819 */ /* 0x000fc800000006ff */
[----:B------:R0:W1:Y:S01]  /*7bb0*/  SYNCS.PHASECHK.TRANS64.TRYWAIT P2, [UR6+0x34830], R5 ;  /* 0x03483005ff0075a7 */ /* 0x0000620008040146 */
[----:B------:R-:W-:Y:S05]  /*7bc0*/  @!P0 BRA `(.L_x_2234) ;  /* 0x0000000000048947 */ /* 0x000fea0003800000 */
[----:B------:R-:W-:Y:S01]  /*7bd0*/  BPT.TRAP 0x1 ;  /* 0x000000040000795c */ /* 0x000fe20000300000 */
.L_x_2234:
[----:B-1----:R-:W-:Y:S05]  /*7be0*/  @P2 BRA `(.L_x_2235) ;  /* 0x0000000000082947 */ /* 0x002fea0003800000 */
[----:B------:R-:W1:Y:S02]  /*7bf0*/  SYNCS.PHASECHK.TRANS64.TRYWAIT P2, [UR6+0x34830], R5 ;  /* 0x03483005ff0075a7 */ /* 0x000e640008040146 */
[----:B-1----:R-:W-:Y:S05]  /*7c00*/  @!P2 BRA `(.L_x_2236) ;  /* 0x000000d40020a947 */ /* 0x002fea0003800000 */
.L_x_2235:
        /* <DEDUP_REMOVED lines=126> */
.L_x_2237:
[----:B------:R-:W-:Y:S01]  /*83f0*/  ULEA UR7, UR59, UR37, 0x3 ;  /* 0x000000253b077291 */ /* 0x000fe2000f8e183f */
[----:B------:R-:W-:-:S05]  /*8400*/  IMAD.U32 R0, RZ, RZ, UR60 ;  /* 0x0000003cff007e24 */ /* 0x000fca000f8e00ff */
[----:B------:R-:W-:-:S04]  /*8410*/  SHF.L.U32 R0, R0, 0x1f, RZ ;  /* 0x0000001f00007819 */ /* 0x000fc800000006ff */
[----:B------:R2:W3:Y:S01]  /*8420*/  SYNCS.PHASECHK.TRANS64.TRYWAIT P2, [UR7+0x34850], R0 ;  /* 0x03485000ff0075a7 */ /* 0x0004e20008040147 */
[----:B------:R-:W-:Y:S05]  /*8430*/  @!P0 BRA `(.L_x_2238) ;  /* 0x0000000000048947 */ /* 0x000fea0003800000 */
[----:B------:R-:W-:Y:S01]  /*8440*/  BPT.TRAP 0x1 ;  /* 0x000000040000795c */ /* 0x000fe20000300000 */
.L_x_2238:
[----:B---3--:R-:W-:Y:S05]  /*8450*/  @P2 BRA `(.L_x_2239) ;  /* 0x0000000000082947 */ /* 0x008fea0003800000 */
[----:B------:R-:W3:Y:S02]  /*8460*/  SYNCS.PHASECHK.TRANS64.TRYWAIT P2, [UR7+0x34850], R0 ;  /* 0x03485000ff0075a7 */ /* 0x000ee40008040147 */
[----:B---3--:R-:W-:Y:S05]  /*8470*/  @!P2 BRA `(.L_x_2240) ;  /* 0x000000cc001ca947 */ /* 0x008fea0003800000 */
.L_x_2239:
        /* <DEDUP_REMOVED lines=27> */
[----:B------:R-:W2:Y:S01]  /*8630*/  MUFU.TANH R16, R16 ;  /* 0x0000001000107308 */ /* 0x000ea20000002400 */
[----:B------:R-:W-:Y:S01]  /*8640*/  UMOV UR11, 0x40000040 ;  /* 0x40000040000b7882 */ /* 0x000fe20000000000 */
[----:B0-----:R-:W-:Y:S01]  /*8650*/  FMNMX.FTZ R5, R0, R9, !PT ;  /* 0x0000000900057209 */ /* 0x001fe20007810000 */
[----:B------:R-:W-:Y:S01]  /*8660*/  FMUL.FTZ R17, R56, UR58 ;  /* 0x0000003a38117c20 */ /* 0x000fe20008410000 */
[----:B------:R-:W-:Y:S01]  /*8670*/  FMUL.FTZ R21, R57, UR58 ;  /* 0x0000003a39157c20 */ /* 0x000fe20008410000 */
[----:B------:R-:W-:Y:S01]  /*8680*/  FMUL.FTZ R25, R60, UR58 ;  /* 0x0000003a3c197c20 */ /* 0x000fe20008410000 */
[----:B------:R-:W-:Y:S01]  /*8690*/  FMUL.FTZ R14, R27, UR58 ;  /* 0x0000003a1b0e7c20 */ /* 0x000fe20008410000 */
[----:B-1----:R-:W-:Y:S01]  /*86a0*/  FMNMX.FTZ R5, R6, R5, !PT ;  /* 0x0000000506057209 */ /* 0x002fe20007810000 */
        /* <DEDUP_REMOVED lines=9> */
[----:B--2---:R-:W-:Y:S01]  /*8740*/  FMNMX.FTZ R5, R16, R5, !PT ;  /* 0x0000000510057209 */ /* 0x004fe20007810000 */
[----:B------:R-:W-:Y:S01]  /*8750*/  FMUL.FTZ R29, R77, UR58 ;  /* 0x0000003a4d1d7c20 */ /* 0x000fe20008410000 */
[----:B------:R-:W-:Y:S01]  /*8760*/  FMUL.FTZ R80, R80, UR58 ;  /* 0x0000003a50507c20 */ /* 0x000fe20008410000 */
[----:B------:R-:W-:Y:S01]  /*8770*/  FMUL.FTZ R24, R31, UR58 ;  /* 0x0000003a1f187c20 */ /* 0x000fe20008410000 */
[----:B------:R-:W-:Y:S01]  /*8780*/  FMUL.FTZ R31, R81, UR58 ;  /* 0x0000003a511f7c20 */ /* 0x000fe20008410000 */
[----:B------:R-:W-:Y:S01]  /*8790*/  FMUL.FTZ R33, R84, UR58 ;  /* 0x0000003a54217c20 */ /* 0x000fe20008410000 */
[----:B------:R-:W-:Y:S01]  /*87a0*/  FMUL.FTZ R28, R34, UR58 ;  /* 0x0000003a221c7c20 */ /* 0x000fe20008410000 */
[----:B------:R-:W2:Y:S01]  /*87b0*/  MUFU.TANH R32, R32 ;  /* 0x0000002000207308 */ /* 0x000ea20000002400 */
        /* <DEDUP_REMOVED lines=18> */
[----:B------:R-:W-:Y:S01]  /*88e0*/  FMUL.FTZ R78, R78, UR58 ;  /* 0x0000003a4e4e7c20 */ /* 0x000fe20008410000 */
[----:B------:R-:W-:Y:S01]  /*88f0*/  FMUL.FTZ R82, R82, UR58 ;  /* 0x0000003a52527c20 */ /* 0x000fe20008410000 */
[----:B------:R-:W-:Y:S01]  /*8900*/  FMUL.FTZ R41, R83, UR58 ;  /* 0x0000003a53297c20 */ /* 0x000fe20008410000 */
[----:B------:R-:W-:Y:S01]  /*8910*/  FMUL.FTZ R86, R86, UR58 ;  /* 0x0000003a56567c20 */ /* 0x000fe20008410000 */
[----:B------:R-:W-:Y:S01]  /*8920*/  FMUL.FTZ R43, R87, UR58 ;  /* 0x0000003a572b7c20 */ /* 0x000fe20008410000 */
[----:B------:R-:W-:Y:S01]  /*8930*/  MUFU.TANH R44, R44 ;  /* 0x0000002c002c7308 */ /* 0x000fe20000002400 */
[C---:B------:R-:W-:Y:S01]  /*8940*/  ISETP.GT.AND P2, PT, R10.reuse, R22, PT ;  /* 0x000000160a00720c */ /* 0x040fe20003f44270 */
[----:B------:R-:W-:Y:S01]  /*8950*/  UMOV UR60, UR38 ;  /* 0x00000026003c7c82 */ /* 0x000fe20008000000 */
[----:B------:R-:W-:Y:S01]  /*8960*/  UMOV UR59, UR36 ;  /* 0x00000024003b7c82 */ /* 0x000fe20008000000 */
[----:B------:R-:W-:-:S04]  /*8970*/  VIADD R10, R10, 0xffffffff ;  /* 0xffffffff0a0a7836 */ /* 0x000fc80000000000 */
        /* <DEDUP_REMOVED lines=17> */
[----:B------:R-:W-:Y:S01]  /*8a90*/  FMUL.FTZ R38, R39, UR58 ;  /* 0x0000003a27267c20 */ /* 0x000fe20008410000 */
[----:B------:R-:W-:Y:S01]  /*8aa0*/  HGMMA.64x128x16.F32.BF16 R88, R176, gdesc[UR8].tnspB, R88, gsb0 ;  /* 0x41e00008b0587df0 */ /* 0x000fe20008001858 */
[----:B------:R-:W-:Y:S01]  /*8ab0*/  UIADD3 UR10, UR6, 0x100, URZ ;  /* 0x00000100060a7890 */ /* 0x000fe2000fffe03f */
[----:B------:R-:W-:Y:S01]  /*8ac0*/  FMUL.FTZ R37, R75, UR58 ;  /* 0x0000003a4b257c20 */ /* 0x000fe20008410000 */
[----:B------:R-:W-:Y:S01]  /*8ad0*/  UMOV UR11, 0x40000040 ;  /* 0x40000040000b7882 */ /* 0x000fe20000000000 */
[----:B------:R-:W-:Y:S01]  /*8ae0*/  FMUL.FTZ R39, R79, UR58 ;  /* 0x0000003a4f277c20 */ /* 0x000fe20008410000 */
[----:B------:R-:W0:Y:S08]  /*8af0*/  MUFU.TANH R180, R180 ;  /* 0x000000b400b47308 */ /* 0x000e300000002400 */
[----:B------:R-:W1:Y:S08]  /*8b00*/  MUFU.TANH R182, R182 ;  /* 0x000000b600b67308 */ /* 0x000e700000002400 */
[----:B------:R-:W-:Y:S01]  /*8b10*/  MUFU.TANH R76, R76 ;  /* 0x0000004c004c7308 */ /* 0x000fe20000002400 */
[----:B0-----:R-:W-:-:S07]  /*8b20*/  FMNMX.FTZ R5, R180, R5, !PT ;  /* 0x00000005b4057209 */ /* 0x001fce0007810000 */
[----:B------:R-:W-:Y:S01]  /*8b30*/  MUFU.TANH R29, R29 ;  /* 0x0000001d001d7308 */ /* 0x000fe20000002400 */
[----:B-1----:R-:W-:-:S04]  /*8b40*/  FMNMX.FTZ R5, R182, R5, !PT ;  /* 0x00000005b6057209 */ /* 0x002fc80007810000 */
[----:B------:R-:W-:-:S03]  /*8b50*/  FMNMX.FTZ R5, R232, R5, !PT ;  /* 0x00000005e8057209 */ /* 0x000fc60007810000 */
[----:B------:R-:W-:Y:S01]  /*8b60*/  MUFU.TANH R80, R80 ;  /* 0x0000005000507308 */ /* 0x000fe20000002400 */
[----:B------:R-:W-:-:S04]  /*8b70*/  FMNMX.FTZ R5, R234, R5, !PT ;  /* 0x00000005ea057209 */ /* 0x000fc80007810000 */
[----:B------:R-:W-:-:S03]  /*8b80*/  FMNMX.FTZ R5, R44, R5, !PT ;  /* 0x000000052c057209 */ /* 0x000fc60007810000 */
[----:B------:R-:W-:Y:S01]  /*8b90*/  MUFU.TANH R31, R31 ;  /* 0x0000001f001f7308 */ /* 0x000fe20000002400 */
[----:B------:R-:W-:-:S07]  /*8ba0*/  FMNMX.FTZ R5, R236, R5, !PT ;  /* 0x00000005ec057209 */ /* 0x000fce0007810000 */
[----:B------:R-:W-:Y:S08]  /*8bb0*/  MUFU.TANH R33, R33 ;  /* 0x0000002100217308 */ /* 0x000ff00000002400 */
[----:B------:R-:W0:Y:S08]  /*8bc0*/  MUFU.TANH R8, R8 ;  /* 0x0000000800087308 */ /* 0x000e300000002400 */
[----:B------:R-:W-:Y:S08]  /*8bd0*/  MUFU.TANH R35, R35 ;  /* 0x0000002300237308 */ /* 0x000ff00000002400 */
[----:B------:R-:W1:Y:S08]  /*8be0*/  MUFU.TANH R14, R14 ;  /* 0x0000000e000e7308 */ /* 0x000e700000002400 */
[----:B------:R-:W2:Y:S08]  /*8bf0*/  MUFU.TANH R20, R20 ;  /* 0x0000001400147308 */ /* 0x000eb00000002400 */
[----:B------:R-:W3:Y:S08]  /*8c00*/  MUFU.TANH R24, R24 ;  /* 0x0000001800187308 */ /* 0x000ef00000002400 */
[----:B------:R-:W4:Y:S08]  /*8c10*/  MUFU.TANH R28, R28 ;  /* 0x0000001c001c7308 */ /* 0x000f300000002400 */
[----:B------:R-:W5:Y:S08]  /*8c20*/  MUFU.TANH R34, R34 ;  /* 0x0000002200227308 */ /* 0x000f700000002400 */
[----:B------:R-:W5:Y:S08]  /*8c30*/  MUFU.TANH R36, R36 ;  /* 0x0000002400247308 */ /* 0x000f700000002400 */
[----:B------:R-:W-:Y:S08]  /*8c40*/  MUFU.TANH R38, R38 ;  /* 0x0000002600267308 */ /* 0x000ff00000002400 */
[----:B------:R-:W-:Y:S08]  /*8c50*/  MUFU.TANH R40, R40 ;  /* 0x0000002800287308 */ /* 0x000ff00000002400 */
[----:B------:R-:W-:Y:S01]  /*8c60*/  MUFU.TANH R42, R42 ;  /* 0x0000002a002a7308 */ /* 0x000fe20000002400 */
[----:B------:R-:W-:-:S02]  /*8c70*/  WARPGROUP.DEPBAR.LE gsb0, 0x0 ;  /* 0x00008000000079c5 */ /* 0x000fc40000010000 */
[----:B------:R-:W-:Y:S01]  /*8c80*/  WARPGROUP.ARRIVE ;  /* 0x00000000000079c5 */ /* 0x000fe20000000000 */
[----:B------:R-:W-:Y:S01]  /*8c90*/  FMUL.FTZ R178, R48, UR58 ;  /* 0x0000003a30b27c20 */ /* 0x000fe20008410000 */
[----:B------:R-:W-:Y:S01]  /*8ca0*/  FMUL.FTZ R176, R47, UR58 ;  /* 0x0000003a2fb07c20 */ /* 0x000fe20008410000 */
[----:B0-----:R-:W-:Y:S01]  /*8cb0*/  FMNMX.FTZ R47, R8, R7, !PT ;  /* 0x00000007082f7209 */ /* 0x001fe20007810000 */
[----:B------:R-:W-:Y:S01]  /*8cc0*/  FMUL.FTZ R48, R50, UR58 ;  /* 0x0000003a32307c20 */ /* 0x000fe20008410000 */
[----:B------:R-:W-:Y:S01]  /*8cd0*/  MUFU.TANH R46, R46 ;  /* 0x0000002e002e7308 */ /* 0x000fe20000002400 */
[----:B------:R-:W-:Y:S01]  /*8ce0*/  HGMMA.64x128x16.F32.BF16 R88, R172, gdesc[UR8].tnspB, R88, gsb0 ;  /* 0x41e00008ac587df0 */ /* 0x000fe20008001858 */
[----:B------:R-:W-:Y:S01]  /*8cf0*/  UIADD3 UR10, UR6, 0x180, URZ ;  /* 0x00000180060a7890 */ /* 0x000fe2000fffe03f */
[----:B-1----:R-:W-:Y:S01]  /*8d00*/  FMNMX.FTZ R47, R14, R47, !PT ;  /* 0x0000002f0e2f7209 */ /* 0x002fe20007810000 */
[----:B------:R-:W-:Y:S01]  /*8d10*/  UMOV UR11, 0x40000040 ;  /* 0x40000040000b7882 */ /* 0x000fe20000000000 */
[----:B------:R-:W-:-:S02]  /*8d20*/  FMUL.FTZ R50, R51, UR58 ;  /* 0x0000003a33327c20 */ /* 0x000fc40008410000 */
[----:B--2---:R-:W-:Y:S01]  /*8d30*/  FMNMX.FTZ R47, R20, R47, !PT ;  /* 0x0000002f142f7209 */ /* 0x004fe20007810000 */
[----:B------:R-:W0:Y:S03]  /*8d40*/  MUFU.TANH R178, R178 ;  /* 0x000000b200b27308 */ /* 0x000e260000002400 */
[----:B---3--:R-:W-:-:S04]  /*8d50*/  FMNMX.FTZ R47, R24, R47, !PT ;  /* 0x0000002f182f7209 */ /* 0x008fc80007810000 */
[----:B----4-:R-:W-:Y:S01]  /*8d60*/  FMNMX.FTZ R49, R28, R47, !PT ;  /* 0x0000002f1c317209 */ /* 0x010fe20007810000 */
[----:B------:R-:W1:Y:S03]  /*8d70*/  MUFU.TANH R176, R176 ;  /* 0x000000b000b07308 */ /* 0x000e660000002400 */
[----:B-----5:R-:W-:-:S04]  /*8d80*/  FMNMX.FTZ R49, R34, R49, !PT ;  /* 0x0000003122317209 */ /* 0x020fc80007810000 */
[----:B------:R-:W-:Y:S01]  /*8d90*/  FMNMX.FTZ R49, R36, R49, !PT ;  /* 0x0000003124317209 */ /* 0x000fe20007810000 */
[----:B------:R-:W2:Y:S01]  /*8da0*/  MUFU.TANH R48, R48 ;  /* 0x0000003000307308 */ /* 0x000ea20000002400 */
[----:B0-----:R-:W-:Y:S02]  /*8db0*/  FMNMX.FTZ R2, R178, R5, !PT ;  /* 0x00000005b2027209 */ /* 0x001fe40007810000 */
[----:B------:R-:W-:Y:S02]  /*8dc0*/  FMNMX.FTZ R49, R38, R49, !PT ;  /* 0x0000003126317209 */ /* 0x000fe40007810000 */
[----:B------:R-:W-:Y:S02]  /*8dd0*/  FMNMX.FTZ R2, R11, R2, !PT ;  /* 0x000000020b027209 */ /* 0x000fe40007810000 */
[----:B------:R-:W-:Y:S01]  /*8de0*/  FMNMX.FTZ R49, R40, R49, !PT ;  /* 0x0000003128317209 */ /* 0x000fe20007810000 */
[----:B------:R-:W0:Y:S01]  /*8df0*/  MUFU.TANH R50, R50 ;  /* 0x0000003200327308 */ /* 0x000e220000002400 */
[----:B------:R-:W-:-:S02]  /*8e00*/  FMNMX.FTZ R2, R13, R2, !PT ;  /* 0x000000020d027209 */ /* 0x000fc40007810000 */
[----:B------:R-:W-:Y:S02]  /*8e10*/  FMNMX.FTZ R49, R42, R49, !PT ;  /* 0x000000312a317209 */ /* 0x000fe40007810000 */
[----:B------:R-:W-:Y:S02]  /*8e20*/  FMNMX.FTZ R2, R15, R2, !PT ;  /* 0x000000020f027209 */ /* 0x000fe40007810000 */
[----:B------:R-:W-:Y:S01]  /*8e30*/  FMNMX.FTZ R51, R46, R49, !PT ;  /* 0x000000312e337209 */ /* 0x000fe20007810000 */
[----:B------:R-:W3:Y:S01]  /*8e40*/  MUFU.TANH R52, R52 ;  /* 0x0000003400347308 */ /* 0x000ee20000002400 */
[----:B------:R-:W-:Y:S02]  /*8e50*/  FMNMX.FTZ R2, R17, R2, !PT ;  /* 0x0000000211027209 */ /* 0x000fe40007810000 */
[----:B-1----:R-:W-:Y:S02]  /*8e60*/  FMNMX.FTZ R51, R176, R51, !PT ;  /* 0x00000033b0337209 */ /* 0x002fe40007810000 */
[----:B------:R-:W-:-:S02]  /*8e70*/  FMNMX.FTZ R2, R21, R2, !PT ;  /* 0x0000000215027209 */ /* 0x000fc40007810000 */
[----:B--2---:R-:W-:Y:S01]  /*8e80*/  FMNMX.FTZ R51, R48, R51, !PT ;  /* 0x0000003330337209 */ /* 0x004fe20007810000 */
[----:B------:R-:W1:Y:S01]  /*8e90*/  MUFU.TANH R54, R54 ;  /* 0x0000003600367308 */ /* 0x000e620000002400 */
[----:B------:R-:W-:Y:S02]  /*8ea0*/  FMNMX.FTZ R2, R25, R2, !PT ;  /* 0x0000000219027209 */ /* 0x000fe40007810000 */
[----:B0-----:R-:W-:Y:S02]  /*8eb0*/  FMNMX.FTZ R51, R50, R51, !PT ;  /* 0x0000003332337209 */ /* 0x001fe40007810000 */
[----:B------:R-:W-:-:S03]  /*8ec0*/  FMNMX.FTZ R5, R27, R2, !PT ;  /* 0x000000021b057209 */ /* 0x000fc60007810000 */
[----:B------:R-:W0:Y:S01]  /*8ed0*/  MUFU.TANH R56, R56 ;  /* 0x0000003800387308 */ /* 0x000e220000002400 */
[----:B------:R-:W-:Y:S02]  /*8ee0*/  FMNMX.FTZ R5, R62, R5, !PT ;  /* 0x000000053e057209 */ /* 0x000fe40007810000 */
[----:B---3--:R-:W-:Y:S02]  /*8ef0*/  FMNMX.FTZ R53, R52, R51, !PT ;  /* 0x0000003334357209 */ /* 0x008fe40007810000 */
[----:B------:R-:W-:-:S03]  /*8f00*/  FMNMX.FTZ R5, R64, R5, !PT ;  /* 0x0000000540057209 */ /* 0x000fc60007810000 */
[----:B------:R-:W2:Y:S01]  /*8f10*/  MUFU.TANH R58, R58 ;  /* 0x0000003a003a7308 */ /* 0x000ea20000002400 */
[----:B------:R-:W-:Y:S02]  /*8f20*/  FMNMX.FTZ R5, R68, R5, !PT ;  /* 0x0000000544057209 */ /* 0x000fe40007810000 */
[----:B-1----:R-:W-:-:S05]  /*8f30*/  FMNMX.FTZ R53, R54, R53, !PT ;  /* 0x0000003536357209 */ /* 0x002fca0007810000 */
[----:B------:R-:W-:Y:S01]  /*8f40*/  MUFU.TANH R60, R60 ;  /* 0x0000003c003c7308 */ /* 0x000fe20000002400 */
[----:B0-----:R-:W-:-:S07]  /*8f50*/  FMNMX.FTZ R53, R56, R53, !PT ;  /* 0x0000003538357209 */ /* 0x001fce0007810000 */
[----:B------:R-:W-:Y:S01]  /*8f60*/  MUFU.TANH R84, R84 ;  /* 0x0000005400547308 */ /* 0x000fe20000002400 */
[----:B--2---:R-:W-:-:S07]  /*8f70*/  FMNMX.FTZ R53, R58, R53, !PT ;  /* 0x000000353a357209 */ /* 0x004fce0007810000 */
        /* <DEDUP_REMOVED lines=33> */
[C---:B0-----:R-:W-:Y:S01]  /*9190*/  FMUL.FTZ R59, R12.reuse, R5 ;  /* 0x000000050c3b7220 */ /* 0x041fe20000410000 */
[----:B------:R-:W-:-:S03]  /*91a0*/  FADD.FTZ R2, -R12, R9 ;  /* 0x000000090c027221 */ /* 0x000fc60000010100 */
        /* <DEDUP_REMOVED lines=8> */
[-C--:B------:R-:W-:Y:S01]  /*9230*/  FMUL.FTZ R2, R2, R5.reuse ;  /* 0x0000000502027220 */ /* 0x080fe20000410000 */
[--C-:B------:R-:W-:Y:S01]  /*9240*/  FFMA.FTZ R16, R16, R5, -R59.reuse ;  /* 0x0000000510107223 */ /* 0x100fe2000001083b */
[----:B------:R-:W-:Y:S01]  /*9250*/  FMNMX.FTZ R13, R66, R11, !PT ;  /* 0x0000000b420d7209 */ /* 0x000fe20007810000 */
        /* <DEDUP_REMOVED lines=12> */
[----:B------:R-:W-:Y:S01]  /*9320*/  FMUL.FTZ R168, R67, UR58 ;  /* 0x0000003a43a87c20 */ /* 0x000fe20008410000 */
[----:B------:R-:W-:Y:S01]  /*9330*/  FMUL.FTZ R170, R71, UR58 ;  /* 0x0000003a47aa7c20 */ /* 0x000fe20008410000 */
[-CC-:B0-----:R-:W-:Y:S01]  /*9340*/  FFMA.FTZ R234, R27, R5.reuse, -R59.reuse ;  /* 0x000000051bea7223 */ /* 0x181fe2000001083b */
[----:B------:R-:W-:Y:S01]  /*9350*/  MUFU.EX2 R11, R6 ;  /* 0x00000006000b7308 */ /* 0x000fe20000000800 */
[----:B------:R-:W-:Y:S01]  /*9360*/  FFMA.FTZ R25, R172, R5, -R59 ;  /* 0x00000005ac197223 */ /* 0x000fe2000001083b */
[----:B------:R-:W-:Y:S01]  /*9370*/  HGMMA.64x128x16.F32.BF16 R88, R164, gdesc[UR8].tnspB, R88, gsb0 ;  /* 0x41e00008a4587df0 */ /* 0x000fe20008001858 */
[----:B------:R-:W-:Y:S01]  /*9380*/  UIADD3 UR10, UR6, 0x280, URZ ;  /* 0x00000280060a7890 */ /* 0x000fe2000fffe03f */
[----:B------:R-:W-:-:S04]  /*9390*/  UMOV UR11, 0x40000040 ;  /* 0x40000040000b7882 */ /* 0x000fc80000000000 */
[----:B------:R-:W0:Y:S08]  /*93a0*/  MUFU.TANH R168, R168 ;  /* 0x000000a800a87308 */ /* 0x000e300000002400 */
        /* <DEDUP_REMOVED lines=10> */
[----:B------:R-:W-:Y:S01]  /*9450*/  MUFU.EX2 R16, R16 ;  /* 0x0000001000107308 */ /* 0x000fe20000000800 */
[----:B------:R-:W-:Y:S01]  /*9460*/  FMNMX.FTZ R13, R39, R0, !PT ;  /* 0x00000000270d7209 */ /* 0x000fe20007810000 */
[----:B0-----:R-:W-:-:S03]  /*9470*/  FFMA.FTZ R4, R2, R4, R9 ;  /* 0x0000000402047223 */ /* 0x001fc60000010009 */
[----:B------:R-:W-:-:S03]  /*9480*/  FMNMX.FTZ R0, R82, R13, !PT ;  /* 0x0000000d52007209 */ /* 0x000fc60007810000 */
[----:B------:R-:W-:Y:S01]  /*9490*/  MUFU.EX2 R55, R55 ;  /* 0x0000003700377308 */ /* 0x000fe20000000800 */
[----:B------:R-:W-:-:S04]  /*94a0*/  FMNMX.FTZ R13, R41, R0, !PT ;  /* 0x00000000290d7209 */ /* 0x000fc80007810000 */
[----:B------:R-:W-:Y:S01]  /*94b0*/  FMNMX.FTZ R0, R86, R13, !PT ;  /* 0x0000000d56007209 */ /* 0x000fe20007810000 */
[-CC-:B------:R-:W-:Y:S01]  /*94c0*/  FFMA.FTZ R13, R72, R5.reuse, -R59.reuse ;  /* 0x00000005480d7223 */ /* 0x180fe2000001083b */
[----:B------:R-:W-:Y:S01]  /*94d0*/  FFMA.FTZ R72, R35, R5, -R59 ;  /* 0x0000000523487223 */ /* 0x000fe2000001083b */
[----:B------:R-:W-:Y:S01]  /*94e0*/  IMAD.U32 R35, RZ, RZ, UR7 ;  /* 0x00000007ff237e24 */ /* 0x000fe2000f8e00ff */
[----:B------:R-:W-:Y:S01]  /*94f0*/  UMOV UR7, 0x40000040 ;  /* 0x4000004000077882 */ /* 0x000fe20000000000 */
[----:B------:R-:W-:Y:S01]  /*9500*/  FMNMX.FTZ R0, R43, R0, !PT ;  /* 0x000000002b007209 */ /* 0x000fe20007810000 */
[----:B------:R-:W-:Y:S04]  /*9510*/  MUFU.EX2 R57, R57 ;  /* 0x0000003900397308 */ /* 0x000fe80000000800 */
[----:B------:R-:W0:Y:S04]  /*9520*/  SHFL.BFLY PT, R27, R0, 0x2, 0x1f ;  /* 0x0c401f00001b7f89 */ /* 0x000e2800000e0000 */
[----:B------:R1:W-:Y:S08]  /*9530*/  MUFU.EX2 R47, R180 ;  /* 0x000000b4002f7308 */ /* 0x0003f00000000800 */
[----:B------:R-:W-:Y:S01]  /*9540*/  MUFU.EX2 R30, R30 ;  /* 0x0000001e001e7308 */ /* 0x000fe20000000800 */
[----:B-1----:R-:W-:-:S07]  /*9550*/  F2FP.BF16.F32.PACK_AB R180, R45, R9 ;  /* 0x000000092db4723e */ /* 0x002fce00000010ff */
        /* <DEDUP_REMOVED lines=22> */
[----:B------:R-:W-:Y:S01]  /*96c0*/  FFMA.FTZ R24, R38, R5, -R7 ;  /* 0x0000000526187223 */ /* 0x000fe20000010807 */
[----:B------:R-:W-:-:S02]  /*96d0*/  WARPGROUP.DEPBAR.LE gsb0, 0x0 ;  /* 0x00008000000079c5 */ /* 0x000fc40000010000 */
[----:B------:R-:W-:Y:S01]  /*96e0*/  WARPGROUP.ARRIVE ;  /* 0x00000000000079c5 */ /* 0x000fe20000000000 */
[----:B------:R-:W0:Y:S01]  /*96f0*/  MUFU.EX2 R181, R181 ;  /* 0x000000b500b57308 */ /* 0x000e220000000800 */
[-CC-:B------:R-:W-:Y:S01]  /*9700*/  FFMA.FTZ R166, R32, R5.reuse, -R59.reuse ;  /* 0x0000000520a67223 */ /* 0x180fe2000001083b */
[-C--:B------:R-:W-:Y:S01]  /*9710*/  FFMA.FTZ R164, R182, R5.reuse, -R59 ;  /* 0x00000005b6a47223 */ /* 0x080fe2000001083b */
[-C--:B------:R-:W-:Y:S01]  /*9720*/  FFMA.FTZ R175, R46, R5.reuse, -R7 ;  /* 0x000000052eaf7223 */ /* 0x080fe20000010807 */
[-C--:B------:R-:W-:Y:S01]  /*9730*/  FFMA.FTZ R32, R232, R5.reuse, -R59 ;  /* 0x00000005e8207223 */ /* 0x080fe2000001083b */
[----:B------:R-:W-:Y:S01]  /*9740*/  HGMMA.64x128x16.F32.BF16 R88, R160, gdesc[UR8].tnspB, R88, gsb0 ;  /* 0x41e00008a0587df0 */ /* 0x000fe20008001858 */
[----:B------:R-:W-:Y:S01]  /*9750*/  UIADD3 UR10, UR6, 0x300, URZ ;  /* 0x00000300060a7890 */ /* 0x000fe2000fffe03f */
[-CC-:B------:R-:W-:Y:S01]  /*9760*/  FFMA.FTZ R173, R40, R5.reuse, -R7.reuse ;  /* 0x0000000528ad7223 */ /* 0x180fe20000010807 */
[----:B------:R-:W-:Y:S01]  /*9770*/  UMOV UR11, 0x40000040 ;  /* 0x40000040000b7882 */ /* 0x000fe20000000000 */
[----:B------:R-:W-:Y:S01]  /*9780*/  UIADD3 UR6, UR6, 0x380, URZ ;  /* 0x0000038006067890 */ /* 0x000fe2000fffe03f */
[----:B------:R-:W1:Y:S01]  /*9790*/  MUFU.EX2 R8, R8 ;  /* 0x0000000800087308 */ /* 0x000e620000000800 */
[-CC-:B------:R-:W-:Y:S01]  /*97a0*/  FFMA.FTZ R169, R48, R5.reuse, -R7.reuse ;  /* 0x0000000530a97223 */ /* 0x180fe20000010807 */
[-CC-:B------:R-:W-:Y:S01]  /*97b0*/  FFMA.FTZ R36, R50, R5.reuse, -R7.reuse ;  /* 0x0000000532247223 */ /* 0x180fe20000010807 */
[-CC-:B------:R-:W-:Y:S01]  /*97c0*/  FFMA.FTZ R34, R176, R5.reuse, -R7.reuse ;  /* 0x00000005b0227223 */ /* 0x180fe20000010807 */
[-CC-:B------:R-:W-:Y:S01]  /*97d0*/  FFMA.FTZ R171, R52, R5.reuse, -R7.reuse ;  /* 0x0000000534ab7223 */ /* 0x180fe20000010807 */
[-CC-:B------:R-:W-:Y:S01]  /*97e0*/  FFMA.FTZ R38, R54, R5.reuse, -R7.reuse ;  /* 0x0000000536267223 */ /* 0x180fe20000010807 */
[----:B------:R-:W-:Y:S01]  /*97f0*/  FFMA.FTZ R165, R56, R5, -R7 ;  /* 0x0000000538a57223 */ /* 0x000fe20000010807 */
[----:B0-----:R-:W-:Y:S01]  /*9800*/  FFMA.FTZ R3, R0, R3, R181 ;  /* 0x0000000300037223 */ /* 0x001fe200000100b5 */
[----:B------:R-:W0:Y:S01]  /*9810*/  MUFU.EX2 R183, R183 ;  /* 0x000000b700b77308 */ /* 0x000e220000000800 */
[-C--:B------:R-:W-:Y:S01]  /*9820*/  FFMA.FTZ R232, R21, R5.reuse, -R59 ;  /* 0x0000000515e87223 */ /* 0x080fe2000001083b */
[-CC-:B------:R-:W-:Y:S01]  /*9830*/  FFMA.FTZ R40, R58, R5.reuse, -R7.reuse ;  /* 0x000000053a287223 */ /* 0x180fe20000010807 */
[----:B------:R-:W-:Y:S01]  /*9840*/  F2FP.BF16.F32.PACK_AB R182, R55, R16 ;  /* 0x0000001037b6723e */ /* 0x000fe200000010ff */
[-C--:B------:R-:W-:Y:S01]  /*9850*/  FFMA.FTZ R167, R60, R5.reuse, -R7 ;  /* 0x000000053ca77223 */ /* 0x080fe20000010807 */
[-C--:B------:R-:W-:Y:S01]  /*9860*/  FFMA.FTZ R21, R64, R5.reuse, -R59 ;  /* 0x0000000540157223 */ /* 0x080fe2000001083b */
[-CC-:B------:R-:W-:Y:S01]  /*9870*/  FFMA.FTZ R37, R37, R5.reuse, -R7.reuse ;  /* 0x0000000525257223 */ /* 0x180fe20000010807 */
[----:B------:R-:W-:Y:S01]  /*9880*/  FFMA.FTZ R78, R78, R5, -R7 ;  /* 0x000000054e4e7223 */ /* 0x000fe20000010807 */
[----:B------:R-:W2:Y:S01]  /*9890*/  MUFU.EX2 R14, R14 ;  /* 0x0000000e000e7308 */ /* 0x000ea20000000800 */
[C---:B-1----:R-:W-:Y:S01]  /*98a0*/  FADD.FTZ R42, R8.reuse, R3 ;  /* 0x00000003082a7221 */ /* 0x042fe20000010000 */
[----:B------:R-:W-:Y:S01]  /*98b0*/  F2FP.BF16.F32.PACK_AB R181, R8, R181 ;  /* 0x000000b508b5723e */ /* 0x000fe200000010ff */
[-C--:B------:R-:W-:Y:S01]  /*98c0*/  FFMA.FTZ R64, R29, R5.reuse, -R59 ;  /* 0x000000051d407223 */ /* 0x080fe2000001083b */
[-C--:B------:R-:W-:Y:S01]  /*98d0*/  FFMA.FTZ R39, R39, R5.reuse, -R7 ;  /* 0x0000000527277223 */ /* 0x080fe20000010807 */
[-C--:B------:R-:W-:Y:S01]  /*98e0*/  FFMA.FTZ R29, R80, R5.reuse, -R59 ;  /* 0x00000005501d7223 */ /* 0x080fe2000001083b */
[-CC-:B------:R-:W-:Y:S01]  /*98f0*/  FFMA.FTZ R82, R82, R5.reuse, -R7.reuse ;  /* 0x0000000552527223 */ /* 0x180fe20000010807 */
[-CC-:B------:R-:W-:Y:S01]  /*9900*/  FFMA.FTZ R41, R41, R5.reuse, -R7.reuse ;  /* 0x0000000529297223 */ /* 0x180fe20000010807 */
[----:B------:R-:W-:Y:S01]  /*9910*/  MUFU.EX2 R177, R177 ;  /* 0x000000b100b17308 */ /* 0x000fe20000000800 */
[----:B0-----:R-:W-:Y:S01]  /*9920*/  FADD.FTZ R3, R183, R42 ;  /* 0x0000002ab7037221 */ /* 0x001fe20000010000 */
[-CC-:B------:R-:W-:Y:S01]  /*9930*/  FFMA.FTZ R42, R168, R5.reuse, -R7.reuse ;  /* 0x00000005a82a7223 */ /* 0x180fe20000010807 */
[----:B------:R-:W-:Y:S01]  /*9940*/  FFMA.FTZ R86, R86, R5, -R7 ;  /* 0x0000000556567223 */ /* 0x000fe20000010807 */
[----:B------:R-:W-:-:S04]  /*9950*/  F2FP.BF16.F32.PACK_AB R168, R53, R26 ;  /* 0x0000001a35a8723e */ /* 0x000fc800000010ff */
[----:B------:R-:W0:Y:S01]  /*9960*/  MUFU.EX2 R166, R166 ;  /* 0x000000a600a67308 */ /* 0x000e220000000800 */
[C---:B--2---:R-:W-:Y:S01]  /*9970*/  FADD.FTZ R48, R14.reuse, R3 ;  /* 0x000000030e307221 */ /* 0x044fe20000010000 */
[----:B------:R-:W-:-:S06]  /*9980*/  F2FP.BF16.F32.PACK_AB R183, R14, R183 ;  /* 0x000000b70eb7723e */ /* 0x000fcc00000010ff */
[----:B------:R-:W-:Y:S08]  /*9990*/  MUFU.EX2 R20, R20 ;  /* 0x0000001400147308 */ /* 0x000ff00000000800 */
[----:B------:R-:W-:Y:S01]  /*99a0*/  MUFU.EX2 R179, R179 ;  /* 0x000000b300b37308 */ /* 0x000fe20000000800 */
[----:B0-----:R-:W-:-:S07]  /*99b0*/  F2FP.BF16.F32.PACK_AB R176, R166, R57 ;  /* 0x00000039a6b0723e */ /* 0x001fce00000010ff */
[----:B------:R-:W0:Y:S08]  /*99c0*/  MUFU.EX2 R164, R164 ;  /* 0x000000a400a47308 */ /* 0x000e300000000800 */
[----:B------:R-:W-:Y:S08]  /*99d0*/  MUFU.EX2 R24, R24 ;  /* 0x0000001800187308 */ /* 0x000ff00000000800 */
[----:B------:R-:W1:Y:S01]  /*99e0*/  MUFU.EX2 R32, R32 ;  /* 0x0000002000207308 */ /* 0x000e620000000800 */
[----:B0-----:R-:W-:-:S07]  /*99f0*/  F2FP.BF16.F32.PACK_AB R178, R164, R47 ;  /* 0x0000002fa4b2723e */ /* 0x001fce00000010ff */
[----:B------:R-:W-:Y:S08]  /*9a00*/  MUFU.EX2 R173, R173 ;  /* 0x000000ad00ad7308 */ /* 0x000ff00000000800 */
[----:B------:R-:W-:Y:S01]  /*9a10*/  MUFU.EX2 R28, R28 ;  /* 0x0000001c001c7308 */ /* 0x000fe20000000800 */
[----:B-1----:R-:W-:-:S07]  /*9a20*/  F2FP.BF16.F32.PACK_AB R172, R49, R32 ;  /* 0x0000002031ac723e */ /* 0x002fce00000010ff */
        /* <DEDUP_REMOVED lines=11> */
[----:B------:R-:W-:Y:S01]  /*9ae0*/  IMAD.U32 R33, RZ, RZ, UR36 ;  /* 0x00000024ff217e24 */ /* 0x000fe2000f8e00ff */
[----:B------:R-:W-:Y:S01]  /*9af0*/  MUFU.EX2 R165, R165 ;  /* 0x000000a500a57308 */ /* 0x000fe20000000800 */
[----:B------:R-:W-:Y:S01]  /*9b00*/  HGMMA.64x128x16.F32.BF16 R88, R156, gdesc[UR8].tnspB, R88, gsb0 ;  /* 0x41e000089c587df0 */ /* 0x000fe20008001858 */
[-C--:B------:R-:W-:Y:S01]  /*9b10*/  FFMA.FTZ R160, R62, R5.reuse, -R59 ;  /* 0x000000053ea07223 */ /* 0x080fe2000001083b */
[-CC-:B------:R-:W-:Y:S01]  /*9b20*/  FFMA.FTZ R161, R66, R5.reuse, -R7.reuse ;  /* 0x0000000542a17223 */ /* 0x180fe20000010807 */
[----:B------:R-:W-:Y:S01]  /*9b30*/  @!P1 LEA R33, R33, UR37, 0x3 ;  /* 0x0000002521219c11 */ /* 0x000fe2000f8e18ff */
[-C--:B------:R-:W-:Y:S01]  /*9b40*/  FFMA.FTZ R163, R70, R5.reuse, -R7 ;  /* 0x0000000546a37223 */ /* 0x080fe20000010807 */
[----:B------:R-:W-:Y:S01]  /*9b50*/  FFMA.FTZ R62, R174, R5, -R59 ;  /* 0x00000005ae3e7223 */ /* 0x000fe2000001083b */
[----:B------:R-:W-:Y:S01]  /*9b60*/  F2FP.BF16.F32.PACK_AB R174, R51, R30 ;  /* 0x0000001e33ae723e */ /* 0x000fe200000010ff */
[----:B------:R-:W-:Y:S01]  /*9b70*/  MUFU.EX2 R232, R232 ;  /* 0x000000e800e87308 */ /* 0x000fe20000000800 */
[----:B------:R-:W-:-:S05]  /*9b80*/  @!P1 VIADD R33, R33, 0x34840 ;  /* 0x0003484021219836 */ /* 0x000fca0000000000 */
[----:B------:R-:W-:Y:S02]  /*9b90*/  @!P1 PRMT R33, RZ, 0x654, R33 ;  /* 0x00000654ff219816 */ /* 0x000fe40000000021 */
        /* <DEDUP_REMOVED lines=12> */
[----:B------:R-:W-:Y:S08]  /*9c60*/  MUFU.EX2 R27, R27 ;  /* 0x0000001b001b7308 */ /* 0x000ff00000000800 */
[----:B------:R-:W1:Y:S08]  /*9c70*/  MUFU.EX2 R64, R64 ;  /* 0x0000004000407308 */ /* 0x000e700000000800 */
[----:B------:R-:W-:Y:S08]  /*9c80*/  MUFU.EX2 R39, R39 ;  /* 0x0000002700277308 */ /* 0x000ff00000000800 */
[----:B------:R-:W-:Y:S01]  /*9c90*/  MUFU.EX2 R29, R29 ;  /* 0x0000001d001d7308 */ /* 0x000fe20000000800 */
[----:B------:R-:W-:-:S02]  /*9ca0*/  WARPGROUP.DEPBAR.LE gsb0, 0x0 ;  /* 0x00008000000079c5 */ /* 0x000fc40000010000 */
[----:B------:R-:W-:Y:S01]  /*9cb0*/  WARPGROUP.ARRIVE ;  /* 0x00000000000079c5 */ /* 0x000fe20000000000 */
[----:B------:R-:W-:-:S04]  /*9cc0*/  FFMA.FTZ R157, R74, R5, -R7 ;  /* 0x000000054a9d7223 */ /* 0x000fc80000010807 */
[----:B------:R-:W-:Y:S01]  /*9cd0*/  MUFU.EX2 R159, R78 ;  /* 0x0000004e009f7308 */ /* 0x000fe20000000800 */
[----:B0-----:R-:W-:Y:S02]  /*9ce0*/  F2FP.BF16.F32.PACK_AB R156, R62, R13 ;  /* 0x0000000d3e9c723e */ /* 0x001fe400000010ff */
[----:B-1----:R-:W-:Y:S01]  /*9cf0*/  F2FP.BF16.F32.PACK_AB R158, R64, R27 ;  /* 0x0000001b409e723e */ /* 0x002fe200000010ff */
[----:B------:R-:W-:Y:S04]  /*9d00*/  HGMMA.64x128x16.F32.BF16 R88, R152, gdesc[UR4].tnspB, R88, gsb0 ;  /* 0x41e0000498587df0 */ /* 0x000fe80008001858 */
[----:B------:R-:W-:Y:S08]  /*9d10*/  MUFU.EX2 R157, R157 ;  /* 0x0000009d009d7308 */ /* 0x000ff00000000800 */
        /* <DEDUP_REMOVED lines=9> */
[----:B--2---:R-:W-:-:S04]  /*9db0*/  @!P1 VIADD R33, R35, 0x34860 ;  /* 0x0003486023219836 */ /* 0x004fc80000000000 */
[----:B------:R-:W-:Y:S01]  /*9dc0*/  MUFU.EX2 R155, R86 ;  /* 0x00000056009b7308 */ /* 0x000fe20000000800 */
[----:B------:R-:W-:Y:S01]  /*9dd0*/  @!P1 PRMT R35, RZ, 0x654, R33 ;  /* 0x00000654ff239816 */ /* 0x000fe20000000021 */
[----:B------:R-:W-:Y:S01]  /*9de0*/  FADD.FTZ R33, R45, R4 ;  /* 0x000000042d217221 */ /* 0x000fe20000010000 */
[----:B------:R-:W-:Y:S02]  /*9df0*/  FFMA.FTZ R4, R84, R5, -R7 ;  /* 0x0000000554047223 */ /* 0x000fe40000010807 */
[----:B------:R0:W-:Y:S01]  /*9e00*/  @!P1 SYNCS.ARRIVE.TRANS64.RED.A1T0 RZ, [R35+URZ], RZ ;  /* 0x000000ff23ff99a7 */ /* 0x0001e2000810043f */
[----:B------:R-:W-:Y:S01]  /*9e10*/  FADD.FTZ R46, R16, R33 ;  /* 0x00000021102e7221 */ /* 0x000fe20000010000 */
[----:B------:R-:W-:Y:S01]  /*9e20*/  FADD.FTZ R33, R177, R48 ;  /* 0x00000030b1217221 */ /* 0x000fe20000010000 */
[C---:B------:R-:W-:Y:S01]  /*9e30*/  F2FP.BF16.F32.PACK_AB R177, R20.reuse, R177 ;  /* 0x000000b114b1723e */ /* 0x040fe200000010ff */
[----:B------:R-:W1:Y:S01]  /*9e40*/  MUFU.EX2 R4, R4 ;  /* 0x0000000400047308 */ /* 0x000e620000000800 */
[----:B------:R-:W-:Y:S01]  /*9e50*/  FADD.FTZ R46, R55, R46 ;  /* 0x0000002e372e7221 */ /* 0x000fe20000010000 */
[----:B------:R-:W-:-:S03]  /*9e60*/  FADD.FTZ R50, R20, R33 ;  /* 0x0000002114327221 */ /* 0x000fc60000010000 */
[----:B------:R-:W-:Y:S01]  /*9e70*/  FADD.FTZ R3, R57, R46 ;  /* 0x0000002e39037221 */ /* 0x000fe20000010000 */
[----:B------:R-:W-:Y:S01]  /*9e80*/  FADD.FTZ R33, R179, R50 ;  /* 0x00000032b3217221 */ /* 0x000fe20000010000 */
[-CC-:B------:R-:W-:Y:S01]  /*9e90*/  FFMA.FTZ R46, R170, R5.reuse, -R7.reuse ;  /* 0x00000005aa2e7223 */ /* 0x180fe20000010807 */
[----:B------:R-:W-:Y:S01]  /*9ea0*/  FFMA.FTZ R7, R43, R5, -R7 ;  /* 0x000000052b077223 */ /* 0x000fe20000010807 */
[----:B------:R-:W-:Y:S01]  /*9eb0*/  FADD.FTZ R48, R166, R3 ;  /* 0x00000003a6307221 */ /* 0x000fe20000010000 */
[----:B------:R-:W-:Y:S02]  /*9ec0*/  F2FP.BF16.F32.PACK_AB R179, R24, R179 ;  /* 0x000000b318b3723e */ /* 0x000fe400000010ff */
[----:B------:R-:W-:Y:S01]  /*9ed0*/  F2FP.BF16.F32.PACK_AB R170, R44, R11 ;  /* 0x0000000b2caa723e */ /* 0x000fe200000010ff */
[----:B------:R-:W-:Y:S01]  /*9ee0*/  FADD.FTZ R3, R47, R48 ;  /* 0x000000302f037221 */ /* 0x000fe20000010000 */
[----:B------:R-:W-:Y:S01]  /*9ef0*/  FADD.FTZ R48, R24, R33 ;  /* 0x0000002118307221 */ /* 0x000fe20000010000 */
[----:B------:R-:W2:Y:S01]  /*9f00*/  MUFU.EX2 R46, R46 ;  /* 0x0000002e002e7308 */ /* 0x000ea20000000800 */
[----:B------:R-:W-:Y:S01]  /*9f10*/  F2FP.BF16.F32.PACK_AB R166, R234, R15 ;  /* 0x0000000feaa6723e */ /* 0x000fe200000010ff */
[----:B------:R-:W-:Y:S01]  /*9f20*/  FADD.FTZ R3, R164, R3 ;  /* 0x00000003a4037221 */ /* 0x000fe20000010000 */
[----:B------:R-:W-:-:S03]  /*9f30*/  F2FP.BF16.F32.PACK_AB R164, R232, R17 ;  /* 0x00000011e8a4723e */ /* 0x000fc600000010ff */
[----:B------:R-:W-:Y:S01]  /*9f40*/  FADD.FTZ R50, R32, R3 ;  /* 0x0000000320327221 */ /* 0x000fe20000010000 */
[----:B------:R-:W-:Y:S01]  /*9f50*/  FADD.FTZ R3, R173, R48 ;  /* 0x00000030ad037221 */ /* 0x000fe20000010000 */
[----:B------:R-:W3:Y:S01]  /*9f60*/  MUFU.EX2 R7, R7 ;  /* 0x0000000700077308 */ /* 0x000ee20000000800 */
[C---:B------:R-:W-:Y:S01]  /*9f70*/  F2FP.BF16.F32.PACK_AB R173, R28.reuse, R173 ;  /* 0x000000ad1cad723e */ /* 0x040fe200000010ff */
        /* <DEDUP_REMOVED lines=24> */
[----:B-1----:R-:W-:Y:S02]  /*a100*/  F2FP.BF16.F32.PACK_AB R167, R4, R167 ;  /* 0x000000a704a7723e */ /* 0x002fe400000010ff */
[----:B------:R-:W-:Y:S01]  /*a110*/  FADD.FTZ R3, R234, R3 ;  /* 0x00000003ea037221 */ /* 0x000fe20000010000 */
[----:B------:R-:W-:-:S03]  /*a120*/  FADD.FTZ R8, R4, R9 ;  /* 0x0000000904087221 */ /* 0x000fc60000010000 */
        /* <DEDUP_REMOVED lines=8> */
[----:B------:R-:W-:Y:S01]  /*a1b0*/  F2FP.BF16.F32.PACK_AB R162, R25, R162 ;  /* 0x000000a219a2723e */ /* 0x000fe200000010ff */
[----:B------:R-:W-:-:S02]  /*a1c0*/  IMAD.MOV.U32 R9, RZ, RZ, R12 ;  /* 0x000000ffff097224 */ /* 0x000fc400078e000c */
[----:B------:R-:W-:Y:S01]  /*a1d0*/  FADD.FTZ R14, R25, R14 ;  /* 0x0000000e190e7221 */ /* 0x000fe20000010000 */
[C---:B--2---:R-:W-:Y:S01]  /*a1e0*/  FADD.FTZ R8, R46.reuse, R3 ;  /* 0x000000032e087221 */ /* 0x044fe20000010000 */
[----:B------:R-:W-:Y:S02]  /*a1f0*/  F2FP.BF16.F32.PACK_AB R163, R46, R163 ;  /* 0x000000a32ea3723e */ /* 0x000fe400000010ff */
        /* <DEDUP_REMOVED lines=17> */
[C---:B---3--:R-:W-:Y:S02]  /*a310*/  F2FP.BF16.F32.PACK_AB R155, R7.reuse, R155 ;  /* 0x0000009b079b723e */ /* 0x048fe400000010ff */
[----:B------:R-:W-:Y:S01]  /*a320*/  FADD.FTZ R4, R72, R3 ;  /* 0x0000000348047221 */ /* 0x000fe20000010000 */
[----:B------:R-:W-:Y:S01]  /*a330*/  FADD.FTZ R3, R7, R8 ;  /* 0x0000000807037221 */ /* 0x000fe20000010000 */
[----:B------:R-:W-:Y:S01]  /*a340*/  IMAD.MOV.U32 R7, RZ, RZ, R6 ;  /* 0x000000ffff077224 */ /* 0x000fe200078e0006 */
[----:B0-----:R-:W-:Y:S06]  /*a350*/  @P2 BRA `(.L_x_2241) ;  /* 0xffffffd400ec2947 */ /* 0x001fec000383ffff */
.L_x_2232:
        /* <DEDUP_REMOVED lines=67> */
.L_x_2242:
[----:B------:R-:W-:Y:S01]  /*a790*/  ULEA UR5, UR36, UR37, 0x3 ;  /* 0x0000002524057291 */ /* 0x000fe2000f8e183f */
[----:B------:R-:W-:-:S05]  /*a7a0*/  IMAD.U32 R0, RZ, RZ, UR38 ;  /* 0x00000026ff007e24 */ /* 0x000fca000f8e00ff */
[----:B------:R-:W-:-:S04]  /*a7b0*/  SHF.L.U32 R0, R0, 0x1f, RZ ;  /* 0x0000001f00007819 */ /* 0x000fc800000006ff */
[----:B------:R0:W1:Y:S01]  /*a7c0*/  SYNCS.PHASECHK.TRANS64.TRYWAIT P2, [UR5+0x34850], R0 ;  /* 0x03485000ff0075a7 */ /* 0x0000620008040145 */
[----:B------:R-:W-:Y:S05]  /*a7d0*/  @!P0 BRA `(.L_x_2243) ;  /* 0x0000000000048947 */ /* 0x000fea0003800000 */
[----:B------:R-:W-:Y:S01]  /*a7e0*/  BPT.TRAP 0x1 ;  /* 0x000000040000795c */ /* 0x000fe20000300000 */
.L_x_2243:
[----:B-1----:R-:W-:Y:S05]  /*a7f0*/  @P2 BRA `(.L_x_2244) ;  /* 0x0000000000082947 */ /* 0x002fea0003800000 */
[----:B------:R-:W1:Y:S02]  /*a800*/  SYNCS.PHASECHK.TRANS64.TRYWAIT P0, [UR5+0x34850], R0 ;  /* 0x03485000ff0075a7 */ /* 0x000e640008000145 */
[----:B-1----:R-:W-:Y:S05]  /*a810*/  @!P0 BRA `(.L_x_2245) ;  /* 0x000000a8004c8947 */ /* 0x002fea0003800000 */
.L_x_2244:
[----:B------:R-:W-:Y:S01]  /*a820*/  UIADD3 UR37, UR37, 0x400, URZ ;  /* 0x0000040025257890 */ /* 0x000fe2000fffe03f */
[----:B------:R-:W-:Y:S01]  /*a830*/  WARPGROUP.ARRIVE ;  /* 0x00000000000079c5 */ /* 0x000fe20000000000 */
[----:B------:R-:W-:Y:S01]  /*a840*/  UMOV UR7, 0x40000040 ;  /* 0x4000004000077882 */ /* 0x000fe20000000000 */
[----:B-1----:R-:W1:Y:S01]  /*a850*/  SHFL.BFLY PT, R7, R4, 0x2, 0x1f ;  /* 0x0c401f0004077f89 */ /* 0x002e6200000e0000 */
[----:B------:R-:W-:Y:S01]  /*a860*/  USHF.R.U32.HI UR37, URZ, 0x4, UR37 ;  /* 0x000000043f257899 */ /* 0x000fe20008011625 */
[----:B------:R-:W-:Y:S02]  /*a870*/  IMAD.MOV.U32 R94, RZ, RZ, -0x800000 ;  /* 0xff800000ff5e7424 */ /* 0x000fe400078e00ff */
[----:B0-----:R-:W0:Y:S01]  /*a880*/  SHFL.BFLY PT, R0, R3, 0x2, 0x1f ;  /* 0x0c401f0003007f89 */ /* 0x001e2200000e0000 */
[----:B------:R-:W-:Y:S01]  /*a890*/  ULOP3.LUT UR37, UR37, 0x3fff, URZ, 0xc0, !UPT ;  /* 0x00003fff25257892 */ /* 0x000fe2000f8ec03f */
[----:B------:R-:W-:-:S03]  /*a8a0*/  VIADD R209, R209, 0x1 ;  /* 0x00000001d1d17836 */ /* 0x000fc60000000000 */
[----:B------:R-:W-:-:S04]  /*a8b0*/  ULOP3.LUT UR4, UR37, 0x4000000, URZ, 0xfc, !UPT ;  /* 0x0400000025047892 */ /* 0x000fc8000f8efc3f */
[----:B------:R-:W-:Y:S02]  /*a8c0*/  ULEA UR4, UR36, UR4, 0xb ;  /* 0x0000000424047291 */ /* 0x000fe4000f8e583f */
[----:B------:R-:W-:-:S04]  /*a8d0*/  UIADD3 UR36, UR36, 0x1, URZ ;  /* 0x0000000124247890 */ /* 0x000fc8000fffe03f */
[----:B------:R-:W-:Y:S01]  /*a8e0*/  UISETP.NE.AND UP0, UPT, UR36, 0x2, UPT ;  /* 0x000000022400788c */ /* 0x000fe2000bf05270 */
[----:B------:R-:W-:Y:S02]  /*a8f0*/  UMOV UR6, UR4 ;  /* 0x0000000400067c82 */ /* 0x000fe40008000000 */
[----:B------:R-:W-:Y:S01]  /*a900*/  HGMMA.64x128x16.F32.BF16 R24, R180, gdesc[UR4].tnspB, R24, gsb0 ;  /* 0x41e00004b4187df0 */ /* 0x000fe20008001818 */
[----:B------:R-:W-:Y:S01]  /*a910*/  UIADD3 UR6, UR4, 0x80, URZ ;  /* 0x0000008004067890 */ /* 0x000fe2000fffe03f */
[----:B-1----:R-:W-:Y:S01]  /*a920*/  FADD.FTZ R7, R7, R4 ;  /* 0x0000000407077221 */ /* 0x002fe20000010000 */
[----:B------:R-:W-:Y:S01]  /*a930*/  UMOV UR7, 0x40000040 ;  /* 0x4000004000077882 */ /* 0x000fe20000000000 */
[----:B------:R-:W-:Y:S02]  /*a940*/  IMAD.MOV.U32 R4, RZ, RZ, RZ ;  /* 0x000000ffff047224 */ /* 0x000fe400078e00ff */
[----:B0-----:R-:W-:Y:S01]  /*a950*/  FADD.FTZ R2, R0, R3 ;  /* 0x0000000300027221 */ /* 0x001fe20000010000 */
[----:B------:R-:W-:Y:S01]  /*a960*/  IMAD.U32 R3, RZ, RZ, UR5 ;  /* 0x00000005ff037e24 */ /* 0x000fe2000f8e00ff */
[----:B------:R-:W0:Y:S01]  /*a970*/  SHFL.BFLY PT, R0, R7, 0x1, 0x1f ;  /* 0x0c201f0007007f89 */ /* 0x000e2200000e0000 */
[----:B------:R-:W-:-:S03]  /*a980*/  USEL UR36, UR36, URZ, UP0 ;  /* 0x0000003f24247287 */ /* 0x000fc60008000000 */
[----:B------:R-:W1:Y:S01]  /*a990*/  SHFL.BFLY PT, R9, R2, 0x1, 0x1f ;  /* 0x0c201f0002097f89 */ /* 0x000e6200000e0000 */
[----:B0-----:R-:W-:Y:S01]  /*a9a0*/  FADD.FTZ R11, R7, R0 ;  /* 0x00000000070b7221 */ /* 0x001fe20000010000 */
[----:B------:R-:W-:Y:S02]  /*a9b0*/  IMAD.MOV.U32 R0, RZ, RZ, -0x800000 ;  /* 0xff800000ff007424 */ /* 0x000fe400078e00ff */
[----:B-1----:R-:W-:Y:S02]  /*a9c0*/  FADD.FTZ R13, R2, R9 ;  /* 0x00000009020d7221 */ /* 0x002fe40000010000 */
[----:B------:R-:W-:Y:S01]  /*a9d0*/  FSETP.NE.FTZ.AND P0, PT, R11, RZ, PT ;  /* 0x000000ff0b00720b */ /* 0x000fe20003f15000 */
[----:B------:R-:W-:Y:S02]  /*a9e0*/  IMAD.MOV.U32 R9, RZ, RZ, RZ ;  /* 0x000000ffff097224 */ /* 0x000fe400078e00ff */
[----:B------:R-:W-:Y:S01]  /*a9f0*/  @!P1 VIADD R2, R3, 0x34860 ;  /* 0x0003486003029836 */ /* 0x000fe20000000000 */
[----:B------:R-:W-:-:S04]  /*aa00*/  FSETP.NE.FTZ.AND P2, PT, R13, RZ, PT ;  /* 0x000000ff0d00720b */ /* 0x000fc80003f55000 */
[----:B------:R-:W-:-:S05]  /*aa10*/  @!P1 PRMT R2, RZ, 0x654, R2 ;  /* 0x00000654ff029816 */ /* 0x000fca0000000002 */
        /* <DEDUP_REMOVED lines=56> */
[-C--:B-1----:R-:W-:Y:S01]  /*ada0*/  FMUL.FTZ R2, R24, R4.reuse ;  /* 0x0000000418027220 */ /* 0x082fe20000410000 */
        /* <DEDUP_REMOVED lines=55> */
[----:B------:R-:W-:-:S07]  /*b120*/  FMUL.FTZ R87, R87, R9 ;  /* 0x0000000957577220 */ /* 0x000fce0000410000 */
.L_x_2215:
        /* <DEDUP_REMOVED lines=8> */
[----:B------:R-:W2:Y:S01]  /*b1b0*/  S2R R5, SR_SWINHI ;  /* 0x0000000000057919 */ /* 0x000ea20000002f00 */
[----:B------:R-:W-:Y:S01]  /*b1c0*/  F2FP.BF16.F32.PACK_AB R36, R73, R72 ;  /* 0x000000484924723e */ /* 0x000fe200000010ff */
[C---:B------:R-:W-:Y:S01]  /*b1d0*/  IMAD.SHL.U32 R107, R186.reuse, 0x4, RZ ;  /* 0x00000004ba6b7824 */ /* 0x040fe200078e00ff */
[----:B------:R-:W-:Y:S01]  /*b1e0*/  SHF.L.U64.HI R106, R186, 0x2, R191 ;  /* 0x00000002ba6a7819 */ /* 0x000fe200000102bf */
[----:B------:R-:W-:Y:S06]  /*b1f0*/  BAR.SYNC.DEFER_BLOCKING 0x1, 0x100 ;  /* 0x0044000000007b1d */ /* 0x000fec0000010000 */
[----:B------:R-:W-:Y:S01]  /*b200*/  ULDC.64 UR4, c[0x0][0xc08] ;  /* 0x0003020000047ab9 */ /* 0x000fe20000000a00 */
[----:B------:R-:W-:-:S02]  /*b210*/  MOV R16, R22 ;  /* 0x0000001600107202 */ /* 0x000fc40000000f00 */
[----:B--2---:R-:W-:-:S03]  /*b220*/  MOV R17, R5 ;  /* 0x0000000500117202 */ /* 0x004fc60000000f00 */
[----:B------:R-:W-:-:S03]  /*b230*/  IMAD.WIDE R8, R228, 0x2, R16 ;  /* 0x00000002e4087825 */ /* 0x000fc600078e0210 */
[C---:B------:R-:W-:Y:S02]  /*b240*/  IADD3 R11, P3, R8.reuse, 0x4000, RZ ;  /* 0x00004000080b7810 */ /* 0x040fe40007f7e0ff */
[C---:B------:R-:W-:Y:S02]  /*b250*/  IADD3 R95, P2, R8.reuse, 0x4020, RZ ;  /* 0x00004020085f7810 */ /* 0x040fe40007f5e0ff */
[----:B------:R-:W-:Y:S01]  /*b260*/  LOP3.LUT R4, R11, 0x380, RZ, 0xc0, !PT ;  /* 0x000003800b047812 */ /* 0x000fe200078ec0ff */
[--C-:B------:R-:W-:Y:S01]  /*b270*/  IMAD.X R29, RZ, RZ, R9.reuse, P3 ;  /* 0x000000ffff1d7224 */ /* 0x100fe200018e0609 */
[----:B------:R-:W-:Y:S01]  /*b280*/  LOP3.LUT R6, R95, 0x380, RZ, 0xc0, !PT ;  /* 0x000003805f067812 */ /* 0x000fe200078ec0ff */
[----:B------:R-:W-:Y:S01]  /*b290*/  IMAD.X R33, RZ, RZ, R9, P2 ;  /* 0x000000ffff217224 */ /* 0x000fe200010e0609 */
[----:B------:R-:W-:Y:S02]  /*b2a0*/  IADD3 R105, P0, R8, 0x4060, RZ ;  /* 0x0000406008697810 */ /* 0x000fe40007f1e0ff */
[----:B------:R-:W-:-:S02]  /*b2b0*/  SHF.R.U64 R4, R4, 0x3, RZ ;  /* 0x0000000304047819 */ /* 0x000fc400000012ff */
[C---:B------:R-:W-:Y:S01]  /*b2c0*/  LOP3.LUT R5, R8.reuse, 0x380, RZ, 0xc0, !PT ;  /* 0x0000038008057812 */ /* 0x040fe200078ec0ff */
[--C-:B------:R-:W-:Y:S01]  /*b2d0*/  IMAD.X R31, RZ, RZ, R9.reuse, P0 ;  /* 0x000000ffff1f7224 */ /* 0x100fe200000e0609 */
[C---:B------:R-:W-:Y:S02]  /*b2e0*/  IADD3 R103, P1, R8.reuse, 0x4040, RZ ;  /* 0x0000404008677810 */ /* 0x040fe40007f3e0ff */
[----:B------:R-:W-:Y:S02]  /*b2f0*/  IADD3 R35, P6, R8, 0x20, RZ ;  /* 0x0000002008237810 */ /* 0x000fe40007fde0ff */
[----:B------:R-:W-:Y:S01]  /*b300*/  SHF.R.U64 R6, R6, 0x3, RZ ;  /* 0x0000000306067819 */ /* 0x000fe200000012ff */
[--C-:B------:R-:W-:Y:S01]  /*b310*/  IMAD.X R15, RZ, RZ, R9.reuse, P1 ;  /* 0x000000ffff0f7224 */ /* 0x100fe200008e0609 */
[C---:B------:R-:W-:Y:S01]  /*b320*/  IADD3 R39, P4, R8.reuse, 0x60, RZ ;  /* 0x0000006008277810 */ /* 0x040fe20007f9e0ff */
[----:B------:R-:W-:Y:S01]  /*b330*/  IMAD.X R13, RZ, RZ, R9, P6 ;  /* 0x000000ffff0d7224 */ /* 0x000fe200030e0609 */
[----:B------:R-:W-:-:S02]  /*b340*/  IADD3 R37, P5, R8, 0x40, RZ ;  /* 0x0000004008257810 */ /* 0x000fc40007fbe0ff */
[----:B------:R-:W-:Y:S01]  /*b350*/  LOP3.LUT R12, R105, 0x380, RZ, 0xc0, !PT ;  /* 0x00000380690c7812 */ /* 0x000fe200078ec0ff */
[----:B------:R-:W-:Y:S01]  /*b360*/  IMAD.X R7, RZ, RZ, R9, P4 ;  /* 0x000000ffff077224 */ /* 0x000fe200020e0609 */
[----:B------:R-:W-:Y:S02]  /*b370*/  LOP3.LUT R28, R4, R11, RZ, 0x3c, !PT ;  /* 0x0000000b041c7212 */ /* 0x000fe400078e3cff */
[----:B------:R-:W-:Y:S02]  /*b380*/  SHF.R.U64 R5, R5, 0x3, RZ ;  /* 0x0000000305057819 */ /* 0x000fe400000012ff */
[----:B------:R-:W-:Y:S02]  /*b390*/  LOP3.LUT R10, R103, 0x380, RZ, 0xc0, !PT ;  /* 0x00000380670a7812 */ /* 0x000fe400078ec0ff */
[----:B------:R-:W-:Y:S02]  /*b3a0*/  LOP3.LUT R32, R6, R95, RZ, 0x3c, !PT ;  /* 0x0000005f06207212 */ /* 0x000fe400078e3cff */
[----:B------:R-:W-:-:S02]  /*b3b0*/  LOP3.LUT R4, R35, 0x380, RZ, 0xc0, !PT ;  /* 0x0000038023047812 */ /* 0x000fc400078ec0ff */
[----:B------:R-:W-:Y:S02]  /*b3c0*/  LOP3.LUT R6, R39, 0x380, RZ, 0xc0, !PT ;  /* 0x0000038027067812 */ /* 0x000fe400078ec0ff */
[----:B------:R-:W-:Y:S02]  /*b3d0*/  LOP3.LUT R34, R37, 0x380, RZ, 0xc0, !PT ;  /* 0x0000038025227812 */ /* 0x000fe400078ec0ff */
[----:B------:R-:W-:Y:S02]  /*b3e0*/  SHF.R.U64 R12, R12, 0x3, RZ ;  /* 0x000000030c0c7819 */ /* 0x000fe400000012ff */
[----:B------:R-:W-:Y:S01]  /*b3f0*/  LOP3.LUT R8, R5, R8, RZ, 0x3c, !PT ;  /* 0x0000000805087212 */ /* 0x000fe200078e3cff */
[----:B------:R-:W-:Y:S01]  /*b400*/  IMAD.X R5, RZ, RZ, R9, P5 ;  /* 0x000000ffff057224 */ /* 0x000fe200028e0609 */
[----:B------:R-:W-:Y:S02]  /*b410*/  SHF.R.U64 R10, R10, 0x3, RZ ;  /* 0x000000030a0a7819 */ /* 0x000fe400000012ff */
[----:B------:R-:W-:-:S02]  /*b420*/  SHF.R.U64 R4, R4, 0x3, RZ ;  /* 0x0000000304047819 */ /* 0x000fc400000012ff */
[----:B------:R-:W-:Y:S02]  /*b430*/  SHF.R.U64 R6, R6, 0x3, RZ ;  /* 0x0000000306067819 */ /* 0x000fe400000012ff */
[----:B------:R-:W-:Y:S02]  /*b440*/  SHF.R.U64 R34, R34, 0x3, RZ ;  /* 0x0000000322227819 */ /* 0x000fe400000012ff */
[----:B------:R-:W-:Y:S02]  /*b450*/  LOP3.LUT R30, R12, R105, RZ, 0x3c, !PT ;  /* 0x000000690c1e7212 */ /* 0x000fe400078e3cff */
[----:B------:R-:W-:Y:S02]  /*b460*/  LOP3.LUT R14, R10, R103, RZ, 0x3c, !PT ;  /* 0x000000670a0e7212 */ /* 0x000fe400078e3cff */
[----:B-1----:R-:W-:Y:S01]  /*b470*/  MOV R24, R8 ;  /* 0x0000000800187202 */ /* 0x002fe20000000f00 */
[----:B------:R-:W1:Y:S01]  /*b480*/  LDC.64 R102, c[0x0][0xc00] ;  /* 0x00030000ff667b82 */ /* 0x000e620000000a00 */
[----:B------:R-:W-:-:S02]  /*b490*/  LOP3.LUT R12, R4, R35, RZ, 0x3c, !PT ;  /* 0x00000023040c7212 */ /* 0x000fc400078e3cff */
        /* <DEDUP_REMOVED lines=16> */
[----:B------:R-:W-:Y:S01]  /*b5a0*/  STSM.16.M88.4 [R104], R4 ;  /* 0x0000000468007844 */ /* 0x000fe20000000200 */
        /* <DEDUP_REMOVED lines=21> */
[----:B--2---:R-:W-:Y:S02]  /*b700*/  F2FP.BF16.F32.PACK_AB R37, R75, R74 ;  /* 0x0000004a4b25723e */ /* 0x004fe400000010ff */
[----:B---3--:R-:W-:Y:S01]  /*b710*/  F2FP.BF16.F32.PACK_AB R38, R77, R76 ;  /* 0x0000004c4d26723e */ /* 0x008fe200000010ff */
[----:B------:R-:W-:Y:S01]  /*b720*/  STSM.16.M88.4 [R24], R32 ;  /* 0x0000002018007844 */ /* 0x000fe20000000200 */
[----:B------:R-:W-:Y:S02]  /*b730*/  F2FP.BF16.F32.PACK_AB R4, R81, R80 ;  /* 0x000000505104723e */ /* 0x000fe400000010ff */
[----:B------:R-:W-:-:S02]  /*b740*/  F2FP.BF16.F32.PACK_AB R5, R83, R82 ;  /* 0x000000525305723e */ /* 0x000fc400000010ff */
[----:B------:R-:W-:Y:S02]  /*b750*/  F2FP.BF16.F32.PACK_AB R6, R85, R84 ;  /* 0x000000545506723e */ /* 0x000fe400000010ff */
[----:B----4-:R-:W-:Y:S02]  /*b760*/  F2FP.BF16.F32.PACK_AB R39, R79, R78 ;  /* 0x0000004e4f27723e */ /* 0x010fe400000010ff */
[----:B------:R-:W-:Y:S02]  /*b770*/  F2FP.BF16.F32.PACK_AB R7, R87, R86 ;  /* 0x000000565707723e */ /* 0x000fe400000010ff */
[----:B-1----:R-:W-:Y:S01]  /*b780*/  ISETP.NE.U32.AND P0, PT, R102, RZ, PT ;  /* 0x000000ff6600720c */ /* 0x002fe20003f05070 */
[----:B------:R-:W-:Y:S01]  /*b790*/  STSM.16.M88.4 [R105], R36 ;  /* 0x0000002469007844 */ /* 0x000fe20000000200 */
[----:B------:R-:W-:Y:S02]  /*b7a0*/  IADD3 R8, P1, R107, R102, RZ ;  /* 0x000000666b087210 */ /* 0x000fe40007f3e0ff */
[----:B------:R-:W-:Y:S01]  /*b7b0*/  ISETP.NE.AND.EX P0, PT, R103, RZ, PT, P0 ;  /* 0x000000ff6700720c */ /* 0x000fe20003f05300 */
[----:B------:R1:W-:Y:S01]  /*b7c0*/  STSM.16.M88.4 [R95], R4 ;  /* 0x000000045f007844 */ /* 0x0003e20000000200 */
[----:B------:R-:W-:Y:S01]  /*b7d0*/  MOV R104, RZ ;  /* 0x000000ff00687202 */ /* 0x000fe20000000f00 */
[----:B------:R-:W-:Y:S01]  /*b7e0*/  IMAD.X R9, R106, 0x1, R103, P1 ;  /* 0x000000016a097824 */ /* 0x000fe200008e0667 */
[----:B------:R-:W-:Y:S08]  /*b7f0*/  BAR.SYNC.DEFER_BLOCKING 0x1, 0x100 ;  /* 0x0044000000007b1d */ /* 0x000ff00000010000 */
[----:B-1----:R-:W1:Y:S08]  /*b800*/  LDC R5, c[0x0][0xad4] ;  /* 0x0002b500ff057b82 */ /* 0x002e700000000800 */
[----:B------:R-:W2:Y:S01]  /*b810*/  LDC R95, c[0x0][0xbe8] ;  /* 0x0002fa00ff5f7b82 */ /* 0x000ea20000000800 */
[----:B------:R-:W3:Y:S01]  /*b820*/  @P0 LDG.E R104, desc[UR56][R8.64] ;  /* 0x0000003808680981 */ /* 0x000ee2000c1e1900 */
[----:B------:R-:W-:-:S04]  /*b830*/  ISETP.NE.U32.AND P1, PT, RZ, UR4, PT ;  /* 0x00000004ff007c0c */ /* 0x000fc8000bf25070 */
[----:B------:R-:W-:Y:S01]  /*b840*/  ISETP.NE.AND.EX P1, PT, RZ, UR5, PT, P1 ;  /* 0x00000005ff007c0c */ /* 0x000fe2000bf25310 */
[----:B------:R-:W-:-:S12]  /*b850*/  IMAD.MOV.U32 R30, RZ, RZ, 0x9b8 ;  /* 0x000009b8ff1e7424 */ /* 0x000fd800078e00ff */
[----:B------:R-:W-:Y:S01]  /*b860*/  @P1 IADD3 R12, P2, R107, UR4, RZ ;  /* 0x000000046b0c1c10 */ /* 0x000fe2000ff5e0ff */
[----:B------:R-:W-:Y:S01]  /*b870*/  ULDC UR4, c[0x0][0xa88] ;  /* 0x0002a20000047ab9 */ /* 0x000fe20000000800 */
[----:B--2---:R-:W-:Y:S01]  /*b880*/  ISETP.NE.AND P4, PT, R95, 0x1, PT ;  /* 0x000000015f00780c */ /* 0x004fe20003f85270 */
[----:B------:R-:W-:Y:S01]  /*b890*/  IMAD.U32 R24, RZ, RZ, UR4 ;  /* 0x00000004ff187e24 */ /* 0x000fe2000f8e00ff */
[----:B------:R-:W-:Y:S02]  /*b8a0*/  @P1 IADD3.X R13, R106, UR5, RZ, P2, !PT ;  /* 0x000000056a0d1c10 */ /* 0x000fe400097fe4ff */
[----:B------:R-:W-:-:S03]  /*b8b0*/  ISETP.NE.AND P2, PT, R190, RZ, PT ;  /* 0x000000ffbe00720c */ /* 0x000fc60003f45270 */
[----:B------:R2:W5:Y:S01]  /*b8c0*/  @P1 LDG.E R24, desc[UR56][R12.64] ;  /* 0x000000380c181981 */ /* 0x000562000c1e1900 */
[----:B-1----:R-:W-:Y:S01]  /*b8d0*/  SEL R5, R190, R5, P2 ;  /* 0x00000005be057207 */ /* 0x002fe20001000000 */
[----:B------:R-:W-:Y:S01]  /*b8e0*/  IMAD.IADD R35, R185, 0x1, R18 ;  /* 0x00000001b9237824 */ /* 0x000fe200078e0212 */
[----:B------:R-:W-:Y:S02]  /*b8f0*/  ISETP.NE.U32.AND P2, PT, R102, RZ, PT ;  /* 0x000000ff6600720c */ /* 0x000fe40003f45070 */
[----:B------:R-:W-:Y:S01]  /*b900*/  ISETP.GT.AND P3, PT, R5, 0x1, PT ;  /* 0x000000010500780c */ /* 0x000fe20003f64270 */
[----:B------:R-:W1:Y:S01]  /*b910*/  @P4 LDC R32, c[0x0][0xbec] ;  /* 0x0002fb00ff204b82 */ /* 0x000e620000000800 */
[----:B------:R-:W-:Y:S02]  /*b920*/  ISETP.NE.AND.EX P2, PT, R103, RZ, PT, P2 ;  /* 0x000000ff6700720c */ /* 0x000fe40003f45320 */
[----:B------:R-:W-:Y:S02]  /*b930*/  SEL R30, R30, 0x978, P3 ;  /* 0x000009781e1e7807 */ /* 0x000fe40001800000 */
[----:B------:R-:W-:-:S02]  /*b940*/  SEL R186, R186, RZ, !P2 ;  /* 0x000000ffbaba7207 */ /* 0x000fc40005000000 */
[----:B------:R-:W-:Y:S01]  /*b950*/  SEL R191, R191, RZ, !P2 ;  /* 0x000000ffbfbf7207 */ /* 0x000fe20005000000 */
[----:B------:R-:W4:Y:S01]  /*b960*/  LDC.64 R10, c[0x0][R30+0x220] ;  /* 0x000088001e0a7b82 */ /* 0x000f220000000a00 */
[----:B------:R-:W-:-:S07]  /*b970*/  SEL R29, R207, RZ, P3 ;  /* 0x000000ffcf1d7207 */ /* 0x000fce0001800000 */
[----:B------:R-:W0:Y:S08]  /*b980*/  LDC.64 R6, c[0x0][R30+0x218] ;  /* 0x000086001e067b82 */ /* 0x000e300000000a00 */
[----:B------:R-:W1:Y:S08]  /*b990*/  @P4 LDC R33, c[0x0][0xbf0] ;  /* 0x0002fc00ff214b82 */ /* 0x000e700000000800 */
[----:B------:R-:W1:Y:S01]  /*b9a0*/  LDC.64 R4, c[0x0][0xba8] ;  /* 0x0002ea00ff047b82 */ /* 0x000e620000000a00 */
[----:B----4-:R-:W-:-:S04]  /*b9b0*/  IMAD R11, R11, R186, RZ ;  /* 0x000000ba0b0b7224 */ /* 0x010fc800078e02ff */
[C---:B------:R-:W-:Y:S02]  /*b9c0*/  IMAD R191, R10.reuse, R191, R11 ;  /* 0x000000bf0abf7224 */ /* 0x040fe400078e020b */
[----:B------:R-:W-:Y:S01]  /*b9d0*/  IMAD.WIDE.U32 R10, R10, R186, RZ ;  /* 0x000000ba0a0a7225 */ /* 0x000fe200078e00ff */
[----:B--2---:R-:W2:Y:S03]  /*b9e0*/  LDC.64 R12, c[0x0][R30+0x228] ;  /* 0x00008a001e0c7b82 */ /* 0x004ea60000000a00 */
[----:B0-----:R-:W-:-:S04]  /*b9f0*/  IMAD.WIDE.U32 R14, R6, R189, RZ ;  /* 0x000000bd060e7225 */ /* 0x001fc800078e00ff */
[----:B------:R-:W-:Y:S02]  /*ba00*/  IMAD R31, R7, R189, RZ ;  /* 0x000000bd071f7224 */ /* 0x000fe400078e02ff */
[----:B------:R-:W0:Y:S01]  /*ba10*/  LDC.64 R6, c[0x0][R30+0x210] ;  /* 0x000084001e067b82 */ /* 0x000e220000000a00 */
[----:B------:R-:W-:Y:S02]  /*ba20*/  IMAD.IADD R191, R11, 0x1, R191 ;  /* 0x000000010bbf7824 */ /* 0x000fe400078e02bf */
[----:B------:R-:W-:Y:S02]  /*ba30*/  IMAD.IADD R31, R15, 0x1, R31 ;  /* 0x000000010f1f7824 */ /* 0x000fe400078e021f */
[----:B------:R-:W-:-:S03]  /*ba40*/  IMAD.MOV.U32 R15, RZ, RZ, R35 ;  /* 0x000000ffff0f7224 */ /* 0x000fc600078e0023 */
[----:B-1----:R-:W1:Y:S01]  /*ba50*/  @!P3 LDC R4, c[0x0][0xb50] ;  /* 0x0002d400ff04bb82 */ /* 0x002e620000000800 */
[----:B--2---:R-:W-:-:S07]  /*ba60*/  IMAD R13, R13, R29, RZ ;  /* 0x0000001d0d0d7224 */ /* 0x004fce00078e02ff */
[----:B------:R-:W2:Y:S01]  /*ba70*/  @!P3 LDC R5, c[0x0][0xb54] ;  /* 0x0002d500ff05bb82 */ /* 0x000ea20000000800 */
[--C-:B---3--:R-:W-:Y:S01]  /*ba80*/  IADD3 R28, P2, P5, R10, R14, R104.reuse ;  /* 0x0000000e0a1c7210 */ /* 0x108fe20007d5e068 */
[----:B------:R-:W-:Y:S01]  /*ba90*/  @P4 IMAD.HI.U32 R14, R35, R32, RZ ;  /* 0x00000020230e4227 */ /* 0x000fe200078e00ff */
[----:B------:R-:W-:-:S03]  /*baa0*/  SHF.R.S32.HI R102, RZ, 0x1f, R104 ;  /* 0x0000001fff667819 */ /* 0x000fc60000011468 */
[----:B------:R-:W-:Y:S01]  /*bab0*/  IMAD.WIDE.U32 R10, R12, R29, RZ ;  /* 0x0000001d0c0a7225 */ /* 0x000fe200078e00ff */
[----:B------:R-:W-:Y:S02]  /*bac0*/  @P4 SHF.R.U32.HI R15, RZ, R33, R14 ;  /* 0x00000021ff0f4219 */ /* 0x000fe4000001160e */
[----:B------:R-:W-:Y:S01]  /*bad0*/  IADD3.X R12, R191, R31, R102, P2, P5 ;  /* 0x0000001fbf0c7210 */ /* 0x000fe200017ea466 */
[----:B------:R-:W-:Y:S01]  /*bae0*/  IMAD.IADD R29, R11, 0x1, R13 ;  /* 0x000000010b1d7824 */ /* 0x000fe200078e020d */
[----:B------:R-:W-:Y:S01]  /*baf0*/  IADD3 R10, P2, P5, R15, R28, R10 ;  /* 0x0000001c0f0a7210 */ /* 0x000fe20007d5e00a */
[--C-:B------:R-:W-:Y:S01]  /*bb00*/  IMAD.MOV R14, RZ, RZ, -R15.reuse ;  /* 0x000000ffff0e7224 */ /* 0x100fe200078e0a0f */
[----:B------:R-:W-:-:S03]  /*bb10*/  SHF.R.S32.HI R11, RZ, 0x1f, R15 ;  /* 0x0000001fff0b7819 */ /* 0x000fc6000001140f */
[----:B------:R-:W-:Y:S01]  /*bb20*/  IMAD R13, R95, R14, R35 ;  /* 0x0000000e5f0d7224 */ /* 0x000fe200078e0223 */
[----:B------:R-:W-:-:S03]  /*bb30*/  IADD3.X R11, R11, R12, R29, P2, P5 ;  /* 0x0000000c0b0b7210 */ /* 0x000fc600017ea41d */
        /* <DEDUP_REMOVED lines=12> */
.L_x_2248:
[----:B------:R-:W-:Y:S01]  /*bc00*/  SHFL.IDX PT, R4, R10, RZ, 0x1c1f ;  /* 0x001c1fff0a047589 */ /* 0x000fe200000e0000 */
[----:B------:R-:W-:Y:S01]  /*bc10*/  IMAD.IADD R13, R227, 0x1, R18 ;  /* 0x00000001e30d7824 */ /* 0x000fe200078e0212 */
        /* <DEDUP_REMOVED lines=11> */
[----:B------:R-:W-:Y:S01]  /*bcd0*/  IMAD R3, R208, 0x40, R23 ;  /* 0x00000040d0037824 */ /* 0x000fe200078e0217 */
[----:B------:R-:W1:Y:S01]  /*bce0*/  @P4 LDC R49, c[0x0][0xbec] ;  /* 0x0002fb00ff314b82 */ /* 0x000e620000000800 */
[----:B------:R-:W-:Y:S02]  /*bcf0*/  ULDC.64 UR4, c[0x0][0xaa0] ;  /* 0x0002a80000047ab9 */ /* 0x000fe40000000a00 */
[----:B------:R-:W-:-:S03]  /*bd00*/  IMAD.WIDE R16, R3, 0x2, R16 ;  /* 0x0000000203107825 */ /* 0x000fc600078e0210 */
[C---:B------:R-:W-:Y:S02]  /*bd10*/  IADD3 R9, P6, R16.reuse, 0x1000, RZ ;  /* 0x0000100010097810 */ /* 0x040fe40007fde0ff */
[----:B------:R-:W2:Y:S01]  /*bd20*/  @P4 LDC R51, c[0x0][0xbf0] ;  /* 0x0002fc00ff334b82 */ /* 0x000ea20000000800 */
[C---:B------:R-:W-:Y:S02]  /*bd30*/  IADD3 R13, P5, R16.reuse, 0x2000, RZ ;  /* 0x00002000100d7810 */ /* 0x040fe40007fbe0ff */
[----:B------:R-:W-:Y:S02]  /*bd40*/  LOP3.LUT R8, R9, 0x380, RZ, 0xc0, !PT ;  /* 0x0000038009087812 */ /* 0x000fe400078ec0ff */
[----:B------:R-:W-:Y:S02]  /*bd50*/  IADD3 R29, P3, R16, 0x3000, RZ ;  /* 0x00003000101d7810 */ /* 0x000fe40007f7e0ff */
[----:B------:R-:W-:Y:S02]  /*bd60*/  SHF.R.U64 R8, R8, 0x3, RZ ;  /* 0x0000000308087819 */ /* 0x000fe400000012ff */
[----:B------:R-:W-:-:S02]  /*bd70*/  IADD3 R33, P2, R16, 0x4000, RZ ;  /* 0x0000400010217810 */ /* 0x000fc40007f5e0ff */
[----:B------:R-:W-:Y:S01]  /*bd80*/  LOP3.LUT R8, R8, R9, RZ, 0x3c, !PT ;  /* 0x0000000908087212 */ /* 0x000fe200078e3cff */
[--C-:B------:R-:W-:Y:S01]  /*bd90*/  IMAD.X R9, RZ, RZ, R17.reuse, P6 ;  /* 0x000000ffff097224 */ /* 0x100fe200030e0611 */
[C---:B------:R-:W-:Y:S02]  /*bda0*/  IADD3 R3, P6, R16.reuse, 0x7000, RZ ;  /* 0x0000700010037810 */ /* 0x040fe40007fde0ff */
[C---:B------:R-:W-:Y:S02]  /*bdb0*/  IADD3 R37, P1, R16.reuse, 0x5000, RZ ;  /* 0x0000500010257810 */ /* 0x040fe40007f3e0ff */
[C---:B------:R-:W-:Y:S01]  /*bdc0*/  IADD3 R41, P0, R16.reuse, 0x6000, RZ ;  /* 0x0000600010297810 */ /* 0x040fe20007f1e0ff */
[----:B------:R-:W-:Y:S01]  /*bdd0*/  IMAD.X R45, RZ, RZ, R17, P6 ;  /* 0x000000ffff2d7224 */ /* 0x000fe200030e0611 */
[----:B0-----:R-:W-:Y:S01]  /*bde0*/  LOP3.LUT R5, R16, 0x380, RZ, 0xc0, !PT ;  /* 0x0000038010057812 */ /* 0x001fe200078ec0ff */
[----:B------:R-:W5:Y:S01]  /*bdf0*/  LD.E.128 R8, desc[UR56][R8.64] ;  /* 0x0000003808087980 */ /* 0x000f62000c101d00 */
[----:B------:R-:W-:-:S02]  /*be00*/  LOP3.LUT R0, R3, 0x380, RZ, 0xc0, !PT ;  /* 0x0000038003007812 */ /* 0x000fc400078ec0ff */
[----:B------:R-:W-:Y:S02]  /*be10*/  LOP3.LUT R12, R13, 0x380, RZ, 0xc0, !PT ;  /* 0x000003800d0c7812 */ /* 0x000fe400078ec0ff */
[----:B------:R-:W-:Y:S02]  /*be20*/  LOP3.LUT R28, R29, 0x380, RZ, 0xc0, !PT ;  /* 0x000003801d1c7812 */ /* 0x000fe400078ec0ff */
[----:B------:R-:W-:Y:S02]  /*be30*/  LOP3.LUT R32, R33, 0x380, RZ, 0xc0, !PT ;  /* 0x0000038021207812 */ /* 0x000fe400078ec0ff */
[----:B------:R-:W-:Y:S02]  /*be40*/  LOP3.LUT R36, R37, 0x380, RZ, 0xc0, !PT ;  /* 0x0000038025247812 */ /* 0x000fe400078ec0ff */
[----:B------:R-:W-:Y:S02]  /*be50*/  LOP3.LUT R40, R41, 0x380, RZ, 0xc0, !PT ;  /* 0x0000038029287812 */ /* 0x000fe400078ec0ff */
[----:B------:R-:W-:-:S02]  /*be60*/  SHF.R.U64 R5, R5, 0x3, RZ ;  /* 0x0000000305057819 */ /* 0x000fc400000012ff */
[----:B------:R-:W-:Y:S02]  /*be70*/  SHF.R.U64 R0, R0, 0x3, RZ ;  /* 0x0000000300007819 */ /* 0x000fe400000012ff */
[----:B------:R-:W-:Y:S02]  /*be80*/  SHF.R.U64 R12, R12, 0x3, RZ ;  /* 0x000000030c0c7819 */ /* 0x000fe400000012ff */
[----:B------:R-:W-:Y:S02]  /*be90*/  SHF.R.U64 R28, R28, 0x3, RZ ;  /* 0x000000031c1c7819 */ /* 0x000fe400000012ff */
[----:B------:R-:W-:Y:S02]  /*bea0*/  SHF.R.U64 R32, R32, 0x3, RZ ;  /* 0x0000000320207819 */ /* 0x000fe400000012ff */
[----:B------:R-:W-:Y:S02]  /*beb0*/  SHF.R.U64 R36, R36, 0x3, RZ ;  /* 0x0000000324247819 */ /* 0x000fe400000012ff */
[----:B------:R-:W-:-:S02]  /*bec0*/  SHF.R.U64 R40, R40, 0x3, RZ ;  /* 0x0000000328287819 */ /* 0x000fc400000012ff */
[----:B------:R-:W-:Y:S02]  /*bed0*/  LOP3.LUT R16, R5, R16, RZ, 0x3c, !PT ;  /* 0x0000001005107212 */ /* 0x000fe400078e3cff */
[----:B------:R-:W-:Y:S01]  /*bee0*/  LOP3.LUT R44, R0, R3, RZ, 0x3c, !PT ;  /* 0x00000003002c7212 */ /* 0x000fe200078e3cff */
[----:B------:R-:W-:Y:S01]  /*bef0*/  IMAD R3, R102, UR4, RZ ;  /* 0x0000000466037c24 */ /* 0x000fe2000f8e02ff */
        /* <DEDUP_REMOVED lines=10> */
[----:B------:R0:W5:Y:S01]  /*bfa0*/  LD.E.128 R4, desc[UR56][R16.64] ;  /* 0x0000003810047980 */ /* 0x000162000c101d00 */
[----:B------:R-:W-:-:S03]  /*bfb0*/  SHF.R.S32.HI R21, RZ, 0x1f, R186 ;  /* 0x0000001fff157819 */ /* 0x000fc600000114ba */
[----:B------:R-:W5:Y:S04]  /*bfc0*/  LD.E.128 R12, desc[UR56][R12.64] ;  /* 0x000000380c0c7980 */ /* 0x000f68000c101d00 */
[----:B------:R-:W5:Y:S01]  /*bfd0*/  LD.E.128 R28, desc[UR56][R28.64] ;  /* 0x000000381c1c7980 */ /* 0x000f62000c101d00 */
[C---:B0-----:R-:W-:Y:S02]  /*bfe0*/  IMAD R17, R104.reuse, UR5, R3 ;  /* 0x0000000568117c24 */ /* 0x041fe4000f8e0203 */
[----:B------:R-:W-:Y:S01]  /*bff0*/  IMAD.WIDE.U32 R2, R104, UR4, RZ ;  /* 0x0000000468027c25 */ /* 0x000fe2000f8e00ff */
[----:B------:R-:W-:Y:S01]  /*c000*/  ULDC.64 UR4, c[0x0][0xae8] ;  /* 0x0002ba0000047ab9 */ /* 0x000fe20000000a00 */
[----:B------:R-:W5:Y:S02]  /*c010*/  LD.E.128 R32, desc[UR56][R32.64] ;  /* 0x0000003820207980 */ /* 0x000f64000c101d00 */
[----:B------:R-:W-:-:S02]  /*c020*/  IMAD.IADD R3, R3, 0x1, R17 ;  /* 0x0000000103037824 */ /* 0x000fc400078e0211 */
[----:B------:R-:W-:Y:S01]  /*c030*/  IMAD R17, R188, 0x20, R208 ;  /* 0x00000020bc117824 */ /* 0x000fe200078e02d0 */
[----:B------:R-:W5:Y:S03]  /*c040*/  LD.E.128 R36, desc[UR56][R36.64] ;  /* 0x0000003824247980 */ /* 0x000f66000c101d00 */
[----:B------:R-:W-:Y:S01]  /*c050*/  IMAD.IADD R20, R18, 0x1, R17 ;  /* 0x0000000112147824 */ /* 0x000fe200078e0211 */
[----:B------:R-:W5:Y:S01]  /*c060*/  LD.E.128 R40, desc[UR56][R40.64] ;  /* 0x0000003828287980 */ /* 0x000f62000c101d00 */
[----:B------:R-:W-:-:S03]  /*c070*/  IMAD.WIDE.U32 R2, R189, UR4, R2 ;  /* 0x00000004bd027c25 */ /* 0x000fc6000f8e0002 */
[----:B------:R-:W5:Y:S01]  /*c080*/  LD.E.128 R44, desc[UR56][R44.64] ;  /* 0x000000382c2c7980 */ /* 0x000f62000c101d00 */
[----:B-1----:R-:W-:Y:S01]  /*c090*/  @P4 IMAD.HI.U32 R0, R20, R49, RZ ;  /* 0x0000003114004227 */ /* 0x002fe200078e00ff */
[----:B------:R-:W-:Y:S01]  /*c0a0*/  @!PT LDS RZ, [RZ] ;  /* 0x00000000fffff984 */ /* 0x000fe20000000800 */
[----:B------:R-:W-:Y:S01]  /*c0b0*/  @!PT LDS RZ, [RZ] ;  /* 0x00000000fffff984 */ /* 0x000fe20000000800 */
[----:B------:R-:W-:Y:S01]  /*c0c0*/  @!PT LDS RZ, [RZ] ;  /* 0x00000000fffff984 */ /* 0x000fe20000000800 */
[----:B------:R-:W-:Y:S01]  /*c0d0*/  @!PT LDS RZ, [RZ] ;  /* 0x00000000fffff984 */ /* 0x000fe20000000800 */
[----:B------:R0:W-:Y:S06]  /*c0e0*/  MEMBAR.ALL.CTA ;  /* 0x0000000000007992 */ /* 0x0001ec0000008000 */
[----:B0-----:R-:W0:Y:S01]  /*c0f0*/  FENCE.VIEW.ASYNC.S ;  /* 0x00000000000073c6 */ /* 0x001e220000000000 */
[----:B------:R-:W-:Y:S01]  /*c100*/  IMAD R3, R189, UR5, R3 ;  /* 0x00000005bd037c24 */ /* 0x000fe2000f8e0203 */
[----:B------:R-:W-:Y:S01]  /*c110*/  ULDC.64 UR4, c[0x0][0xaf0] ;  /* 0x0002bc0000047ab9 */ /* 0x000fe20000000a00 */
[----:B------:R-:W-:Y:S01]  /*c120*/  IMAD.MOV.U32 R17, RZ, RZ, R20 ;  /* 0x000000ffff117224 */ /* 0x000fe200078e0014 */
[----:B--2---:R-:W-:Y:S01]  /*c130*/  @P4 SHF.R.U32.HI R17, RZ, R51, R0 ;  /* 0x00000033ff114219 */ /* 0x004fe20000011600 */
[----:B------:R-:W-:-:S03]  /*c140*/  IMAD R21, R21, UR4, RZ ;  /* 0x0000000415157c24 */ /* 0x000fc6000f8e02ff */
[--C-:B------:R-:W-:Y:S01]  /*c150*/  SHF.R.S32.HI R0, RZ, 0x1f, R17.reuse ;  /* 0x0000001fff007819 */ /* 0x100fe20000011411 */
[----:B------:R-:W-:Y:S02]  /*c160*/  IMAD.MOV R16, RZ, RZ, -R17 ;  /* 0x000000ffff107224 */ /* 0x000fe400078e0a11 */
[C---:B------:R-:W-:Y:S02]  /*c170*/  IMAD R21, R186.reuse, UR5, R21 ;  /* 0x00000005ba157c24 */ /* 0x040fe4000f8e0215 */
[----:B------:R-:W-:Y:S01]  /*c180*/  IMAD.WIDE.U32 R2, R186, UR4, R2 ;  /* 0x00000004ba027c25 */ /* 0x000fe2000f8e0002 */
[----:B------:R-:W-:-:S03]  /*c190*/  ULDC.64 UR4, c[0x0][0xae0] ;  /* 0x0002b80000047ab9 */ /* 0x000fc60000000a00 */
[----:B------:R-:W-:Y:S02]  /*c1a0*/  IMAD R0, R0, UR4, RZ ;  /* 0x0000000400007c24 */ /* 0x000fe4000f8e02ff */
[----:B------:R-:W-:Y:S02]  /*c1b0*/  IMAD R95, R95, R16, R20 ;  /* 0x000000105f5f7224 */ /* 0x000fe400078e0214 */
[----:B------:R-:W-:Y:S02]  /*c1c0*/  IMAD.IADD R3, R3, 0x1, R21 ;  /* 0x0000000103037824 */ /* 0x000fe400078e0215 */
[C---:B------:R-:W-:Y:S01]  /*c1d0*/  IMAD R21, R17.reuse, UR5, R0 ;  /* 0x0000000511157c24 */ /* 0x040fe2000f8e0200 */
[----:B------:R-:W-:Y:S01]  /*c1e0*/  SHF.R.S32.HI R0, RZ, 0x1f, R95 ;  /* 0x0000001fff007819 */ /* 0x000fe2000001145f */
[----:B------:R-:W-:Y:S01]  /*c1f0*/  IMAD.WIDE.U32 R2, R17, UR4, R2 ;  /* 0x0000000411027c25 */ /* 0x000fe2000f8e0002 */
[----:B------:R-:W-:-:S03]  /*c200*/  ULDC.64 UR4, c[0x0][0xad8] ;  /* 0x0002b60000047ab9 */ /* 0x000fc60000000a00 */
[----:B------:R-:W-:Y:S02]  /*c210*/  IMAD.IADD R3, R3, 0x1, R21 ;  /* 0x0000000103037824 */ /* 0x000fe400078e0215 */
[----:B------:R-:W-:Y:S02]  /*c220*/  IMAD R0, R0, UR4, RZ ;  /* 0x0000000400007c24 */ /* 0x000fe4000f8e02ff */
[----:B------:R-:W-:Y:S02]  /*c230*/  IMAD.IADD R49, R208, 0x1, R18 ;  /* 0x00000001d0317824 */ /* 0x000fe400078e0212 */
        /* <DEDUP_REMOVED lines=11> */
[----:B0-----:R0:W1:Y:S01]  /*c2f0*/  SHFL.IDX PT, R16, R0, RZ, 0x181f ;  /* 0x00181fff00107589 */ /* 0x00106200000e0000 */
[----:B------:R-:W-:Y:S01]  /*c300*/  IADD3 R17, R49, 0x40, RZ ;  /* 0x0000004031117810 */ /* 0x000fe20007ffe0ff */
[----:B------:R0:W-:Y:S01]  /*c310*/  SYNCS.ARRIVE.TRANS64.RED.A1T0 RZ, [R22+URZ], RZ ;  /* 0x000000ff16ff79a7 */ /* 0x0001e2000810043f */
[----:B------:R-:W-:Y:S01]  /*c320*/  BSSY B1, `(.L_x_2250) ;  /* 0x000000d000017945 */ /* 0x000fe20003800000 */
[----:B------:R0:W2:Y:S01]  /*c330*/  SHFL.IDX PT, R20, R18, RZ, 0x181f ;  /* 0x00181fff12147589 */ /* 0x0000a200000e0000 */
[----:B------:R-:W-:-:S02]  /*c340*/  ISETP.GE.AND P1, PT, R17, R24, PT ;  /* 0x000000181100720c */ /* 0x000fc40003f26270 */
[----:B------:R-:W-:Y:S11]  /*c350*/  @P2 BRA `(.L_x_2251) ;  /* 0x0000000000242947 */ /* 0x000ff60003800000 */
        /* <DEDUP_REMOVED lines=9> */
.L_x_2251:
[----:B------:R-:W-:Y:S05]  /*c3f0*/  BSYNC B1 ;  /* 0x0000000000017941 */ /* 0x000fea0003800000 */
.L_x_2250:
[----:B---3-5:R3:W4:Y:S01]  /*c400*/  SHFL.IDX PT, R6, R18, 0x1, 0x181f ;  /* 0x00381f0012067f89 */ /* 0x02872200000e0000 */
        /* <DEDUP_REMOVED lines=12> */
.L_x_2253:
[----:B------:R-:W-:Y:S05]  /*c4d0*/  BSYNC B1 ;  /* 0x0000000000017941 */ /* 0x000fea0003800000 */
.L_x_2252:
[----:B----4-:R4:W1:Y:S01]  /*c4e0*/  SHFL.IDX PT, R6, R18, 0x2, 0x181f ;  /* 0x00581f0012067f89 */ /* 0x01086200000e0000 */
[----:B------:R-:W-:Y:S03]  /*c4f0*/  BSSY B1, `(.L_x_2254) ;  /* 0x000000c000017945 */ /* 0x000fe60003800000 */
[----:B0-----:R4:W0:Y:S01]  /*c500*/  SHFL.IDX PT, R4, R0, 0x2, 0x181f ;  /* 0x00581f0000047f89 */ /* 0x00182200000e0000 */
[----:B------:R-:W-:Y:S05]  /*c510*/  @P1 BRA `(.L_x_2255) ;  /* 0x0000000000241947 */ /* 0x000fea0003800000 */
[----:B------:R-:W-:Y:S02]  /*c520*/  ULDC UR4, c[0x0][0xac8] ;  /* 0x0002b20000047ab9 */ /* 0x000fe40000000800 */
[----:B------:R-:W-:Y:S02]  /*c530*/  ISETP.GE.AND P2, PT, R23, UR4, PT ;  /* 0x0000000417007c0c */ /* 0x000fe4000bf46270 */
[----:B------:R-:W-:-:S11]  /*c540*/  ISETP.GE.AND P3, PT, R187, UR4, PT ;  /* 0x00000004bb007c0c */ /* 0x000fd6000bf66270 */
[-C--:B0-----:R-:W-:Y:S02]  /*c550*/  @!P2 LEA R2, P0, R23, R4.reuse, 0x1 ;  /* 0x000000041702a211 */ /* 0x081fe400078008ff */
[----:B------:R-:W-:Y:S02]  /*c560*/  @!P3 LEA R4, P1, R187, R4, 0x1 ;  /* 0x00000004bb04b211 */ /* 0x000fe400078208ff */
[-C--:B-1----:R-:W-:Y:S02]  /*c570*/  @!P2 LEA.HI.X R3, R23, R6.reuse, R230, 0x1, P0 ;  /* 0x000000061703a211 */ /* 0x082fe400000f0ce6 */
[----:B------:R-:W-:-:S03]  /*c580*/  @!P3 LEA.HI.X R5, R187, R6, R229, 0x1, P1 ;  /* 0x00000006bb05b211 */ /* 0x000fc600008f0ce5 */
[----:B------:R0:W-:Y:S04]  /*c590*/  @!P2 ST.E.128 desc[UR56][R2.64], R12 ;  /* 0x0000000c0200a985 */ /* 0x0001e8000c101d38 */
[----:B------:R0:W-:Y:S02]  /*c5a0*/  @!P3 ST.E.128 desc[UR56][R4.64], R40 ;  /* 0x000000280400b985 */ /* 0x0001e4000c101d38 */
.L_x_2255:
[----:B------:R-:W-:Y:S05]  /*c5b0*/  BSYNC B1 ;  /* 0x0000000000017941 */ /* 0x000fea0003800000 */
.L_x_2254:
[----:B0-----:R-:W-:Y:S01]  /*c5c0*/  VIADD R3, R49, 0x60 ;  /* 0x0000006031037836 */ /* 0x001fe20000000000 */
[----:B---34-:R-:W0:Y:S04]  /*c5d0*/  SHFL.IDX PT, R18, R18, 0x3, 0x181f ;  /* 0x00781f0012127f89 */ /* 0x018e2800000e0000 */
[----:B------:R-:W-:Y:S01]  /*c5e0*/  ISETP.GE.AND P0, PT, R3, R24, PT ;  /* 0x000000180300720c */ /* 0x000fe20003f06270 */
[----:B------:R-:W3:-:S12]  /*c5f0*/  SHFL.IDX PT, R0, R0, 0x3, 0x181f ;  /* 0x00781f0000007f89 */ /* 0x000ed800000e0000 */
[----:B------:R-:W-:Y:S05]  /*c600*/  @P0 BRA `(.L_x_2256) ;  /* 0x0000001400dc0947 */ /* 0x000fea0003800000 */
        /* <DEDUP_REMOVED lines=11> */
.L_x_2249:
[----:B0-----:R-:W0:Y:S01]  /*c6c0*/  @P4 LDC R0, c[0x0][0xbec] ;  /* 0x0002fb00ff004b82 */ /* 0x001e220000000800 */
[----:B------:R-:W-:Y:S01]  /*c6d0*/  ULDC.64 UR4, c[0x0][0xb08] ;  /* 0x0002c20000047ab9 */ /* 0x000fe20000000a00 */
[----:B------:R-:W-:Y:S01]  /*c6e0*/  ULDC.64 UR6, c[0x0][0xb30] ;  /* 0x0002cc0000067ab9 */ /* 0x000fe20000000a00 */
[----:B------:R-:W-:Y:S01]  /*c6f0*/  IMAD R7, R102, UR4, RZ ;  /* 0x0000000466077c24 */ /* 0x000fe2000f8e02ff */
[----:B------:R-:W-:Y:S01]  /*c700*/  ISETP.GE.AND P0, PT, R13, R24, PT ;  /* 0x000000180d00720c */ /* 0x000fe20003f06270 */
[C---:B------:R-:W-:Y:S01]  /*c710*/  IMAD.WIDE.U32 R4, R104.reuse, UR4, RZ ;  /* 0x0000000468047c25 */ /* 0x040fe2000f8e00ff */
[----:B------:R-:W-:Y:S02]  /*c720*/  BSSY B1, `(.L_x_2257) ;  /* 0x0000069000017945 */ /* 0x000fe40003800000 */
[----:B------:R-:W1:Y:S01]  /*c730*/  @P4 LDC R11, c[0x0][0xbf0] ;  /* 0x0002fc00ff0b4b82 */ /* 0x000e620000000800 */
[----:B------:R-:W-:Y:S01]  /*c740*/  IMAD R7, R104, UR5, R7 ;  /* 0x0000000568077c24 */ /* 0x000fe2000f8e0207 */
[----:B------:R-:W-:Y:S01]  /*c750*/  ULDC.64 UR4, c[0x0][0xb38] ;  /* 0x0002ce0000047ab9 */ /* 0x000fe20000000a00 */
[----:B------:R-:W-:-:S02]  /*c760*/  VIADD R22, R22, 0x34820 ;  /* 0x0003482016167836 */ /* 0x000fc40000000000 */
[----:B------:R-:W-:Y:S01]  /*c770*/  IMAD.IADD R5, R5, 0x1, R7 ;  /* 0x0000000105057824 */ /* 0x000fe200078e0207 */
[----:B------:R-:W-:Y:S02]  /*c780*/  SHF.R.S32.HI R7, RZ, 0x1f, R186 ;  /* 0x0000001fff077819 */ /* 0x000fe400000114ba */
[----:B------:R-:W-:Y:S01]  /*c790*/  PRMT R22, RZ, 0x654, R22 ;  /* 0x00000654ff167816 */ /* 0x000fe20000000016 */
[----:B------:R-:W-:-:S03]  /*c7a0*/  IMAD.WIDE.U32 R4, R189, UR4, R4 ;  /* 0x00000004bd047c25 */ /* 0x000fc6000f8e0004 */
[----:B------:R2:W-:Y:S01]  /*c7b0*/  SYNCS.ARRIVE.TRANS64.RED.A1T0 RZ, [R22+URZ], RZ ;  /* 0x000000ff16ff79a7 */ /* 0x0005e2000810043f */
[----:B------:R-:W-:Y:S01]  /*c7c0*/  IMAD R5, R189, UR5, R5 ;  /* 0x00000005bd057c24 */ /* 0x000fe2000f8e0205 */
[----:B------:R-:W-:Y:S02]  /*c7d0*/  ULDC.64 UR4, c[0x0][0xb40] ;  /* 0x0002d00000047ab9 */ /* 0x000fe40000000a00 */
[----:B------:R-:W-:Y:S02]  /*c7e0*/  IMAD R7, R7, UR4, RZ ;  /* 0x0000000407077c24 */ /* 0x000fe4000f8e02ff */
[----:B0-----:R-:W-:-:S04]  /*c7f0*/  @P4 IMAD.HI.U32 R0, R35, R0, RZ ;  /* 0x0000000023004227 */ /* 0x001fc800078e00ff */
[C---:B------:R-:W-:Y:S02]  /*c800*/  IMAD R9, R186.reuse, UR5, R7 ;  /* 0x00000005ba097c24 */ /* 0x040fe4000f8e0207 */
[----:B------:R-:W-:Y:S01]  /*c810*/  IMAD.WIDE.U32 R4, R186, UR4, R4 ;  /* 0x00000004ba047c25 */ /* 0x000fe2000f8e0004 */
[----:B------:R-:W-:-:S03]  /*c820*/  ULDC.64 UR4, c[0x0][0xb48] ;  /* 0x0002d20000047ab9 */ /* 0x000fc60000000a00 */
[----:B------:R-:W-:Y:S01]  /*c830*/  IMAD.MOV.U32 R7, RZ, RZ, R35 ;  /* 0x000000ffff077224 */ /* 0x000fe200078e0023 */
[----:B-1----:R-:W-:Y:S01]  /*c840*/  @P4 SHF.R.U32.HI R7, RZ, R11, R0 ;  /* 0x0000000bff074219 */ /* 0x002fe20000011600 */
        /* <DEDUP_REMOVED lines=86> */
.L_x_2258:
[----:B------:R-:W-:Y:S05]  /*cdb0*/  BSYNC B1 ;  /* 0x0000000000017941 */ /* 0x000fea0003800000 */
.L_x_2257:
[----:B------:R-:W-:Y:S01]  /*cdc0*/  ISETP.GE.AND P0, PT, R29, R24, PT ;  /* 0x000000181d00720c */ /* 0x000fe20003f06270 */
[----:B----4-:R3:W4:Y:S04]  /*cdd0*/  SHFL.IDX PT, R5, R16, 0x1, 0x1c1f ;  /* 0x003c1f0010057f89 */ /* 0x01072800000e0000 */
[----:B------:R3:W0:Y:S08]  /*cde0*/  SHFL.IDX PT, R4, R0, 0x1, 0x1c1f ;  /* 0x003c1f0000047f89 */ /* 0x00063000000e0000 */
[----:B---3--:R-:W-:Y:S05]  /*cdf0*/  @P0 BRA `(.L_x_2256) ;  /* 0x0000000c00e00947 */ /* 0x008fea0003800000 */
[----:B------:R-:W-:Y:S02]  /*ce00*/  ULDC UR4, c[0x0][0xac8] ;  /* 0x0002b20000047ab9 */ /* 0x000fe40000000800 */
[----:B------:R-:W-:Y:S02]  /*ce10*/  ISETP.GE.AND P1, PT, R206, UR4, PT ;  /* 0x00000004ce007c0c */ /* 0x000fe4000bf26270 */
[----:B------:R-:W-:Y:S02]  /*ce20*/  ISETP.GE.AND P0, PT, R205, UR4, PT ;  /* 0x00000004cd007c0c */ /* 0x000fe4000bf06270 */
[----:B------:R-:W-:Y:S02]  /*ce30*/  ISETP.GE.AND P2, PT, R184, UR4, PT ;  /* 0x00000004b8007c0c */ /* 0x000fe4000bf46270 */
[----:B------:R-:W-:Y:S02]  /*ce40*/  ISETP.GE.AND P4, PT, R203, UR4, PT ;  /* 0x00000004cb007c0c */ /* 0x000fe4000bf86270 */
[----:B------:R-:W-:-:S05]  /*ce50*/  ISETP.GE.AND P3, PT, R204, UR4, PT ;  /* 0x00000004cc007c0c */ /* 0x000fca000bf66270 */
[CC--:B0-----:R-:W-:Y:S02]  /*ce60*/  @!P1 LEA R6, P5, R206.reuse, R4.reuse, 0x2 ;  /* 0x00000004ce069211 */ /* 0x0c1fe400078a10ff */
[CC--:B------:R-:W-:Y:S02]  /*ce70*/  @!P0 LEA R8, P6, R205.reuse, R4.reuse, 0x2 ;  /* 0x00000004cd088211 */ /* 0x0c0fe400078c10ff */
[-C--:B-1--4-:R-:W-:Y:S01]  /*ce80*/  @!P1 LEA.HI.X R7, R206, R5.reuse, R225, 0x2, P5 ;  /* 0x00000005ce079211 */ /* 0x092fe200028f14e1 */
        /* <DEDUP_REMOVED lines=53> */
[----:B---3--:R-:W-:-:S04]  /*d1e0*/  LEA R2, P0, R192, R4, 0x2 ;  /* 0x00000004c0027211 */ /* 0x008fc800078010ff */
[----:B------:R-:W-:-:S05]  /*d1f0*/  LEA.HI.X R3, R192, R5, R211, 0x2, P0 ;  /* 0x00000005c0037211 */ /* 0x000fca00000f14d3 */
[----:B------:R0:W-:Y:S01]  /*d200*/  ST.E.64 desc[UR56][R2.64], R86 ;  /* 0x0000005602007985 */ /* 0x0001e2000c101b38 */
[----:B------:R-:W-:Y:S05]  /*d210*/  BRA `(.L_x_2256) ;  /* 0x0000000800d87947 */ /* 0x000fea0003800000 */
.L_x_2247:
        /* <DEDUP_REMOVED lines=24> */
.L_x_2259:
[----:B------:R-:W-:Y:S01]  /*d3a0*/  BSSY B1, `(.L_x_2260) ;  /* 0x0000036000017945 */ /* 0x000fe20003800000 */
[----:B------:R-:W-:Y:S02]  /*d3b0*/  SEL R21, R186, RZ, !P0 ;  /* 0x000000ffba157207 */ /* 0x000fe40004000000 */
[----:B------:R-:W-:Y:S02]  /*d3c0*/  SEL R191, R191, RZ, !P0 ;  /* 0x000000ffbfbf7207 */ /* 0x000fe40004000000 */
[----:B-----5:R-:W-:Y:S01]  /*d3d0*/  SHF.R.S32.HI R16, RZ, 0x1f, R13 ;  /* 0x0000001fff107819 */ /* 0x020fe2000001140d */
[----:B------:R-:W-:Y:S06]  /*d3e0*/  @P3 BRA `(.L_x_2261) ;  /* 0x0000000000c43947 */ /* 0x000fec0003800000 */
[----:B------:R-:W2:Y:S01]  /*d3f0*/  S2R R3, SR_TID.X ;  /* 0x0000000000037919 */ /* 0x000ea20000002100 */
[----:B------:R-:W3:Y:S02]  /*d400*/  LDC R33, c[0x0][0xbe8] ;  /* 0x0002fa00ff217b82 */ /* 0x000ee40000000800 */
[----:B---3--:R-:W-:Y:S01]  /*d410*/  IMAD R2, R0, R33, RZ ;  /* 0x0000002100027224 */ /* 0x008fe200078e02ff */
[----:B--2---:R-:W-:-:S04]  /*d420*/  IADD3 R29, R18, -0x80, R3 ;  /* 0xffffff80121d7810 */ /* 0x004fc80007ffe003 */
[----:B------:R-:W-:-:S13]  /*d430*/  ISETP.GE.AND P0, PT, R29, R2, PT ;  /* 0x000000021d00720c */ /* 0x000fda0003f06270 */
[----:B------:R-:W-:Y:S05]  /*d440*/  @P0 BRA `(.L_x_2261) ;  /* 0x0000000000ac0947 */ /* 0x000fea0003800000 */
[----:B------:R-:W-:Y:S01]  /*d450*/  ISETP.NE.AND P1, PT, R33, 0x1, PT ;  /* 0x000000012100780c */ /* 0x000fe20003f25270 */
[----:B------:R-:W-:Y:S01]  /*d460*/  IMAD.MOV.U32 R14, RZ, RZ, 0x9b8 ;  /* 0x000009b8ff0e7424 */ /* 0x000fe200078e00ff */
[----:B------:R-:W-:Y:S01]  /*d470*/  ISETP.GT.AND P0, PT, R190, 0x1, PT ;  /* 0x00000001be00780c */ /* 0x000fe20003f04270 */
[----:B------:R-:W2:Y:S01]  /*d480*/  LDC.64 R30, c[0x0][0xba8] ;  /* 0x0002ea00ff1e7b82 */ /* 0x000ea20000000a00 */
[----:B------:R-:W-:Y:S02]  /*d490*/  IMAD.MOV.U32 R15, RZ, RZ, R29 ;  /* 0x000000ffff0f7224 */ /* 0x000fe400078e001d */
[----:B------:R-:W-:Y:S02]  /*d4a0*/  SEL R14, R14, 0x978, P0 ;  /* 0x000009780e0e7807 */ /* 0x000fe40000000000 */
[----:B------:R-:W-:-:S03]  /*d4b0*/  SEL R207, R207, RZ, P0 ;  /* 0x000000ffcfcf7207 */ /* 0x000fc60000000000 */
[----:B------:R-:W3:Y:S08]  /*d4c0*/  LDC.64 R4, c[0x0][R14+0x220] ;  /* 0x000088000e047b82 */ /* 0x000ef00000000a00 */
[----:B------:R-:W4:Y:S08]  /*d4d0*/  @P1 LDC R12, c[0x0][0xbec] ;  /* 0x0002fb00ff0c1b82 */ /* 0x000f300000000800 */
[----:B------:R-:W5:Y:S08]  /*d4e0*/  LDC.64 R2, c[0x0][R14+0x218] ;  /* 0x000086000e027b82 */ /* 0x000f700000000a00 */
[----:B------:R-:W0:Y:S01]  /*d4f0*/  @P1 LDC R35, c[0x0][0xbf0] ;  /* 0x0002fc00ff231b82 */ /* 0x000e220000000800 */
[----:B---3--:R-:W-:-:S02]  /*d500*/  IMAD R5, R5, R21, RZ ;  /* 0x0000001505057224 */ /* 0x008fc400078e02ff */
[----:B------:R-:W-:-:S04]  /*d510*/  IMAD.WIDE.U32 R10, R4, R21, RZ ;  /* 0x00000015040a7225 */ /* 0x000fc800078e00ff */
[----:B------:R-:W-:Y:S01]  /*d520*/  IMAD R5, R4, R191, R5 ;  /* 0x000000bf04057224 */ /* 0x000fe200078e0205 */
[----:B------:R-:W3:Y:S01]  /*d530*/  LDC.64 R6, c[0x0][R14+0x228] ;  /* 0x00008a000e067b82 */ /* 0x000ee20000000a00 */
[----:B----4-:R-:W-:-:S04]  /*d540*/  @P1 IMAD.HI.U32 R12, R29, R12, RZ ;  /* 0x0000000c1d0c1227 */ /* 0x010fc800078e00ff */
[----:B------:R-:W-:-:S03]  /*d550*/  IMAD.IADD R11, R11, 0x1, R5 ;  /* 0x000000010b0b7824 */ /* 0x000fc600078e0205 */
[----:B------:R-:W4:Y:S01]  /*d560*/  LDC.64 R8, c[0x0][R14+0x210] ;  /* 0x000084000e087b82 */ /* 0x000f220000000a00 */
[-C--:B-----5:R-:W-:Y:S02]  /*d570*/  IMAD R17, R3, R189.reuse, RZ ;  /* 0x000000bd03117224 */ /* 0x0a0fe400078e02ff */
[----:B------:R-:W-:-:S04]  /*d580*/  IMAD.WIDE.U32 R2, R2, R189, RZ ;  /* 0x000000bd02027225 */ /* 0x000fc800078e00ff */
[----:B------:R-:W-:Y:S01]  /*d590*/  IMAD.IADD R17, R3, 0x1, R17 ;  /* 0x0000000103117824 */ /* 0x000fe200078e0211 */
[----:B0-----:R-:W-:Y:S01]  /*d5a0*/  @P1 SHF.R.U32.HI R15, RZ, R35, R12 ;  /* 0x00000023ff0f1219 */ /* 0x001fe2000001160c */
[----:B--2---:R-:W0:Y:S01]  /*d5b0*/  @!P0 LDC R30, c[0x0][0xb50] ;  /* 0x0002d400ff1e8b82 */ /* 0x004e220000000800 */
[----:B------:R-:W-:-:S03]  /*d5c0*/  IADD3 R4, P1, P3, R10, R2, R13 ;  /* 0x000000020a047210 */ /* 0x000fc60007b3e00d */
[----:B------:R-:W-:Y:S02]  /*d5d0*/  IMAD.MOV R10, RZ, RZ, -R15 ;  /* 0x000000ffff0a7224 */ /* 0x000fe400078e0a0f */
[----:B---3--:R-:W-:Y:S02]  /*d5e0*/  IMAD.WIDE.U32 R2, R6, R207, RZ ;  /* 0x000000cf06027225 */ /* 0x008fe400078e00ff */
[----:B------:R-:W2:Y:S01]  /*d5f0*/  @!P0 LDC R31, c[0x0][0xb54] ;  /* 0x0002d500ff1f8b82 */ /* 0x000ea20000000800 */
[----:B------:R-:W-:Y:S01]  /*d600*/  IADD3.X R6, R11, R17, R16, P1, P3 ;  /* 0x000000110b067210 */ /* 0x000fe20000fe6410 */
[----:B------:R-:W-:Y:S01]  /*d610*/  IMAD R7, R7, R207, RZ ;  /* 0x000000cf07077224 */ /* 0x000fe200078e02ff */
[----:B------:R-:W-:Y:S01]  /*d620*/  IADD3 R2, P0, P1, R15, R4, R2 ;  /* 0x000000040f027210 */ /* 0x000fe2000791e002 */
[----:B------:R-:W-:Y:S01]  /*d630*/  IMAD R5, R33, R10, R29 ;  /* 0x0000000a21057224 */ /* 0x000fe200078e021d */
[----:B------:R-:W-:Y:S01]  /*d640*/  SHF.R.S32.HI R15, RZ, 0x1f, R15 ;  /* 0x0000001fff0f7819 */ /* 0x000fe2000001140f */
[----:B------:R-:W-:-:S02]  /*d650*/  IMAD.IADD R7, R3, 0x1, R7 ;  /* 0x0000000103077824 */ /* 0x000fc400078e0207 */
[----:B----4-:R-:W-:-:S03]  /*d660*/  IMAD R4, R9, R5, RZ ;  /* 0x0000000509047224 */ /* 0x010fc600078e02ff */
[----:B------:R-:W-:Y:S02]  /*d670*/  IADD3.X R3, R15, R6, R7, P0, P1 ;  /* 0x000000060f037210 */ /* 0x000fe400007e2407 */
[----:B------:R-:W-:Y:S01]  /*d680*/  SHF.R.S32.HI R7, RZ, 0x1f, R5 ;  /* 0x0000001fff077819 */ /* 0x000fe20000011405 */
[----:B------:R-:W-:-:S04]  /*d690*/  IMAD.WIDE.U32 R2, R8, R5, R2 ;  /* 0x0000000508027225 */ /* 0x000fc800078e0002 */
[----:B------:R-:W-:Y:S01]  /*d6a0*/  IMAD R7, R8, R7, R4 ;  /* 0x0000000708077224 */ /* 0x000fe200078e0204 */
[----:B0-----:R-:W-:-:S03]  /*d6b0*/  LEA R4, P0, R2, R30, 0x2 ;  /* 0x0000001e02047211 */ /* 0x001fc600078010ff */
[----:B------:R-:W-:-:S05]  /*d6c0*/  IMAD.IADD R3, R3, 0x1, R7 ;  /* 0x0000000103037824 */ /* 0x000fca00078e0207 */
[----:B--2---:R-:W-:Y:S01]  /*d6d0*/  LEA.HI.X R5, R2, R31, R3, 0x2, P0 ;  /* 0x0000001f02057211 */ /* 0x004fe200000f1403 */
[----:B------:R-:W-:-:S05]  /*d6e0*/  IMAD.MOV.U32 R3, RZ, RZ, -0x800000 ;  /* 0xff800000ff037424 */ /* 0x000fca00078e00ff */
[----:B------:R2:W-:Y:S02]  /*d6f0*/  STG.E desc[UR56][R4.64], R3 ;  /* 0x0000000304007986 */ /* 0x0005e4000c101938 */
.L_x_2261:
[----:B------:R-:W-:Y:S05]  /*d700*/  BSYNC B1 ;  /* 0x0000000000017941 */ /* 0x000fea0003800000 */
.L_x_2260:
[----:B------:R-:W-:Y:S05]  /*d710*/  @P2 BRA `(.L_x_2256) ;  /* 0x0000000400982947 */ /* 0x000fea0003800000 */
[----:B------:R-:W3:Y:S01]  /*d720*/  LDC R11, c[0x0][0xbe8] ;  /* 0x0002fa00ff0b7b82 */ /* 0x000ee20000000800 */
[----:B------:R-:W-:Y:S01]  /*d730*/  ULDC.64 UR4, c[0x0][0xaa0] ;  /* 0x0002a80000047ab9 */ /* 0x000fe20000000a00 */
[----:B------:R-:W-:Y:S01]  /*d740*/  IMAD R7, R188, 0x20, R208 ;  /* 0x00000020bc077824 */ /* 0x000fe200078e02d0 */
[----:B------:R-:W-:Y:S01]  /*d750*/  ULDC.64 UR6, c[0x0][0xaf0] ;  /* 0x0002bc0000067ab9 */ /* 0x000fe20000000a00 */
[----:B------:R-:W-:Y:S01]  /*d760*/  IMAD R2, R16, UR4, RZ ;  /* 0x0000000410027c24 */ /* 0x000fe2000f8e02ff */
[----:B------:R-:W-:Y:S01]  /*d770*/  BSSY B1, `(.L_x_2262) ;  /* 0x0000036000017945 */ /* 0x000fe20003800000 */
[----:B------:R-:W-:Y:S02]  /*d780*/  IMAD.IADD R9, R18, 0x1, R7 ;  /* 0x0000000112097824 */ /* 0x000fe400078e0207 */
[C---:B--2---:R-:W-:Y:S02]  /*d790*/  IMAD R5, R13.reuse, UR5, R2 ;  /* 0x000000050d057c24 */ /* 0x044fe4000f8e0202 */
[----:B------:R-:W-:Y:S01]  /*d7a0*/  IMAD.WIDE.U32 R2, R13, UR4, RZ ;  /* 0x000000040d027c25 */ /* 0x000fe2000f8e00ff */
[----:B------:R-:W-:-:S03]  /*d7b0*/  ULDC.64 UR4, c[0x0][0xae8] ;  /* 0x0002ba0000047ab9 */ /* 0x000fc60000000a00 */
[----:B------:R-:W-:Y:S02]  /*d7c0*/  IMAD.IADD R3, R3, 0x1, R5 ;  /* 0x0000000103037824 */ /* 0x000fe400078e0205 */
[----:B------:R-:W-:Y:S02]  /*d7d0*/  IMAD.MOV.U32 R5, RZ, RZ, R9 ;  /* 0x000000ffff057224 */ /* 0x000fe400078e0009 */
[----:B------:R-:W-:-:S04]  /*d7e0*/  IMAD.WIDE.U32 R2, R189, UR4, R2 ;  /* 0x00000004bd027c25 */ /* 0x000fc8000f8e0002 */
[----:B------:R-:W-:Y:S01]  /*d7f0*/  IMAD R6, R191, UR6, RZ ;  /* 0x00000006bf067c24 */ /* 0x000fe2000f8e02ff */
[----:B---3--:R-:W-:Y:S01]  /*d800*/  ISETP.NE.AND P0, PT, R11, 0x1, PT ;  /* 0x000000010b00780c */ /* 0x008fe20003f05270 */
[----:B------:R-:W-:Y:S01]  /*d810*/  IMAD R3, R189, UR5, R3 ;  /* 0x00000005bd037c24 */ /* 0x000fe2000f8e0203 */
[----:B------:R-:W-:Y:S01]  /*d820*/  ULDC.64 UR4, c[0x0][0xae0] ;  /* 0x0002b80000047ab9 */ /* 0x000fe20000000a00 */
[C---:B------:R-:W-:Y:S02]  /*d830*/  IMAD R7, R21.reuse, UR7, R6 ;  /* 0x0000000715077c24 */ /* 0x040fe4000f8e0206 */
[----:B------:R-:W-:-:S04]  /*d840*/  IMAD.WIDE.U32 R2, R21, UR6, R2 ;  /* 0x0000000615027c25 */ /* 0x000fc8000f8e0002 */
[----:B------:R-:W-:Y:S02]  /*d850*/  IMAD.IADD R3, R3, 0x1, R7 ;  /* 0x0000000103037824 */ /* 0x000fe400078e0207 */
[----:B------:R-:W-:Y:S02]  /*d860*/  IMAD.IADD R18, R208, 0x1, R18 ;  /* 0x00000001d0127824 */ /* 0x000fe400078e0212 */
[----:B------:R-:W2:Y:S08]  /*d870*/  @P0 LDC R4, c[0x0][0xbec] ;  /* 0x0002fb00ff040b82 */ /* 0x000eb00000000800 */
[----:B------:R-:W3:Y:S01]  /*d880*/  @P0 LDC R15, c[0x0][0xbf0] ;  /* 0x0002fc00ff0f0b82 */ /* 0x000ee20000000800 */
[----:B--2---:R-:W-:-:S05]  /*d890*/  @P0 IMAD.HI.U32 R4, R9, R4, RZ ;  /* 0x0000000409040227 */ /* 0x004fca00078e00ff */
        /* <DEDUP_REMOVED lines=19> */
[----:B------:R-:W-:Y:S02]  /*d9d0*/  LEA R4, P3, R2, UR4, 0x1 ;  /* 0x0000000402047c11 */ /* 0x000fe4000f8608ff */
[----:B------:R-:W-:Y:S02]  /*d9e0*/  IADD3 R3, R3, R5, RZ ;  /* 0x0000000503037210 */ /* 0x000fe40007ffe0ff */
[----:B------:R-:W-:Y:S02]  /*d9f0*/  ISETP.GE.AND P0, PT, R0, R11, PT ;  /* 0x0000000b0000720c */ /* 0x000fe40003f06270 */
[----:B------:R-:W-:Y:S02]  /*da00*/  LEA.HI.X R5, R2, UR5, R3, 0x1, P3 ;  /* 0x0000000502057c11 */ /* 0x000fe400098f0c03 */
[----:B------:R2:W3:Y:S04]  /*da10*/  SHFL.IDX PT, R2, R4, RZ, 0x181f ;  /* 0x00181fff04027589 */ /* 0x0004e800000e0000 */
[----:B------:R2:W4:Y:S01]  /*da20*/  SHFL.IDX PT, R0, R5, RZ, 0x181f ;  /* 0x00181fff05007589 */ /* 0x00052200000e0000 */
        /* <DEDUP_REMOVED lines=10> */
.L_x_2263:
[----:B------:R-:W-:Y:S05]  /*dad0*/  BSYNC B1 ;  /* 0x0000000000017941 */ /* 0x000fea0003800000 */
.L_x_2262:
        /* <DEDUP_REMOVED lines=11> */
[----:B------:R0:W-:Y:S04]  /*db90*/  @!P3 ST.E.128 desc[UR56][R6.64], RZ ;  /* 0x000000ff0600b985 */ /* 0x0001e8000c101d38 */
[----:B------:R0:W-:Y:S02]  /*dba0*/  @!P4 ST.E.128 desc[UR56][R2.64], RZ ;  /* 0x000000ff0200c985 */ /* 0x0001e4000c101d38 */
.L_x_2265:
[----:B------:R-:W-:Y:S05]  /*dbb0*/  BSYNC B1 ;  /* 0x0000000000017941 */ /* 0x000fea0003800000 */
.L_x_2264:
[----:B0-----:R0:W0:Y:S01]  /*dbc0*/  SHFL.IDX PT, R0, R5, 0x2, 0x181f ;  /* 0x00581f0005007f89 */ /* 0x00102200000e0000 */
[----:B------:R-:W-:Y:S03]  /*dbd0*/  BSSY B1, `(.L_x_2266) ;  /* 0x000000c000017945 */ /* 0x000fe60003800000 */
[----:B---3--:R3:W0:Y:S01]  /*dbe0*/  SHFL.IDX PT, R2, R4, 0x2, 0x181f ;  /* 0x00581f0004027f89 */ /* 0x00862200000e0000 */
[----:B------:R-:W-:Y:S05]  /*dbf0*/  @P0 BRA `(.L_x_2267) ;  /* 0x0000000000240947 */ /* 0x000fea0003800000 */
[----:B------:R-:W-:Y:S02]  /*dc00*/  ULDC UR4, c[0x0][0xac8] ;  /* 0x0002b20000047ab9 */ /* 0x000fe40000000800 */
[----:B------:R-:W-:Y:S02]  /*dc10*/  ISETP.GE.AND P2, PT, R23, UR4, PT ;  /* 0x0000000417007c0c */ /* 0x000fe4000bf46270 */
[----:B------:R-:W-:-:S11]  /*dc20*/  ISETP.GE.AND P3, PT, R187, UR4, PT ;  /* 0x00000004bb007c0c */ /* 0x000fd6000bf66270 */
[-C--:B0-----:R-:W-:Y:S02]  /*dc30*/  @!P2 LEA R6, P0, R23, R2.reuse, 0x1 ;  /* 0x000000021706a211 */ /* 0x081fe400078008ff */
[----:B------:R-:W-:Y:S02]  /*dc40*/  @!P3 LEA R2, P1, R187, R2, 0x1 ;  /* 0x00000002bb02b211 */ /* 0x000fe400078208ff */
[-C--:B------:R-:W-:Y:S02]  /*dc50*/  @!P2 LEA.HI.X R7, R23, R0.reuse, R230, 0x1, P0 ;  /* 0x000000001707a211 */ /* 0x080fe400000f0ce6 */
[----:B------:R-:W-:-:S03]  /*dc60*/  @!P3 LEA.HI.X R3, R187, R0, R229, 0x1, P1 ;  /* 0x00000000bb03b211 */ /* 0x000fc600008f0ce5 */
[----:B------:R0:W-:Y:S04]  /*dc70*/  @!P2 ST.E.128 desc[UR56][R6.64], RZ ;  /* 0x000000ff0600a985 */ /* 0x0001e8000c101d38 */
[----:B------:R0:W-:Y:S02]  /*dc80*/  @!P3 ST.E.128 desc[UR56][R2.64], RZ ;  /* 0x000000ff0200b985 */ /* 0x0001e4000c101d38 */
.L_x_2267:
[----:B------:R-:W-:Y:S05]  /*dc90*/  BSYNC B1 ;  /* 0x0000000000017941 */ /* 0x000fea0003800000 */
.L_x_2266:
[----:B0-----:R-:W-:Y:S01]  /*dca0*/  VIADD R0, R18, 0x60 ;  /* 0x0000006012007836 */ /* 0x001fe20000000000 */
[----:B------:R0:W0:Y:S04]  /*dcb0*/  SHFL.IDX PT, R6, R5, 0x3, 0x181f ;  /* 0x00781f0005067f89 */ /* 0x00002800000e0000 */
[----:B------:R-:W-:Y:S01]  /*dcc0*/  ISETP.GE.AND P0, PT, R0, R11, PT ;  /* 0x0000000b0000720c */ /* 0x000fe20003f06270 */
[----:B------:R0:W0:-:S12]  /*dcd0*/  SHFL.IDX PT, R2, R4, 0x3, 0x181f ;  /* 0x00781f0004027f89 */ /* 0x00001800000e0000 */
[----:B------:R-:W-:Y:S05]  /*dce0*/  @P0 BRA `(.L_x_2256) ;  /* 0x0000000000240947 */ /* 0x000fea0003800000 */
[----:B------:R-:W-:Y:S02]  /*dcf0*/  ULDC UR4, c[0x0][0xac8] ;  /* 0x0002b20000047ab9 */ /* 0x000fe40000000800 */
[----:B------:R-:W-:Y:S02]  /*dd00*/  ISETP.GE.AND P2, PT, R23, UR4, PT ;  /* 0x0000000417007c0c */ /* 0x000fe4000bf46270 */
[----:B------:R-:W-:-:S11]  /*dd10*/  ISETP.GE.AND P3, PT, R187, UR4, PT ;  /* 0x00000004bb007c0c */ /* 0x000fd6000bf66270 */
[-C--:B0-234-:R-:W-:Y:S02]  /*dd20*/  @!P2 LEA R4, P0, R23, R2.reuse, 0x1 ;  /* 0x000000021704a211 */ /* 0x09dfe400078008ff */
[----:B------:R-:W-:Y:S02]  /*dd30*/  @!P3 LEA R2, P1, R187, R2, 0x1 ;  /* 0x00000002bb02b211 */ /* 0x000fe400078208ff */
[-C--:B------:R-:W-:Y:S02]  /*dd40*/  @!P2 LEA.HI.X R5, R23, R6.reuse, R230, 0x1, P0 ;  /* 0x000000061705a211 */ /* 0x080fe400000f0ce6 */
[----:B------:R-:W-:-:S03]  /*dd50*/  @!P3 LEA.HI.X R3, R187, R6, R229, 0x1, P1 ;  /* 0x00000006bb03b211 */ /* 0x000fc600008f0ce5 */
[----:B------:R0:W-:Y:S04]  /*dd60*/  @!P2 ST.E.128 desc[UR56][R4.64], RZ ;  /* 0x000000ff0400a985 */ /* 0x0001e8000c101d38 */
[----:B------:R0:W-:Y:S02]  /*dd70*/  @!P3 ST.E.128 desc[UR56][R2.64], RZ ;  /* 0x000000ff0200b985 */ /* 0x0001e4000c101d38 */
.L_x_2256:
[----:B------:R-:W-:Y:S05]  /*dd80*/  BSYNC B0 ;  /* 0x0000000000007941 */ /* 0x000fea0003800000 */
.L_x_2246:
[----:B------:R-:W-:Y:S02]  /*dd90*/  ULDC UR4, c[0x0][0xc3c] ;  /* 0x00030f0000047ab9 */ /* 0x000fe40000000800 */
[----:B-1----:R-:W-:-:S13]  /*dda0*/  ISETP.GE.AND P0, PT, R27, UR4, PT ;  /* 0x000000041b007c0c */ /* 0x002fda000bf06270 */
[----:B------:R-:W-:Y:S05]  /*ddb0*/  @!P0 BRA `(.L_x_2268) ;  /* 0xffffff3000788947 */ /* 0x000fea000383ffff */
[----:B------:R-:W-:Y:S05]  /*ddc0*/  EXIT ;  /* 0x000000000000794d */ /* 0x000fea0003800000 */
.L_x_2209:
        /* <DEDUP_REMOVED lines=18> */
.L_x_2269:
[----:B0-----:R-:W0:Y:S01]  /*def0*/  S2R R0, SR_TID.X ;  /* 0x0000000000007919 */ /* 0x001e220000002100 */
[----:B------:R-:W-:Y:S01]  /*df00*/  ULDC UR4, c[0x0][0xc3c] ;  /* 0x00030f0000047ab9 */ /* 0x000fe20000000800 */
        /* <DEDUP_REMOVED lines=9> */
[----:B--2---:R-:W-:-:S04]  /*dfa0*/  @!P1 IMAD.WIDE.U32 R2, R0, 0x4, R4 ;  /* 0x0000000400029825 */ /* 0x004fc800078e0004 */
[----:B------:R-:W-:-:S06]  /*dfb0*/  IMAD.MOV.U32 R5, RZ, RZ, RZ ;  /* 0x000000ffff057224 */ /* 0x000fcc00078e00ff */
        /* <DEDUP_REMOVED lines=31> */
.L_x_2273:
        /* <DEDUP_REMOVED lines=39> */
.L_x_2271:
        /* <DEDUP_REMOVED lines=10> */
[----:B------:R-:W-:-:S06]  /*e4c0*/  VIADD R8, R10, 0xffffffff ;  /* 0xffffffff0a087836 */ /* 0x000fcc0000000000 */
[----:B------:R3:W4:Y:S02]  /*e4d0*/  SHFL.IDX PT, R8, R3, R8, 0x1f ;  /* 0x00001f0803087589 */ /* 0x00072400000e0000 */
.L_x_2274:
[----:B---34-:R-:W-:Y:S01]  /*e4e0*/  IMAD R3, R8, UR5, R9 ;  /* 0x0000000508037c24 */ /* 0x018fe2000f8e0209 */
[----:B-1----:R-:W-:Y:S01]  /*e4f0*/  ISETP.NE.AND P0, PT, R7, 0x1, PT ;  /* 0x000000010700780c */ /* 0x002fe20003f05270 */
[----:B------:R-:W-:-:S03]  /*e500*/  VIADD R13, R10, UR4 ;  /* 0x000000040a0d7c36 */ /* 0x000fc60008000000 */
[----:B------:R1:W-:Y:S01]  /*e510*/  STL [R1], R3 ;  /* 0x0000000301007387 */ /* 0x0003e20000100800 */
[----:B0-----:R-:W-:-:S03]  /*e520*/  IADD3 R5, -R3, UR6, RZ ;  /* 0x0000000603057c10 */ /* 0x001fc6000fffe1ff */
[----:B------:R1:W-:Y:S05]  /*e530*/  STL [R1+0xc], R13 ;  /* 0x00000c0d01007387 */ /* 0x0003ea0000100800 */
[----:B------:R-:W-:Y:S05]  /*e540*/  @!P0 BRA `(.L_x_2275) ;  /* 0x0000000000e08947 */ /* 0x000fea0003800000 */
[----:B--2---:R-:W-:Y:S01]  /*e550*/  IABS R6, R4 ;  /* 0x0000000400067213 */ /* 0x004fe20000000000 */
[----:B------:R-:W-:Y:S01]  /*e560*/  IMAD.MOV.U32 R2, RZ, RZ, RZ ;  /* 0x000000ffff027224 */ /* 0x000fe200078e00ff */
[----:B------:R-:W-:Y:S02]  /*e570*/  IABS R8, R7 ;  /* 0x0000000700087213 */ /* 0x000fe40000000000 */
[----:B------:R-:W0:Y:S08]  /*e580*/  I2F.RP R9, R6 ;  /* 0x0000000600097306 */ /* 0x000e300000209400 */
[----:B------:R-:W-:Y:S08]  /*e590*/  I2F.RP R12, R8 ;  /* 0x00000008000c7306 */ /* 0x000ff00000209400 */
[----:B0-----:R-:W1:Y:S02]  /*e5a0*/  MUFU.RCP R9, R9 ;  /* 0x0000000900097308 */ /* 0x001e640000001000 */
[----:B-1----:R-:W-:-:S06]  /*e5b0*/  VIADD R3, R9, 0xffffffe ;  /* 0x0ffffffe09037836 */ /* 0x002fcc0000000000 */
[----:B------:R-:W0:Y:S02]  /*e5c0*/  F2I.FTZ.U32.TRUNC.NTZ R3, R3 ;  /* 0x0000000300037305 */ /* 0x000e24000021f000 */
[----:B0-----:R-:W-:-:S04]  /*e5d0*/  IMAD.MOV R11, RZ, RZ, -R3 ;  /* 0x000000ffff0b7224 */ /* 0x001fc800078e0a03 */
[----:B------:R-:W-:-:S04]  /*e5e0*/  IMAD R11, R11, R6, RZ ;  /* 0x000000060b0b7224 */ /* 0x000fc800078e02ff */
[----:B------:R-:W-:Y:S01]  /*e5f0*/  IMAD.HI.U32 R10, R3, R11, R2 ;  /* 0x0000000b030a7227 */ /* 0x000fe200078e0002 */
[----:B------:R-:W-:Y:S01]  /*e600*/  IABS R11, R5 ;  /* 0x00000005000b7213 */ /* 0x000fe20000000000 */
[----:B------:R-:W0:Y:S01]  /*e610*/  MUFU.RCP R2, R12 ;  /* 0x0000000c00027308 */ /* 0x000e220000001000 */
[----:B------:R-:W-:-:S03]  /*e620*/  IABS R3, R4 ;  /* 0x0000000400037213 */ /* 0x000fc60000000000 */
[----:B------:R-:W-:-:S04]  /*e630*/  IMAD.HI.U32 R9, R10, R11, RZ ;  /* 0x0000000b0a097227 */ /* 0x000fc800078e00ff */
[----:B------:R-:W-:-:S04]  /*e640*/  IMAD.MOV R14, RZ, RZ, -R3 ;  /* 0x000000ffff0e7224 */ /* 0x000fc800078e0a03 */
[----:B------:R-:W-:Y:S01]  /*e650*/  IMAD R11, R9, R14, R11 ;  /* 0x0000000e090b7224 */ /* 0x000fe200078e020b */
[----:B0-----:R-:W-:Y:S01]  /*e660*/  IADD3 R3, R2, 0xffffffe, RZ ;  /* 0x0ffffffe02037810 */ /* 0x001fe20007ffe0ff */
[----:B------:R-:W-:-:S03]  /*e670*/  IMAD.MOV.U32 R2, RZ, RZ, RZ ;  /* 0x000000ffff027224 */ /* 0x000fc600078e00ff */
[----:B------:R-:W-:Y:S02]  /*e680*/  ISETP.GT.U32.AND P1, PT, R6, R11, PT ;  /* 0x0000000b0600720c */ /* 0x000fe40003f24070 */
[----:B------:R-:W0:Y:S11]  /*e690*/  F2I.FTZ.U32.TRUNC.NTZ R3, R3 ;  /* 0x0000000300037305 */ /* 0x000e36000021f000 */
[----:B------:R-:W-:-:S02]  /*e6a0*/  @!P1 IMAD.IADD R11, R11, 0x1, -R6 ;  /* 0x000000010b0b9824 */ /* 0x000fc400078e0a06 */
[----:B------:R-:W-:Y:S01]  /*e6b0*/  @!P1 VIADD R9, R9, 0x1 ;  /* 0x0000000109099836 */ /* 0x000fe20000000000 */
[----:B------:R-:W-:Y:S02]  /*e6c0*/  ISETP.NE.AND P1, PT, R4, RZ, PT ;  /* 0x000000ff0400720c */ /* 0x000fe40003f25270 */
[----:B------:R-:W-:Y:S01]  /*e6d0*/  ISETP.GE.U32.AND P0, PT, R11, R6, PT ;  /* 0x000000060b00720c */ /* 0x000fe20003f06070 */
[----:B0-----:R-:W-:-:S04]  /*e6e0*/  IMAD.MOV R11, RZ, RZ, -R3 ;  /* 0x000000ffff0b7224 */ /* 0x001fc800078e0a03 */
[----:B------:R-:W-:-:S04]  /*e6f0*/  IMAD R11, R11, R8, RZ ;  /* 0x000000080b0b7224 */ /* 0x000fc800078e02ff */
[----:B------:R-:W-:Y:S01]  /*e700*/  IMAD.HI.U32 R6, R3, R11, R2 ;  /* 0x0000000b03067227 */ /* 0x000fe200078e0002 */
[----:B------:R-:W-:-:S03]  /*e710*/  LOP3.LUT R2, R5, R4, RZ, 0x3c, !PT ;  /* 0x0000000405027212 */ /* 0x000fc600078e3cff */
[----:B------:R-:W-:Y:S01]  /*e720*/  @P0 VIADD R9, R9, 0x1 ;  /* 0x0000000109090836 */ /* 0x000fe20000000000 */
[----:B------:R-:W-:Y:S02]  /*e730*/  ISETP.GE.AND P2, PT, R2, RZ, PT ;  /* 0x000000ff0200720c */ /* 0x000fe40003f46270 */
[----:B------:R-:W-:-:S05]  /*e740*/  IABS R2, R7 ;  /* 0x0000000700027213 */ /* 0x000fca0000000000 */
[----:B------:R-:W-:-:S06]  /*e750*/  IMAD.MOV R2, RZ, RZ, -R2 ;  /* 0x000000ffff027224 */ /* 0x000fcc00078e0a02 */
[----:B------:R-:W-:Y:S01]  /*e760*/  @!P2 IMAD.MOV R9, RZ, RZ, -R9 ;  /* 0x000000ffff09a224 */ /* 0x000fe200078e0a09 */
[----:B------:R-:W-:-:S04]  /*e770*/  @!P1 LOP3.LUT R9, RZ, R4, RZ, 0x33, !PT ;  /* 0x00000004ff099212 */ /* 0x000fc800078e33ff */
[----:B------:R-:W-:-:S05]  /*e780*/  IABS R3, R9 ;  /* 0x0000000900037213 */ /* 0x000fca0000000000 */
        /* <DEDUP_REMOVED lines=12> */
[--C-:B------:R-:W-:Y:S02]  /*e850*/  IMAD.MOV R2, RZ, RZ, -R6.reuse ;  /* 0x000000ffff027224 */ /* 0x100fe400078e0a06 */
[C---:B------:R-:W-:Y:S02]  /*e860*/  IMAD R6, R7.reuse, 0x1000000, R6 ;  /* 0x0100000007067824 */ /* 0x040fe400078e0206 */
[--C-:B------:R-:W-:Y:S02]  /*e870*/  IMAD R7, R7, R2, R9.reuse ;  /* 0x0000000207077224 */ /* 0x100fe400078e0209 */
[----:B------:R-:W-:Y:S02]  /*e880*/  IMAD.MOV R2, RZ, RZ, -R9 ;  /* 0x000000ffff027224 */ /* 0x000fe400078e0a09 */
[----:B------:R-:W-:Y:S02]  /*e890*/  IMAD R3, R7, 0x10000, R6 ;  /* 0x0001000007037824 */ /* 0x000fe400078e0206 */
[----:B------:R-:W-:-:S03]  /*e8a0*/  IMAD R2, R4, R2, R5 ;  /* 0x0000000204027224 */ /* 0x000fc600078e0205 */
[----:B------:R0:W-:Y:S01]  /*e8b0*/  STL [R1+0x8], R3 ;  /* 0x0000080301007387 */ /* 0x0001e20000100800 */
[----:B------:R-:W-:Y:S05]  /*e8c0*/  BRA `(.L_x_2276) ;  /* 0x0000000000f47947 */ /* 0x000fea0003800000 */
.L_x_2275:
[----:B-1----:R-:W0:Y:S02]  /*e8d0*/  LDC.64 R2, c[0x0][0xc90] ;  /* 0x00032400ff027b82 */ /* 0x002e240000000a00 */
[----:B0-----:R-:W-:-:S05]  /*e8e0*/  IMAD.WIDE R2, R13, 0x4, R2 ;  /* 0x000000040d027825 */ /* 0x001fca00078e0202 */
[----:B------:R0:W2:Y:S02]  /*e8f0*/  LDG.E R7, desc[UR56][R2.64] ;  /* 0x0000003802077981 */ /* 0x0000a4000c1e1900 */
        /* <DEDUP_REMOVED lines=29> */
[----:B------:R-:W-:-:S04]  /*ead0*/  VIADDMNMX R7, R10, UR5, R7, PT ;  /* 0x000000050a077c46 */ /* 0x000fc8000b800107 */
[-C--:B------:R-:W-:Y:S02]  /*eae0*/  IABS R9, R7.reuse ;  /* 0x0000000700097213 */ /* 0x080fe40000000000 */
        /* <DEDUP_REMOVED lines=11> */
[----:B------:R-:W-:Y:S02]  /*eba0*/  LOP3.LUT R3, R5, R7, RZ, 0x3c, !PT ;  /* 0x0000000705037212 */ /* 0x000fe400078e3cff */
[----:B------:R-:W-:Y:S01]  /*ebb0*/  IADD3 R5, R8, 0x1000000, R5 ;  /* 0x0100000008057810 */ /* 0x000fe20007ffe005 */
[----:B------:R-:W-:Y:S01]  /*ebc0*/  IMAD.HI.U32 R2, R2, R11, RZ ;  /* 0x0000000b02027227 */ /* 0x000fe200078e00ff */
[----:B------:R-:W-:-:S03]  /*ebd0*/  ISETP.GE.AND P2, PT, R3, RZ, PT ;  /* 0x000000ff0300720c */ /* 0x000fc60003f46270 */
        /* <DEDUP_REMOVED lines=8> */
[----:B------:R-:W-:Y:S01]  /*ec60*/  @!P1 LOP3.LUT R2, RZ, R7, RZ, 0x33, !PT ;  /* 0x00000007ff029212 */ /* 0x000fe200078e33ff */
[----:B------:R-:W-:-:S04]  /*ec70*/  IMAD.MOV R7, RZ, RZ, -R7 ;  /* 0x000000ffff077224 */ /* 0x000fc800078e0a07 */
[----:B------:R-:W-:-:S05]  /*ec80*/  IMAD R3, R2, R7, R5 ;  /* 0x0000000702037224 */ /* 0x000fca00078e0205 */
[----:B------:R1:W-:Y:S02]  /*ec90*/  STL [R1+0x8], R3 ;  /* 0x0000080301007387 */ /* 0x0003e40000100800 */
.L_x_2276:
[----:B01----:R-:W-:-:S05]  /*eca0*/  LOP3.LUT R3, RZ, R2, RZ, 0x33, !PT ;  /* 0x00000002ff037212 */ /* 0x003fca00078e33ff */
[----:B------:R-:W-:-:S05]  /*ecb0*/  IMAD.IADD R2, R4, 0x1, R3 ;  /* 0x0000000104027824 */ /* 0x000fca00078e0203 */
[----:B------:R1:W-:Y:S01]  /*ecc0*/  STL [R1+0x4], R2 ;  /* 0x0000040201007387 */ /* 0x0003e20000100800 */
[----:B------:R-:W-:Y:S05]  /*ecd0*/  BRA `(.L_x_2277) ;  /* 0x0000000000107947 */ /* 0x000fea0003800000 */
.L_x_2272:
[----:B------:R-:W-:Y:S01]  /*ece0*/  IMAD.U32 R2, RZ, RZ, UR6 ;  /* 0x00000006ff027e24 */ /* 0x000fe2000f8e00ff */
[----:B------:R0:W-:Y:S04]  /*ecf0*/  STL [R1+0x4], RZ ;  /* 0x000004ff01007387 */ /* 0x0001e80000100800 */
[----:B------:R0:W-:Y:S04]  /*ed00*/  STL [R1+0x8], RZ ;  /* 0x000008ff01007387 */ /* 0x0001e80000100800 */
[----:B------:R0:W-:Y:S02]  /*ed10*/  STL [R1], R2 ;  /* 0x0000000201007387 */ /* 0x0001e40000100800 */
.L_x_2277:
        /* <DEDUP_REMOVED lines=10> */
.L_x_2270:
[----:B0-2---:R-:W2:Y:S01]  /*edc0*/  LDL R0, [R1+0xc] ;  /* 0x00000c0001007983 */ /* 0x005ea20000100800 */
[----:B------:R-:W-:Y:S01]  /*edd0*/  ULDC UR4, c[0x0][0xc3c] ;  /* 0x00030f0000047ab9 */ /* 0x000fe20000000800 */
[----:B------:R-:W-:Y:S02]  /*ede0*/  IMAD.MOV.U32 R19, RZ, RZ, RZ ;  /* 0x000000ffff137224 */ /* 0x000fe400078e00ff */
[----:B------:R0:W-:Y:S01]  /*edf0*/  STL [R1+0x48], RZ ;  /* 0x000048ff01007387 */ /* 0x0001e20000100800 */
[----:B--2---:R-:W-:Y:S01]  /*ee00*/  ISETP.GE.AND P0, PT, R0, UR4, PT ;  /* 0x0000000400007c0c */ /* 0x004fe2000bf06270 */
[----:B------:R-:W-:-:S05]  /*ee10*/  IMAD.MOV.U32 R0, RZ, RZ, 0x1 ;  /* 0x00000001ff007424 */ /* 0x000fca00078e00ff */
[----:B------:R0:W-:Y:S07]  /*ee20*/  STL [R1+0x14], R0 ;  /* 0x0000140001007387 */ /* 0x0001ee0000100800 */
[----:B------:R-:W-:Y:S05]  /*ee30*/  @P0 BRA `(.L_x_2278) ;  /* 0x0000005c004c0947 */ /* 0x000fea0003800000 */
[----:B---3--:R-:W2:Y:S01]  /*ee40*/  S2R R5, SR_TID.X ;  /* 0x0000000000057919 */ /* 0x008ea20000002100 */
[----:B------:R-:W3:Y:S01]  /*ee50*/  S2UR UR5, SR_CgaCtaId ;  /* 0x00000000000579c3 */ /* 0x000ee20000008800 */
[----:B------:R-:W-:Y:S01]  /*ee60*/  UMOV UR4, 0x400 ;  /* 0x0000040000047882 */ /* 0x000fe20000000000 */
[----:B------:R-:W-:Y:S01]  /*ee70*/  BSSY B8, `(.L_x_2278) ;  /* 0x00005cf000087945 */ /* 0x000fe20003800000 */
[----:B------:R-:W-:Y:S01]  /*ee80*/  IMAD.MOV.U32 R19, RZ, RZ, RZ ;  /* 0x000000ffff137224 */ /* 0x000fe200078e00ff */
[----:B------:R-:W-:Y:S01]  /*ee90*/  ULDC UR36, c[0x0][0xc] ;  /* 0x0000030000247ab9 */ /* 0x000fe20000000800 */
[----:B------:R-:W-:Y:S01]  /*eea0*/  ULDC.64 UR38, c[0x0][0x198] ;  /* 0x0000660000267ab9 */ /* 0x000fe20000000a00 */
[----:B---3--:R-:W-:-:S06]  /*eeb0*/  ULEA UR4, UR5, UR4, 0x18 ;  /* 0x0000000405047291 */ /* 0x008fcc000f8ec03f */
[----:B------:R-:W-:Y:S01]  /*eec0*/  IMAD.U32 R18, RZ, RZ, UR4 ;  /* 0x00000004ff127e24 */ /* 0x000fe2000f8e00ff */
[C---:B--2---:R-:W-:Y:S01]  /*eed0*/  LOP3.LUT R4, R5.reuse, 0x7f, RZ, 0xc0, !PT ;  /* 0x0000007f05047812 */ /* 0x044fe200078ec0ff */
[----:B0-----:R-:W-:-:S05]  /*eee0*/  IMAD.SHL.U32 R0, R5, 0x8, RZ ;  /* 0x0000000805007824 */ /* 0x001fca00078e00ff */
[C---:B-1----:R-:W-:Y:S02]  /*eef0*/  LOP3.LUT R2, R0.reuse, 0x1f8, RZ, 0xc0, !PT ;  /* 0x000001f800027812 */ /* 0x042fe400078ec0ff */
[----:B------:R-:W-:Y:S02]  /*ef00*/  LOP3.LUT R0, R0, 0x38, RZ, 0xc0, !PT ;  /* 0x0000003800007812 */ /* 0x000fe400078ec0ff */
[----:B------:R-:W-:Y:S01]  /*ef10*/  LOP3.LUT R3, R2, 0x38, R5, 0x78, !PT ;  /* 0x0000003802037812 */ /* 0x000fe200078e7805 */
[----:B------:R-:W-:Y:S01]  /*ef20*/  IMAD.SHL.U32 R2, R4, 0x8, RZ ;  /* 0x0000000804027824 */ /* 0x000fe200078e00ff */
[----:B------:R-:W-:-:S04]  /*ef30*/  SHF.R.U32.HI R4, RZ, 0x3, R4 ;  /* 0x00000003ff047819 */ /* 0x000fc80000011604 */
        /* <DEDUP_REMOVED lines=10> */
.L_x_2382:
[----:B------:R-:W2:Y:S01]  /*efe0*/  LDL R0, [R1+0xc] ;  /* 0x00000c0001007983 */ /* 0x000ea20000100800 */
[----:B------:R-:W2:Y:S01]  /*eff0*/  LDC.64 R2, c[0x0][0xc88] ;  /* 0x00032200ff027b82 */ /* 0x000ea20000000a00 */
[----:B------:R-:W-:Y:S05]  /*f000*/  YIELD ;  /* 0x0000000000007946 */ /* 0x000fea0003800000 */
[----:B------:R-:W-:Y:S01]  /*f010*/  ULDC.64 UR4, c[0x0][0xa28] ;  /* 0x00028a0000047ab9 */ /* 0x000fe20000000a00 */
[----:B01----:R-:W-:Y:S01]  /*f020*/  IMAD.MOV.U32 R6, RZ, RZ, RZ ;  /* 0x000000ffff067224 */ /* 0x003fe200078e00ff */
        /* <DEDUP_REMOVED lines=47> */
[----:B------:R-:W0:Y:S04]  /*f320*/  LDG.E R7, desc[UR56][R2.64] ;  /* 0x0000003802077981 */ /* 0x000e28000c1e1900 */
[----:B------:R-:W0:Y:S02]  /*f330*/  LDG.E R2, desc[UR56][R2.64+0x4] ;  /* 0x0000043802027981 */ /* 0x000e24000c1e1900 */
[----:B0-----:R-:W-:-:S05]  /*f340*/  IMAD.IADD R9, R2, 0x1, -R7 ;  /* 0x0000000102097824 */ /* 0x001fca00078e0a07 */
[----:B------:R1:W-:Y:S02]  /*f350*/  STL [R1+0x38], R9 ;  /* 0x0000380901007387 */ /* 0x0003e40000100800 */
.L_x_2279:
[----:B------:R-:W2:Y:S01]  /*f360*/  LDL.LU R7, [R1+0x8] ;  /* 0x0000080001077983 */ /* 0x000ea20000300800 */
[----:B------:R-:W-:Y:S02]  /*f370*/  ULDC.64 UR4, c[0x0][0xa20] ;  /* 0x0002880000047ab9 */ /* 0x000fe40000000a00 */
[----:B------:R-:W-:-:S04]  /*f380*/  ISETP.NE.U32.AND P1, PT, RZ, UR4, PT ;  /* 0x00000004ff007c0c */ /* 0x000fc8000bf25070 */
[----:B------:R-:W-:Y:S02]  /*f390*/  ISETP.NE.AND.EX P1, PT, RZ, UR5, PT, P1 ;  /* 0x00000005ff007c0c */ /* 0x000fe4000bf25310 */
[C---:B--2---:R-:W-:Y:S02]  /*f3a0*/  LOP3.LUT R2, R7.reuse, 0xff000000, RZ, 0xc0, !PT ;  /* 0xff00000007027812 */ /* 0x044fe400078ec0ff */
        /* <DEDUP_REMOVED lines=10> */
[----:B--2---:R-:W-:-:S05]  /*f450*/  IADD3.X R7, R10, UR5, RZ, P0, !PT ;  /* 0x000000050a077c10 */ /* 0x004fca00087fe4ff */
[----:B------:R3:W5:Y:S01]  /*f460*/  LDG.E R6, desc[UR56][R6.64] ;  /* 0x0000003806067981 */ /* 0x000762000c1e1900 */
[----:B------:R-:W-:Y:S05]  /*f470*/  BRA `(.L_x_2281) ;  /* 0x0000000000107947 */ /* 0x000fea0003800000 */
.L_x_2280:
[----:B------:R-:W-:Y:S05]  /*f480*/  @!P0 BRA `(.L_x_2281) ;  /* 0x00000000000c8947 */ /* 0x000fea0003800000 */
[----:B------:R-:W3:Y:S04]  /*f490*/  LDG.E R6, desc[UR56][R4.64] ;  /* 0x0000003804067981 */ /* 0x000ee8000c1e1900 */
[----:B------:R-:W3:Y:S02]  /*f4a0*/  LDG.E R4, desc[UR56][R4.64+0x4] ;  /* 0x0000043804047981 */ /* 0x000ee4000c1e1900 */
[----:B---3--:R-:W-:-:S07]  /*f4b0*/  IMAD.IADD R6, R4, 0x1, -R6 ;  /* 0x0000000104067824 */ /* 0x008fce00078e0a06 */
.L_x_2281:
[----:B------:R-:W4:Y:S01]  /*f4c0*/  LDL R5, [R1+0x4] ;  /* 0x0000040001057983 */ /* 0x000f220000100800 */
[----:B-----5:R-:W-:Y:S01]  /*f4d0*/  IMAD.IADD R6, R6, 0x1, -R0 ;  /* 0x0000000106067824 */ /* 0x020fe200078e0a00 */
[----:B------:R-:W-:Y:S01]  /*f4e0*/  BSSY B0, `(.L_x_2282) ;  /* 0x000003a000007945 */ /* 0x000fe20003800000 */
[----:B------:R-:W0:Y:S02]  /*f4f0*/  LDC R0, c[0x0][0x448] ;  /* 0x00011200ff007b82 */ /* 0x000e240000000800 */
[----:B0-----:R-:W-:-:S13]  /*f500*/  ISETP.NE.AND P0, PT, R0, 0x1, PT ;  /* 0x000000010000780c */ /* 0x001fda0003f05270 */
[----:B--2---:R-:W0:Y:S08]  /*f510*/  @P0 LDC R3, c[0x0][0x44c] ;  /* 0x00011300ff030b82 */ /* 0x004e300000000800 */
[----:B------:R-:W2:Y:S01]  /*f520*/  @P0 LDC R4, c[0x0][0x450] ;  /* 0x00011400ff040b82 */ /* 0x000ea20000000800 */
[----:B----4-:R-:W-:Y:S02]  /*f530*/  IMAD.SHL.U32 R0, R5, 0x80, RZ ;  /* 0x0000008005007824 */ /* 0x010fe400078e00ff */
[----:B------:R-:W-:-:S02]  /*f540*/  IMAD.MOV.U32 R5, RZ, RZ, RZ ;  /* 0x000000ffff057224 */ /* 0x000fc400078e00ff */
[----:B------:R-:W-:Y:S02]  /*f550*/  VIADD R0, R0, 0x7f ;  /* 0x0000007f00007836 */ /* 0x000fe40000000000 */
[----:B------:R-:W-:Y:S02]  /*f560*/  IMAD.MOV.U32 R10, RZ, RZ, R5 ;  /* 0x000000ffff0a7224 */ /* 0x000fe400078e0005 */
[----:B0-----:R-:W-:-:S05]  /*f570*/  @P0 IMAD.HI.U32 R3, R0, R3, RZ ;  /* 0x0000000300030227 */ /* 0x001fca00078e00ff */
[----:B--2---:R-:W-:Y:S02]  /*f580*/  @P0 SHF.R.U32.HI R0, RZ, R4, R3 ;  /* 0x00000004ff000219 */ /* 0x004fe40000011603 */
[C---:B------:R-:W-:Y:S01]  /*f590*/  IADD3 R3, R6.reuse, 0x80, -R9 ;  /* 0x0000008006037810 */ /* 0x040fe20007ffe809 */
[----:B------:R-:W-:Y:S01]  /*f5a0*/  VIADD R6, R6, 0x7f ;  /* 0x0000007f06067836 */ /* 0x000fe20000000000 */
[----:B-1----:R-:W-:Y:S02]  /*f5b0*/  LOP3.LUT R9, R2, 0xff, RZ, 0xc0, !PT ;  /* 0x000000ff02097812 */ /* 0x002fe400078ec0ff */
[----:B------:R-:W-:Y:S02]  /*f5c0*/  IADD3 R0, R3, R0, RZ ;  /* 0x0000000003007210 */ /* 0x000fe40007ffe0ff */
[----:B------:R-:W-:Y:S02]  /*f5d0*/  SHF.R.S32.HI R3, RZ, 0x1f, R6 ;  /* 0x0000001fff037819 */ /* 0x000fe40000011406 */
[----:B------:R-:W-:-:S02]  /*f5e0*/  SHF.R.S32.HI R4, RZ, 0x1f, R0 ;  /* 0x0000001fff047819 */ /* 0x000fc40000011400 */
[----:B------:R-:W-:Y:S02]  /*f5f0*/  LEA.HI R3, R3, R6, RZ, 0x7 ;  /* 0x0000000603037211 */ /* 0x000fe400078f38ff */
[----:B------:R-:W-:Y:S02]  /*f600*/  LEA.HI R4, R4, R0, RZ, 0x7 ;  /* 0x0000000004047211 */ /* 0x000fe400078f38ff */
[----:B------:R-:W-:Y:S02]  /*f610*/  SHF.R.U32.HI R0, RZ, 0x10, R2 ;  /* 0x00000010ff007819 */ /* 0x000fe40000011602 */
[----:B------:R-:W-:Y:S02]  /*f620*/  SHF.R.S32.HI R3, RZ, 0x7, R3 ;  /* 0x00000007ff037819 */ /* 0x000fe40000011403 */
[----:B------:R-:W-:Y:S02]  /*f630*/  ISETP.NE.AND P0, PT, R0, RZ, PT ;  /* 0x000000ff0000720c */ /* 0x000fe40003f05270 */
[----:B------:R-:W-:-:S04]  /*f640*/  SHF.R.S32.HI R4, RZ, 0x7, R4 ;  /* 0x00000007ff047819 */ /* 0x000fc80000011404 */
[----:B------:R-:W-:-:S04]  /*f650*/  VIMNMX R8, R3, R4, PT ;  /* 0x0000000403087248 */ /* 0x000fc80003fe0100 */
[----:B------:R-:W-:Y:S01]  /*f660*/  ISETP.GE.AND P1, PT, R8, 0x1, PT ;  /* 0x000000010800780c */ /* 0x000fe20003f26270 */
[----:B------:R0:W-:Y:S02]  /*f670*/  STL [R1+0x30], R8 ;  /* 0x0000300801007387 */ /* 0x0001e40000100800 */
[----:B------:R-:W1:Y:S02]  /*f680*/  @!P0 LDC R0, c[0x0][0x9f0] ;  /* 0x00027c00ff008b82 */ /* 0x000e640000000800 */
[----:B------:R0:W-:Y:S04]  /*f690*/  STL [R1+0x3c], R5 ;  /* 0x00003c0501007387 */ /* 0x0001e80000100800 */
[----:B------:R0:W-:Y:S04]  /*f6a0*/  STL [R1+0x58], R9 ;  /* 0x0000580901007387 */ /* 0x0001e80000100800 */
[----:B------:R-:W-:Y:S05]  /*f6b0*/  @!P1 BRA `(.L_x_2283) ;  /* 0x0000000000709947 */ /* 0x000fea0003800000 */
[----:B-1----:R-:W-:-:S04]  /*f6c0*/  IABS R4, R0 ;  /* 0x0000000000047213 */ /* 0x002fc80000000000 */
[----:B------:R-:W1:Y:S08]  /*f6d0*/  I2F.RP R2, R4 ;  /* 0x0000000400027306 */ /* 0x000e700000209400 */
[----:B-1----:R-:W1:Y:S02]  /*f6e0*/  MUFU.RCP R2, R2 ;  /* 0x0000000200027308 */ /* 0x002e640000001000 */
[----:B-1----:R-:W-:-:S06]  /*f6f0*/  VIADD R2, R2, 0xffffffe ;  /* 0x0ffffffe02027836 */ /* 0x002fcc0000000000 */
[----:B------:R-:W1:Y:S02]  /*f700*/  F2I.FTZ.U32.TRUNC.NTZ R3, R2 ;  /* 0x0000000200037305 */ /* 0x000e64000021f000 */
[----:B-1----:R-:W-:-:S04]  /*f710*/  IMAD.MOV R2, RZ, RZ, -R3 ;  /* 0x000000ffff027224 */ /* 0x002fc800078e0a03 */
[----:B0-----:R-:W-:Y:S02]  /*f720*/  IMAD R5, R2, R4, RZ ;  /* 0x0000000402057224 */ /* 0x001fe400078e02ff */
[----:B------:R-:W-:-:S04]  /*f730*/  IMAD.MOV.U32 R2, RZ, RZ, RZ ;  /* 0x000000ffff027224 */ /* 0x000fc800078e00ff */
[----:B---3--:R-:W-:Y:S01]  /*f740*/  IMAD.HI.U32 R7, R3, R5, R2 ;  /* 0x0000000503077227 */ /* 0x008fe200078e0002 */
        /* <DEDUP_REMOVED lines=19> */
.L_x_2283:
[----:B------:R-:W-:Y:S05]  /*f880*/  BSYNC B0 ;  /* 0x0000000000007941 */ /* 0x000fea0003800000 */
.L_x_2282:
[----:B-1----:R-:W-:Y:S01]  /*f890*/  IMAD.MOV.U32 R0, RZ, RZ, R10 ;  /* 0x000000ffff007224 */ /* 0x002fe200078e000a */
[----:B------:R-:W-:Y:S03]  /*f8a0*/  BSSY B7, `(.L_x_2284) ;  /* 0x000040d000077945 */ /* 0x000fe60003800000 */
[----:B------:R-:W-:-:S05]  /*f8b0*/  IMAD R2, R9, R0, RZ ;  /* 0x0000000009027224 */ /* 0x000fca00078e02ff */
[----:B------:R-:W-:Y:S01]  /*f8c0*/  VIADDMNMX R0, R2, R0, R8, PT ;  /* 0x0000000002007246 */ /* 0x000fe20003800108 */
[----:B------:R1:W-:Y:S03]  /*f8d0*/  STL [R1+0x28], R2 ;  /* 0x0000280201007387 */ /* 0x0003e60000100800 */
[----:B------:R-:W-:Y:S01]  /*f8e0*/  ISETP.GT.AND P0, PT, R0, R2, PT ;  /* 0x000000020000720c */ /* 0x000fe20003f04270 */
[----:B------:R1:W-:-:S12]  /*f8f0*/  STL [R1+0x40], R0 ;  /* 0x0000400001007387 */ /* 0x0003d80000100800 */
[----:B------:R-:W-:Y:S05]  /*f900*/  @P0 BRA `(.L_x_2285) ;  /* 0x0000000000480947 */ /* 0x000fea0003800000 */
[----:B-1----:R-:W1:Y:S02]  /*f910*/  S2R R0, SR_TID.X ;  /* 0x0000000000007919 */ /* 0x002e640000002100 */
[----:B-1----:R-:W-:-:S04]  /*f920*/  LOP3.LUT R0, R0, 0x7f, RZ, 0xc0, !PT ;  /* 0x0000007f00007812 */ /* 0x002fc800078ec0ff */
[----:B------:R-:W-:-:S13]  /*f930*/  ISETP.NE.AND P0, PT, R0, RZ, PT ;  /* 0x000000ff0000720c */ /* 0x000fda0003f05270 */
[----:B------:R-:W-:Y:S05]  /*f940*/  @P0 BRA `(.L_x_2286) ;  /* 0x0000004000080947 */ /* 0x000fea0003800000 */
[----:B------:R-:W1:Y:S01]  /*f950*/  S2R R3, SR_LANEID ;  /* 0x0000000000037919 */ /* 0x000e620000000000 */
[----:B------:R-:W-:Y:S02]  /*f960*/  VOTEU.ANY UR4, UPT, PT ;  /* 0x0000000000047886 */ /* 0x000fe400038e0100 */
[----:B------:R-:W1:Y:S08]  /*f970*/  FLO.U32 R0, UR4 ;  /* 0x0000000400007d00 */ /* 0x000e7000080e0000 */
[----:B0-----:R-:W0:Y:S01]  /*f980*/  POPC R5, UR4 ;  /* 0x0000000400057d09 */ /* 0x001e220008000000 */
[----:B-1----:R-:W-:-:S02]  /*f990*/  ISETP.EQ.U32.AND P0, PT, R0, R3, PT ;  /* 0x000000030000720c */ /* 0x002fc40003f02070 */
[----:B------:R-:W0:Y:S11]  /*f9a0*/  LDC.64 R2, c[0x0][0xc60] ;  /* 0x00031800ff027b82 */ /* 0x000e360000000a00 */
[----:B0-----:R-:W4:Y:S01]  /*f9b0*/  @P0 ATOMG.E.ADD.STRONG.GPU PT, R3, desc[UR56][R2.64], R5 ;  /* 0x00000005020309a8 */ /* 0x001f2200081ee1f8 */
[----:B------:R-:W0:Y:S02]  /*f9c0*/  S2R R4, SR_LTMASK ;  /* 0x0000000000047919 */ /* 0x000e240000003900 */
[----:B0-----:R-:W-:-:S04]  /*f9d0*/  LOP3.LUT R4, R4, UR4, RZ, 0xc0, !PT ;  /* 0x0000000404047c12 */ /* 0x001fc8000f8ec0ff */
[----:B---3--:R-:W0:Y:S01]  /*f9e0*/  POPC R7, R4 ;  /* 0x0000000400077309 */ /* 0x008e220000000000 */
[----:B----4-:R-:W0:Y:S02]  /*f9f0*/  SHFL.IDX PT, R0, R3, R0, 0x1f ;  /* 0x00001f0003007589 */ /* 0x010e2400000e0000 */
[----:B0-----:R-:W-:-:S05]  /*fa00*/  IADD3 R0, R0, UR36, R7 ;  /* 0x0000002400007c10 */ /* 0x001fca000fffe007 */
[----:B------:R4:W-:Y:S01]  /*fa10*/  STL [R1], R0 ;  /* 0x0000000001007387 */ /* 0x0009e20000100800 */
[----:B------:R-:W-:Y:S05]  /*fa20*/  BRA `(.L_x_2286) ;  /* 0x0000003c00d07947 */ /* 0x000fea0003800000 */
.L_x_2285:
[----:B-1----:R-:W-:Y:S01]  /*fa30*/  VIADD R0, R18, 0x1c400 ;  /* 0x0001c40012007836 */ /* 0x002fe20000000000 */
        /* <DEDUP_REMOVED lines=11> */
[----:B---3--:R-:W-:-:S02]  /*faf0*/  IMAD.U32 R7, RZ, RZ, UR9 ;  /* 0x00000009ff077e24 */ /* 0x008fc4000f8e00ff */
[----:B--2---:R-:W-:Y:S02]  /*fb00*/  IMAD.U32 R10, RZ, RZ, UR4 ;  /* 0x00000004ff0a7e24 */ /* 0x004fe4000f8e00ff */
[----:B------:R-:W-:Y:S02]  /*fb10*/  IMAD.U32 R11, RZ, RZ, UR5 ;  /* 0x00000005ff0b7e24 */ /* 0x000fe4000f8e00ff */
[----:B------:R-:W-:Y:S02]  /*fb20*/  IMAD.MOV.U32 R8, RZ, RZ, 0x70 ;  /* 0x00000070ff087424 */ /* 0x000fe400078e00ff */
[----:B------:R-:W-:Y:S02]  /*fb30*/  IMAD.MOV.U32 R12, RZ, RZ, 0x1 ;  /* 0x00000001ff0c7424 */ /* 0x000fe400078e00ff */
[----:B------:R-:W-:-:S07]  /*fb40*/  IMAD.MOV.U32 R13, RZ, RZ, RZ ;  /* 0x000000ffff0d7224 */ /* 0x000fce00078e00ff */
[----:B------:R-:W-:-:S07]  /*fb50*/  LEPC R20, `(.L_x_2288) ;  /* 0x000000001014794e */ /* 0x000fce0000000000 */
[----:B-1----:R-:W-:Y:S05]  /*fb60*/  CALL.ABS.NOINC R2 ;  /* 0x0000000002007343 */ /* 0x002fea0003c00000 */
.L_x_2288:
[----:B------:R-:W-:Y:S05]  /*fb70*/  BSYNC B6 ;  /* 0x0000000000067941 */ /* 0x000fea0003800000 */
.L_x_2287:
        /* <DEDUP_REMOVED lines=9> */
[----:B------:R-:W-:Y:S01]  /*fc10*/  IMAD.U32 R4, RZ, RZ, UR6 ;  /* 0x00000006ff047e24 */ /* 0x000fe2000f8e00ff */
[----:B------:R-:W-:Y:S01]  /*fc20*/  MOV R11, UR5 ;  /* 0x00000005000b7c02 */ /* 0x000fe20008000f00 */
[----:B0-----:R-:W-:Y:S02]  /*fc30*/  IMAD.U32 R5, RZ, RZ, UR7 ;  /* 0x00000007ff057e24 */ /* 0x001fe4000f8e00ff */
[----:B------:R-:W-:Y:S02]  /*fc40*/  IMAD.U32 R6, RZ, RZ, UR8 ;  /* 0x00000008ff067e24 */ /* 0x000fe4000f8e00ff */
[----:B---3--:R-:W-:-:S02]  /*fc50*/  IMAD.U32 R7, RZ, RZ, UR9 ;  /* 0x00000009ff077e24 */ /* 0x008fc4000f8e00ff */
[----:B--2---:R-:W-:Y:S02]  /*fc60*/  IMAD.U32 R10, RZ, RZ, UR4 ;  /* 0x00000004ff0a7e24 */ /* 0x004fe4000f8e00ff */
[----:B------:R-:W-:Y:S02]  /*fc70*/  IMAD.MOV.U32 R8, RZ, RZ, 0x70 ;  /* 0x00000070ff087424 */ /* 0x000fe400078e00ff */
[----:B------:R-:W-:Y:S02]  /*fc80*/  IMAD.MOV.U32 R12, RZ, RZ, 0x1 ;  /* 0x00000001ff0c7424 */ /* 0x000fe400078e00ff */
[----:B-1----:R-:W-:-:S07]  /*fc90*/  IMAD.MOV.U32 R13, RZ, RZ, RZ ;  /* 0x000000ffff0d7224 */ /* 0x002fce00078e00ff */
[----:B------:R-:W-:-:S07]  /*fca0*/  LEPC R20, `(.L_x_2291) ;  /* 0x000000001014794e */ /* 0x000fce0000000000 */
[----:B----4-:R-:W-:Y:S05]  /*fcb0*/  CALL.ABS.NOINC R2 ;  /* 0x0000000002007343 */ /* 0x010fea0003c00000 */
.L_x_2291:
        /* <DEDUP_REMOVED lines=16> */
.L_x_2290:
[----:B------:R-:W-:Y:S05]  /*fdc0*/  BSYNC B6 ;  /* 0x0000000000067941 */ /* 0x000fea0003800000 */
.L_x_2289:
[----:B------:R-:W4:Y:S01]  /*fdd0*/  LDL.LU R4, [R1+0x1c] ;  /* 0x00001c0001047983 */ /* 0x000f220000300800 */
[----:B------:R-:W-:-:S03]  /*fde0*/  ULDC.64 UR4, c[0x0][0x9f8] ;  /* 0x00027e0000047ab9 */ /* 0x000fc60000000a00 */
[----:B---3--:R-:W3:Y:S01]  /*fdf0*/  LDL R7, [R1+0x10] ;  /* 0x0000100001077983 */ /* 0x008ee20000100800 */
[----:B------:R-:W-:-:S03]  /*fe00*/  ISETP.NE.U32.AND P0, PT, RZ, UR4, PT ;  /* 0x00000004ff007c0c */ /* 0x000fc6000bf05070 */
[----:B------:R-:W5:Y:S01]  /*fe10*/  LDL R0, [R1+0x40] ;  /* 0x0000400001007983 */ /* 0x000f620000100800 */
[----:B------:R-:W-:-:S13]  /*fe20*/  ISETP.NE.AND.EX P0, PT, RZ, UR5, PT, P0 ;  /* 0x00000005ff007c0c */ /* 0x000fda000bf05300 */
[----:B------:R-:W-:-:S04]  /*fe30*/  @P0 IADD3 R2, P1, R17, UR4, RZ ;  /* 0x0000000411020c10 */ /* 0x000fc8000ff3e0ff */
[----:B----4-:R-:W-:Y:S01]  /*fe40*/  @P0 IADD3.X R3, R4, UR5, RZ, P1, !PT ;  /* 0x0000000504030c10 */ /* 0x010fe20008ffe4ff */
[----:B------:R-:W-:-:S04]  /*fe50*/  ULDC.64 UR4, c[0x0][0xa08] ;  /* 0x0002820000047ab9 */ /* 0x000fc80000000a00 */
[----:B---3--:R1:W0:Y:S02]  /*fe60*/  @P0 LDG.E R7, desc[UR56][R2.64] ;  /* 0x0000003802070981 */ /* 0x008224000c1e1900 */
[----:B-1----:R-:W1:Y:S01]  /*fe70*/  LDC.64 R2, c[0x0][0x418] ;  /* 0x00010600ff027b82 */ /* 0x002e620000000a00 */
[----:B-----5:R-:W-:Y:S01]  /*fe80*/  VIADD R0, R0, 0xffffffff ;  /* 0xffffffff00007836 */ /* 0x020fe20000000000 */
[----:B0-----:R-:W-:Y:S01]  /*fe90*/  SHF.R.S32.HI R8, RZ, 0x1f, R7 ;  /* 0x0000001fff087819 */ /* 0x001fe20000011407 */
[----:B------:R0:W-:Y:S04]  /*fea0*/  @P0 STL [R1+0x10], R7 ;  /* 0x0000100701000387 */ /* 0x0001e80000100800 */
[----:B------:R0:W-:Y:S01]  /*feb0*/  STL [R1+0x1c], R8 ;  /* 0x00001c0801007387 */ /* 0x0001e20000100800 */
[----:B-1----:R-:W-:Y:S01]  /*fec0*/  LOP3.LUT P0, RZ, R2, UR4, RZ, 0xfc, !PT ;  /* 0x0000000402ff7c12 */ /* 0x002fe2000f80fcff */
[----:B------:R-:W-:-:S03]  /*fed0*/  UMOV UR4, 0xffffffff ;  /* 0xffffffff00047882 */ /* 0x000fc60000000000 */
[----:B------:R-:W-:-:S04]  /*fee0*/  LOP3.LUT P0, RZ, R3, UR5, RZ, 0xfc, P0 ;  /* 0x0000000503ff7c12 */ /* 0x000fc8000800fcff */
[----:B------:R-:W-:Y:S01]  /*fef0*/  SEL R17, R7, RZ, !P0 ;  /* 0x000000ff07117207 */ /* 0x000fe20004000000 */
[----:B0-----:R-:W-:Y:S08]  /*ff00*/  BRA.DIV UR4, `(.L_x_2292) ;  /* 0x0000005204a87947 */ /* 0x001ff0000b800000 */
[----:B------:R-:W0:Y:S02]  /*ff10*/  S2R R4, SR_TID.X ;  /* 0x0000000000047919 */ /* 0x000e240000002100 */
[----:B0-----:R-:W-:-:S04]  /*ff20*/  SHF.R.U32.HI R4, RZ, 0x5, R4 ;  /* 0x00000005ff047819 */ /* 0x001fc80000011604 */
[----:B------:R-:W-:-:S05]  /*ff30*/  LOP3.LUT R4, R4, 0x3, RZ, 0xc0, !PT ;  /* 0x0000000304047812 */ /* 0x000fca00078ec0ff */
[----:B------:R0:W1:Y:S02]  /*ff40*/  SHFL.IDX PT, R14, R4, RZ, 0x1f ;  /* 0x00001fff040e7589 */ /* 0x00006400000e0000 */
.L_x_2398:
[----:B------:R-:W-:Y:S01]  /*ff50*/  PLOP3.LUT P1, PT, PT, PT, PT, 0x8, 0x0 ;  /* 0x000000000000781c */ /* 0x000fe20003f2e170 */
[----:B------:R3:W-:Y:S01]  /*ff60*/  STL [R1+0x8], R0 ;  /* 0x0000080001007387 */ /* 0x0007e20000100800 */
[----:B-1----:R-:W-:Y:S02]  /*ff70*/  ISETP.NE.AND P0, PT, R14, RZ, PT ;  /* 0x000000ff0e00720c */ /* 0x002fe40003f05270 */
[----:B0-----:R-:W-:-:S05]  /*ff80*/  P2R R4, PR, RZ, 0x2 ;  /* 0x00000002ff047803 */ /* 0x001fca0000000000 */
[----:B------:R3:W-:Y:S06]  /*ff90*/  STL [R1+0x20], R4 ;  /* 0x0000200401007387 */ /* 0x0007ec0000100800 */
[----:B------:R-:W-:Y:S05]  /*ffa0*/  @P0 BRA `(.L_x_2293) ;  /* 0x0000000400300947 */ /* 0x000fea0003800000 */
[----:B------:R-:W-:-:S03]  /*ffb0*/  UMOV UR4, 0xffffffff ;  /* 0xffffffff00047882 */ /* 0x000fc60000000000 */
[----:B------:R-:W-:Y:S05]  /*ffc0*/  BRA.DIV UR4, `(.L_x_2294) ;  /* 0x0000005204ac7947 */ /* 0x000fea000b800000 */
[----:B------:R-:W-:-:S13]  /*ffd0*/  ELECT P6, URZ, PT ;  /* 0x00000000003f782f */ /* 0x000fda00038c0000 */
.L_x_2401:
[----:B------:R-:W-:Y:S05]  /*ffe0*/  @!P6 BRA `(.L_x_2293) ;  /* 0x000000040020e947 */ /* 0x000fea0003800000 */
[----:B------:R-:W-:-:S04]  /*fff0*/  ISETP.NE.U32.AND P0, PT, R2, RZ, PT ;  /* 0x000000ff0200720c */ /* 0x000fc80003f05070 */
[----:B------:R-:W-:-:S13]  /*10000*/  ISETP.NE.AND.EX P0, PT, R3, RZ, PT, P0 ;  /* 0x000000ff0300720c */ /* 0x000fda0003f05300 */
[----:B------:R-:W-:Y:S05]  /*10010*/  @!P0 BRA `(.L_x_2295) ;  /* 0x0000000000508947 */ /* 0x000fea0003800000 */
[----:B------:R-:W0:Y:S01]  /*10020*/  LDC R6, c[0x0][0x43c] ;  /* 0x00010f00ff067b82 */ /* 0x000e220000000800 */
[----:B------:R-:W-:Y:S01]  /*10030*/  IMAD.MOV.U32 R9, RZ, RZ, R0 ;  /* 0x000000ffff097224 */ /* 0x000fe200078e0000 */
[----:B------:R-:W-:-:S03]  /*10040*/  ULDC.64 UR4, c[0x0][0x428] ;  /* 0x00010a0000047ab9 */ /* 0x000fc60000000a00 */
[----:B---3--:R-:W-:Y:S01]  /*10050*/  IMAD.MOV.U32 R0, RZ, RZ, R9 ;  /* 0x000000ffff007224 */ /* 0x008fe200078e0009 */
[----:B0-----:R-:W-:-:S13]  /*10060*/  ISETP.NE.AND P0, PT, R6, 0x1, PT ;  /* 0x000000010600780c */ /* 0x001fda0003f05270 */
[----:B------:R-:W0:Y:S02]  /*10070*/  @P0 LDC.64 R4, c[0x0][0x440] ;  /* 0x00011000ff040b82 */ /* 0x000e240000000a00 */
[----:B0-----:R-:W-:-:S05]  /*10080*/  @P0 IMAD.HI.U32 R4, R9, R4, RZ ;  /* 0x0000000409040227 */ /* 0x001fca00078e00ff */
        /* <DEDUP_REMOVED lines=13> */
.L_x_2295:
[----:B0-----:R-:W4:Y:S01]  /*10160*/  LDL R2, [R1+0x14] ;  /* 0x0000140001027983 */ /* 0x001f220000100800 */
[----:B---3--:R-:W-:Y:S01]  /*10170*/  IMAD R0, R19, 0x8, R18 ;  /* 0x0000000813007824 */ /* 0x008fe200078e0212 */
[----:B----4-:R-:W-:-:S04]  /*10180*/  SHF.L.U32 R2, R2, 0x1f, RZ ;  /* 0x0000001f02027819 */ /* 0x010fc800000006ff */
[----:B------:R-:W0:Y:S02]  /*10190*/  SYNCS.PHASECHK.TRANS64.TRYWAIT P0, [R0+URZ+0x34840], R2 ;  /* 0x03484002000075a7 */ /* 0x000e24000800017f */
[----:B0-----:R-:W-:Y:S05]  /*101a0*/  @!P0 BRA `(.L_x_2296) ;  /* 0x0000005000548947 */ /* 0x001fea0003800000 */
.L_x_2402:
[----:B------:R-:W1:Y:S02]  /*101b0*/  S2R R3, SR_TID.X ;  /* 0x0000000000037919 */ /* 0x000e640000002100 */
[----:B-1----:R-:W-:-:S04]  /*101c0*/  LOP3.LUT R3, R3, 0x7f, RZ, 0xc0, !PT ;  /* 0x0000007f03037812 */ /* 0x002fc800078ec0ff */
[----:B------:R-:W-:-:S13]  /*101d0*/  ISETP.NE.AND P0, PT, R3, RZ, PT ;  /* 0x000000ff0300720c */ /* 0x000fda0003f05270 */
[----:B------:R-:W-:Y:S05]  /*101e0*/  @P0 BRA `(.L_x_2297) ;  /* 0x00000000001c0947 */ /* 0x000fea0003800000 */
[----:B------:R-:W1:Y:S01]  /*101f0*/  S2R R3, SR_TID.X ;  /* 0x0000000000037919 */ /* 0x000e620000002100 */
[----:B0-----:R-:W-:-:S04]  /*10200*/  IMAD.MOV.U32 R2, RZ, RZ, 0xc000 ;  /* 0x0000c000ff027424 */ /* 0x001fc800078e00ff */
[----:B------:R3:W-:Y:S01]  /*10210*/  SYNCS.ARRIVE.TRANS64 RZ, [R0+URZ+0x34830], R2 ;  /* 0x0348300200ff79a7 */ /* 0x0007e2000800003f */
[----:B-1----:R-:W-:-:S04]  /*10220*/  LOP3.LUT R3, R3, 0x1f, RZ, 0xc0, !PT ;  /* 0x0000001f03037812 */ /* 0x002fc800078ec0ff */
[----:B------:R-:W-:-:S13]  /*10230*/  ISETP.NE.AND P0, PT, R3, RZ, PT ;  /* 0x000000ff0300720c */ /* 0x000fda0003f05270 */
[----:B---3--:R-:W-:Y:S05]  /*10240*/  @!P0 BRA `(.L_x_2297) ;  /* 0x0000000000048947 */ /* 0x008fea0003800000 */
[----:B------:R-:W-:Y:S01]  /*10250*/  BPT.TRAP 0x1 ;  /* 0x000000040000795c */ /* 0x000fe20000300000 */
.L_x_2297:
[----:B------:R-:W3:Y:S04]  /*10260*/  LDL R3, [R1+0x8] ;  /* 0x0000080001037983 */ /* 0x000ee80000100800 */
[----:B0-----:R-:W4:Y:S01]  /*10270*/  LDL R2, [R1+0x18] ;  /* 0x0000180001027983 */ /* 0x001f220000100800 */
        /* <DEDUP_REMOVED lines=20> */
[----:B----4-:R-:W-:-:S13]  /*103c0*/  R2UR UR5, R2 ;  /* 0x00000000020572ca */ /* 0x010fda00000e0000 */
[----:B------:R-:W-:Y:S02]  /*103d0*/  ULEA UR11, UR11, UR5, 0x7 ;  /* 0x000000050b0b7291 */ /* 0x000fe4000f8e383f */
        /* <DEDUP_REMOVED lines=8> */
[----:B0-----:R-:W-:Y:S01]  /*10460*/  NOP ;  /* 0x0000000000007918 */ /* 0x001fe20000000000 */
.L_x_2293:
[----:B------:R-:W4:Y:S04]  /*10470*/  LDL.LU R3, [R1+0x34] ;  /* 0x0000340001037983 */ /* 0x000f280000300800 */
[----:B------:R-:W5:Y:S04]  /*10480*/  LDL.LU R5, [R1+0x2c] ;  /* 0x00002c0001057983 */ /* 0x000f680000300800 */
[----:B---3--:R-:W3:Y:S01]  /*10490*/  LDL.LU R4, [R1+0x44] ;  /* 0x0000440001047983 */ /* 0x008ee20000300800 */
        /* <DEDUP_REMOVED lines=9> */
[----:B----4-:R-:W-:Y:S02]  /*10530*/  SHF.R.S32.HI R0, RZ, 0x1f, R3 ;  /* 0x0000001fff007819 */ /* 0x010fe40000011403 */
[----:B-----5:R-:W-:-:S03]  /*10540*/  SEL R5, R5, RZ, !P0 ;  /* 0x000000ff05057207 */ /* 0x020fc60004000000 */
[----:B------:R-:W-:Y:S01]  /*10550*/  IMAD R0, R0, UR4, RZ ;  /* 0x0000000400007c24 */ /* 0x000fe2000f8e02ff */
[----:B---3--:R-:W-:-:S03]  /*10560*/  SEL R4, R4, RZ, !P0 ;  /* 0x000000ff04047207 */ /* 0x008fc60004000000 */
        /* <DEDUP_REMOVED lines=8> */
[----:B0-----:R-:W-:Y:S01]  /*105f0*/  MOV R2, 0x0 ;  /* 0x0000000000027802 */ /* 0x001fe20000000f00 */
[----:B------:R-:W-:Y:S01]  /*10600*/  ULDC.64 UR6, c[0x4][0xb8] ;  /* 0x01002e0000067ab9 */ /* 0x000fe20000000a00 */
[----:B------:R-:W-:Y:S01]  /*10610*/  ULDC.64 UR8, c[0x4][0xc0] ;  /* 0x0100300000087ab9 */ /* 0x000fe20000000a00 */
[----:B------:R-:W-:Y:S01]  /*10620*/  ULDC.64 UR4, c[0x4][0x20] ;  /* 0x0100080000047ab9 */ /* 0x000fe20000000a00 */
[----:B------:R-:W-:Y:S01]  /*10630*/  IMAD.U32 R4, RZ, RZ, UR6 ;  /* 0x00000006ff047e24 */ /* 0x000fe2000f8e00ff */
[----:B------:R-:W-:Y:S01]  /*10640*/  MOV R12, 0x1 ;  /* 0x00000001000c7802 */ /* 0x000fe20000000f00 */
[----:B------:R-:W0:Y:S01]  /*10650*/  LDC.64 R2, c[0x4][R2] ;  /* 0x0100000002027b82 */ /* 0x000e220000000a00 */
[----:B------:R-:W-:Y:S02]  /*10660*/  IMAD.U32 R5, RZ, RZ, UR7 ;  /* 0x00000007ff057e24 */ /* 0x000fe4000f8e00ff */
[----:B------:R-:W-:Y:S02]  /*10670*/  IMAD.U32 R6, RZ, RZ, UR8 ;  /* 0x00000008ff067e24 */ /* 0x000fe4000f8e00ff */
[----:B------:R-:W-:-:S02]  /*10680*/  IMAD.U32 R7, RZ, RZ, UR9 ;  /* 0x00000009ff077e24 */ /* 0x000fc4000f8e00ff */
[----:B--2---:R-:W-:Y:S02]  /*10690*/  IMAD.U32 R10, RZ, RZ, UR4 ;  /* 0x00000004ff0a7e24 */ /* 0x004fe4000f8e00ff */
[----:B------:R-:W-:Y:S02]  /*106a0*/  IMAD.U32 R11, RZ, RZ, UR5 ;  /* 0x00000005ff0b7e24 */ /* 0x000fe4000f8e00ff */
[----:B------:R-:W-:Y:S02]  /*106b0*/  IMAD.MOV.U32 R8, RZ, RZ, 0x70 ;  /* 0x00000070ff087424 */ /* 0x000fe400078e00ff */
[----:B------:R-:W-:-:S07]  /*106c0*/  IMAD.MOV.U32 R13, RZ, RZ, RZ ;  /* 0x000000ffff0d7224 */ /* 0x000fce00078e00ff */
[----:B------:R-:W-:-:S07]  /*106d0*/  LEPC R20, `(.L_x_2299) ;  /* 0x000000001014794e */ /* 0x000fce0000000000 */
[----:B0-----:R-:W-:Y:S05]  /*106e0*/  CALL.ABS.NOINC R2 ;  /* 0x0000000002007343 */ /* 0x001fea0003c00000 */
.L_x_2299:
[----:B------:R-:W-:Y:S05]  /*106f0*/  BSYNC B6 ;  /* 0x0000000000067941 */ /* 0x000fea0003800000 */
.L_x_2298:
[----:B0-----:R-:W3:Y:S01]  /*10700*/  LDL.LU R0, [R1+0x44] ;  /* 0x0000440001007983 */ /* 0x001ee20000300800 */
[----:B------:R-:W-:Y:S01]  /*10710*/  ULDC.64 UR4, c[0x0][0x2d8] ;  /* 0x0000b60000047ab9 */ /* 0x000fe20000000a00 */
[----:B------:R-:W0:Y:S01]  /*10720*/  LDC R7, c[0x0][0x448] ;  /* 0x00011200ff077b82 */ /* 0x000e220000000800 */
[----:B------:R-:W-:Y:S01]  /*10730*/  ULDC.64 UR6, c[0x0][0x280] ;  /* 0x0000a00000067ab9 */ /* 0x000fe20000000a00 */
[----:B------:R-:W4:Y:S04]  /*10740*/  LDL.LU R5, [R1+0x34] ;  /* 0x0000340001057983 */ /* 0x000f280000300800 */
[----:B------:R-:W4:Y:S04]  /*10750*/  LDL.LU.64 R2, [R1+0x50] ;  /* 0x0000500001027983 */ /* 0x000f280000300a00 */
[----:B------:R-:W3:Y:S04]  /*10760*/  LDL.LU R4, [R1+0x2c] ;  /* 0x00002c0001047983 */ /* 0x000ee80000300800 */
[----:B------:R-:W3:Y:S01]  /*10770*/  LDL R9, [R1+0x4] ;  /* 0x0000040001097983 */ /* 0x000ee20000100800 */
[----:B--2---:R-:W1:Y:S01]  /*10780*/  S2R R10, SR_TID.X ;  /* 0x00000000000a7919 */ /* 0x004e620000002100 */
[----:B0-----:R-:W-:-:S13]  /*10790*/  ISETP.NE.AND P0, PT, R7, 0x1, PT ;  /* 0x000000010700780c */ /* 0x001fda0003f05270 */
[----:B------:R-:W0:Y:S01]  /*107a0*/  @P0 LDC R6, c[0x0][0x450] ;  /* 0x00011400ff060b82 */ /* 0x000e220000000800 */
[----:B-1----:R-:W-:-:S05]  /*107b0*/  IMAD.SHL.U32 R10, R10, 0x8, RZ ;  /* 0x000000080a0a7824 */ /* 0x002fca00078e00ff */
[----:B------:R-:W-:-:S04]  /*107c0*/  LOP3.LUT R10, R10, 0x38, RZ, 0xc0, !PT ;  /* 0x000000380a0a7812 */ /* 0x000fc800078ec0ff */
[C---:B------:R-:W-:Y:S02]  /*107d0*/  LOP3.LUT R11, R10.reuse, 0x40, RZ, 0xfc, !PT ;  /* 0x000000400a0b7812 */ /* 0x040fe400078efcff */
[----:B------:R-:W-:Y:S01]  /*107e0*/  LOP3.LUT R10, R10, 0x80, RZ, 0xfc, !PT ;  /* 0x000000800a0a7812 */ /* 0x000fe200078efcff */
[----:B----4-:R-:W-:Y:S02]  /*107f0*/  IMAD.MOV.U32 R3, RZ, RZ, R5 ;  /* 0x000000ffff037224 */ /* 0x010fe400078e0005 */
[----:B------:R-:W1:Y:S01]  /*10800*/  S2R R5, SR_TID.X ;  /* 0x0000000000057919 */ /* 0x000e620000002100 */
[----:B------:R-:W-:-:S04]  /*10810*/  IMAD.WIDE.U32 R2, R16, UR4, R2 ;  /* 0x0000000410027c25 */ /* 0x000fc8000f8e0002 */
[----:B------:R-:W-:Y:S01]  /*10820*/  IMAD R3, R16, UR5, R3 ;  /* 0x0000000510037c24 */ /* 0x000fe2000f8e0203 */
[----:B------:R-:W-:Y:S02]  /*10830*/  ULDC.64 UR4, c[0x0][0x2e0] ;  /* 0x0000b80000047ab9 */ /* 0x000fe40000000a00 */
[----:B---3--:R-:W-:Y:S02]  /*10840*/  IMAD R0, R0, UR4, RZ ;  /* 0x0000000400007c24 */ /* 0x008fe4000f8e02ff */
[----:B------:R-:W-:-:S04]  /*10850*/  IMAD.WIDE.U32 R2, R4, UR4, R2 ;  /* 0x0000000404027c25 */ /* 0x000fc8000f8e0002 */
[----:B------:R-:W-:Y:S01]  /*10860*/  IMAD R0, R4, UR5, R0 ;  /* 0x0000000504007c24 */ /* 0x000fe2000f8e0200 */
[----:B------:R-:W-:Y:S01]  /*10870*/  ULDC.64 UR4, c[0x0][0x2d0] ;  /* 0x0000b40000047ab9 */ /* 0x000fe20000000a00 */
[----:B------:R-:W2:Y:S02]  /*10880*/  S2R R4, SR_TID.X ;  /* 0x0000000000047919 */ /* 0x000ea40000002100 */
[----:B------:R-:W-:Y:S01]  /*10890*/  IMAD.IADD R3, R3, 0x1, R0 ;  /* 0x0000000103037824 */ /* 0x000fe200078e0200 */
[----:B-1----:R-:W-:-:S04]  /*108a0*/  LOP3.LUT R5, R5, 0x7f, RZ, 0xc0, !PT ;  /* 0x0000007f05057812 */ /* 0x002fc800078ec0ff */
[----:B------:R-:W-:Y:S01]  /*108b0*/  SHF.R.U32.HI R5, RZ, 0x3, R5 ;  /* 0x00000003ff057819 */ /* 0x000fe20000011605 */
[----:B--2---:R-:W-:-:S05]  /*108c0*/  IMAD.SHL.U32 R4, R4, 0x10, RZ ;  /* 0x0000001004047824 */ /* 0x004fca00078e00ff */
[----:B------:R-:W-:Y:S02]  /*108d0*/  LOP3.LUT R4, R5, 0x70, R4, 0xf8, !PT ;  /* 0x0000007005047812 */ /* 0x000fe400078ef804 */
[----:B------:R-:W1:Y:S03]  /*108e0*/  @P0 LDC R5, c[0x0][0x44c] ;  /* 0x00011300ff050b82 */ /* 0x000e660000000800 */
[----:B------:R-:W-:-:S04]  /*108f0*/  IMAD R0, R9, 0x80, R4 ;  /* 0x0000008009007824 */ /* 0x000fc800078e0204 */
[----:B------:R-:W-:Y:S02]  /*10900*/  IMAD.MOV.U32 R4, RZ, RZ, R0 ;  /* 0x000000ffff047224 */ /* 0x000fe400078e0000 */
[----:B-1----:R-:W-:-:S05]  /*10910*/  @P0 IMAD.HI.U32 R5, R0, R5, RZ ;  /* 0x0000000500050227 */ /* 0x002fca00078e00ff */
[----:B0-----:R-:W-:-:S05]  /*10920*/  @P0 SHF.R.U32.HI R4, RZ, R6, R5 ;  /* 0x00000006ff040219 */ /* 0x001fca0000011605 */
[----:B------:R-:W-:Y:S02]  /*10930*/  IMAD.MOV R5, RZ, RZ, -R4 ;  /* 0x000000ffff057224 */ /* 0x000fe400078e0a04 */
[----:B------:R-:W-:-:S04]  /*10940*/  IMAD.WIDE.U32 R2, R4, UR4, R2 ;  /* 0x0000000404027c25 */ /* 0x000fc8000f8e0002 */
[----:B------:R-:W-:Y:S01]  /*10950*/  IMAD R0, R7, R5, R0 ;  /* 0x0000000507007224 */ /* 0x000fe200078e0200 */
[----:B------:R-:W-:-:S05]  /*10960*/  SHF.R.S32.HI R5, RZ, 0x1f, R4 ;  /* 0x0000001fff057819 */ /* 0x000fca0000011404 */
[----:B------:R-:W-:-:S04]  /*10970*/  IMAD R5, R5, UR4, RZ ;  /* 0x0000000405057c24 */ /* 0x000fc8000f8e02ff */
[----:B------:R-:W-:Y:S01]  /*10980*/  IMAD R4, R4, UR5, R5 ;  /* 0x0000000504047c24 */ /* 0x000fe2000f8e0205 */
[----:B------:R-:W-:Y:S01]  /*10990*/  ULDC.64 UR4, c[0x0][0x2c8] ;  /* 0x0000b20000047ab9 */ /* 0x000fe20000000a00 */
[----:B------:R-:W0:Y:S02]  /*109a0*/  S2R R5, SR_TID.X ;  /* 0x0000000000057919 */ /* 0x000e240000002100 */
        /* <DEDUP_REMOVED lines=8> */
[----:B------:R-:W-:Y:S02]  /*10a30*/  LEA R4, P3, R2, UR6, 0x1 ;  /* 0x0000000602047c11 */ /* 0x000fe4000f8608ff */
[----:B------:R-:W-:Y:S01]  /*10a40*/  IMAD.IADD R0, R3, 0x1, R0 ;  /* 0x0000000103007824 */ /* 0x000fe200078e0200 */
[----:B------:R-:W-:Y:S01]  /*10a50*/  ISETP.GE.AND P1, PT, R11, UR4, PT ;  /* 0x000000040b007c0c */ /* 0x000fe2000bf26270 */
[----:B0-----:R-:W-:-:S05]  /*10a60*/  IMAD.SHL.U32 R8, R5, 0x8, RZ ;  /* 0x0000000805087824 */ /* 0x001fca00078e00ff */
[----:B------:R-:W-:-:S04]  /*10a70*/  LOP3.LUT R8, R8, 0x38, RZ, 0xc0, !PT ;  /* 0x0000003808087812 */ /* 0x000fc800078ec0ff */
[----:B------:R-:W-:Y:S01]  /*10a80*/  ISETP.GE.AND P2, PT, R8, UR4, PT ;  /* 0x0000000408007c0c */ /* 0x000fe2000bf46270 */
[----:B------:R-:W-:Y:S01]  /*10a90*/  UMOV UR4, 0xffffffff ;  /* 0xffffffff00047882 */ /* 0x000fe20000000000 */
[----:B------:R-:W-:Y:S02]  /*10aa0*/  LEA.HI.X R3, R2, UR7, R0, 0x1, P3 ;  /* 0x0000000702037c11 */ /* 0x000fe400098f0c00 */
[----:B-1----:R-:W-:Y:S09]  /*10ab0*/  BRA.DIV UR4, `(.L_x_2300) ;  /* 0x0000004a04247947 */ /* 0x002ff2000b800000 */
[----:B------:R-:W0:Y:S02]  /*10ac0*/  S2R R6, SR_TID.X ;  /* 0x0000000000067919 */ /* 0x000e240000002100 */
[----:B0-----:R-:W-:-:S04]  /*10ad0*/  LOP3.LUT R6, R6, 0x7f, RZ, 0xc0, !PT ;  /* 0x0000007f06067812 */ /* 0x001fc800078ec0ff */
[----:B------:R-:W-:Y:S02]  /*10ae0*/  SHF.R.U32.HI R9, RZ, 0x3, R6 ;  /* 0x00000003ff097819 */ /* 0x000fe40000011606 */
[----:B------:R-:W2:Y:S04]  /*10af0*/  LDL.LU R6, [R1+0x4] ;  /* 0x0000040001067983 */ /* 0x000ea80000300800 */
[----:B------:R-:W3:Y:S01]  /*10b00*/  LDL.LU R8, [R1+0x38] ;  /* 0x0000380001087983 */ /* 0x000ee20000300800 */
[----:B--2---:R-:W-:Y:S02]  /*10b10*/  IMAD R2, R6, 0x80, R9 ;  /* 0x0000008006027824 */ /* 0x004fe400078e0209 */
[----:B------:R-:W0:Y:S01]  /*10b20*/  S2R R6, SR_TID.X ;  /* 0x0000000000067919 */ /* 0x000e220000002100 */
[----:B---3--:R-:W-:-:S02]  /*10b30*/  IMAD R0, R8, R7, RZ ;  /* 0x0000000708007224 */ /* 0x008fc400078e02ff */
[----:B------:R-:W1:Y:S01]  /*10b40*/  SHFL.IDX PT, R7, R4, RZ, 0x181f ;  /* 0x00181fff04077589 */ /* 0x000e6200000e0000 */
[C---:B------:R-:W-:Y:S02]  /*10b50*/  VIADD R5, R2.reuse, 0x10 ;  /* 0x0000001002057836 */ /* 0x040fe40000000000 */
[-C--:B------:R-:W-:Y:S01]  /*10b60*/  ISETP.GE.AND P4, PT, R2, R0.reuse, PT ;  /* 0x000000000200720c */ /* 0x080fe20003f86270 */
[----:B------:R-:W-:Y:S02]  /*10b70*/  SHFL.IDX PT, R9, R3, 0x1, 0x181f ;  /* 0x00381f0003097f89 */ /* 0x000fe400000e0000 */
[----:B------:R-:W-:Y:S02]  /*10b80*/  ISETP.GE.AND P3, PT, R5, R0, PT ;  /* 0x000000000500720c */ /* 0x000fe40003f66270 */
[----:B------:R-:W-:Y:S01]  /*10b90*/  SHFL.IDX PT, R5, R4, 0x1, 0x181f ;  /* 0x00381f0004057f89 */ /* 0x000fe200000e0000 */
[----:B0-----:R-:W-:-:S03]  /*10ba0*/  IMAD.SHL.U32 R11, R6, 0x8, RZ ;  /* 0x00000008060b7824 */ /* 0x001fc600078e00ff */
[----:B------:R-:W0:Y:S02]  /*10bb0*/  SHFL.IDX PT, R6, R3, RZ, 0x181f ;  /* 0x00181fff03067589 */ /* 0x000e2400000e0000 */
[----:B------:R-:W-:-:S04]  /*10bc0*/  LOP3.LUT R11, R11, 0x38, RZ, 0xc0, !PT ;  /* 0x000000380b0b7812 */ /* 0x000fc800078ec0ff */
[----:B-1----:R-:W-:-:S05]  /*10bd0*/  @!P4 LEA R7, P5, R11, R7, 0x1 ;  /* 0x000000070b07c211 */ /* 0x002fca00078a08ff */
[----:B0-----:R-:W-:Y:S01]  /*10be0*/  @!P4 IMAD.X R6, RZ, RZ, R6, P5 ;  /* 0x000000ffff06c224 */ /* 0x001fe200028e0606 */
[----:B------:R-:W-:-:S04]  /*10bf0*/  @!P3 LEA R8, P5, R11, R5, 0x1 ;  /* 0x000000050b08b211 */ /* 0x000fc800078a08ff */
[----:B------:R-:W-:Y:S01]  /*10c00*/  @!P4 LOP3.LUT R7, R7, R6, RZ, 0x3c, !PT ;  /* 0x000000060707c212 */ /* 0x000fe200078e3cff */
[----:B------:R-:W-:-:S03]  /*10c10*/  @!P3 IMAD.X R5, RZ, RZ, R9, P5 ;  /* 0x000000ffff05b224 */ /* 0x000fc600028e0609 */
[----:B------:R-:W-:-:S04]  /*10c20*/  @!P4 LOP3.LUT R6, R7, R6, RZ, 0x3c, !PT ;  /* 0x000000060706c212 */ /* 0x000fc800078e3cff */
        /* <DEDUP_REMOVED lines=37> */
[----:B------:R-:W-:Y:S01]  /*10e80*/  @!P3 IMAD.MOV.U32 R7, RZ, RZ, R6 ;  /* 0x000000ffff07b224 */ /* 0x000fe200078e0006 */
[----:B------:R-:W-:Y:S01]  /*10e90*/  @!P3 MOV R6, R5 ;  /* 0x000000050006b202 */ /* 0x000fe20000000f00 */
[----:B------:R-:W-:-:S04]  /*10ea0*/  VIADD R5, R2, 0x50 ;  /* 0x0000005002057836 */ /* 0x000fc80000000000 */
        /* <DEDUP_REMOVED lines=26> */
.L_x_2419:
[----:B------:R-:W-:Y:S01]  /*11050*/  VIADD R2, R2, 0x70 ;  /* 0x0000007002027836 */ /* 0x000fe20000000000 */
[----:B------:R-:W-:Y:S04]  /*11060*/  BSSY B0, `(.L_x_2301) ;  /* 0x000000e000007945 */ /* 0x000fe80003800000 */
[----:B------:R-:W-:-:S13]  /*11070*/  ISETP.GE.AND P3, PT, R2, R0, PT ;  /* 0x000000000200720c */ /* 0x000fda0003f66270 */
[----:B------:R-:W-:Y:S05]  /*11080*/  @P3 BRA `(.L_x_2302) ;  /* 0x00000000002c3947 */ /* 0x000fea0003800000 */
[----:B0-----:R-:W0:Y:S02]  /*11090*/  S2R R4, SR_TID.X ;  /* 0x0000000000047919 */ /* 0x001e240000002100 */
        /* <DEDUP_REMOVED lines=10> */
.L_x_2302:
[----:B------:R-:W-:Y:S05]  /*11140*/  BSYNC B0 ;  /* 0x0000000000007941 */ /* 0x000fea0003800000 */
.L_x_2301:
[----:B------:R-:W-:Y:S01]  /*11150*/  NOP ;  /* 0x0000000000007918 */ /* 0x000fe20000000000 */
[----:B------:R-:W-:Y:S01]  /*11160*/  PLOP3.LUT P0, PT, PT, PT, PT, 0x80, 0x0 ;  /* 0x000000000000781c */ /* 0x000fe20003f0f070 */
[----:B0--3--:R-:W-:-:S12]  /*11170*/  VIADD R6, R18, 0x34800 ;  /* 0x0003480012067836 */ /* 0x009fd80000000000 */
.L_x_2303:
[----:B------:R-:W-:Y:S02]  /*11180*/  PLOP3.LUT P1, PT, P1, P0, PT, 0xa2, 0x0 ;  /* 0x000000000000781c */ /* 0x000fe40000f21472 */
[----:B------:R-:W-:-:S08]  /*11190*/  @P0 R2UR P1, UR4, R18 ;  /* 0x00000000120402ca */ /* 0x000fd00000020000 */
[----:B------:R-:W-:-:S05]  /*111a0*/  @P0 PLOP3.LUT P0, PT, P1, PT, PT, 0x80, 0x0 ;  /* 0x000000000000081c */ /* 0x000fca0000f0f070 */
[----:B------:R-:W-:Y:S01]  /*111b0*/  @!P1 SYNCS.ARRIVE.TRANS64.RED.A0T1 RZ, [UR4+0x34800], RZ ;  /* 0x034800ffffff99a7 */ /* 0x000fe20008200404 */
[----:B------:R-:W-:Y:S07]  /*111c0*/  @!P1 ARRIVES.LDGSTSBAR.64.TRANSCNT [UR4+0x34800] ;  /* 0x03480000ff0099b0 */ /* 0x000fee0008000a84 */
[----:B------:R-:W-:Y:S05]  /*111d0*/  @P0 BRA.U.ANY `(.L_x_2303) ;  /* 0xfffffffd00e80947 */ /* 0x000fea000393ffff */
[----:B----4-:R-:W3:Y:S02]  /*111e0*/  LDL.LU R2, [R1+0x48] ;  /* 0x0000480001027983 */ /* 0x010ee40000300800 */
        /* <DEDUP_REMOVED lines=11> */
.L_x_2420:
[----:B------:R-:W-:Y:S05]  /*112a0*/  BSYNC B0 ;  /* 0x0000000000007941 */ /* 0x000fea0003800000 */
.L_x_2304:
[----:B------:R-:W0:Y:S04]  /*112b0*/  LDL R2, [R1+0x40] ;  /* 0x0000400001027983 */ /* 0x000e280000100800 */
[----:B--2---:R-:W2:Y:S01]  /*112c0*/  LDL R3, [R1+0x28] ;  /* 0x0000280001037983 */ /* 0x004ea20000100800 */
[----:B------:R-:W-:Y:S01]  /*112d0*/  BSSY B0, `(.L_x_2306) ;  /* 0x0000213000007945 */ /* 0x000fe20003800000 */
[----:B0-----:R-:W-:-:S05]  /*112e0*/  VIADD R0, R2, 0xfffffffe ;  /* 0xfffffffe02007836 */ /* 0x001fca0000000000 */
[----:B--2---:R-:W-:-:S13]  /*112f0*/  ISETP.GE.AND P0, PT, R0, R3, PT ;  /* 0x000000030000720c */ /* 0x004fda0003f06270 */
[----:B------:R-:W-:Y:S05]  /*11300*/  @!P0 BRA `(.L_x_2307) ;  /* 0x00000020003c8947 */ /* 0x000fea0003800000 */
[----:B------:R-:W2:Y:S04]  /*11310*/  LDL.LU R2, [R1+0x58] ;  /* 0x0000580001027983 */ /* 0x000ea80000300800 */
[----:B-1----:R-:W3:Y:S04]  /*11320*/  LDL.LU R5, [R1+0x3c] ;  /* 0x00003c0001057983 */ /* 0x002ee80000300800 */
[----:B------:R-:W4:Y:S01]  /*11330*/  LDL.LU R4, [R1+0x30] ;  /* 0x0000300001047983 */ /* 0x000f220000300800 */
[----:B------:R-:W-:Y:S01]  /*11340*/  LOP3.LUT R12, RZ, R3, RZ, 0x33, !PT ;  /* 0x00000003ff0c7212 */ /* 0x000fe200078e33ff */
[----:B------:R-:W-:Y:S01]  /*11350*/  BSSY B2, `(.L_x_2308) ;  /* 0x00000b5000027945 */ /* 0x000fe20003800000 */
[----:B--2---:R-:W-:-:S04]  /*11360*/  VIADD R2, R2, 0x1 ;  /* 0x0000000102027836 */ /* 0x004fc80000000000 */
[----:B---3--:R-:W-:-:S05]  /*11370*/  IMAD R2, R2, R5, RZ ;  /* 0x0000000502027224 */ /* 0x008fca00078e02ff */
        /* <DEDUP_REMOVED lines=41> */
.L_x_2312:
[----:B------:R-:W-:Y:S01]  /*11610*/  IMAD R3, R9, 0x8, R18 ;  /* 0x0000000809037824 */ /* 0x000fe200078e0212 */
[----:B------:R-:W-:Y:S01]  /*11620*/  SHF.L.U32 R2, R13, 0x1f, RZ ;  /* 0x0000001f0d027819 */ /* 0x000fe200000006ff */
[----:B------:R-:W-:Y:S03]  /*11630*/  BSSY B3, `(.L_x_2313) ;  /* 0x0000003000037945 */ /* 0x000fe60003800000 */
[----:B------:R-:W1:Y:S02]  /*11640*/  SYNCS.PHASECHK.TRANS64.TRYWAIT P0, [R3+URZ+0x34840], R2 ;  /* 0x03484002030075a7 */ /* 0x000e64000800017f */
[----:B-1----:R-:W-:Y:S05]  /*11650*/  @!P0 BRA `(.L_x_2314) ;  /* 0x0000004800508947 */ /* 0x002fea0003800000 */
.L_x_2421:
[----:B------:R-:W-:Y:S05]  /*11660*/  BSYNC B3 ;  /* 0x0000000000037941 */ /* 0x000fea0003800000 */
.L_x_2313:
        /* <DEDUP_REMOVED lines=12> */
.L_x_2316:
[----:B------:R-:W-:Y:S05]  /*11730*/  BSYNC B3 ;  /* 0x0000000000037941 */ /* 0x000fea0003800000 */
.L_x_2315:
        /* <DEDUP_REMOVED lines=12> */
.L_x_2317:
        /* <DEDUP_REMOVED lines=10> */
[----:B------:R-:W-:Y:S01]  /*118a0*/  MOV R15, 0x40 ;  /* 0x00000040000f7802 */ /* 0x000fe20000000f00 */
[----:B------:R-:W-:Y:S01]  /*118b0*/  VIADD R7, R8, 0x20400 ;  /* 0x0002040008077836 */ /* 0x000fe20000000000 */
[----:B------:R-:W-:Y:S01]  /*118c0*/  PLOP3.LUT P0, PT, PT, PT, PT, 0x80, 0x0 ;  /* 0x000000000000781c */ /* 0x000fe20003f0f070 */
[----:B------:R-:W-:Y:S01]  /*118d0*/  UMOV UR6, 0x0 ;  /* 0x0000000000067882 */ /* 0x000fe20000000000 */
[----:B------:R-:W-:Y:S01]  /*118e0*/  R2UR UR10, R15 ;  /* 0x000000000f0a72ca */ /* 0x000fe200000e0000 */
[----:B------:R-:W-:-:S14]  /*118f0*/  UMOV UR7, 0x14f00000 ;  /* 0x14f0000000077882 */ /* 0x000fdc0000000000 */
.L_x_2318:
        /* <DEDUP_REMOVED lines=15> */
.L_x_2319:
        /* <DEDUP_REMOVED lines=16> */
.L_x_2422:
[----:B------:R-:W-:Y:S05]  /*11af0*/  BSYNC B3 ;  /* 0x0000000000037941 */ /* 0x000fea0003800000 */
.L_x_2320:
        /* <DEDUP_REMOVED lines=12> */
.L_x_2323:
[----:B------:R-:W-:Y:S05]  /*11bc0*/  BSYNC B3 ;  /* 0x0000000000037941 */ /* 0x000fea0003800000 */
.L_x_2322:
[----:B------:R-:W2:Y:S04]  /*11bd0*/  LDL R7, [R1+0x18] ;  /* 0x0000180001077983 */ /* 0x000ea80000100800 */
[----:B-1----:R-:W2:Y:S01]  /*11be0*/  LDL.LU R2, [R1+0x8] ;  /* 0x0000080001027983 */ /* 0x002ea20000300800 */
        /* <DEDUP_REMOVED lines=11> */
.L_x_2324:
        /* <DEDUP_REMOVED lines=15> */
.L_x_2325:
        /* <DEDUP_REMOVED lines=12> */
.L_x_2311:
[----:B------:R-:W-:Y:S05]  /*11e50*/  BSYNC B1 ;  /* 0x0000000000017941 */ /* 0x000fea0003800000 */
.L_x_2310:
[----:B0-----:R-:W2:Y:S01]  /*11e60*/  LDL.LU R0, [R1+0x40] ;  /* 0x0000400001007983 */ /* 0x001ea20000300800 */
[----:B------:R-:W-:-:S03]  /*11e70*/  IMAD.MOV.U32 R19, RZ, RZ, R9 ;  /* 0x000000ffff137224 */ /* 0x000fc600078e0009 */
[----:B------:R0:W-:Y:S02]  /*11e80*/  STL [R1+0x14], R13 ;  /* 0x0000140d01007387 */ /* 0x0001e40000100800 */
[----:B0-2---:R-:W-:-:S07]  /*11e90*/  VIADD R0, R0, 0xfffffffd ;  /* 0xfffffffd00007836 */ /* 0x005fce0000000000 */
.L_x_2309:
[----:B------:R-:W-:Y:S05]  /*11ea0*/  BSYNC B2 ;  /* 0x0000000000027941 */ /* 0x000fea0003800000 */
.L_x_2308:
[----:B------:R-:W-:Y:S01]  /*11eb0*/  VIADD R12, R12, 0xfffffffe ;  /* 0xfffffffe0c0c7836 */ /* 0x000fe20000000000 */
[----:B------:R-:W-:-:S04]  /*11ec0*/  LOP3.LUT R4, RZ, R4, RZ, 0x33, !PT ;  /* 0x00000004ff047212 */ /* 0x000fc800078e33ff */
[----:B------:R-:W-:-:S13]  /*11ed0*/  ISETP.NE.AND P0, PT, R12, R4, PT ;  /* 0x000000040c00720c */ /* 0x000fda0003f05270 */
[----:B------:R-:W-:Y:S05]  /*11ee0*/  @!P0 BRA `(.L_x_2307) ;  /* 0x0000001400448947 */ /* 0x000fea0003800000 */
[----:B------:R-:W-:-:S07]  /*11ef0*/  IMAD.MOV.U32 R9, RZ, RZ, R17 ;  /* 0x000000ffff097224 */ /* 0x000fce00078e0011 */
.L_x_2358:
        /* <DEDUP_REMOVED lines=35> */
.L_x_2328:
[----:B------:R-:W-:Y:S01]  /*12130*/  IMAD R3, R4, 0x8, R18 ;  /* 0x0000000804037824 */ /* 0x000fe200078e0212 */
[----:B------:R-:W-:Y:S01]  /*12140*/  SHF.L.U32 R2, R5, 0x1f, RZ ;  /* 0x0000001f05027819 */ /* 0x000fe200000006ff */
[----:B------:R-:W-:Y:S03]  /*12150*/  BSSY B2, `(.L_x_2329) ;  /* 0x0000003000027945 */ /* 0x000fe60003800000 */
[----:B------:R-:W1:Y:S02]  /*12160*/  SYNCS.PHASECHK.TRANS64.TRYWAIT P0, [R3+URZ+0x34840], R2 ;  /* 0x03484002030075a7 */ /* 0x000e64000800017f */
[----:B-1----:R-:W-:Y:S05]  /*12170*/  @!P0 BRA `(.L_x_2330) ;  /* 0x0000003c00b08947 */ /* 0x002fea0003800000 */
.L_x_2423:
[----:B------:R-:W-:Y:S05]  /*12180*/  BSYNC B2 ;  /* 0x0000000000027941 */ /* 0x000fea0003800000 */
.L_x_2329:
        /* <DEDUP_REMOVED lines=12> */
.L_x_2332:
[----:B------:R-:W-:Y:S05]  /*12250*/  BSYNC B2 ;  /* 0x0000000000027941 */ /* 0x000fea0003800000 */
.L_x_2331:
        /* <DEDUP_REMOVED lines=12> */
.L_x_2333:
        /* <DEDUP_REMOVED lines=16> */
.L_x_2334:
        /* <DEDUP_REMOVED lines=15> */
.L_x_2335:
        /* <DEDUP_REMOVED lines=16> */
.L_x_2424:
[----:B------:R-:W-:Y:S05]  /*12610*/  BSYNC B2 ;  /* 0x0000000000027941 */ /* 0x000fea0003800000 */
.L_x_2336:
        /* <DEDUP_REMOVED lines=11> */
.L_x_2339:
[----:B------:R-:W-:Y:S05]  /*126d0*/  BSYNC B2 ;  /* 0x0000000000027941 */ /* 0x000fea0003800000 */
.L_x_2338:
        /* <DEDUP_REMOVED lines=12> */
.L_x_2340:
        /* <DEDUP_REMOVED lines=15> */
.L_x_2341:
        /* <DEDUP_REMOVED lines=12> */
.L_x_2327:
[----:B------:R-:W-:Y:S05]  /*12950*/  BSYNC B1 ;  /* 0x0000000000017941 */ /* 0x000fea0003800000 */
.L_x_2326:
        /* <DEDUP_REMOVED lines=35> */
.L_x_2344:
[----:B------:R-:W-:Y:S01]  /*12b90*/  IMAD R2, R19, 0x8, R18 ;  /* 0x0000000813027824 */ /* 0x000fe200078e0212 */
[----:B------:R-:W-:Y:S01]  /*12ba0*/  SHF.L.U32 R3, R12, 0x1f, RZ ;  /* 0x0000001f0c037819 */ /* 0x000fe200000006ff */
[----:B------:R-:W-:Y:S03]  /*12bb0*/  BSSY B2, `(.L_x_2345) ;  /* 0x0000003000027945 */ /* 0x000fe60003800000 */
[----:B------:R-:W2:Y:S02]  /*12bc0*/  SYNCS.PHASECHK.TRANS64.TRYWAIT P0, [R2+URZ+0x34840], R3 ;  /* 0x03484003020075a7 */ /* 0x000ea4000800017f */
[----:B--2---:R-:W-:Y:S05]  /*12bd0*/  @!P0 BRA `(.L_x_2346) ;  /* 0x0000003400408947 */ /* 0x004fea0003800000 */
.L_x_2425:
[----:B------:R-:W-:Y:S05]  /*12be0*/  BSYNC B2 ;  /* 0x0000000000027941 */ /* 0x000fea0003800000 */
.L_x_2345:
        /* <DEDUP_REMOVED lines=12> */
.L_x_2348:
[----:B------:R-:W-:Y:S05]  /*12cb0*/  BSYNC B2 ;  /* 0x0000000000027941 */ /* 0x000fea0003800000 */
.L_x_2347:
        /* <DEDUP_REMOVED lines=13> */
.L_x_2349:
        /* <DEDUP_REMOVED lines=16> */
.L_x_2350:
        /* <DEDUP_REMOVED lines=15> */
.L_x_2351:
        /* <DEDUP_REMOVED lines=15> */
.L_x_2426:
[----:B------:R-:W-:Y:S05]  /*13070*/  BSYNC B2 ;  /* 0x0000000000027941 */ /* 0x000fea0003800000 */
.L_x_2352:
[----:B------:R-:W-:Y:S01]  /*13080*/  BSSY B2, `(.L_x_2354) ;  /* 0x000000b000027945 */ /* 0x000fe20003800000 */
[----:B------:R-:W-:Y:S01]  /*13090*/  MOV R10, 0x0 ;  /* 0x00000000000a7802 */ /* 0x000fe20000000f00 */
[----:B------:R-:W-:Y:S02]  /*130a0*/  IMAD.MOV.U32 R11, RZ, RZ, 0x14f00000 ;  /* 0x14f00000ff0b7424 */ /* 0x000fe400078e00ff */
[----:B------:R-:W-:Y:S05]  /*130b0*/  @P1 BRA `(.L_x_2355) ;  /* 0x00000000001c1947 */ /* 0x000fea0003800000 */
[----:B------:R-:W1:Y:S02]  /*130c0*/  S2R R3, SR_TID.X ;  /* 0x0000000000037919 */ /* 0x000e640000002100 */
[----:B-1----:R-:W-:Y:S01]  /*130d0*/  LOP3.LUT R14, R3, 0x1f, RZ, 0xc0, !PT ;  /* 0x0000001f030e7812 */ /* 0x002fe200078ec0ff */
[----:B------:R-:W-:-:S03]  /*130e0*/  IMAD.MOV.U32 R3, RZ, RZ, 0x8000 ;  /* 0x00008000ff037424 */ /* 0x000fc600078e00ff */
[----:B------:R-:W-:Y:S01]  /*130f0*/  ISETP.NE.AND P0, PT, R14, RZ, PT ;  /* 0x000000ff0e00720c */ /* 0x000fe20003f05270 */
[----:B------:R1:W-:-:S12]  /*13100*/  SYNCS.ARRIVE.TRANS64 RZ, [R2+URZ+0x50], R3 ;  /* 0x0000500302ff79a7 */ /* 0x0003d8000800003f */
[----:B-1----:R-:W-:Y:S05]  /*13110*/  @!P0 BRA `(.L_x_2355) ;  /* 0x0000000000048947 */ /* 0x002fea0003800000 */
[----:B------:R-:W-:Y:S01]  /*13120*/  BPT.TRAP 0x1 ;  /* 0x000000040000795c */ /* 0x000fe20000300000 */
.L_x_2355:
[----:B------:R-:W-:Y:S05]  /*13130*/  BSYNC B2 ;  /* 0x0000000000027941 */ /* 0x000fea0003800000 */
.L_x_2354:
        /* <DEDUP_REMOVED lines=12> */
.L_x_2356:
        /* <DEDUP_REMOVED lines=15> */
.L_x_2357:
        /* <DEDUP_REMOVED lines=12> */
.L_x_2343:
[----:B------:R-:W-:Y:S05]  /*133b0*/  BSYNC B1 ;  /* 0x0000000000017941 */ /* 0x000fea0003800000 */
.L_x_2342:
[----:B------:R-:W2:Y:S01]  /*133c0*/  LDL R2, [R1+0x28] ;  /* 0x0000280001027983 */ /* 0x000ea20000100800 */
[----:B------:R-:W-:Y:S01]  /*133d0*/  VIADD R0, R0, 0xfffffffe ;  /* 0xfffffffe00007836 */ /* 0x000fe20000000000 */
[----:B--2---:R-:W-:-:S13]  /*133e0*/  ISETP.GT.AND P0, PT, R7, R2, PT ;  /* 0x000000020700720c */ /* 0x004fda0003f04270 */
[----:B------:R-:W-:Y:S05]  /*133f0*/  @P0 BRA `(.L_x_2358) ;  /* 0xffffffe800c00947 */ /* 0x000fea000383ffff */
.L_x_2307:
[----:B------:R-:W-:Y:S05]  /*13400*/  BSYNC B0 ;  /* 0x0000000000007941 */ /* 0x000fea0003800000 */
.L_x_2306:
[----:B------:R-:W2:Y:S01]  /*13410*/  S2R R2, SR_TID.X ;  /* 0x0000000000027919 */ /* 0x000ea20000002100 */
[----:B------:R-:W-:Y:S01]  /*13420*/  BSSY B0, `(.L_x_2359) ;  /* 0x0000011000007945 */ /* 0x000fe20003800000 */
[----:B--2---:R-:W-:-:S04]  /*13430*/  LOP3.LUT R3, R2, 0x7f, RZ, 0xc0, !PT ;  /* 0x0000007f02037812 */ /* 0x004fc800078ec0ff */
[----:B------:R-:W-:-:S13]  /*13440*/  ISETP.NE.AND P0, PT, R3, RZ, PT ;  /* 0x000000ff0300720c */ /* 0x000fda0003f05270 */
[----:B------:R-:W-:Y:S05]  /*13450*/  @P0 BRA `(.L_x_2360) ;  /* 0x0000000000340947 */ /* 0x000fea0003800000 */
[----:B------:R-:W2:Y:S01]  /*13460*/  S2R R2, SR_LANEID ;  /* 0x0000000000027919 */ /* 0x000ea20000000000 */
[----:B------:R-:W-:Y:S01]  /*13470*/  VOTEU.ANY UR4, UPT, PT ;  /* 0x0000000000047886 */ /* 0x000fe200038e0100 */
[----:B-1----:R-:W1:Y:S01]  /*13480*/  LDC.64 R4, c[0x0][0xc60] ;  /* 0x00031800ff047b82 */ /* 0x002e620000000a00 */
[----:B------:R-:W2:Y:S02]  /*13490*/  FLO.U32 R0, UR4 ;  /* 0x0000000400007d00 */ /* 0x000ea400080e0000 */
        /* <DEDUP_REMOVED lines=9> */
.L_x_2360:
[----:B------:R-:W-:Y:S05]  /*13530*/  BSYNC B0 ;  /* 0x0000000000007941 */ /* 0x000fea0003800000 */
.L_x_2359:
[----:B--2---:R-:W2:Y:S01]  /*13540*/  LDL.LU R0, [R1+0x20] ;  /* 0x0000200001007983 */ /* 0x004ea20000300800 */
[----:B------:R-:W-:Y:S01]  /*13550*/  BSSY B0, `(.L_x_2361) ;  /* 0x000003a000007945 */ /* 0x000fe20003800000 */
[----:B--2---:R-:W-:-:S13]  /*13560*/  ISETP.NE.AND P0, PT, R0, RZ, PT ;  /* 0x000000ff0000720c */ /* 0x004fda0003f05270 */
        /* <DEDUP_REMOVED lines=8> */
.L_x_2427:
[----:B------:R-:W-:Y:S05]  /*135f0*/  BSYNC B1 ;  /* 0x0000000000017941 */ /* 0x000fea0003800000 */
.L_x_2363:
        /* <DEDUP_REMOVED lines=9> */
.L_x_2366:
[----:B------:R-:W-:Y:S05]  /*13690*/  BSYNC B1 ;  /* 0x0000000000017941 */ /* 0x000fea0003800000 */
.L_x_2365:
        /* <DEDUP_REMOVED lines=12> */
.L_x_2367:
        /* <DEDUP_REMOVED lines=15> */
.L_x_2368:
        /* <DEDUP_REMOVED lines=10> */
.L_x_2362:
[----:B------:R-:W-:Y:S05]  /*138f0*/  BSYNC B0 ;  /* 0x0000000000007941 */ /* 0x000fea0003800000 */
.L_x_2361:
[----:B------:R-:W2:Y:S01]  /*13900*/  LDL.LU R4, [R1+0x14] ;  /* 0x0000140001047983 */ /* 0x000ea20000300800 */
[----:B------:R-:W-:-:S05]  /*13910*/  VIADD R19, R19, 0x1 ;  /* 0x0000000113137836 */ /* 0x000fca0000000000 */
[----:B------:R-:W-:-:S04]  /*13920*/  ISETP.NE.AND P0, PT, R19, 0x2, PT ;  /* 0x000000021300780c */ /* 0x000fc80003f05270 */
[----:B------:R-:W-:Y:S02]  /*13930*/  SEL R0, RZ, 0x1, P0 ;  /* 0x00000001ff007807 */ /* 0x000fe40000000000 */
[----:B------:R-:W-:Y:S02]  /*13940*/  SEL R19, R19, RZ, P0 ;  /* 0x000000ff13137207 */ /* 0x000fe40000000000 */
[----:B--2---:R-:W-:-:S05]  /*13950*/  LOP3.LUT R4, R4, R0, RZ, 0x3c, !PT ;  /* 0x0000000004047212 */ /* 0x004fca00078e3cff */
[----:B------:R2:W-:Y:S02]  /*13960*/  STL [R1+0x14], R4 ;  /* 0x0000140401007387 */ /* 0x0005e40000100800 */
.L_x_2286:
[----:B------:R-:W-:Y:S05]  /*13970*/  BSYNC B7 ;  /* 0x0000000000077941 */ /* 0x000fea0003800000 */
.L_x_2284:
        /* <DEDUP_REMOVED lines=9> */
[----:B0123--:R-:W0:Y:S04]  /*13a10*/  LDS.128 R4, [R18+0x348d0] ;  /* 0x0348d00012047984 */ /* 0x00fe280000000c00 */
[----:B0-----:R0:W-:Y:S04]  /*13a20*/  STL.64 [R1], R4 ;  /* 0x0000000401007387 */ /* 0x0011e80000100a00 */
[----:B------:R0:W-:Y:S01]  /*13a30*/  STL.64 [R1+0x8], R6 ;  /* 0x0000080601007387 */ /* 0x0001e20000100a00 */
[----:B------:R-:W-:Y:S06]  /*13a40*/  BAR.ARV 0x4, 0x180 ;  /* 0x0106000000007b1d */ /* 0x000fec0000002000 */
[----:B------:R-:W-:Y:S05]  /*13a50*/  BRA `(.L_x_2370) ;  /* 0x0000001000307947 */ /* 0x000fea0003800000 */
.L_x_2369:
[----:B------:R-:W2:Y:S01]  /*13a60*/  S2R R0, SR_TID.X ;  /* 0x0000000000007919 */ /* 0x000ea20000002100 */
[----:B------:R-:W-:Y:S01]  /*13a70*/  UMOV UR4, 0xffffffff ;  /* 0xffffffff00047882 */ /* 0x000fe20000000000 */
[----:B--2---:R-:W-:-:S04]  /*13a80*/  LOP3.LUT R10, R0, 0x1f, RZ, 0xc0, !PT ;  /* 0x0000001f000a7812 */ /* 0x004fc800078ec0ff */
[----:B------:R-:W-:Y:S01]  /*13a90*/  ISETP.NE.AND P0, PT, R10, 0x1f, PT ;  /* 0x0000001f0a00780c */ /* 0x000fe20003f05270 */
[----:B------:R-:W-:-:S12]  /*13aa0*/  BRA.DIV UR4, `(.L_x_2371) ;  /* 0x0000002604c87947 */ /* 0x000fd8000b800000 */
[----:B------:R-:W2:Y:S01]  /*13ab0*/  LDL.LU R3, [R1] ;  /* 0x0000000001037983 */ /* 0x000ea20000300800 */
[----:B------:R-:W-:-:S03]  /*13ac0*/  ULDC UR4, c[0x0][0xc3c] ;  /* 0x00030f0000047ab9 */ /* 0x000fc60000000800 */
[----:B01----:R-:W4:Y:S02]  /*13ad0*/  LDL R8, [R1+0xc] ;  /* 0x00000c0001087983 */ /* 0x003f240000100800 */
[----:B----4-:R-:W-:Y:S02]  /*13ae0*/  IMAD.IADD R0, R8, 0x1, R10 ;  /* 0x0000000108007824 */ /* 0x010fe400078e020a */
[----:B--2---:R-:W-:-:S03]  /*13af0*/  IMAD.MOV.U32 R8, RZ, RZ, R3 ;  /* 0x000000ffff087224 */ /* 0x004fc600078e0003 */
[----:B------:R-:W-:-:S13]  /*13b00*/  ISETP.GE.OR P1, PT, R0, UR4, !P0 ;  /* 0x0000000400007c0c */ /* 0x000fda000c726670 */
[----:B------:R-:W0:Y:S08]  /*13b10*/  @!P1 LDC.64 R2, c[0x0][0xc80] ;  /* 0x00032000ff029b82 */ /* 0x000e300000000a00 */
[----:B---3--:R-:W1:Y:S01]  /*13b20*/  @!P1 LDC.64 R6, c[0x0][0xc78] ;  /* 0x00031e00ff069b82 */ /* 0x008e620000000a00 */
[----:B0-----:R-:W-:-:S05]  /*13b30*/  @!P1 IMAD.WIDE R2, R0, 0x4, R2 ;  /* 0x0000000400029825 */ /* 0x001fca00078e0202 */
[----:B------:R1:W2:Y:S02]  /*13b40*/  @!P1 LDG.E R5, desc[UR56][R2.64] ;  /* 0x0000003802059981 */ /* 0x0002a4000c1e1900 */
[----:B-1----:R-:W-:-:S06]  /*13b50*/  @!P1 IMAD.WIDE R2, R0, 0x4, R6 ;  /* 0x0000000400029825 */ /* 0x002fcc00078e0206 */
[----:B------:R-:W3:Y:S01]  /*13b60*/  @!P1 LDG.E R2, desc[UR56][R2.64] ;  /* 0x0000003802029981 */ /* 0x000ee2000c1e1900 */
[----:B------:R-:W-:Y:S02]  /*13b70*/  CS2R R6, SRZ ;  /* 0x0000000000067805 */ /* 0x000fe4000001ff00 */
[C---:B------:R-:W-:Y:S02]  /*13b80*/  ISETP.GE.U32.AND P2, PT, R10.reuse, 0x2, PT ;  /* 0x000000020a00780c */ /* 0x040fe40003f46070 */
[C---:B------:R-:W-:Y:S01]  /*13b90*/  ISETP.GE.U32.AND P3, PT, R10.reuse, 0x4, PT ;  /* 0x000000040a00780c */ /* 0x040fe20003f66070 */
[----:B------:R-:W-:Y:S01]  /*13ba0*/  SHFL.IDX PT, R4, R8, RZ, 0x1f ;  /* 0x00001fff08047589 */ /* 0x000fe200000e0000 */
[C---:B------:R-:W-:Y:S02]  /*13bb0*/  ISETP.GE.U32.AND P4, PT, R10.reuse, 0x8, PT ;  /* 0x000000080a00780c */ /* 0x040fe40003f86070 */
[----:B------:R-:W-:Y:S01]  /*13bc0*/  ISETP.GE.U32.AND P5, PT, R10, 0x10, PT ;  /* 0x000000100a00780c */ /* 0x000fe20003fa6070 */
[----:B------:R-:W-:Y:S01]  /*13bd0*/  SHFL.IDX PT, R0, R8, 0x1, 0x1f ;  /* 0x00201f0008007f89 */ /* 0x000fe200000e0000 */
[----:B--2---:R-:W-:-:S02]  /*13be0*/  @!P1 IMAD.MOV.U32 R6, RZ, RZ, R5 ;  /* 0x000000ffff069224 */ /* 0x004fc400078e0005 */
[----:B---3--:R-:W-:Y:S01]  /*13bf0*/  @!P1 IMAD.MOV.U32 R7, RZ, RZ, R2 ;  /* 0x000000ffff079224 */ /* 0x008fe200078e0002 */
[----:B------:R-:W-:-:S03]  /*13c00*/  ISETP.NE.AND P1, PT, R10, RZ, PT ;  /* 0x000000ff0a00720c */ /* 0x000fc60003f25270 */
[----:B------:R-:W-:-:S05]  /*13c10*/  IMAD R2, R7, R6, RZ ;  /* 0x0000000607027224 */ /* 0x000fca00078e02ff */
[----:B------:R-:W0:Y:S02]  /*13c20*/  SHFL.UP PT, R3, R2, 0x1, RZ ;  /* 0x0420000002037989 */ /* 0x000e2400000e00ff */
[----:B0-----:R-:W-:-:S05]  /*13c30*/  SEL R5, R3, RZ, P1 ;  /* 0x000000ff03057207 */ /* 0x001fca0000800000 */
[----:B------:R-:W-:Y:S02]  /*13c40*/  IMAD.IADD R2, R2, 0x1, R5 ;  /* 0x0000000102027824 */ /* 0x000fe400078e0205 */
[----:B------:R-:W-:-:S03]  /*13c50*/  IMAD.MOV.U32 R5, RZ, RZ, RZ ;  /* 0x000000ffff057224 */ /* 0x000fc600078e00ff */
        /* <DEDUP_REMOVED lines=13> */
.L_x_2437:
[----:B------:R-:W-:Y:S02]  /*13d30*/  ULDC UR4, c[0x0][0xc38] ;  /* 0x00030e0000047ab9 */ /* 0x000fe40000000800 */
[----:B------:R-:W-:-:S04]  /*13d40*/  IMAD.U32 R8, RZ, RZ, UR4 ;  /* 0x00000004ff087e24 */ /* 0x000fc8000f8e00ff */
[----:B-1----:R-:W-:-:S05]  /*13d50*/  IMAD R9, R9, R8, RZ ;  /* 0x0000000809097224 */ /* 0x002fca00078e02ff */
[----:B------:R-:W-:-:S04]  /*13d60*/  IADD3 R0, R0, R9, RZ ;  /* 0x0000000900007210 */ /* 0x000fc80007ffe0ff */
[----:B------:R-:W-:-:S13]  /*13d70*/  ISETP.GT.AND P6, PT, R0, R4, PT ;  /* 0x000000040000720c */ /* 0x000fda0003fc4270 */
[----:B------:R-:W-:Y:S05]  /*13d80*/  @P6 BRA `(.L_x_2372) ;  /* 0x0000000000ac6947 */ /* 0x000fea0003800000 */
.L_x_2375:
[----:B------:R-:W2:Y:S01]  /*13d90*/  LDL.LU R3, [R1+0xc] ;  /* 0x00000c0001037983 */ /* 0x000ea20000300800 */
[----:B0-----:R-:W0:Y:S01]  /*13da0*/  LDC R2, c[0x0][0xc3c] ;  /* 0x00030f00ff027b82 */ /* 0x001e220000000800 */
[----:B--2---:R-:W-:-:S05]  /*13db0*/  VIADD R3, R3, 0x1f ;  /* 0x0000001f03037836 */ /* 0x004fca0000000000 */
[----:B0-----:R-:W-:-:S13]  /*13dc0*/  ISETP.GE.AND P6, PT, R3, R2, PT ;  /* 0x000000020300720c */ /* 0x001fda0003fc6270 */
[----:B------:R-:W-:Y:S05]  /*13dd0*/  @P6 BRA `(.L_x_2373) ;  /* 0x0000000800e86947 */ /* 0x000fea0003800000 */
[----:B------:R-:W0:Y:S01]  /*13de0*/  S2R R6, SR_TID.X ;  /* 0x0000000000067919 */ /* 0x000e220000002100 */
        /* <DEDUP_REMOVED lines=31> */
.L_x_2445:
[----:B------:R-:W-:Y:S02]  /*13fe0*/  ULDC UR4, c[0x0][0xc38] ;  /* 0x00030e0000047ab9 */ /* 0x000fe40000000800 */
[----:B------:R-:W-:-:S04]  /*13ff0*/  IMAD.U32 R8, RZ, RZ, UR4 ;  /* 0x00000004ff087e24 */ /* 0x000fc8000f8e00ff */
[----:B-1----:R-:W-:-:S04]  /*14000*/  IMAD R9, R9, R8, RZ ;  /* 0x0000000809097224 */ /* 0x002fc800078e02ff */
[----:B------:R-:W-:-:S05]  /*14010*/  IMAD.IADD R0, R9, 0x1, R0 ;  /* 0x0000000109007824 */ /* 0x000fca00078e0200 */
[----:B------:R-:W-:-:S13]  /*14020*/  ISETP.GT.AND P6, PT, R0, R4, PT ;  /* 0x000000040000720c */ /* 0x000fda0003fc4270 */
[----:B------:R-:W-:Y:S05]  /*14030*/  @!P6 BRA `(.L_x_2375) ;  /* 0xfffffffc0054e947 */ /* 0x000fea000383ffff */
.L_x_2372:
        /* <DEDUP_REMOVED lines=12> */
.L_x_2450:
[----:B------:R-:W-:-:S13]  /*14100*/  ISETP.NE.AND P0, PT, R3, RZ, PT ;  /* 0x000000ff0300720c */ /* 0x000fda0003f05270 */
[----:B------:R-:W-:Y:S05]  /*14110*/  @!P0 BRA `(.L_x_2377) ;  /* 0x0000000000148947 */ /* 0x000fea0003800000 */
[----:B------:R-:W-:Y:S01]  /*14120*/  UMOV UR4, 0xffffffff ;  /* 0xffffffff00047882 */ /* 0x000fe20000000000 */
[----:B---3--:R-:W-:Y:S02]  /*14130*/  VIADD R10, R10, 0xffffffff ;  /* 0xffffffff0a0a7836 */ /* 0x008fe40000000000 */
[----:B------:R-:W-:Y:S05]  /*14140*/  BRA.DIV UR4, `(.L_x_2378) ;  /* 0x0000002a04bc7947 */ /* 0x000fea000b800000 */
[----:B0-----:R0:W1:Y:S02]  /*14150*/  SHFL.IDX PT, R2, R2, R10, 0x1f ;  /* 0x00001f0a02027589 */ /* 0x00106400000e0000 */
.L_x_2453:
[----:B-1----:R-:W-:-:S07]  /*14160*/  IMAD.MOV.U32 R5, RZ, RZ, R2 ;  /* 0x000000ffff057224 */ /* 0x002fce00078e0002 */
.L_x_2377:
[----:B0-----:R-:W-:Y:S01]  /*14170*/  IMAD R2, R5, R8, R9 ;  /* 0x0000000805027224 */ /* 0x001fe200078e0209 */
[----:B------:R-:W-:-:S03]  /*14180*/  ISETP.NE.AND P0, PT, R7, 0x1, PT ;  /* 0x000000010700780c */ /* 0x000fc60003f05270 */
[----:B------:R-:W-:Y:S01]  /*14190*/  IMAD.IADD R4, R4, 0x1, -R2 ;  /* 0x0000000104047824 */ /* 0x000fe200078e0a02 */
[----:B------:R0:W-:Y:S09]  /*141a0*/  STL [R1], R2 ;  /* 0x0000000201007387 */ /* 0x0001f20000100800 */
[----:B------:R-:W-:Y:S05]  /*141b0*/  @!P0 BRA `(.L_x_2379) ;  /* 0x0000000000e48947 */ /* 0x000fea0003800000 */
[----:B------:R-:W-:-:S04]  /*141c0*/  IABS R5, R0 ;  /* 0x0000000000057213 */ /* 0x000fc80000000000 */
        /* <DEDUP_REMOVED lines=25> */
[----:B---3--:R-:W-:Y:S02]  /*14360*/  IMAD R6, R2, R5, RZ ;  /* 0x0000000502067224 */ /* 0x008fe400078e02ff */
        /* <DEDUP_REMOVED lines=13> */
[-C--:B------:R-:W-:Y:S01]  /*14440*/  @!P1 IADD3 R2, R2, -R5.reuse, RZ ;  /* 0x8000000502029210 */ /* 0x080fe20007ffe0ff */
        /* <DEDUP_REMOVED lines=16> */
.L_x_2379:
[----:B------:R-:W2:Y:S01]  /*14550*/  LDL R5, [R1+0xc] ;  /* 0x00000c0001057983 */ /* 0x000ea20000100800 */
[----:B0-----:R-:W2:Y:S02]  /*14560*/  LDC.64 R2, c[0x0][0xc90] ;  /* 0x00032400ff027b82 */ /* 0x001ea40000000a00 */
[----:B--2---:R-:W-:-:S05]  /*14570*/  IMAD.WIDE R2, R5, 0x4, R2 ;  /* 0x0000000405027825 */ /* 0x004fca00078e0202 */
[----:B---3--:R-:W2:Y:S02]  /*14580*/  LDG.E R6, desc[UR56][R2.64] ;  /* 0x0000003802067981 */ /* 0x008ea4000c1e1900 */
        /* <DEDUP_REMOVED lines=59> */
.L_x_2380:
[----:B0-----:R-:W-:-:S05]  /*14940*/  LOP3.LUT R3, RZ, R4, RZ, 0x33, !PT ;  /* 0x00000004ff037212 */ /* 0x001fca00078e33ff */
[----:B------:R-:W-:-:S05]  /*14950*/  IMAD.IADD R0, R0, 0x1, R3 ;  /* 0x0000000100007824 */ /* 0x000fca00078e0203 */
[----:B------:R2:W-:Y:S01]  /*14960*/  STL [R1+0x4], R0 ;  /* 0x0000040001007387 */ /* 0x0005e20000100800 */
[----:B------:R-:W-:Y:S05]  /*14970*/  BRA `(.L_x_2381) ;  /* 0x0000000000287947 */ /* 0x000fea0003800000 */
.L_x_2373:
[----:B------:R-:W-:Y:S01]  /*14980*/  UMOV UR4, URZ ;  /* 0x0000003f00047c82 */ /* 0x000fe20008000000 */
[----:B------:R-:W-:Y:S01]  /*14990*/  ULDC UR6, c[0x0][0xc3c] ;  /* 0x00030f0000067ab9 */ /* 0x000fe20000000800 */
[----:B------:R-:W-:Y:S01]  /*149a0*/  UMOV UR5, URZ ;  /* 0x0000003f00057c82 */ /* 0x000fe20008000000 */
[----:B------:R-:W-:Y:S01]  /*149b0*/  IMAD.U32 R3, RZ, RZ, UR4 ;  /* 0x00000004ff037e24 */ /* 0x000fe2000f8e00ff */
[----:B------:R-:W-:Y:S01]  /*149c0*/  MOV R2, UR5 ;  /* 0x0000000500027c02 */ /* 0x000fe20008000f00 */
[----:B------:R-:W-:Y:S01]  /*149d0*/  IMAD.U32 R0, RZ, RZ, UR6 ;  /* 0x00000006ff007e24 */ /* 0x000fe2000f8e00ff */
[----:B------:R0:W-:Y:S04]  /*149e0*/  STL [R1], R4 ;  /* 0x0000000401007387 */ /* 0x0001e80000100800 */
[----:B------:R0:W-:Y:S04]  /*149f0*/  STL [R1+0x4], R3 ;  /* 0x0000040301007387 */ /* 0x0001e80000100800 */
[----:B------:R0:W-:Y:S04]  /*14a00*/  STL [R1+0xc], R0 ;  /* 0x00000c0001007387 */ /* 0x0001e80000100800 */
[----:B------:R0:W-:Y:S02]  /*14a10*/  STL [R1+0x8], R2 ;  /* 0x0000080201007387 */ /* 0x0001e40000100800 */
.L_x_2381:
[----:B0-----:R-:W3:Y:S04]  /*14a20*/  LDL R3, [R1+0x8] ;  /* 0x0000080001037983 */ /* 0x001ee80000100800 */
[----:B-1----:R-:W4:Y:S04]  /*14a30*/  LDL R2, [R1+0xc] ;  /* 0x00000c0001027983 */ /* 0x002f280000100800 */
[----:B------:R-:W5:Y:S04]  /*14a40*/  LDL R4, [R1] ;  /* 0x0000000001047983 */ /* 0x000f680000100800 */
[----:B------:R-:W5:Y:S01]  /*14a50*/  LDL R5, [R1+0x4] ;  /* 0x0000040001057983 */ /* 0x000f620000100800 */
[----:B------:R-:W-:Y:S05]  /*14a60*/  WARPSYNC.ALL ;  /* 0x0000000000007948 */ /* 0x000fea0003800000 */
[----:B--2---:R-:W0:Y:S02]  /*14a70*/  S2R R0, SR_TID.X ;  /* 0x0000000000007919 */ /* 0x004e240000002100 */
        /* <DEDUP_REMOVED lines=10> */
.L_x_2370:
[----:B------:R-:W2:Y:S01]  /*14b20*/  LDL R0, [R1+0xc] ;  /* 0x00000c0001007983 */ /* 0x000ea20000100800 */
[----:B------:R-:W-:Y:S02]  /*14b30*/  ULDC UR4, c[0x0][0xc3c] ;  /* 0x00030f0000047ab9 */ /* 0x000fe40000000800 */
[----:B--2---:R-:W-:-:S13]  /*14b40*/  ISETP.GE.AND P0, PT, R0, UR4, PT ;  /* 0x0000000400007c0c */ /* 0x004fda000bf06270 */
[----:B------:R-:W-:Y:S05]  /*14b50*/  @!P0 BRA `(.L_x_2382) ;  /* 0xffffffa400208947 */ /* 0x000fea000383ffff */
[----:B------:R-:W-:Y:S05]  /*14b60*/  BSYNC B8 ;  /* 0x0000000000087941 */ /* 0x000fea0003800000 */
.L_x_2278:
[----:B0-----:R-:W2:Y:S01]  /*14b70*/  LDL.LU R0, [R1+0x48] ;  /* 0x0000480001007983 */ /* 0x001ea20000300800 */
[----:B------:R-:W-:Y:S01]  /*14b80*/  BSSY B0, `(.L_x_2383) ;  /* 0x000000b000007945 */ /* 0x000fe20003800000 */
[----:B-1-3--:R-:W0:Y:S01]  /*14b90*/  S2R R5, SR_CgaCtaId ;  /* 0x0000000000057919 */ /* 0x00ae220000008800 */
        /* <DEDUP_REMOVED lines=9> */
.L_x_2454:
[----:B------:R-:W-:Y:S05]  /*14c30*/  BSYNC B0 ;  /* 0x0000000000007941 */ /* 0x000fea0003800000 */
.L_x_2383:
[----:B------:R-:W-:-:S03]  /*14c40*/  UMOV UR4, 0xffffffff ;  /* 0xffffffff00047882 */ /* 0x000fc60000000000 */
[----:B------:R-:W-:Y:S05]  /*14c50*/  BRA.DIV UR4, `(.L_x_2385) ;  /* 0x0000002204387947 */ /* 0x000fea000b800000 */
[----:B------:R-:W1:Y:S02]  /*14c60*/  S2R R2, SR_TID.X ;  /* 0x0000000000027919 */ /* 0x000e640000002100 */
[----:B-1----:R-:W-:-:S04]  /*14c70*/  SHF.R.U32.HI R2, RZ, 0x5, R2 ;  /* 0x00000005ff027819 */ /* 0x002fc80000011602 */
[----:B------:R-:W-:-:S05]  /*14c80*/  LOP3.LUT R2, R2, 0x3, RZ, 0xc0, !PT ;  /* 0x0000000302027812 */ /* 0x000fca00078ec0ff */
[----:B------:R1:W2:Y:S02]  /*14c90*/  SHFL.IDX PT, R14, R2, RZ, 0x1f ;  /* 0x00001fff020e7589 */ /* 0x0002a400000e0000 */
.L_x_2457:
[----:B--2---:R-:W-:Y:S01]  /*14ca0*/  ISETP.NE.AND P0, PT, R14, RZ, PT ;  /* 0x000000ff0e00720c */ /* 0x004fe20003f05270 */
[----:B------:R-:W-:-:S12]  /*14cb0*/  BSSY B0, `(.L_x_2386) ;  /* 0x0000025000007945 */ /* 0x000fd80003800000 */
[----:B------:R-:W-:Y:S05]  /*14cc0*/  @P0 BRA `(.L_x_2387) ;  /* 0x00000000008c0947 */ /* 0x000fea0003800000 */
[----:B------:R-:W-:-:S03]  /*14cd0*/  UMOV UR4, 0xffffffff ;  /* 0xffffffff00047882 */ /* 0x000fc60000000000 */
[----:B------:R-:W-:Y:S05]  /*14ce0*/  BRA.DIV UR4, `(.L_x_2388) ;  /* 0x0000002204487947 */ /* 0x000fea000b800000 */
[----:B------:R-:W-:-:S13]  /*14cf0*/  ELECT P6, URZ, PT ;  /* 0x00000000003f782f */ /* 0x000fda00038c0000 */
.L_x_2460:
[----:B------:R-:W-:Y:S05]  /*14d00*/  @!P6 BRA `(.L_x_2387) ;  /* 0x00000000007ce947 */ /* 0x000fea0003800000 */
[----:B-1----:R-:W2:Y:S02]  /*14d10*/  LDL.LU R2, [R1+0x60] ;  /* 0x0000600001027983 */ /* 0x002ea40000300800 */
[----:B--2---:R-:W-:-:S04]  /*14d20*/  LOP3.LUT R2, R2, 0x2, RZ, 0xfc, !PT ;  /* 0x0000000202027812 */ /* 0x004fc800078efcff */
[----:B------:R-:W-:-:S13]  /*14d30*/  ISETP.NE.AND P2, PT, R2, 0x3, PT ;  /* 0x000000030200780c */ /* 0x000fda0003f45270 */
[----:B------:R-:W-:Y:S05]  /*14d40*/  @!P2 BRA `(.L_x_2389) ;  /* 0x000000000004a947 */ /* 0x000fea0003800000 */
[----:B------:R-:W-:Y:S01]  /*14d50*/  BPT.TRAP 0x1 ;  /* 0x000000040000795c */ /* 0x000fe20000300000 */
.L_x_2389:
        /* <DEDUP_REMOVED lines=13> */
.L_x_2461:
[----:B------:R-:W1:Y:S02]  /*14e30*/  SYNCS.PHASECHK.TRANS64.TRYWAIT P0, [R7+URZ], R2 ;  /* 0x00000002070075a7 */ /* 0x000e64000800017f */
[----:B-1----:R-:W-:Y:S05]  /*14e40*/  @!P0 BRA `(.L_x_2391) ;  /* 0x0000002000248947 */ /* 0x002fea0003800000 */
.L_x_2462:
[----:B------:R-:W-:Y:S05]  /*14e50*/  @!P2 BRA `(.L_x_2392) ;  /* 0x000000000004a947 */ /* 0x000fea0003800000 */
[----:B------:R-:W-:Y:S01]  /*14e60*/  BPT.TRAP 0x1 ;  /* 0x000000040000795c */ /* 0x000fe20000300000 */
.L_x_2392:
[----:B------:R-:W-:-:S04]  /*14e70*/  VIADD R0, R0, 0x34860 ;  /* 0x0003486000007836 */ /* 0x000fc80000000000 */
[----:B------:R-:W-:-:S04]  /*14e80*/  IMAD R4, R19, 0x8, R0 ;  /* 0x0000000813047824 */ /* 0x000fc800078e0200 */
[----:B------:R-:W2:Y:S02]  /*14e90*/  SYNCS.PHASECHK.TRANS64.TRYWAIT P0, [R4+URZ], R5 ;  /* 0x00000005040075a7 */ /* 0x000ea4000800017f */
[----:B--2---:R-:W-:Y:S05]  /*14ea0*/  @!P0 BRA `(.L_x_2393) ;  /* 0x0000002000208947 */ /* 0x004fea0003800000 */
.L_x_2463:
[----:B------:R-:W-:-:S07]  /*14eb0*/  IMAD R3, R3, 0x8, R0 ;  /* 0x0000000803037824 */ /* 0x000fce00078e0200 */
.L_x_2394:
[----:B---3--:R3:W4:Y:S02]  /*14ec0*/  SYNCS.PHASECHK.TRANS64.TRYWAIT P0, [R3+URZ], R2 ;  /* 0x00000002030075a7 */ /* 0x008724000800017f */
[----:B----4-:R-:W-:Y:S05]  /*14ed0*/  @!P0 NANOSLEEP.SYNCS 0x989680 ;  /* 0x009896800000895d */ /* 0x010fea0003900000 */
[----:B------:R-:W4:Y:S02]  /*14ee0*/  @!P0 SYNCS.PHASECHK.TRANS64 P0, [R3+URZ], R2 ;  /* 0x00000002030085a7 */ /* 0x000f24000800007f */
[----:B----4-:R-:W-:Y:S05]  /*14ef0*/  @!P0 BRA `(.L_x_2394) ;  /* 0xfffffffc00f08947 */ /* 0x010fea000383ffff */
.L_x_2387:
[----:B------:R-:W-:Y:S05]  /*14f00*/  BSYNC B0 ;  /* 0x0000000000007941 */ /* 0x000fea0003800000 */
.L_x_2386:
[----:B------:R-:W-:Y:S05]  /*14f10*/  EXIT ;  /* 0x000000000000794d */ /* 0x000fea0003800000 */
.L_x_2217:
[----:B0-----:R-:W-:-:S04]  /*14f20*/  IMAD.U32 R3, RZ, RZ, UR37 ;  /* 0x00000025ff037e24 */ /* 0x001fc8000f8e00ff */
[----:B------:R0:W1:Y:S03]  /*14f30*/  SYNCS.PHASECHK.TRANS64.TRYWAIT P1, [R3+URZ+0x34800], R0 ;  /* 0x03480000030075a7 */ /* 0x000066000802017f */
[----:B-1----:R-:W-:Y:S05]  /*14f40*/  @!P1 NANOSLEEP.SYNCS 0x989680 ;  /* 0x009896800000995d */ /* 0x002fea0003900000 */
[----:B------:R-:W1:Y:S02]  /*14f50*/  @!P1 SYNCS.PHASECHK.TRANS64 P1, [R3+URZ+0x34800], R0 ;  /* 0x03480000030095a7 */ /* 0x000e64000802007f */
[----:B-1----:R-:W-:Y:S05]  /*14f60*/  @!P1 BRA `(.L_x_2217) ;  /* 0xfffffffc00ec9947 */ /* 0x002fea000383ffff */
[----:B------:R-:W-:Y:S05]  /*14f70*/  BRA `(.L_x_2395) ;  /* 0xfffffec800f87947 */ /* 0x000fea000383ffff */
.L_x_2221:
[----:B-1----:R1:W2:Y:S02]  /*14f80*/  SYNCS.PHASECHK.TRANS64.TRYWAIT P2, [R0+URZ+0x34830], R3 ;  /* 0x03483003000075a7 */ /* 0x0022a4000804017f */
[----:B--2---:R-:W-:Y:S05]  /*14f90*/  @!P2 NANOSLEEP.SYNCS 0x989680 ;  /* 0x009896800000a95d */ /* 0x004fea0003900000 */
[----:B------:R-:W2:Y:S02]  /*14fa0*/  @!P2 SYNCS.PHASECHK.TRANS64 P2, [R0+URZ+0x34830], R3 ;  /* 0x034830030000a5a7 */ /* 0x000ea4000804007f */
[----:B--2---:R-:W-:Y:S05]  /*14fb0*/  @!P2 BRA `(.L_x_2221) ;  /* 0xfffffffc00f0a947 */ /* 0x004fea000383ffff */
[----:B------:R-:W-:Y:S05]  /*14fc0*/  BRA `(.L_x_2220) ;  /* 0xfffffecc001c7947 */ /* 0x000fea000383ffff */
.L_x_2226:
[----:B-1----:R-:W-:-:S04]  /*14fd0*/  IMAD.U32 R6, RZ, RZ, UR59 ;  /* 0x0000003bff067e24 */ /* 0x002fc8000f8e00ff */
[----:B------:R1:W2:Y:S03]  /*14fe0*/  SYNCS.PHASECHK.TRANS64.TRYWAIT P3, [R6+URZ+0x34830], R5 ;  /* 0x03483005060075a7 */ /* 0x0002a6000806017f */
[----:B--2---:R-:W-:Y:S05]  /*14ff0*/  @!P3 NANOSLEEP.SYNCS 0x989680 ;  /* 0x009896800000b95d */ /* 0x004fea0003900000 */
[----:B------:R-:W2:Y:S02]  /*15000*/  @!P3 SYNCS.PHASECHK.TRANS64 P3, [R6+URZ+0x34830], R5 ;  /* 0x034830050600b5a7 */ /* 0x000ea4000806007f */
[----:B--2---:R-:W-:Y:S05]  /*15010*/  @!P3 BRA `(.L_x_2226) ;  /* 0xfffffffc00ecb947 */ /* 0x004fea000383ffff */
[----:B------:R-:W-:Y:S05]  /*15020*/  BRA `(.L_x_2225) ;  /* 0xfffffef800807947 */ /* 0x000fea000383ffff */
.L_x_2230:
[----:B01----:R-:W-:-:S04]  /*15030*/  IMAD.U32 R5, RZ, RZ, UR7 ;  /* 0x00000007ff057e24 */ /* 0x003fc8000f8e00ff */
[----:B------:R0:W1:Y:S03]  /*15040*/  SYNCS.PHASECHK.TRANS64.TRYWAIT P3, [R5+URZ+0x34850], R0 ;  /* 0x03485000050075a7 */ /* 0x000066000806017f */
[----:B-1----:R-:W-:Y:S05]  /*15050*/  @!P3 NANOSLEEP.SYNCS 0x989680 ;  /* 0x009896800000b95d */ /* 0x002fea0003900000 */
[----:B------:R-:W1:Y:S02]  /*15060*/  @!P3 SYNCS.PHASECHK.TRANS64 P3, [R5+URZ+0x34850], R0 ;  /* 0x034850000500b5a7 */ /* 0x000e64000806007f */
[----:B-1----:R-:W-:Y:S05]  /*15070*/  @!P3 BRA `(.L_x_2230) ;  /* 0xfffffffc00ecb947 */ /* 0x002fea000383ffff */
[----:B------:R-:W-:Y:S05]  /*15080*/  BRA `(.L_x_2229) ;  /* 0xffffff0000847947 */ /* 0x000fea000383ffff */
.L_x_2236:
[----:B-1----:R-:W-:-:S04]  /*15090*/  IMAD.U32 R6, RZ, RZ, UR6 ;  /* 0x00000006ff067e24 */ /* 0x002fc8000f8e00ff */
[----:B------:R1:W2:Y:S03]  /*150a0*/  SYNCS.PHASECHK.TRANS64.TRYWAIT P2, [R6+URZ+0x34830], R5 ;  /* 0x03483005060075a7 */ /* 0x0002a6000804017f */
[----:B--2---:R-:W-:Y:S05]  /*150b0*/  @!P2 NANOSLEEP.SYNCS 0x989680 ;  /* 0x009896800000a95d */ /* 0x004fea0003900000 */
[----:B------:R-:W2:Y:S02]  /*150c0*/  @!P2 SYNCS.PHASECHK.TRANS64 P2, [R6+URZ+0x34830], R5 ;  /* 0x034830050600a5a7 */ /* 0x000ea4000804007f */
[----:B--2---:R-:W-:Y:S05]  /*150d0*/  @!P2 BRA `(.L_x_2236) ;  /* 0xfffffffc00eca947 */ /* 0x004fea000383ffff */
[----:B------:R-:W-:Y:S05]  /*150e0*/  BRA `(.L_x_2235) ;  /* 0xffffff2800c87947 */ /* 0x000fea000383ffff */
.L_x_2240:
[----:B01----:R-:W-:-:S04]  /*150f0*/  IMAD.U32 R5, RZ, RZ, UR7 ;  /* 0x00000007ff057e24 */ /* 0x003fc8000f8e00ff */
[----:B------:R0:W1:Y:S03]  /*15100*/  SYNCS.PHASECHK.TRANS64.TRYWAIT P2, [R5+URZ+0x34850], R0 ;  /* 0x03485000050075a7 */ /* 0x000066000804017f */
[----:B-1----:R-:W-:Y:S05]  /*15110*/  @!P2 NANOSLEEP.SYNCS 0x989680 ;  /* 0x009896800000a95d */ /* 0x002fea0003900000 */
[----:B------:R-:W1:Y:S02]  /*15120*/  @!P2 SYNCS.PHASECHK.TRANS64 P2, [R5+URZ+0x34850], R0 ;  /* 0x034850000500a5a7 */ /* 0x000e64000804007f */
[----:B-1----:R-:W-:Y:S05]  /*15130*/  @!P2 BRA `(.L_x_2240) ;  /* 0xfffffffc00eca947 */ /* 0x002fea000383ffff */
[----:B------:R-:W-:Y:S05]  /*15140*/  BRA `(.L_x_2239) ;  /* 0xffffff3000cc7947 */ /* 0x000fea000383ffff */
.L_x_2245:
[----:B-1----:R-:W-:-:S04]  /*15150*/  IMAD.U32 R7, RZ, RZ, UR5 ;  /* 0x00000005ff077e24 */ /* 0x002fc8000f8e00ff */
[----:B------:R1:W2:Y:S03]  /*15160*/  SYNCS.PHASECHK.TRANS64.TRYWAIT P0, [R7+URZ+0x34850], R0 ;  /* 0x03485000070075a7 */ /* 0x0002a6000800017f */
[----:B--2---:R-:W-:Y:S05]  /*15170*/  @!P0 NANOSLEEP.SYNCS 0x989680 ;  /* 0x009896800000895d */ /* 0x004fea0003900000 */
[----:B------:R-:W2:Y:S02]  /*15180*/  @!P0 SYNCS.PHASECHK.TRANS64 P0, [R7+URZ+0x34850], R0 ;  /* 0x03485000070085a7 */ /* 0x000ea4000800007f */
[----:B--2---:R-:W-:Y:S05]  /*15190*/  @!P0 BRA `(.L_x_2245) ;  /* 0xfffffffc00ec8947 */ /* 0x004fea000383ffff */
[----:B------:R-:W-:Y:S05]  /*151a0*/  BRA `(.L_x_2244) ;  /* 0xffffff54009c7947 */ /* 0x000fea000383ffff */
.L_x_2292:
[----:B------:R-:W0:Y:S01]  /*151b0*/  S2R R4, SR_TID.X ;  /* 0x0000000000047919 */ /* 0x000e220000002100 */
[----:B------:R-:W-:Y:S01]  /*151c0*/  BSSY B0, `(.L_x_2396) ;  /* 0x000000a000007945 */ /* 0x000fe20003800000 */
[----:B------:R-:W-:Y:S02]  /*151d0*/  IMAD.MOV.U32 R12, RZ, RZ, RZ ;  /* 0x000000ffff0c7224 */ /* 0x000fe400078e00ff */
[----:B------:R-:W-:Y:S02]  /*151e0*/  IMAD.MOV.U32 R11, RZ, RZ, 0x1f ;  /* 0x0000001fff0b7424 */ /* 0x000fe400078e00ff */
[----:B------:R-:W-:Y:S01]  /*151f0*/  IMAD.MOV.U32 R15, RZ, RZ, -0x1 ;  /* 0xffffffffff0f7424 */ /* 0x000fe200078e00ff */
[----:B0-----:R-:W-:-:S04]  /*15200*/  SHF.R.U32.HI R4, RZ, 0x5, R4 ;  /* 0x00000005ff047819 */ /* 0x001fc80000011604 */
[----:B------:R-:W-:-:S05]  /*15210*/  LOP3.LUT R4, R4, 0x3, RZ, 0xc0, !PT ;  /* 0x0000000304047812 */ /* 0x000fca00078ec0ff */
[----:B------:R-:W-:-:S07]  /*15220*/  IMAD.MOV.U32 R13, RZ, RZ, R4 ;  /* 0x000000ffff0d7224 */ /* 0x000fce00078e0004 */
[----:B--2---:R-:W-:Y:S05]  /*15230*/  WARPSYNC.COLLECTIVE R15, `(.L_x_2397) ;  /* 0x000000000f087348 */ /* 0x004fea0003c00000 */
[----:B------:R0:W1:Y:S02]  /*15240*/  SHFL.IDX P6, R14, R13, R12, R11 ;  /* 0x0000000c0d0e7389 */ /* 0x00006400000c000b */
[----:B012---:R-:W-:Y:S01]  /*15250*/  ENDCOLLECTIVE ;  /* 0x000000000000791b */ /* 0x007fe20003800000 */
.L_x_2397:
[----:B------:R-:W-:Y:S05]  /*15260*/  BSYNC B0 ;  /* 0x0000000000007941 */ /* 0x000fea0003800000 */
.L_x_2396:
[----:B------:R-:W-:Y:S05]  /*15270*/  BRA `(.L_x_2398) ;  /* 0xffffffac00347947 */ /* 0x000fea000383ffff */
.L_x_2294:
[----:B------:R-:W-:Y:S01]  /*15280*/  BSSY B0, `(.L_x_2399) ;  /* 0x0000006000007945 */ /* 0x000fe20003800000 */
[----:B------:R-:W-:-:S07]  /*15290*/  IMAD.MOV.U32 R15, RZ, RZ, -0x1 ;  /* 0xffffffffff0f7424 */ /* 0x000fce00078e00ff */
[----:B--23--:R-:W-:Y:S05]  /*152a0*/  WARPSYNC.COLLECTIVE R15, `(.L_x_2400) ;  /* 0x000000000f0c7348 */ /* 0x00cfea0003c00000 */
[----:B------:R-:W-:Y:S02]  /*152b0*/  ELECT P6, UR62, PT ;  /* 0x00000000003e782f */ /* 0x000fe400038c0000 */
[----:B------:R-:W-:Y:S01]  /*152c0*/  MOV R14, UR62 ;  /* 0x0000003e000e7c02 */ /* 0x000fe20008000f00 */
[----:B--23--:R-:W-:Y:S10]  /*152d0*/  ENDCOLLECTIVE ;  /* 0x000000000000791b */ /* 0x00cff40003800000 */
.L_x_2400:
[----:B------:R-:W-:Y:S05]  /*152e0*/  BSYNC B0 ;  /* 0x0000000000007941 */ /* 0x000fea0003800000 */
.L_x_2399:
[----:B------:R-:W-:Y:S05]  /*152f0*/  BRA `(.L_x_2401) ;  /* 0xffffffac00387947 */ /* 0x000fea000383ffff */
.L_x_2296:
[----:B0-----:R0:W1:Y:S02]  /*15300*/  SYNCS.PHASECHK.TRANS64.TRYWAIT P0, [R0+URZ+0x34840], R2 ;  /* 0x03484002000075a7 */ /* 0x001064000800017f */
[----:B-1----:R-:W-:Y:S05]  /*15310*/  @!P0 NANOSLEEP.SYNCS 0x989680 ;  /* 0x009896800000895d */ /* 0x002fea0003900000 */
[----:B------:R-:W1:Y:S02]  /*15320*/  @!P0 SYNCS.PHASECHK.TRANS64 P0, [R0+URZ+0x34840], R2 ;  /* 0x03484002000085a7 */ /* 0x000e64000800007f */
[----:B-1----:R-:W-:Y:S05]  /*15330*/  @!P0 BRA `(.L_x_2296) ;  /* 0xfffffffc00f08947 */ /* 0x002fea000383ffff */
[----:B------:R-:W-:Y:S05]  /*15340*/  BRA `(.L_x_2402) ;  /* 0xffffffac00987947 */ /* 0x000fea000383ffff */
.L_x_2300:
[----:B------:R-:W2:Y:S01]  /*15350*/  LDL.LU R11, [R1+0x38] ;  /* 0x00003800010b7983 */ /* 0x000ea20000300800 */
[----:B------:R-:W-:Y:S01]  /*15360*/  IMAD.MOV.U32 R13, RZ, RZ, R3 ;  /* 0x000000ffff0d7224 */ /* 0x000fe200078e0003 */
[----:B------:R-:W-:Y:S01]  /*15370*/  LOP3.LUT R5, R5, 0x7f, RZ, 0xc0, !PT ;  /* 0x0000007f05057812 */ /* 0x000fe200078ec0ff */
[----:B------:R-:W-:Y:S02]  /*15380*/  IMAD.MOV.U32 R12, RZ, RZ, RZ ;  /* 0x000000ffff0c7224 */ /* 0x000fe400078e00ff */
[----:B------:R-:W-:Y:S01]  /*15390*/  IMAD.MOV.U32 R15, RZ, RZ, -0x1 ;  /* 0xffffffffff0f7424 */ /* 0x000fe200078e00ff */
[----:B------:R-:W-:-:S05]  /*153a0*/  SHF.R.U32.HI R5, RZ, 0x3, R5 ;  /* 0x00000003ff057819 */ /* 0x000fca0000011605 */
[----:B------:R-:W-:-:S04]  /*153b0*/  IMAD R2, R9, 0x80, R5 ;  /* 0x0000008009027824 */ /* 0x000fc800078e0205 */
[----:B------:R-:W-:Y:S02]  /*153c0*/  VIADD R5, R2, 0x10 ;  /* 0x0000001002057836 */ /* 0x000fe40000000000 */
[----:B--2---:R-:W-:Y:S02]  /*153d0*/  IMAD R0, R11, R7, RZ ;  /* 0x000000070b007224 */ /* 0x004fe400078e02ff */
[----:B------:R-:W-:-:S03]  /*153e0*/  IMAD.MOV.U32 R11, RZ, RZ, 0x181f ;  /* 0x0000181fff0b7424 */ /* 0x000fc600078e00ff */
[----:B------:R-:W-:-:S13]  /*153f0*/  ISETP.GE.AND P3, PT, R2, R0, PT ;  /* 0x000000000200720c */ /* 0x000fda0003f66270 */
[----:B-----5:R-:W-:Y:S05]  /*15400*/  WARPSYNC.COLLECTIVE R15, `(.L_x_2403) ;  /* 0x000000000f087348 */ /* 0x020fea0003c00000 */
[----:B------:R0:W1:Y:S02]  /*15410*/  SHFL.IDX P6, R14, R13, R12, R11 ;  /* 0x0000000c0d0e7389 */ /* 0x00006400000c000b */
[----:B01---5:R-:W-:Y:S01]  /*15420*/  ENDCOLLECTIVE ;  /* 0x000000000000791b */ /* 0x023fe20003800000 */
.L_x_2403:
[----:B------:R-:W-:Y:S02]  /*15430*/  IMAD.MOV.U32 R13, RZ, RZ, R4 ;  /* 0x000000ffff0d7224 */ /* 0x000fe400078e0004 */
[----:B------:R-:W-:-:S07]  /*15440*/  IMAD.MOV.U32 R6, RZ, RZ, R14 ;  /* 0x000000ffff067224 */ /* 0x000fce00078e000e */
[----:B------:R-:W-:Y:S05]  /*15450*/  WARPSYNC.COLLECTIVE R15, `(.L_x_2404) ;  /* 0x000000000f087348 */ /* 0x000fea0003c00000 */
[----:B------:R0:W1:Y:S02]  /*15460*/  SHFL.IDX P6, R14, R13, R12, R11 ;  /* 0x0000000c0d0e7389 */ /* 0x00006400000c000b */
[----:B01----:R-:W-:Y:S01]  /*15470*/  ENDCOLLECTIVE ;  /* 0x000000000000791b */ /* 0x003fe20003800000 */
.L_x_2404:
[----:B------:R-:W-:Y:S02]  /*15480*/  IMAD.MOV.U32 R13, RZ, RZ, R3 ;  /* 0x000000ffff0d7224 */ /* 0x000fe400078e0003 */
[----:B------:R-:W-:Y:S01]  /*15490*/  IMAD.MOV.U32 R12, RZ, RZ, 0x1 ;  /* 0x00000001ff0c7424 */ /* 0x000fe200078e00ff */
[----:B------:R-:W-:-:S07]  /*154a0*/  MOV R7, R14 ;  /* 0x0000000e00077202 */ /* 0x000fce0000000f00 */
[----:B------:R-:W-:Y:S05]  /*154b0*/  WARPSYNC.COLLECTIVE R15, `(.L_x_2405) ;  /* 0x000000000f087348 */ /* 0x000fea0003c00000 */
[----:B------:R0:W1:Y:S02]  /*154c0*/  SHFL.IDX P6, R14, R13, R12, R11 ;  /* 0x0000000c0d0e7389 */ /* 0x00006400000c000b */
[----:B01----:R-:W-:Y:S01]  /*154d0*/  ENDCOLLECTIVE ;  /* 0x000000000000791b */ /* 0x003fe20003800000 */
.L_x_2405:
[----:B------:R-:W-:-:S05]  /*154e0*/  @!P3 LEA R7, P5, R8, R7, 0x1 ;  /* 0x000000070807b211 */ /* 0x000fca00078a08ff */
[----:B------:R-:W-:-:S05]  /*154f0*/  @!P3 IMAD.X R6, RZ, RZ, R6, P5 ;  /* 0x000000ffff06b224 */ /* 0x000fca00028e0606 */
[----:B------:R-:W-:Y:S01]  /*15500*/  @!P3 LOP3.LUT R7, R7, R6, RZ, 0x3c, !PT ;  /* 0x000000060707b212 */ /* 0x000fe200078e3cff */
[----:B------:R-:W-:-:S03]  /*15510*/  IMAD.MOV.U32 R13, RZ, RZ, R4 ;  /* 0x000000ffff0d7224 */ /* 0x000fc600078e0004 */
[----:B------:R-:W-:-:S04]  /*15520*/  @!P3 LOP3.LUT R6, R7, R6, RZ, 0x3c, !PT ;  /* 0x000000060706b212 */ /* 0x000fc800078e3cff */
[----:B------:R-:W-:Y:S01]  /*15530*/  @!P3 LOP3.LUT R7, R7, R6, RZ, 0x3c, !PT ;  /* 0x000000060707b212 */ /* 0x000fe200078e3cff */
[----:B------:R-:W-:-:S04]  /*15540*/  IMAD.MOV.U32 R9, RZ, RZ, R14 ;  /* 0x000000ffff097224 */ /* 0x000fc800078e000e */
[----:B------:R-:W-:Y:S01]  /*15550*/  @!PT LDS RZ, [RZ] ;  /* 0x00000000fffff984 */ /* 0x000fe20000000800 */
[----:B------:R-:W-:Y:S01]  /*15560*/  @!PT LDS RZ, [RZ] ;  /* 0x00000000fffff984 */ /* 0x000fe20000000800 */
[----:B------:R-:W-:Y:S01]  /*15570*/  @!PT LDS RZ, [RZ] ;  /* 0x00000000fffff984 */ /* 0x000fe20000000800 */
[----:B------:R0:W-:Y:S03]  /*15580*/  @!P3 LDGSTS.E.BYPASS.LTC128B.128 [R10+0x10400], desc[UR56][R6.64], !P2 ;  /* 0x10400000060abfae */ /* 0x0001e6000d101d78 */
[----:B0-----:R-:W-:Y:S05]  /*15590*/  WARPSYNC.COLLECTIVE R15, `(.L_x_2406) ;  /* 0x000000000f087348 */ /* 0x001fea0003c00000 */
[----:B------:R1:W2:Y:S02]  /*155a0*/  SHFL.IDX P6, R14, R13, R12, R11 ;  /* 0x0000000c0d0e7389 */ /* 0x0002a400000c000b */
[----:B012---:R-:W-:Y:S01]  /*155b0*/  ENDCOLLECTIVE ;  /* 0x000000000000791b */ /* 0x007fe20003800000 */
.L_x_2406:
        /* <DEDUP_REMOVED lines=8> */
[----:B------:R-:W-:-:S08]  /*15640*/  IMAD.MOV.U32 R5, RZ, RZ, R14 ;  /* 0x000000ffff057224 */ /* 0x000fd000078e000e */
[----:B0-----:R-:W-:Y:S05]  /*15650*/  WARPSYNC.COLLECTIVE R15, `(.L_x_2407) ;  /* 0x000000000f087348 */ /* 0x001fea0003c00000 */
[----:B------:R1:W2:Y:S02]  /*15660*/  SHFL.IDX P6, R14, R13, R12, R11 ;  /* 0x0000000c0d0e7389 */ /* 0x0002a400000c000b */
[----:B012---:R-:W-:Y:S01]  /*15670*/  ENDCOLLECTIVE ;  /* 0x000000000000791b */ /* 0x007fe20003800000 */
.L_x_2407:
        /* <DEDUP_REMOVED lines=16> */
.L_x_2408:
        /* <DEDUP_REMOVED lines=13> */
.L_x_2409:
        /* <DEDUP_REMOVED lines=17> */
.L_x_2410:
[----:B------:R-:W-:Y:S02]  /*15960*/  IMAD.MOV.U32 R13, RZ, RZ, R3 ;  /* 0x000000ffff0d7224 */ /* 0x000fe400078e0003 */
[----:B------:R-:W-:Y:S02]  /*15970*/  IMAD.MOV.U32 R12, RZ, RZ, 0x4 ;  /* 0x00000004ff0c7424 */ /* 0x000fe400078e00ff */
[----:B------:R-:W-:-:S07]  /*15980*/  IMAD.MOV.U32 R5, RZ, RZ, R14 ;  /* 0x000000ffff057224 */ /* 0x000fce00078e000e */
[----:B------:R-:W-:Y:S05]  /*15990*/  WARPSYNC.COLLECTIVE R15, `(.L_x_2411) ;  /* 0x000000000f087348 */ /* 0x000fea0003c00000 */
[----:B------:R0:W1:Y:S02]  /*159a0*/  SHFL.IDX P6, R14, R13, R12, R11 ;  /* 0x0000000c0d0e7389 */ /* 0x00006400000c000b */
[----:B01----:R-:W-:Y:S01]  /*159b0*/  ENDCOLLECTIVE ;  /* 0x000000000000791b */ /* 0x003fe20003800000 */
.L_x_2411:
[----:B------:R-:W-:-:S05]  /*159c0*/  @!P3 LEA R5, P4, R9, R5, 0x1 ;  /* 0x000000050905b211 */ /* 0x000fca00078808ff */
[----:B------:R-:W-:-:S04]  /*159d0*/  @!P3 IMAD.X R6, RZ, RZ, R6, P4 ;  /* 0x000000ffff06b224 */ /* 0x000fc800020e0606 */
[----:B------:R-:W-:Y:S01]  /*159e0*/  @!P3 IMAD.MOV.U32 R7, RZ, RZ, R6 ;  /* 0x000000ffff07b224 */ /* 0x000fe200078e0006 */
[----:B------:R-:W-:Y:S01]  /*159f0*/  @!P3 MOV R6, R5 ;  /* 0x000000050006b202 */ /* 0x000fe20000000f00 */
[----:B------:R-:W-:Y:S02]  /*15a00*/  IMAD.MOV.U32 R13, RZ, RZ, R4 ;  /* 0x000000ffff0d7224 */ /* 0x000fe400078e0004 */
[----:B------:R-:W-:Y:S02]  /*15a10*/  VIADD R5, R2, 0x40 ;  /* 0x0000004002057836 */ /* 0x000fe40000000000 */
        /* <DEDUP_REMOVED lines=11> */
.L_x_2412:
[----:B------:R-:W-:Y:S02]  /*15ad0*/  IMAD.MOV.U32 R13, RZ, RZ, R3 ;  /* 0x000000ffff0d7224 */ /* 0x000fe400078e0003 */
[----:B------:R-:W-:Y:S02]  /*15ae0*/  IMAD.MOV.U32 R12, RZ, RZ, 0x5 ;  /* 0x00000005ff0c7424 */ /* 0x000fe400078e00ff */
[----:B------:R-:W-:-:S07]  /*15af0*/  IMAD.MOV.U32 R5, RZ, RZ, R14 ;  /* 0x000000ffff057224 */ /* 0x000fce00078e000e */
[----:B------:R-:W-:Y:S05]  /*15b00*/  WARPSYNC.COLLECTIVE R15, `(.L_x_2413) ;  /* 0x000000000f087348 */ /* 0x000fea0003c00000 */
[----:B------:R0:W1:Y:S02]  /*15b10*/  SHFL.IDX P6, R14, R13, R12, R11 ;  /* 0x0000000c0d0e7389 */ /* 0x00006400000c000b */
[----:B01----:R-:W-:Y:S01]  /*15b20*/  ENDCOLLECTIVE ;  /* 0x000000000000791b */ /* 0x003fe20003800000 */
.L_x_2413:
        /* <DEDUP_REMOVED lines=17> */
.L_x_2414:
[----:B------:R-:W-:Y:S02]  /*15c40*/  IMAD.MOV.U32 R13, RZ, RZ, R3 ;  /* 0x000000ffff0d7224 */ /* 0x000fe400078e0003 */
[----:B------:R-:W-:Y:S02]  /*15c50*/  IMAD.MOV.U32 R12, RZ, RZ, 0x6 ;  /* 0x00000006ff0c7424 */ /* 0x000fe400078e00ff */
[----:B------:R-:W-:-:S07]  /*15c60*/  IMAD.MOV.U32 R5, RZ, RZ, R14 ;  /* 0x000000ffff057224 */ /* 0x000fce00078e000e */
[----:B------:R-:W-:Y:S05]  /*15c70*/  WARPSYNC.COLLECTIVE R15, `(.L_x_2415) ;  /* 0x000000000f087348 */ /* 0x000fea0003c00000 */
[----:B------:R0:W1:Y:S02]  /*15c80*/  SHFL.IDX P6, R14, R13, R12, R11 ;  /* 0x0000000c0d0e7389 */ /* 0x00006400000c000b */
[----:B01----:R-:W-:Y:S01]  /*15c90*/  ENDCOLLECTIVE ;  /* 0x000000000000791b */ /* 0x003fe20003800000 */
.L_x_2415:
        /* <DEDUP_REMOVED lines=15> */
.L_x_2416:
        /* <DEDUP_REMOVED lines=8> */
.L_x_2417:
        /* <DEDUP_REMOVED lines=14> */
.L_x_2418:
[----:B------:R-:W-:Y:S01]  /*15ef0*/  @!PT LDS RZ, [RZ] ;  /* 0x00000000fffff984 */ /* 0x000fe20000000800 */
[----:B------:R-:W-:Y:S01]  /*15f00*/  @!PT LDS RZ, [RZ] ;  /* 0x00000000fffff984 */ /* 0x000fe20000000800 */
[----:B------:R-:W-:Y:S01]  /*15f10*/  @!PT LDS RZ, [RZ] ;  /* 0x00000000fffff984 */ /* 0x000fe20000000800 */
[----:B------:R3:W-:Y:S01]  /*15f20*/  @!P4 LDGSTS.E.BYPASS.LTC128B.128 [R10+0x1b400], desc[UR56][R6.64+0x100], !P0 ;  /* 0x1b400100060acfae */ /* 0x0007e2000c101d78 */
[----:B------:R-:W-:Y:S01]  /*15f30*/  IMAD.MOV.U32 R3, RZ, RZ, R14 ;  /* 0x000000ffff037224 */ /* 0x000fe200078e000e */
[----:B------:R-:W-:Y:S06]  /*15f40*/  BRA `(.L_x_2419) ;  /* 0xffffffb000407947 */ /* 0x000fec000383ffff */
.L_x_2305:
[----:B0-----:R0:W3:Y:S02]  /*15f50*/  SYNCS.PHASECHK.TRANS64.TRYWAIT P0, [R18+URZ+0x34820], R0 ;  /* 0x03482000120075a7 */ /* 0x0010e4000800017f */
[----:B---3--:R-:W-:Y:S05]  /*15f60*/  @!P0 NANOSLEEP.SYNCS 0x989680 ;  /* 0x009896800000895d */ /* 0x008fea0003900000 */
[----:B------:R-:W3:Y:S02]  /*15f70*/  @!P0 SYNCS.PHASECHK.TRANS64 P0, [R18+URZ+0x34820], R0 ;  /* 0x03482000120085a7 */ /* 0x000ee4000800007f */
[----:B---3--:R-:W-:Y:S05]  /*15f80*/  @!P0 BRA `(.L_x_2305) ;  /* 0xfffffffc00f08947 */ /* 0x008fea000383ffff */
[----:B------:R-:W-:Y:S05]  /*15f90*/  BRA `(.L_x_2420) ;  /* 0xffffffb000c07947 */ /* 0x000fea000383ffff */
.L_x_2314:
[----:B-1----:R1:W2:Y:S02]  /*15fa0*/  SYNCS.PHASECHK.TRANS64.TRYWAIT P0, [R3+URZ+0x34840], R2 ;  /* 0x03484002030075a7 */ /* 0x0022a4000800017f */
[----:B--2---:R-:W-:Y:S05]  /*15fb0*/  @!P0 NANOSLEEP.SYNCS 0x989680 ;  /* 0x009896800000895d */ /* 0x004fea0003900000 */
[----:B------:R-:W2:Y:S02]  /*15fc0*/  @!P0 SYNCS.PHASECHK.TRANS64 P0, [R3+URZ+0x34840], R2 ;  /* 0x03484002030085a7 */ /* 0x000ea4000800007f */
[----:B--2---:R-:W-:Y:S05]  /*15fd0*/  @!P0 BRA `(.L_x_2314) ;  /* 0xfffffffc00f08947 */ /* 0x004fea000383ffff */
[----:B------:R-:W-:Y:S05]  /*15fe0*/  BRA `(.L_x_2421) ;  /* 0xffffffb4009c7947 */ /* 0x000fea000383ffff */
.L_x_2321:
[----:B-1----:R1:W2:Y:S02]  /*15ff0*/  SYNCS.PHASECHK.TRANS64.TRYWAIT P0, [R3+URZ+0x60], R2 ;  /* 0x00006002030075a7 */ /* 0x0022a4000800017f */
[----:B--2---:R-:W-:Y:S05]  /*16000*/  @!P0 NANOSLEEP.SYNCS 0x989680 ;  /* 0x009896800000895d */ /* 0x004fea0003900000 */
[----:B------:R-:W2:Y:S02]  /*16010*/  @!P0 SYNCS.PHASECHK.TRANS64 P0, [R3+URZ+0x60], R2 ;  /* 0x00006002030085a7 */ /* 0x000ea4000800007f */
[----:B--2---:R-:W-:Y:S05]  /*16020*/  @!P0 BRA `(.L_x_2321) ;  /* 0xfffffffc00f08947 */ /* 0x004fea000383ffff */
[----:B------:R-:W-:Y:S05]  /*16030*/  BRA `(.L_x_2422) ;  /* 0xffffffb800ac7947 */ /* 0x000fea000383ffff */
.L_x_2330:
[----:B-1----:R1:W2:Y:S02]  /*16040*/  SYNCS.PHASECHK.TRANS64.TRYWAIT P0, [R3+URZ+0x34840], R2 ;  /* 0x03484002030075a7 */ /* 0x0022a4000800017f */
[----:B--2---:R-:W-:Y:S05]  /*16050*/  @!P0 NANOSLEEP.SYNCS 0x989680 ;  /* 0x009896800000895d */ /* 0x004fea0003900000 */
[----:B------:R-:W2:Y:S02]  /*16060*/  @!P0 SYNCS.PHASECHK.TRANS64 P0, [R3+URZ+0x34840], R2 ;  /* 0x03484002030085a7 */ /* 0x000ea4000800007f */
[----:B--2---:R-:W-:Y:S05]  /*16070*/  @!P0 BRA `(.L_x_2330) ;  /* 0xfffffffc00f08947 */ /* 0x004fea000383ffff */
[----:B------:R-:W-:Y:S05]  /*16080*/  BRA `(.L_x_2423) ;  /* 0xffffffc0003c7947 */ /* 0x000fea000383ffff */
.L_x_2337:
[----:B0-----:R0:W1:Y:S02]  /*16090*/  SYNCS.PHASECHK.TRANS64.TRYWAIT P0, [R2+URZ+0x60], R3 ;  /* 0x00006003020075a7 */ /* 0x001064000800017f */
[----:B-1----:R-:W-:Y:S05]  /*160a0*/  @!P0 NANOSLEEP.SYNCS 0x989680 ;  /* 0x009896800000895d */ /* 0x002fea0003900000 */
[----:B------:R-:W1:Y:S02]  /*160b0*/  @!P0 SYNCS.PHASECHK.TRANS64 P0, [R2+URZ+0x60], R3 ;  /* 0x00006003020085a7 */ /* 0x000e64000800007f */
[----:B-1----:R-:W-:Y:S05]  /*160c0*/  @!P0 BRA `(.L_x_2337) ;  /* 0xfffffffc00f08947 */ /* 0x002fea000383ffff */
[----:B------:R-:W-:Y:S05]  /*160d0*/  BRA `(.L_x_2424) ;  /* 0xffffffc4004c7947 */ /* 0x000fea000383ffff */
.L_x_2346:
[----:B--2---:R2:W3:Y:S02]  /*160e0*/  SYNCS.PHASECHK.TRANS64.TRYWAIT P0, [R2+URZ+0x34840], R3 ;  /* 0x03484003020075a7 */ /* 0x0044e4000800017f */
[----:B---3--:R-:W-:Y:S05]  /*160f0*/  @!P0 NANOSLEEP.SYNCS 0x989680 ;  /* 0x009896800000895d */ /* 0x008fea0003900000 */
[----:B------:R-:W3:Y:S02]  /*16100*/  @!P0 SYNCS.PHASECHK.TRANS64 P0, [R2+URZ+0x34840], R3 ;  /* 0x03484003020085a7 */ /* 0x000ee4000800007f */
[----:B---3--:R-:W-:Y:S05]  /*16110*/  @!P0 BRA `(.L_x_2346) ;  /* 0xfffffffc00f08947 */ /* 0x008fea000383ffff */
[----:B------:R-:W-:Y:S05]  /*16120*/  BRA `(.L_x_2425) ;  /* 0xffffffc800ac7947 */ /* 0x000fea000383ffff */
.L_x_2353:
[----:B0-----:R0:W1:Y:S02]  /*16130*/  SYNCS.PHASECHK.TRANS64.TRYWAIT P0, [R2+URZ+0x60], R5 ;  /* 0x00006005020075a7 */ /* 0x001064000800017f */
[----:B-1----:R-:W-:Y:S05]  /*16140*/  @!P0 NANOSLEEP.SYNCS 0x989680 ;  /* 0x009896800000895d */ /* 0x002fea0003900000 */
[----:B------:R-:W1:Y:S02]  /*16150*/  @!P0 SYNCS.PHASECHK.TRANS64 P0, [R2+URZ+0x60], R5 ;  /* 0x00006005020085a7 */ /* 0x000e64000800007f */
[----:B-1----:R-:W-:Y:S05]  /*16160*/  @!P0 BRA `(.L_x_2353) ;  /* 0xfffffffc00f08947 */ /* 0x002fea000383ffff */
[----:B------:R-:W-:Y:S05]  /*16170*/  BRA `(.L_x_2426) ;  /* 0xffffffcc00bc7947 */ /* 0x000fea000383ffff */
.L_x_2364:
[----:B--2---:R2:W3:Y:S02]  /*16180*/  SYNCS.PHASECHK.TRANS64.TRYWAIT P0, [R0+URZ+0x34860], R2 ;  /* 0x03486002000075a7 */ /* 0x0044e4000800017f */
[----:B---3--:R-:W-:Y:S05]  /*16190*/  @!P0 NANOSLEEP.SYNCS 0x989680 ;  /* 0x009896800000895d */ /* 0x008fea0003900000 */
[----:B------:R-:W3:Y:S02]  /*161a0*/  @!P0 SYNCS.PHASECHK.TRANS64 P0, [R0+URZ+0x34860], R2 ;  /* 0x03486002000085a7 */ /* 0x000ee4000800007f */
[----:B---3--:R-:W-:Y:S05]  /*161b0*/  @!P0 BRA `(.L_x_2364) ;  /* 0xfffffffc00f08947 */ /* 0x008fea000383ffff */
[----:B------:R-:W-:Y:S05]  /*161c0*/  BRA `(.L_x_2427) ;  /* 0xffffffd400087947 */ /* 0x000fea000383ffff */
.L_x_2371:
[----:B------:R-:W2:Y:S01]  /*161d0*/  LDL R0, [R1] ;  /* 0x0000000001007983 */ /* 0x000ea20000100800 */
[----:B------:R-:W-:Y:S01]  /*161e0*/  BSSY B0, `(.L_x_2428) ;  /* 0x0000008000007945 */ /* 0x000fe20003800000 */
[----:B0-----:R-:W-:Y:S02]  /*161f0*/  IMAD.MOV.U32 R12, RZ, RZ, RZ ;  /* 0x000000ffff0c7224 */ /* 0x001fe400078e00ff */
[----:B------:R-:W-:Y:S02]  /*16200*/  IMAD.MOV.U32 R11, RZ, RZ, 0x1f ;  /* 0x0000001fff0b7424 */ /* 0x000fe400078e00ff */
[----:B------:R-:W-:Y:S02]  /*16210*/  IMAD.MOV.U32 R15, RZ, RZ, -0x1 ;  /* 0xffffffffff0f7424 */ /* 0x000fe400078e00ff */
[----:B--2---:R-:W-:-:S07]  /*16220*/  IMAD.MOV.U32 R13, RZ, RZ, R0 ;  /* 0x000000ffff0d7224 */ /* 0x004fce00078e0000 */
[----:B-1-3--:R-:W-:Y:S05]  /*16230*/  WARPSYNC.COLLECTIVE R15, `(.L_x_2429) ;  /* 0x000000000f087348 */ /* 0x00afea0003c00000 */
[----:B------:R0:W2:Y:S02]  /*16240*/  SHFL.IDX P6, R14, R13, R12, R11 ;  /* 0x0000000c0d0e7389 */ /* 0x0000a400000c000b */
[----:B0123--:R-:W-:Y:S01]  /*16250*/  ENDCOLLECTIVE ;  /* 0x000000000000791b */ /* 0x00ffe20003800000 */
.L_x_2429:
[----:B------:R-:W-:Y:S05]  /*16260*/  BSYNC B0 ;  /* 0x0000000000007941 */ /* 0x000fea0003800000 */
.L_x_2428:
        /* <DEDUP_REMOVED lines=9> */
.L_x_2430:
        /* <DEDUP_REMOVED lines=11> */
[----:B------:R-:W-:Y:S02]  /*163b0*/  CS2R R6, SRZ ;  /* 0x0000000000067805 */ /* 0x000fe4000001ff00 */
[C---:B------:R-:W-:Y:S02]  /*163c0*/  ISETP.GE.U32.AND P2, PT, R10.reuse, 0x2, PT ;  /* 0x000000020a00780c */ /* 0x040fe40003f46070 */
[C---:B------:R-:W-:Y:S02]  /*163d0*/  ISETP.GE.U32.AND P3, PT, R10.reuse, 0x4, PT ;  /* 0x000000040a00780c */ /* 0x040fe40003f66070 */
[C---:B------:R-:W-:Y:S02]  /*163e0*/  ISETP.GE.U32.AND P4, PT, R10.reuse, 0x8, PT ;  /* 0x000000080a00780c */ /* 0x040fe40003f86070 */
[----:B------:R-:W-:Y:S01]  /*163f0*/  ISETP.GE.U32.AND P5, PT, R10, 0x10, PT ;  /* 0x000000100a00780c */ /* 0x000fe20003fa6070 */
[----:B--2---:R-:W-:-:S02]  /*16400*/  @!P1 IMAD.MOV.U32 R6, RZ, RZ, R5 ;  /* 0x000000ffff069224 */ /* 0x004fc400078e0005 */
[----:B------:R-:W-:Y:S02]  /*16410*/  IMAD.MOV.U32 R5, RZ, RZ, RZ ;  /* 0x000000ffff057224 */ /* 0x000fe400078e00ff */
[----:B---3--:R-:W-:Y:S01]  /*16420*/  @!P1 IMAD.MOV.U32 R7, RZ, RZ, R2 ;  /* 0x000000ffff079224 */ /* 0x008fe200078e0002 */
[----:B------:R-:W-:-:S03]  /*16430*/  ISETP.NE.AND P1, PT, R10, RZ, PT ;  /* 0x000000ff0a00720c */ /* 0x000fc60003f25270 */
[----:B------:R-:W-:-:S04]  /*16440*/  IMAD R2, R7, R6, RZ ;  /* 0x0000000607027224 */ /* 0x000fc800078e02ff */
[----:B------:R-:W-:-:S07]  /*16450*/  IMAD.MOV.U32 R13, RZ, RZ, R2 ;  /* 0x000000ffff0d7224 */ /* 0x000fce00078e0002 */
[----:B------:R-:W-:Y:S05]  /*16460*/  WARPSYNC.COLLECTIVE R15, `(.L_x_2431) ;  /* 0x000000000f087348 */ /* 0x000fea0003c00000 */
[----:B------:R0:W1:Y:S02]  /*16470*/  SHFL.UP P6, R14, R13, R12, R11 ;  /* 0x0400000c0d0e7389 */ /* 0x00006400000c000b */
[----:B01----:R-:W-:Y:S01]  /*16480*/  ENDCOLLECTIVE ;  /* 0x000000000000791b */ /* 0x003fe20003800000 */
.L_x_2431:
        /* <DEDUP_REMOVED lines=8> */
.L_x_2432:
        /* <DEDUP_REMOVED lines=8> */
.L_x_2433:
        /* <DEDUP_REMOVED lines=8> */
.L_x_2434:
[----:B------:R-:W-:Y:S01]  /*16610*/  IMAD.MOV.U32 R12, RZ, RZ, 0x10 ;  /* 0x00000010ff0c7424 */ /* 0x000fe200078e00ff */
[----:B------:R-:W-:-:S04]  /*16620*/  MOV R3, R14 ;  /* 0x0000000e00037202 */ /* 0x000fc80000000f00 */
[----:B------:R-:W-:-:S05]  /*16630*/  SEL R3, R3, RZ, P4 ;  /* 0x000000ff03037207 */ /* 0x000fca0002000000 */
[----:B------:R-:W-:-:S04]  /*16640*/  IMAD.IADD R2, R2, 0x1, R3 ;  /* 0x0000000102027824 */ /* 0x000fc800078e0203 */
[----:B------:R-:W-:-:S07]  /*16650*/  IMAD.MOV.U32 R13, RZ, RZ, R2 ;  /* 0x000000ffff0d7224 */ /* 0x000fce00078e0002 */
[----:B------:R-:W-:Y:S05]  /*16660*/  WARPSYNC.COLLECTIVE R15, `(.L_x_2435) ;  /* 0x000000000f087348 */ /* 0x000fea0003c00000 */
[----:B------:R0:W1:Y:S02]  /*16670*/  SHFL.UP P6, R14, R13, R12, R11 ;  /* 0x0400000c0d0e7389 */ /* 0x00006400000c000b */
[----:B01----:R-:W-:Y:S01]  /*16680*/  ENDCOLLECTIVE ;  /* 0x000000000000791b */ /* 0x003fe20003800000 */
.L_x_2435:
        /* <DEDUP_REMOVED lines=9> */
.L_x_2436:
[----:B------:R-:W-:Y:S01]  /*16720*/  IMAD.MOV.U32 R9, RZ, RZ, R14 ;  /* 0x000000ffff097224 */ /* 0x000fe200078e000e */
[----:B------:R-:W-:Y:S06]  /*16730*/  BRA `(.L_x_2437) ;  /* 0xffffffd4007c7947 */ /* 0x000fec000383ffff */
.L_x_2374:
        /* <DEDUP_REMOVED lines=8> */
.L_x_2439:
[----:B------:R-:W-:Y:S05]  /*167c0*/  BSYNC B0 ;  /* 0x0000000000007941 */ /* 0x000fea0003800000 */
.L_x_2438:
        /* <DEDUP_REMOVED lines=10> */
.L_x_2440:
        /* <DEDUP_REMOVED lines=8> */
.L_x_2441:
        /* <DEDUP_REMOVED lines=8> */
.L_x_2442:
[----:B------:R-:W-:Y:S02]  /*16970*/  IMAD.MOV.U32 R12, RZ, RZ, 0x10 ;  /* 0x00000010ff0c7424 */ /* 0x000fe400078e00ff */
[----:B------:R-:W-:-:S05]  /*16980*/  IMAD.MOV.U32 R3, RZ, RZ, R14 ;  /* 0x000000ffff037224 */ /* 0x000fca00078e000e */
[----:B------:R-:W-:-:S04]  /*16990*/  SEL R3, R3, RZ, P4 ;  /* 0x000000ff03037207 */ /* 0x000fc80002000000 */
[----:B------:R-:W-:-:S05]  /*169a0*/  IADD3 R2, R2, R3, RZ ;  /* 0x0000000302027210 */ /* 0x000fca0007ffe0ff */
[----:B------:R-:W-:-:S07]  /*169b0*/  IMAD.MOV.U32 R13, RZ, RZ, R2 ;  /* 0x000000ffff0d7224 */ /* 0x000fce00078e0002 */
[----:B------:R-:W-:Y:S05]  /*169c0*/  WARPSYNC.COLLECTIVE R15, `(.L_x_2443) ;  /* 0x000000000f087348 */ /* 0x000fea0003c00000 */
[----:B------:R0:W1:Y:S02]  /*169d0*/  SHFL.UP P6, R14, R13, R12, R11 ;  /* 0x0400000c0d0e7389 */ /* 0x00006400000c000b */
[----:B01----:R-:W-:Y:S01]  /*169e0*/  ENDCOLLECTIVE ;  /* 0x000000000000791b */ /* 0x003fe20003800000 */
.L_x_2443:
        /* <DEDUP_REMOVED lines=9> */
.L_x_2444:
[----:B------:R-:W-:Y:S01]  /*16a80*/  IMAD.MOV.U32 R9, RZ, RZ, R14 ;  /* 0x000000ffff097224 */ /* 0x000fe200078e000e */
[----:B------:R-:W-:Y:S06]  /*16a90*/  BRA `(.L_x_2445) ;  /* 0xffffffd400507947 */ /* 0x000fec000383ffff */
.L_x_2376:
[----:B------:R-:W-:Y:S01]  /*16aa0*/  BSSY B0, `(.L_x_2446) ;  /* 0x0000006000007945 */ /* 0x000fe20003800000 */
[----:B------:R-:W-:Y:S01]  /*16ab0*/  PLOP3.LUT P6, PT, P6, PT, PT, 0x8, 0x0 ;  /* 0x000000000000781c */ /* 0x000fe200037ce170 */
[----:B------:R-:W-:-:S12]  /*16ac0*/  IMAD.MOV.U32 R15, RZ, RZ, -0x1 ;  /* 0xffffffffff0f7424 */ /* 0x000fd800078e00ff */
[----:B0-----:R-:W-:Y:S05]  /*16ad0*/  WARPSYNC.COLLECTIVE R15, `(.L_x_2447) ;  /* 0x000000000f087348 */ /* 0x001fea0003c00000 */
[----:B------:R-:W-:Y:S01]  /*16ae0*/  VOTE.ANY R14, PT, P6 ;  /* 0x00000000000e7806 */ /* 0x000fe200030e0100 */
[----:B0-----:R-:W-:Y:S06]  /*16af0*/  ENDCOLLECTIVE ;  /* 0x000000000000791b */ /* 0x001fec0003800000 */
.L_x_2447:
[----:B------:R-:W-:Y:S05]  /*16b00*/  BSYNC B0 ;  /* 0x0000000000007941 */ /* 0x000fea0003800000 */
.L_x_2446:
        /* <DEDUP_REMOVED lines=10> */
.L_x_2448:
[----:B------:R-:W-:Y:S02]  /*16bb0*/  IMAD.MOV.U32 R13, RZ, RZ, R7 ;  /* 0x000000ffff0d7224 */ /* 0x000fe400078e0007 */
[----:B------:R-:W-:-:S07]  /*16bc0*/  IMAD.MOV.U32 R0, RZ, RZ, R14 ;  /* 0x000000ffff007224 */ /* 0x000fce00078e000e */
[----:B------:R-:W-:Y:S05]  /*16bd0*/  WARPSYNC.COLLECTIVE R15, `(.L_x_2449) ;  /* 0x000000000f087348 */ /* 0x000fea0003c00000 */
[----:B------:R0:W1:Y:S02]  /*16be0*/  SHFL.IDX P6, R14, R13, R12, R11 ;  /* 0x0000000c0d0e7389 */ /* 0x00006400000c000b */
[----:B01----:R-:W-:Y:S01]  /*16bf0*/  ENDCOLLECTIVE ;  /* 0x000000000000791b */ /* 0x003fe20003800000 */
.L_x_2449:
[----:B------:R-:W-:Y:S02]  /*16c00*/  IMAD.MOV.U32 R7, RZ, RZ, R14 ;  /* 0x000000ffff077224 */ /* 0x000fe400078e000e */
[----:B------:R-:W-:-:S05]  /*16c10*/  IMAD.IADD R6, R10, 0x1, R16 ;  /* 0x000000010a067824 */ /* 0x000fca00078e0210 */
[----:B------:R0:W-:Y:S01]  /*16c20*/  STL [R1+0xc], R6 ;  /* 0x00000c0601007387 */ /* 0x0001e20000100800 */
[----:B------:R-:W-:Y:S05]  /*16c30*/  BRA `(.L_x_2450) ;  /* 0xffffffd400307947 */ /* 0x000fea000383ffff */
.L_x_2378:
        /* <DEDUP_REMOVED lines=8> */
.L_x_2452:
[----:B------:R-:W-:Y:S05]  /*16cc0*/  BSYNC B0 ;  /* 0x0000000000007941 */ /* 0x000fea0003800000 */
.L_x_2451:
[----:B------:R-:W-:Y:S01]  /*16cd0*/  IMAD.MOV.U32 R2, RZ, RZ, R14 ;  /* 0x000000ffff027224 */ /* 0x000fe200078e000e */
[----:B------:R-:W-:Y:S06]  /*16ce0*/  BRA `(.L_x_2453) ;  /* 0xffffffd4001c7947 */ /* 0x000fec000383ffff */
.L_x_2384:
[----:B0-----:R0:W1:Y:S02]  /*16cf0*/  SYNCS.PHASECHK.TRANS64.TRYWAIT P0, [R0+URZ+0x34820], R3 ;  /* 0x03482003000075a7 */ /* 0x001064000800017f */
[----:B-1----:R-:W-:Y:S05]  /*16d00*/  @!P0 NANOSLEEP.SYNCS 0x989680 ;  /* 0x009896800000895d */ /* 0x002fea0003900000 */
[----:B------:R-:W1:Y:S02]  /*16d10*/  @!P0 SYNCS.PHASECHK.TRANS64 P0, [R0+URZ+0x34820], R3 ;  /* 0x03482003000085a7 */ /* 0x000e64000800007f */
[----:B-1----:R-:W-:Y:S05]  /*16d20*/  @!P0 BRA `(.L_x_2384) ;  /* 0xfffffffc00f08947 */ /* 0x002fea000383ffff */
[----:B------:R-:W-:Y:S05]  /*16d30*/  BRA `(.L_x_2454) ;  /* 0xffffffdc00bc7947 */ /* 0x000fea000383ffff */
.L_x_2385:
        /* <DEDUP_REMOVED lines=11> */
.L_x_2456:
[----:B------:R-:W-:Y:S05]  /*16df0*/  BSYNC B0 ;  /* 0x0000000000007941 */ /* 0x000fea0003800000 */
.L_x_2455:
[----:B------:R-:W-:Y:S05]  /*16e00*/  BRA `(.L_x_2457) ;  /* 0xffffffdc00a47947 */ /* 0x000fea000383ffff */
.L_x_2388:
[----:B------:R-:W-:Y:S01]  /*16e10*/  BSSY B1, `(.L_x_2458) ;  /* 0x0000006000017945 */ /* 0x000fe20003800000 */
[----:B------:R-:W-:-:S07]  /*16e20*/  IMAD.MOV.U32 R15, RZ, RZ, -0x1 ;  /* 0xffffffffff0f7424 */ /* 0x000fce00078e00ff */
[----:B01----:R-:W-:Y:S05]  /*16e30*/  WARPSYNC.COLLECTIVE R15, `(.L_x_2459) ;  /* 0x000000000f0c7348 */ /* 0x003fea0003c00000 */
[----:B------:R-:W-:Y:S02]  /*16e40*/  ELECT P6, UR62, PT ;  /* 0x00000000003e782f */ /* 0x000fe400038c0000 */
[----:B------:R-:W-:Y:S01]  /*16e50*/  MOV R14, UR62 ;  /* 0x0000003e000e7c02 */ /* 0x000fe20008000f00 */
[----:B01----:R-:W-:Y:S10]  /*16e60*/  ENDCOLLECTIVE ;  /* 0x000000000000791b */ /* 0x003ff40003800000 */
.L_x_2459:
[----:B------:R-:W-:Y:S05]  /*16e70*/  BSYNC B1 ;  /* 0x0000000000017941 */ /* 0x000fea0003800000 */
.L_x_2458:
[----:B------:R-:W-:Y:S05]  /*16e80*/  BRA `(.L_x_2460) ;  /* 0xffffffdc009c7947 */ /* 0x000fea000383ffff */
.L_x_2390:
[----:B0-----:R0:W1:Y:S02]  /*16e90*/  SYNCS.PHASECHK.TRANS64.TRYWAIT P0, [R6+URZ], R5 ;  /* 0x00000005060075a7 */ /* 0x001064000800017f */
[----:B-1----:R-:W-:Y:S05]  /*16ea0*/  @!P0 NANOSLEEP.SYNCS 0x989680 ;  /* 0x009896800000895d */ /* 0x002fea0003900000 */
[----:B------:R-:W1:Y:S02]  /*16eb0*/  @!P0 SYNCS.PHASECHK.TRANS64 P0, [R6+URZ], R5 ;  /* 0x00000005060085a7 */ /* 0x000e64000800007f */
[----:B-1----:R-:W-:Y:S05]  /*16ec0*/  @!P0 BRA `(.L_x_2390) ;  /* 0xfffffffc00f08947 */ /* 0x002fea000383ffff */
[----:B------:R-:W-:Y:S05]  /*16ed0*/  BRA `(.L_x_2461) ;  /* 0xffffffdc00d47947 */ /* 0x000fea000383ffff */
.L_x_2391:
[----:B-1----:R1:W2:Y:S02]  /*16ee0*/  SYNCS.PHASECHK.TRANS64.TRYWAIT P0, [R7+URZ], R2 ;  /* 0x00000002070075a7 */ /* 0x0022a4000800017f */
[----:B--2---:R-:W-:Y:S05]  /*16ef0*/  @!P0 NANOSLEEP.SYNCS 0x989680 ;  /* 0x009896800000895d */ /* 0x004fea0003900000 */
[----:B------:R-:W2:Y:S02]  /*16f00*/  @!P0 SYNCS.PHASECHK.TRANS64 P0, [R7+URZ], R2 ;  /* 0x00000002070085a7 */ /* 0x000ea4000800007f */
[----:B--2---:R-:W-:Y:S05]  /*16f10*/  @!P0 BRA `(.L_x_2391) ;  /* 0xfffffffc00f08947 */ /* 0x004fea000383ffff */
[----:B------:R-:W-:Y:S05]  /*16f20*/  BRA `(.L_x_2462) ;  /* 0xffffffdc00c87947 */ /* 0x000fea000383ffff */
.L_x_2393:
[----:B--2---:R2:W3:Y:S02]  /*16f30*/  SYNCS.PHASECHK.TRANS64.TRYWAIT P0, [R4+URZ], R5 ;  /* 0x00000005040075a7 */ /* 0x0044e4000800017f */
[----:B---3--:R-:W-:Y:S05]  /*16f40*/  @!P0 NANOSLEEP.SYNCS 0x989680 ;  /* 0x009896800000895d */ /* 0x008fea0003900000 */
[----:B------:R-:W3:Y:S02]  /*16f50*/  @!P0 SYNCS.PHASECHK.TRANS64 P0, [R4+URZ], R5 ;  /* 0x00000005040085a7 */ /* 0x000ee4000800007f */
[----:B---3--:R-:W-:Y:S05]  /*16f60*/  @!P0 BRA `(.L_x_2393) ;  /* 0xfffffffc00f08947 */ /* 0x008fea000383ffff */
[----:B------:R-:W-:Y:S05]  /*16f70*/  BRA `(.L_x_2463) ;  /* 0xffffffdc00cc7947 */ /* 0x000fea000383ffff */
.L_x_2464:
        /* <DEDUP_REMOVED lines=16> */
.L_x_2987:


//--------------------- .text._ZN7cutlass13device_kernelIN5flash11enable_sm90INS1_16FlashAttnFwdSm90INS1_25CollectiveMainloopFwdSm90ILi2EN4cute5tupleIJNS5_1CILi1EEES8_S8_EEENS6_IJNS7_ILi128EEESA_NS7_ILi192EEEEEELi128ENS_10bfloat16_tEfNS_4arch4Sm90ELb1ELb0ELb1ELb1ELb0ELb1ELb0ELb1ELb1ELb1ELb1ELb0EEENS1_21CollectiveEpilogueFwdINS6_IJSA_SA_SA_EEES9_SD_SF_Li256ELb1ELb1ELb1ELb0EEENS1_36VarlenDynamicPersistentTileSchedulerILi128ELi128ELi256ELi128ELb1ELb1ELb1ELb1ELb1ELb1EEEEEEEEEvNT_6ParamsE --------------------------
	.section	.text._ZN7cutlass13device_kernelIN5flash11enable_sm90INS1_16FlashAttnFwdSm90INS1_25CollectiveMainloopFwdSm90ILi2EN4cute5tupleIJNS5_1CILi1EEES8_S8_EEENS6_IJNS7_ILi128EEESA_NS7_ILi192EEEEEELi128ENS_10bfloat16_tEfNS_4arch4Sm90ELb1ELb0ELb1ELb1ELb0ELb1ELb0ELb1ELb1ELb1ELb1ELb0EEENS1_21CollectiveEpilogueFwdINS6_IJSA_SA_SA_EEES9_SD_SF_Li256ELb1ELb1ELb1ELb0EEENS1_36VarlenDynamicPersistentTileSchedulerILi128ELi128ELi256ELi128ELb1ELb1ELb1ELb1ELb1ELb1EEEEEEEEEvNT_6ParamsE,"ax",@progbits
	.align	128
.text._ZN7cutlass13device_kernelIN5flash11enable_sm90INS1_16FlashAttnFwdSm90INS1_25CollectiveMainloopFwdSm90ILi2EN4cute5tupleIJNS5_1CILi1EEES8_S8_EEENS6_IJNS7_ILi128EEESA_NS7_ILi192EEEEEELi128ENS_10bfloat16_tEfNS_4arch4Sm90ELb1ELb0ELb1ELb1ELb0ELb1ELb0ELb1ELb1ELb1ELb1ELb0EEENS1_21CollectiveEpilogueFwdINS6_IJSA_SA_SA_EEES9_SD_SF_Li256ELb1ELb1ELb1ELb0EEENS1_36VarlenDynamicPersistentTileSchedulerILi128ELi128ELi256ELi128ELb1ELb1ELb1ELb1ELb1ELb1EEEEEEEEEvNT_6ParamsE:
        .type           _ZN7cutlass13device_kernelIN5flash11enable_sm90INS1_16FlashAttnFwdSm90INS1_25CollectiveMainloopFwdSm90ILi2EN4cute5tupleIJNS5_1CILi1EEES8_S8_EEENS6_IJNS7_ILi128EEESA_NS7_ILi192EEEEEELi128ENS_10bfloat16_tEfNS_4arch4Sm90ELb1ELb0ELb1ELb1ELb0ELb1ELb0ELb1ELb1ELb1ELb1ELb0EEENS1_21CollectiveEpilogueFwdINS6_IJSA_SA_SA_EEES9_SD_SF_Li256ELb1ELb1ELb1ELb0EEENS1_36VarlenDynamicPersistentTileSchedulerILi128ELi128ELi256ELi128ELb1ELb1ELb1ELb1ELb1ELb1EEEEEEEEEvNT_6ParamsE,@function
        .size           _ZN7cutlass13device_kernelIN5flash11enable_sm90INS1_16FlashAttnFwdSm90INS1_25CollectiveMainloopFwdSm90ILi2EN4cute5tupleIJNS5_1CILi1EEES8_S8_EEENS6_IJNS7_ILi128EEESA_NS7_ILi192EEEEEELi128ENS_10bfloat16_tEfNS_4arch4Sm90ELb1ELb0ELb1ELb1ELb0ELb1ELb0ELb1ELb1ELb1ELb1ELb0EEENS1_21CollectiveEpilogueFwdINS6_IJSA_SA_SA_EEES9_SD_SF_Li256ELb1ELb1ELb1ELb0EEENS1_36VarlenDynamicPersistentTileSchedulerILi128ELi128ELi256ELi128ELb1ELb1ELb1ELb1ELb1ELb1EEEEEEEEEvNT_6ParamsE,(.L_x_2988 - _ZN7cutlass13device_kernelIN5flash11enable_sm90INS1_16FlashAttnFwdSm90INS1_25CollectiveMainloopFwdSm90ILi2EN4cute5tupleIJNS5_1CILi1EEES8_S8_EEENS6_IJNS7_ILi128EEESA_NS7_ILi192EEEEEELi128ENS_10bfloat16_tEfNS_4arch4Sm90ELb1ELb0ELb1ELb1ELb0ELb1ELb0ELb1ELb1ELb1ELb1ELb0EEENS1_21CollectiveEpilogueFwdINS6_IJSA_SA_SA_EEES9_SD_SF_Li256ELb1ELb1ELb1ELb0EEENS1_36VarlenDynamicPersistentTileSchedulerILi128ELi128ELi256ELi128ELb1ELb1ELb1ELb1ELb1ELb1EEEEEEEEEvNT_6ParamsE)
        .other          _ZN7cutlass13device_kernelIN5flash11enable_sm90INS1_16FlashAttnFwdSm90INS1_25CollectiveMainloopFwdSm90ILi2EN4cute5tupleIJNS5_1CILi1EEES8_S8_EEENS6_IJNS7_ILi128EEESA_NS7_ILi192EEEEEELi128ENS_10bfloat16_tEfNS_4arch4Sm90ELb1ELb0ELb1ELb1ELb0ELb1ELb0ELb1ELb1ELb1ELb1ELb0EEENS1_21CollectiveEpilogueFwdINS6_IJSA_SA_SA_EEES9_SD_SF_Li256ELb1ELb1ELb1ELb0EEENS1_36VarlenDynamicPersistentTileSchedulerILi128ELi128ELi256ELi128ELb1ELb1ELb1ELb1ELb1ELb1EEEEEEEEEvNT_6ParamsE,@"STO_CUDA_ENTRY STV_DEFAULT"
_ZN7cutlass13device_kernelIN5flash11enable_sm90INS1_16FlashAttnFwdSm90INS1_25CollectiveMainloopFwdSm90ILi2EN4cute5tupleIJNS5_1CILi1EEES8_S8_EEENS6_IJNS7_ILi128EEESA_NS7_ILi192EEEEEELi128ENS_10bfloat16_tEfNS_4arch4Sm90ELb1ELb0ELb1ELb1ELb0ELb1ELb0ELb1ELb1ELb1ELb1ELb0EEENS1_21CollectiveEpilogueFwdINS6_IJSA_SA_SA_EEES9_SD_SF_Li256ELb1ELb1ELb1ELb0EEENS1_36VarlenDynamicPersistentTileSchedulerILi128ELi128ELi256ELi128ELb1ELb1ELb1ELb1ELb1ELb1EEEEEEEEEvNT_6ParamsE:
        /* <DEDUP_REMOVED lines=24> */
.L_x_2466:
[----:B------:R-:W-:Y:S05]  /*0180*/  BSYNC B0 ;  /* 0x0000000000007941 */ /* 0x000fea0003800000 */
.L_x_2465:
        /* <DEDUP_REMOVED lines=41> */
.L_x_2467:
        /* <DEDUP_REMOVED lines=22> */
.L_x_2468:
        /* <DEDUP_REMOVED lines=18> */
.L_x_2469:
        /* <DEDUP_REMOVED lines=22> */
.L_x_2470:
        /* <DEDUP_REMOVED lines=22> */
.L_x_2471:
        /* <DEDUP_REMOVED lines=10> */
.L_x_2474:
        /* <DEDUP_REMOVED lines=19> */
[----:B------:R-:W-:Y:S01]  /*0b30*/  IMAD.MOV.U32 R188, RZ, RZ, RZ ;  /* 0x000000ffffbc7224 */ /* 0x000fe200078e00ff */
[----:B------:R-:W-:Y:S01]  /*0b40*/  SHF.R.S32.HI R3, RZ, 0x1f, R6 ;  /* 0x0000001fff037819 */ /* 0x000fe20000011406 */
[----:B------:R-:W-:Y:S02]  /*0b50*/  IMAD.MOV.U32 R187, RZ, RZ, RZ ;  /* 0x000000ffffbb7224 */ /* 0x000fe400078e00ff */
[----:B------:R-:W-:Y:S01]  /*0b60*/  IMAD.MOV.U32 R184, RZ, RZ, RZ ;  /* 0x000000ffffb87224 */ /* 0x000fe200078e00ff */
[----:B------:R-:W-:-:S02]  /*0b70*/  LEA.HI R4, R3, R6, RZ, 0x4 ;  /* 0x0000000603047211 */ /* 0x000fc400078f20ff */
[CC--:B------:R-:W-:Y:S02]  /*0b80*/  LEA.HI R196, R3.reuse, R6.reuse, RZ, 0x5 ;  /* 0x0000000603c47211 */ /* 0x0c0fe400078f28ff */
[CC--:B------:R-:W-:Y:S01]  /*0b90*/  LEA.HI R7, R3.reuse, R6.reuse, RZ, 0x2 ;  /* 0x0000000603077211 */ /* 0x0c0fe200078f10ff */
[----:B------:R-:W-:Y:S01]  /*0ba0*/  UIADD3 UR4, UR4, 0x10400, URZ ;  /* 0x0001040004047890 */ /* 0x000fe2000fffe03f */
[----:B------:R-:W-:Y:S02]  /*0bb0*/  LEA.HI R233, R3, R6, RZ, 0x3 ;  /* 0x0000000603e97211 */ /* 0x000fe400078f18ff */
[----:B------:R-:W-:Y:S02]  /*0bc0*/  LOP3.LUT R217, R7, 0xfffffffc, RZ, 0xc0, !PT ;  /* 0xfffffffc07d97812 */ /* 0x000fe400078ec0ff */
[----:B------:R-:W-:Y:S02]  /*0bd0*/  SHF.R.S32.HI R196, RZ, 0x5, R196 ;  /* 0x00000005ffc47819 */ /* 0x000fe400000114c4 */
[----:B------:R-:W-:Y:S01]  /*0be0*/  SHF.R.S32.HI R17, RZ, 0x2, R7 ;  /* 0x00000002ff117819 */ /* 0x000fe20000011407 */
[----:B------:R-:W-:Y:S01]  /*0bf0*/  IMAD.IADD R217, R6, 0x1, -R217 ;  /* 0x0000000106d97824 */ /* 0x000fe200078e0ad9 */
[----:B------:R-:W-:-:S02]  /*0c00*/  LOP3.LUT R9, R233, 0xfffffff8, RZ, 0xc0, !PT ;  /* 0xfffffff8e9097812 */ /* 0x000fc400078ec0ff */
[----:B------:R-:W-:Y:S01]  /*0c10*/  SHF.R.S32.HI R233, RZ, 0x3, R233 ;  /* 0x00000003ffe97819 */ /* 0x000fe200000114e9 */
[----:B------:R-:W-:Y:S02]  /*0c20*/  IMAD.SHL.U32 R22, R217, 0x4, RZ ;  /* 0x00000004d9167824 */ /* 0x000fe400078e00ff */
[----:B------:R-:W-:Y:S02]  /*0c30*/  VIADD R214, R17, 0x40 ;  /* 0x0000004011d67836 */ /* 0x000fe40000000000 */
[C---:B------:R-:W-:Y:S02]  /*0c40*/  VIADD R190, R22.reuse, 0x20 ;  /* 0x0000002016be7836 */ /* 0x040fe40000000000 */
[C---:B------:R-:W-:Y:S02]  /*0c50*/  VIADD R189, R22.reuse, 0x40 ;  /* 0x0000004016bd7836 */ /* 0x040fe40000000000 */
[C---:B------:R-:W-:Y:S02]  /*0c60*/  IMAD.IADD R185, R22.reuse, 0x1, R190 ;  /* 0x0000000116b97824 */ /* 0x040fe400078e02be */
[----:B------:R-:W-:-:S02]  /*0c70*/  IMAD.IADD R186, R22, 0x1, R189 ;  /* 0x0000000116ba7824 */ /* 0x000fc400078e02bd */
[----:B------:R-:W-:Y:S02]  /*0c80*/  IMAD.SHL.U32 R194, R214, 0x40, RZ ;  /* 0x00000040d6c27824 */ /* 0x000fe400078e00ff */
[----:B------:R-:W-:Y:S02]  /*0c90*/  IMAD.IADD R208, R6, 0x1, -R9 ;  /* 0x0000000106d07824 */ /* 0x000fe400078e0a09 */
[----:B------:R-:W-:Y:S01]  /*0ca0*/  IMAD.SHL.U32 R18, R217, 0x8, RZ ;  /* 0x00000008d9127824 */ /* 0x000fe200078e00ff */
[----:B------:R-:W-:Y:S01]  /*0cb0*/  LOP3.LUT R194, R194, 0x1c0, RZ, 0xc0, !PT ;  /* 0x000001c0c2c27812 */ /* 0x000fe200078ec0ff */
[----:B------:R-:W-:Y:S02]  /*0cc0*/  IMAD.SHL.U32 R203, R208, 0x8, RZ ;  /* 0x00000008d0cb7824 */ /* 0x000fe400078e00ff */
[----:B------:R-:W-:Y:S01]  /*0cd0*/  VIADD R193, R22, 0x50 ;  /* 0x0000005016c17836 */ /* 0x000fe20000000000 */
[----:B------:R-:W-:Y:S01]  /*0ce0*/  SHF.R.U32.HI R21, RZ, 0x3, R194 ;  /* 0x00000003ff157819 */ /* 0x000fe200000116c2 */
[----:B------:R-:W-:-:S02]  /*0cf0*/  VIADD R207, R203, 0x40 ;  /* 0x00000040cbcf7836 */ /* 0x000fc40000000000 */
[C---:B------:R-:W-:Y:S01]  /*0d00*/  VIADD R192, R22.reuse, 0x10 ;  /* 0x0000001016c07836 */ /* 0x040fe20000000000 */
[----:B------:R-:W-:Y:S01]  /*0d10*/  SHF.R.S32.HI R236, RZ, 0x1f, R193 ;  /* 0x0000001fffec7819 */ /* 0x000fe200000114c1 */
[----:B------:R-:W-:Y:S01]  /*0d20*/  VIADD R191, R22, 0x30 ;  /* 0x0000003016bf7836 */ /* 0x000fe20000000000 */
[----:B--2---:R-:W-:Y:S02]  /*0d30*/  R2UR UR5, R0 ;  /* 0x00000000000572ca */ /* 0x004fe400000e0000 */
[----:B------:R-:W-:Y:S02]  /*0d40*/  LEA.HI R0, R3, R6, RZ, 0x7 ;  /* 0x0000000603007211 */ /* 0x000fe400078f38ff */
[----:B------:R-:W-:Y:S02]  /*0d50*/  LOP3.LUT R3, R4, 0x3fffff0, RZ, 0xc0, !PT ;  /* 0x03fffff004037812 */ /* 0x000fe400078ec0ff */
[----:B------:R-:W-:Y:S02]  /*0d60*/  LOP3.LUT R5, R0, 0xffffff80, RZ, 0xc0, !PT ;  /* 0xffffff8000057812 */ /* 0x000fe400078ec0ff */
[----:B------:R-:W-:Y:S01]  /*0d70*/  SHF.R.S32.HI R16, RZ, 0x7, R0 ;  /* 0x00000007ff107819 */ /* 0x000fe20000011400 */
[----:B------:R-:W-:-:S02]  /*0d80*/  IMAD.IADD R3, R6, 0x1, -R3 ;  /* 0x0000000106037824 */ /* 0x000fc400078e0a03 */
[----:B------:R-:W-:Y:S01]  /*0d90*/  IMAD.IADD R24, R6, 0x1, -R5 ;  /* 0x0000000106187824 */ /* 0x000fe200078e0a05 */
[----:B------:R-:W-:Y:S01]  /*0da0*/  SHF.R.S32.HI R5, RZ, 0x4, R4 ;  /* 0x00000004ff057819 */ /* 0x000fe20000011404 */
[----:B------:R-:W-:Y:S01]  /*0db0*/  IMAD R3, R196, 0x10, R3 ;  /* 0x00000010c4037824 */ /* 0x000fe200078e0203 */
[----:B------:R-:W-:Y:S01]  /*0dc0*/  LEA.HI R0, R0, R16, RZ, 0x1 ;  /* 0x0000001000007211 */ /* 0x000fe200078f08ff */
[----:B------:R-:W-:Y:S01]  /*0dd0*/  ULOP3.LUT UR5, UR5, 0x1, URZ, 0xfc, !UPT ;  /* 0x0000000105057892 */ /* 0x000fe2000f8efc3f */
[----:B------:R-:W-:Y:S01]  /*0de0*/  SHF.R.S32.HI R8, RZ, 0x1f, R24 ;  /* 0x0000001fff087819 */ /* 0x000fe20000011418 */
[----:B------:R-:W-:Y:S01]  /*0df0*/  STL [R1+0x40], R24 ;  /* 0x0000401801007387 */ /* 0x000fe20000100800 */
[----:B------:R-:W-:Y:S02]  /*0e00*/  LEA.HI R4, R4, R5, RZ, 0x1 ;  /* 0x0000000504047211 */ /* 0x000fe400078f08ff */
[----:B------:R-:W-:Y:S01]  /*0e10*/  LEA.HI R10, R8, R24, RZ, 0x2 ;  /* 0x00000018080a7211 */ /* 0x000fe200078f10ff */
[----:B------:R0:W-:Y:S01]  /*0e20*/  STL [R1+0x7c], R16 ;  /* 0x00007c1001007387 */ /* 0x0001e20000100800 */
[----:B------:R-:W-:-:S02]  /*0e30*/  LOP3.LUT R4, R4, 0x1ffffffe, RZ, 0xc0, !PT ;  /* 0x1ffffffe04047812 */ /* 0x000fc400078ec0ff */
[--C-:B------:R-:W-:Y:S02]  /*0e40*/  SHF.R.S32.HI R11, RZ, 0x2, R10.reuse ;  /* 0x00000002ff0b7819 */ /* 0x100fe4000001140a */
[----:B------:R-:W-:Y:S01]  /*0e50*/  SHF.R.S32.HI R12, RZ, 0x1f, R10 ;  /* 0x0000001fff0c7819 */ /* 0x000fe2000001140a */
[----:B------:R-:W-:Y:S01]  /*0e60*/  IMAD.IADD R4, R5, 0x1, -R4 ;  /* 0x0000000105047824 */ /* 0x000fe200078e0a04 */
[----:B------:R-:W-:Y:S02]  /*0e70*/  LOP3.LUT R5, R0, 0x3fffffe, RZ, 0xc0, !PT ;  /* 0x03fffffe00057812 */ /* 0x000fe400078ec0ff */
[----:B------:R-:W-:Y:S02]  /*0e80*/  LEA.HI R12, R12, R11, RZ, 0x3 ;  /* 0x0000000b0c0c7211 */ /* 0x000fe400078f18ff */
[----:B------:R-:W-:Y:S01]  /*0e90*/  SHF.R.S32.HI R0, RZ, 0x1f, R7 ;  /* 0x0000001fff007819 */ /* 0x000fe20000011407 */
[----:B------:R-:W-:Y:S01]  /*0ea0*/  IMAD.IADD R5, R16, 0x1, -R5 ;  /* 0x0000000110057824 */ /* 0x000fe200078e0a05 */
[----:B------:R-:W-:Y:S01]  /*0eb0*/  LOP3.LUT R12, R12, 0xfffffff8, RZ, 0xc0, !PT ;  /* 0xfffffff80c0c7812 */ /* 0x000fe200078ec0ff */
[----:B0-----:R-:W-:Y:S01]  /*0ec0*/  IMAD.MOV.U32 R16, RZ, RZ, RZ ;  /* 0x000000ffff107224 */ /* 0x001fe200078e00ff */
[----:B------:R-:W-:-:S02]  /*0ed0*/  LEA.HI R0, R0, R17, RZ, 0x3 ;  /* 0x0000001100007211 */ /* 0x000fc400078f18ff */
[----:B------:R-:W-:Y:S01]  /*0ee0*/  LEA.HI R8, R8, R24, RZ, 0x5 ;  /* 0x0000001808087211 */ /* 0x000fe200078f28ff */
[----:B------:R-:W-:Y:S01]  /*0ef0*/  IMAD.IADD R11, R11, 0x1, -R12 ;  /* 0x000000010b0b7824 */ /* 0x000fe200078e0a0c */
[----:B------:R-:W-:Y:S01]  /*0f00*/  LOP3.LUT R0, R0, 0xfffffff8, RZ, 0xc0, !PT ;  /* 0xfffffff800007812 */ /* 0x000fe200078ec0ff */
[----:B------:R-:W-:Y:S01]  /*0f10*/  IMAD R12, R3, 0x8, R4 ;  /* 0x00000008030c7824 */ /* 0x000fe200078e0204 */
[----:B------:R-:W-:Y:S02]  /*0f20*/  SHF.R.S32.HI R3, RZ, 0x1f, R214 ;  /* 0x0000001fff037819 */ /* 0x000fe400000114d6 */
[----:B------:R-:W-:Y:S01]  /*0f30*/  SHF.R.S32.HI R8, RZ, 0x5, R8 ;  /* 0x00000005ff087819 */ /* 0x000fe20000011408 */
[----:B------:R-:W-:Y:S01]  /*0f40*/  IMAD.IADD R237, R17, 0x1, -R0 ;  /* 0x0000000111ed7824 */ /* 0x000fe200078e0a00 */
[----:B------:R-:W-:Y:S01]  /*0f50*/  LEA.HI R3, R3, R214, RZ, 0x3 ;  /* 0x000000d603037211 */ /* 0x000fe200078f18ff */
[----:B------:R-:W-:Y:S01]  /*0f60*/  IMAD.SHL.U32 R12, R12, 0x8, RZ ;  /* 0x000000080c0c7824 */ /* 0x000fe200078e00ff */
[----:B------:R-:W-:Y:S01]  /*0f70*/  SHF.R.S32.HI R0, RZ, 0x1f, R185 ;  /* 0x0000001fff007819 */ /* 0x000fe200000114b9 */
[----:B------:R-:W-:Y:S01]  /*0f80*/  IMAD R8, R8, 0x10, R11 ;  /* 0x0000001008087824 */ /* 0x000fe200078e020b */
[----:B------:R-:W-:Y:S01]  /*0f90*/  LOP3.LUT R10, R10, 0x7ffffffc, RZ, 0xc0, !PT ;  /* 0x7ffffffc0a0a7812 */ /* 0x000fe200078ec0ff */
[----:B------:R-:W-:Y:S01]  /*0fa0*/  IMAD.SHL.U32 R3, R3, 0x40, RZ ;  /* 0x0000004003037824 */ /* 0x000fe200078e00ff */
[CC--:B------:R-:W-:Y:S01]  /*0fb0*/  LEA.HI R234, R0.reuse, R185.reuse, RZ, 0x3 ;  /* 0x000000b900ea7211 */ /* 0x0c0fe200078f18ff */
[----:B------:R-:W-:Y:S01]  /*0fc0*/  IMAD R20, R5, 0x40, R8 ;  /* 0x0000004005147824 */ /* 0x000fe200078e0208 */
[----:B------:R-:W-:Y:S01]  /*0fd0*/  LEA.HI R0, R0, R185, RZ, 0x6 ;  /* 0x000000b900007211 */ /* 0x000fe200078f30ff */
[----:B------:R-:W-:Y:S01]  /*0fe0*/  IMAD.SHL.U32 R195, R237, 0x40, RZ ;  /* 0x00000040edc37824 */ /* 0x000fe200078e00ff */
[----:B------:R-:W-:Y:S01]  /*0ff0*/  SHF.R.S32.HI R5, RZ, 0x1f, R186 ;  /* 0x0000001fff057819 */ /* 0x000fe200000114ba */
[----:B------:R-:W-:Y:S01]  /*1000*/  IMAD.IADD R10, R24, 0x1, -R10 ;  /* 0x00000001180a7824 */ /* 0x000fe200078e0a0a */
[----:B------:R-:W-:Y:S01]  /*1010*/  LOP3.LUT R198, R3, 0xfffffe00, RZ, 0xc0, !PT ;  /* 0xfffffe0003c67812 */ /* 0x000fe200078ec0ff */
[----:B------:R-:W-:Y:S01]  /*1020*/  IMAD.SHL.U32 R3, R0, 0x80, RZ ;  /* 0x0000008000037824 */ /* 0x000fe200078e00ff */
[-C--:B------:R-:W-:Y:S01]  /*1030*/  LEA.HI R235, R5, R186.reuse, RZ, 0x3 ;  /* 0x000000ba05eb7211 */ /* 0x080fe200078f18ff */
[----:B------:R-:W-:Y:S01]  /*1040*/  STL [R1+0x80], R20 ;  /* 0x0000801401007387 */ /* 0x000fe20000100800 */
[----:B------:R-:W-:Y:S01]  /*1050*/  LOP3.LUT R195, R195, 0x1c0, RZ, 0xc0, !PT ;  /* 0x000001c0c3c37812 */ /* 0x000fe200078ec0ff */
[----:B------:R-:W-:Y:S01]  /*1060*/  IMAD.SHL.U32 R204, R10, 0x2, RZ ;  /* 0x000000020acc7824 */ /* 0x000fe200078e00ff */
[----:B------:R-:W-:-:S02]  /*1070*/  LEA.HI R4, R5, R186, RZ, 0x6 ;  /* 0x000000ba05047211 */ /* 0x000fc400078f30ff */
[--C-:B------:R-:W-:Y:S01]  /*1080*/  LOP3.LUT R6, R194, 0x38, R234.reuse, 0xf8, !PT ;  /* 0x00000038c2067812 */ /* 0x100fe200078ef8ea */
[----:B------:R-:W-:Y:S01]  /*1090*/  VIADD R229, R204, 0x20 ;  /* 0x00000020cce57836 */ /* 0x000fe20000000000 */
[----:B------:R-:W-:Y:S01]  /*10a0*/  LOP3.LUT R8, R194, 0x38, R235, 0xf8, !PT ;  /* 0x00000038c2087812 */ /* 0x000fe200078ef8eb */
[----:B------:R-:W-:Y:S01]  /*10b0*/  IMAD.SHL.U32 R5, R4, 0x80, RZ ;  /* 0x0000008004057824 */ /* 0x000fe200078e00ff */
[----:B------:R-:W-:Y:S01]  /*10c0*/  SHF.R.U32.HI R197, RZ, 0x3, R195 ;  /* 0x00000003ffc57819 */ /* 0x000fe200000116c3 */
[C---:B------:R-:W-:Y:S01]  /*10d0*/  VIADD R226, R204.reuse, 0x38 ;  /* 0x00000038cce27836 */ /* 0x040fe20000000000 */
[----:B------:R-:W-:Y:S01]  /*10e0*/  LOP3.LUT R0, R195, 0x38, R234, 0xf8, !PT ;  /* 0x00000038c3007812 */ /* 0x000fe200078ef8ea */
[C---:B------:R-:W-:Y:S01]  /*10f0*/  VIADD R223, R204.reuse, 0x50 ;  /* 0x00000050ccdf7836 */ /* 0x040fe20000000000 */
[----:B------:R-:W-:Y:S01]  /*1100*/  LOP3.LUT R3, R3, 0xffffe000, RZ, 0xc0, !PT ;  /* 0xffffe00003037812 */ /* 0x000fe200078ec0ff */
[----:B------:R-:W-:Y:S01]  /*1110*/  VIADD R220, R204, 0x68 ;  /* 0x00000068ccdc7836 */ /* 0x000fe20000000000 */
[-C--:B------:R-:W-:Y:S01]  /*1120*/  LOP3.LUT R6, R6, R21.reuse, RZ, 0x3c, !PT ;  /* 0x0000001506067212 */ /* 0x080fe200078e3cff */
[----:B------:R-:W-:Y:S01]  /*1130*/  VIADD R231, R204, 0x10 ;  /* 0x00000010cce77836 */ /* 0x000fe20000000000 */
[----:B------:R-:W-:Y:S01]  /*1140*/  LOP3.LUT R9, R8, R21, RZ, 0x3c, !PT ;  /* 0x0000001508097212 */ /* 0x000fe200078e3cff */
[----:B------:R-:W-:Y:S01]  /*1150*/  VIADD R230, R204, 0x18 ;  /* 0x00000018cce67836 */ /* 0x000fe20000000000 */
[----:B------:R-:W-:Y:S01]  /*1160*/  LOP3.LUT R0, R0, R197, RZ, 0x3c, !PT ;  /* 0x000000c500007212 */ /* 0x000fe200078e3cff */
[----:B------:R-:W-:Y:S01]  /*1170*/  VIADD R228, R204, 0x28 ;  /* 0x00000028cce47836 */ /* 0x000fe20000000000 */
[----:B------:R-:W-:Y:S01]  /*1180*/  IADD3 R8, R6, R3, R198 ;  /* 0x0000000306087210 */ /* 0x000fe20007ffe0c6 */
[----:B------:R-:W-:Y:S01]  /*1190*/  IMAD R3, R196, 0x200, R3 ;  /* 0x00000200c4037824 */ /* 0x000fe200078e0203 */
[----:B------:R-:W-:Y:S01]  /*11a0*/  LOP3.LUT R5, R5, 0xffffe000, RZ, 0xc0, !PT ;  /* 0xffffe00005057812 */ /* 0x000fe200078ec0ff */
[----:B------:R-:W-:Y:S01]  /*11b0*/  VIADD R227, R204, 0x30 ;  /* 0x00000030cce37836 */ /* 0x000fe20000000000 */
[----:B------:R-:W-:Y:S01]  /*11c0*/  LOP3.LUT R4, R195, 0x38, R235, 0xf8, !PT ;  /* 0x00000038c3047812 */ /* 0x000fe200078ef8eb */
[----:B------:R-:W-:Y:S01]  /*11d0*/  IMAD.IADD R3, R3, 0x1, R0 ;  /* 0x0000000103037824 */ /* 0x000fe200078e0200 */
[----:B------:R-:W-:Y:S01]  /*11e0*/  IADD3 R11, R9, R5, R198 ;  /* 0x00000005090b7210 */ /* 0x000fe20007ffe0c6 */
[----:B------:R-:W-:Y:S01]  /*11f0*/  IMAD.U32 R0, RZ, RZ, UR5 ;  /* 0x00000005ff007e24 */ /* 0x000fe2000f8e00ff */
[----:B------:R-:W-:Y:S01]  /*1200*/  LOP3.LUT R7, R4, R197, RZ, 0x3c, !PT ;  /* 0x000000c504077212 */ /* 0x000fe200078e3cff */
[----:B------:R-:W-:Y:S01]  /*1210*/  IMAD.U32 R9, RZ, RZ, UR4 ;  /* 0x00000004ff097e24 */ /* 0x000fe2000f8e00ff */
[----:B------:R-:W-:Y:S01]  /*1220*/  LEA R3, R3, UR4, 0x1 ;  /* 0x0000000403037c11 */ /* 0x000fe2000f8e08ff */
[----:B------:R-:W-:Y:S01]  /*1230*/  IMAD R4, R196, 0x200, R5 ;  /* 0x00000200c4047824 */ /* 0x000fe200078e0205 */
[----:B------:R0:W-:Y:S01]  /*1240*/  STL [R1+0x18], R0 ;  /* 0x0000180001007387 */ /* 0x0001e20000100800 */
[----:B------:R-:W-:Y:S01]  /*1250*/  VIADD R225, R204, 0x40 ;  /* 0x00000040cce17836 */ /* 0x000fe20000000000 */
[----:B------:R-:W-:Y:S01]  /*1260*/  SHF.R.S32.HI R10, RZ, 0x1f, R230 ;  /* 0x0000001fff0a7819 */ /* 0x000fe200000114e6 */
[----:B------:R-:W-:Y:S01]  /*1270*/  IMAD.IADD R4, R4, 0x1, R7 ;  /* 0x0000000104047824 */ /* 0x000fe200078e0207 */
[----:B------:R1:W-:Y:S01]  /*1280*/  STL [R1+0x88], R9 ;  /* 0x0000880901007387 */ /* 0x0003e20000100800 */
[C---:B------:R-:W-:Y:S01]  /*1290*/  VIADD R224, R204.reuse, 0x48 ;  /* 0x00000048cce07836 */ /* 0x040fe20000000000 */
[----:B------:R-:W-:Y:S01]  /*12a0*/  SHF.R.S32.HI R10, RZ, 0x1f, R227 ;  /* 0x0000001fff0a7819 */ /* 0x000fe200000114e3 */
[C---:B------:R-:W-:Y:S01]  /*12b0*/  VIADD R222, R204.reuse, 0x58 ;  /* 0x00000058ccde7836 */ /* 0x040fe20000000000 */
[----:B------:R2:W-:Y:S01]  /*12c0*/  STL [R1+0x84], R12 ;  /* 0x0000840c01007387 */ /* 0x0005e20000100800 */
[C---:B------:R-:W-:Y:S01]  /*12d0*/  VIADD R221, R204.reuse, 0x60 ;  /* 0x00000060ccdd7836 */ /* 0x040fe20000000000 */
[C---:B0-----:R-:W-:Y:S01]  /*12e0*/  LEA.HI R0, R217.reuse, R217, RZ, 0x1 ;  /* 0x000000d9d9007211 */ /* 0x041fe200078f08ff */
[C---:B------:R-:W-:Y:S01]  /*12f0*/  VIADD R219, R204.reuse, 0x70 ;  /* 0x00000070ccdb7836 */ /* 0x040fe20000000000 */
[----:B------:R-:W-:Y:S01]  /*1300*/  SHF.R.S32.HI R10, RZ, 0x1f, R224 ;  /* 0x0000001fff0a7819 */ /* 0x000fe200000114e0 */
[----:B------:R-:W-:Y:S01]  /*1310*/  VIADD R218, R204, 0x78 ;  /* 0x00000078ccda7836 */ /* 0x000fe20000000000 */
[----:B-1----:R-:W-:Y:S01]  /*1320*/  SHF.R.S32.HI R9, RZ, 0x1f, R203 ;  /* 0x0000001fff097819 */ /* 0x002fe200000114cb */
[----:B------:R-:W-:Y:S01]  /*1330*/  IMAD.MOV.U32 R5, RZ, RZ, R13 ;  /* 0x000000ffff057224 */ /* 0x000fe200078e000d */
[----:B------:R-:W-:Y:S01]  /*1340*/  LOP3.LUT R9, R194, 0x38, R18, 0xf8, !PT ;  /* 0x00000038c2097812 */ /* 0x000fe200078ef812 */
[----:B------:R-:W-:Y:S01]  /*1350*/  IMAD.MOV.U32 R6, RZ, RZ, R14 ;  /* 0x000000ffff067224 */ /* 0x000fe200078e000e */
[----:B------:R-:W-:Y:S01]  /*1360*/  LOP3.LUT R0, R0, 0x1ffffffe, RZ, 0xc0, !PT ;  /* 0x1ffffffe00007812 */ /* 0x000fe200078ec0ff */
[----:B------:R-:W-:Y:S01]  /*1370*/  IMAD.MOV.U32 R7, RZ, RZ, R15 ;  /* 0x000000ffff077224 */ /* 0x000fe200078e000f */
[----:B------:R-:W-:Y:S01]  /*1380*/  LOP3.LUT R9, R198, R9, R21, 0xf6, !PT ;  /* 0x00000009c6097212 */ /* 0x000fe200078ef615 */
[----:B------:R-:W-:Y:S01]  /*1390*/  VIADD R216, R204, 0x8 ;  /* 0x00000008ccd87836 */ /* 0x000fe20000000000 */
[----:B--2---:R-:W-:Y:S01]  /*13a0*/  SHF.R.S32.HI R12, RZ, 0x1f, R231 ;  /* 0x0000001fff0c7819 */ /* 0x004fe200000114e7 */
[----:B------:R-:W-:Y:S01]  /*13b0*/  IMAD.IADD R0, R217, 0x1, -R0 ;  /* 0x00000001d9007824 */ /* 0x000fe200078e0a00 */
[----:B------:R-:W-:-:S02]  /*13c0*/  LEA R9, R9, UR4, 0x1 ;  /* 0x0000000409097c11 */ /* 0x000fc4000f8e08ff */
[----:B------:R-:W-:Y:S01]  /*13d0*/  SHF.R.S32.HI R12, RZ, 0x1f, R228 ;  /* 0x0000001fff0c7819 */ /* 0x000fe200000114e4 */
[----:B------:R-:W-:Y:S01]  /*13e0*/  IMAD R205, R0, 0x8, R20 ;  /* 0x0000000800cd7824 */ /* 0x000fe200078e0214 */
[----:B------:R-:W-:Y:S01]  /*13f0*/  LEA R0, R4, UR4, 0x1 ;  /* 0x0000000404007c11 */ /* 0x000fe2000f8e08ff */
[----:B------:R0:W-:Y:S01]  /*1400*/  STL [R1+0x74], R9 ;  /* 0x0000740901007387 */ /* 0x0001e20000100800 */
[----:B------:R-:W-:Y:S02]  /*1410*/  SHF.R.S32.HI R12, RZ, 0x1f, R225 ;  /* 0x0000001fff0c7819 */ /* 0x000fe400000114e1 */
[----:B------:R-:W-:Y:S02]  /*1420*/  SHF.R.S32.HI R12, RZ, 0x1f, R222 ;  /* 0x0000001fff0c7819 */ /* 0x000fe400000114de */
[----:B------:R-:W-:Y:S02]  /*1430*/  SHF.R.S32.HI R10, RZ, 0x1f, R221 ;  /* 0x0000001fff0a7819 */ /* 0x000fe400000114dd */
[----:B------:R-:W-:-:S02]  /*1440*/  SHF.R.S32.HI R13, RZ, 0x1f, R207 ;  /* 0x0000001fff0d7819 */ /* 0x000fc400000114cf */
[----:B------:R-:W-:Y:S02]  /*1450*/  SHF.R.S32.HI R234, RZ, 0x3, R234 ;  /* 0x00000003ffea7819 */ /* 0x000fe400000114ea */
[----:B0-----:R-:W-:Y:S02]  /*1460*/  SHF.R.S32.HI R9, RZ, 0x1f, R229 ;  /* 0x0000001fff097819 */ /* 0x001fe400000114e5 */
[----:B------:R-:W-:Y:S02]  /*1470*/  SHF.R.S32.HI R9, RZ, 0x1f, R226 ;  /* 0x0000001fff097819 */ /* 0x000fe400000114e2 */
[----:B------:R-:W-:Y:S02]  /*1480*/  SHF.R.S32.HI R9, RZ, 0x1f, R223 ;  /* 0x0000001fff097819 */ /* 0x000fe400000114df */
[----:B------:R-:W-:Y:S02]  /*1490*/  SHF.R.S32.HI R9, RZ, 0x1f, R220 ;  /* 0x0000001fff097819 */ /* 0x000fe400000114dc */
[----:B------:R-:W-:-:S02]  /*14a0*/  LEA R9, R8, UR4, 0x1 ;  /* 0x0000000408097c11 */ /* 0x000fc4000f8e08ff */
[----:B------:R-:W-:Y:S02]  /*14b0*/  LEA R8, R11, UR4, 0x1 ;  /* 0x000000040b087c11 */ /* 0x000fe4000f8e08ff */
[----:B------:R-:W-:Y:S01]  /*14c0*/  SHF.R.S32.HI R235, RZ, 0x3, R235 ;  /* 0x00000003ffeb7819 */ /* 0x000fe200000114eb */
[----:B------:R0:W-:Y:S01]  /*14d0*/  STL [R1+0x6c], R9 ;  /* 0x00006c0901007387 */ /* 0x0001e20000100800 */
[----:B------:R-:W-:Y:S02]  /*14e0*/  SHF.R.S32.HI R12, RZ, 0x1f, R219 ;  /* 0x0000001fff0c7819 */ /* 0x000fe400000114db */
[----:B------:R-:W-:Y:S01]  /*14f0*/  SHF.R.S32.HI R10, RZ, 0x1f, R218 ;  /* 0x0000001fff0a7819 */ /* 0x000fe200000114da */
[----:B------:R0:W-:Y:S04]  /*1500*/  STL [R1+0x68], R8 ;  /* 0x0000680801007387 */ /* 0x0001e80000100800 */
[----:B------:R0:W-:Y:S04]  /*1510*/  STL [R1+0x70], R0 ;  /* 0x0000700001007387 */ /* 0x0001e80000100800 */
[----:B------:R0:W-:Y:S02]  /*1520*/  STL [R1+0x78], R3 ;  /* 0x0000780301007387 */ /* 0x0001e40000100800 */
.L_x_2706:
[----:B-1----:R-:W1:Y:S01]  /*1530*/  LDC.64 R210, c[0x0][0xc88] ;  /* 0x00032200ffd27b82 */ /* 0x002e620000000a00 */
[----:B------:R-:W-:Y:S01]  /*1540*/  ULDC.64 UR4, c[0x0][0xa28] ;  /* 0x00028a0000047ab9 */ /* 0x000fe20000000a00 */
[----:B------:R-:W-:Y:S01]  /*1550*/  ULDC.64 UR8, c[0x0][0xa18] ;  /* 0x0002860000087ab9 */ /* 0x000fe20000000a00 */
[----:B------:R-:W-:Y:S01]  /*1560*/  ULDC.64 UR6, c[0x0][0xa08] ;  /* 0x0002820000067ab9 */ /* 0x000fe20000000a00 */
[----:B-1----:R-:W-:-:S06]  /*1570*/  IMAD.WIDE R210, R7, 0x4, R210 ;  /* 0x0000000407d27825 */ /* 0x002fcc00078e02d2 */
[----:B--2---:R-:W2:Y:S01]  /*1580*/  LDG.E R210, desc[UR60][R210.64] ;  /* 0x0000003cd2d27981 */ /* 0x004ea2000c1e1900 */
[----:B------:R-:W-:Y:S01]  /*1590*/  ISETP.NE.U32.AND P2, PT, RZ, UR4, PT ;  /* 0x00000004ff007c0c */ /* 0x000fe2000bf45070 */
[----:B0-----:R-:W-:Y:S01]  /*15a0*/  IMAD.MOV.U32 R4, RZ, RZ, RZ ;  /* 0x000000ffff047224 */ /* 0x001fe200078e00ff */
        /* <DEDUP_REMOVED lines=8> */
[C---:B0---4-:R-:W-:Y:S02]  /*1630*/  @P2 LEA R8, P3, R210.reuse, UR4, 0x2 ;  /* 0x00000004d2082c11 */ /* 0x051fe4000f8610ff */
[C-C-:B------:R-:W-:Y:S02]  /*1640*/  SHF.L.U64.HI R212, R210.reuse, 0x2, R232.reuse ;  /* 0x00000002d2d47819 */ /* 0x140fe400000102e8 */
[----:B---3--:R-:W-:Y:S01]  /*1650*/  @P2 LEA.HI.X R9, R210, UR5, R232, 0x2, P3 ;  /* 0x00000005d2092c11 */ /* 0x008fe200098f14e8 */
[----:B------:R-:W-:Y:S01]  /*1660*/  ULDC UR4, c[0x0][0x288] ;  /* 0x0000a20000047ab9 */ /* 0x000fe20000000800 */
[----:B------:R-:W-:-:S03]  /*1670*/  IADD3 R12, P4, R211, UR6, RZ ;  /* 0x00000006d30c7c10 */ /* 0x000fc6000ff9e0ff */
[----:B------:R0:W5:Y:S01]  /*1680*/  @P2 LDG.E R4, desc[UR60][R8.64] ;  /* 0x0000003c08042981 */ /* 0x000162000c1e1900 */
[----:B------:R-:W-:Y:S01]  /*1690*/  @P1 IADD3 R10, P2, R211, UR8, RZ ;  /* 0x00000008d30a1c10 */ /* 0x000fe2000ff5e0ff */
[----:B------:R-:W-:Y:S01]  /*16a0*/  IMAD.U32 R201, RZ, RZ, UR4 ;  /* 0x00000004ffc97e24 */ /* 0x000fe2000f8e00ff */
[C---:B------:R-:W-:Y:S01]  /*16b0*/  IADD3.X R13, R212.reuse, UR7, RZ, P4, !PT ;  /* 0x00000007d40d7c10 */ /* 0x040fe2000a7fe4ff */
[----:B------:R-:W-:Y:S01]  /*16c0*/  ULDC.64 UR4, c[0x0][0x418] ;  /* 0x0001060000047ab9 */ /* 0x000fe20000000a00 */
[----:B------:R-:W-:Y:S01]  /*16d0*/  @P1 IADD3.X R11, R212, UR9, RZ, P2, !PT ;  /* 0x00000009d40b1c10 */ /* 0x000fe200097fe4ff */
[----:B------:R-:W-:Y:S02]  /*16e0*/  ULDC.64 UR6, c[0x0][0xa20] ;  /* 0x0002880000067ab9 */ /* 0x000fe40000000a00 */
[----:B------:R0:W5:Y:S04]  /*16f0*/  @P0 LDG.E R118, desc[UR60][R12.64] ;  /* 0x0000003c0c760981 */ /* 0x000168000c1e1900 */
[----:B------:R0:W5:Y:S01]  /*1700*/  @P1 LDG.E R201, desc[UR60][R10.64] ;  /* 0x0000003c0ac91981 */ /* 0x000162000c1e1900 */
[----:B------:R-:W-:Y:S01]  /*1710*/  UISETP.NE.U32.AND UP0, UPT, UR4, URZ, UPT ;  /* 0x0000003f0400728c */ /* 0x000fe2000bf05070 */
[----:B------:R-:W-:-:S02]  /*1720*/  LOP3.LUT R3, R6, 0xff000000, RZ, 0xc0, !PT ;  /* 0xff00000006037812 */ /* 0x000fc400078ec0ff */
[----:B------:R-:W-:Y:S01]  /*1730*/  ULDC UR4, c[0x0][0x424] ;  /* 0x0001090000047ab9 */ /* 0x000fe20000000800 */
[----:B------:R-:W-:Y:S01]  /*1740*/  UISETP.NE.AND.EX UP0, UPT, UR5, URZ, UPT, UP0 ;  /* 0x0000003f0500728c */ /* 0x000fe2000bf05300 */
[----:B------:R-:W-:Y:S02]  /*1750*/  ISETP.NE.U32.AND P2, PT, RZ, UR6, PT ;  /* 0x00000006ff007c0c */ /* 0x000fe4000bf45070 */
[----:B------:R-:W-:Y:S01]  /*1760*/  ULDC UR5, c[0x0][0x2f0] ;  /* 0x0000bc0000057ab9 */ /* 0x000fe20000000800 */
[----:B------:R-:W-:Y:S01]  /*1770*/  USEL UR4, UR4, 0x1, UP0 ;  /* 0x0000000104047887 */ /* 0x000fe20008000000 */
[----:B------:R-:W-:Y:S02]  /*1780*/  LOP3.LUT R0, R6, 0xff0000, RZ, 0xc0, !PT ;  /* 0x00ff000006007812 */ /* 0x000fe400078ec0ff */
[----:B------:R-:W-:Y:S01]  /*1790*/  SHF.R.U32.HI R3, RZ, 0x8, R3 ;  /* 0x00000008ff037819 */ /* 0x000fe20000011603 */
[----:B------:R-:W-:Y:S01]  /*17a0*/  UIMAD UR4, UR4, UR5, URZ ;  /* 0x00000005040472a4 */ /* 0x000fe2000f8e023f */
[----:B------:R-:W-:-:S02]  /*17b0*/  ISETP.NE.AND.EX P2, PT, RZ, UR7, PT, P2 ;  /* 0x00000007ff007c0c */ /* 0x000fc4000bf45320 */
[----:B------:R-:W-:Y:S01]  /*17c0*/  ULDC UR5, c[0x0][0x348] ;  /* 0x0000d20000057ab9 */ /* 0x000fe20000000800 */
[----:B------:R-:W-:Y:S02]  /*17d0*/  LEA.HI R209, R0, R3, RZ, 0x10 ;  /* 0x0000000300d17211 */ /* 0x000fe400078f80ff */
[----:B------:R-:W-:Y:S01]  /*17e0*/  LOP3.LUT R206, R6, 0xffff, RZ, 0xc0, !PT ;  /* 0x0000ffff06ce7812 */ /* 0x000fe200078ec0ff */
[----:B0-----:R-:W-:Y:S07]  /*17f0*/  @P1 BRA `(.L_x_2476) ;  /* 0x0000000000241947 */ /* 0x001fee0003800000 */
        /* <DEDUP_REMOVED lines=9> */
.L_x_2476:
[----:B------:R-:W-:Y:S02]  /*1890*/  IMAD.U32 R25, RZ, RZ, UR5 ;  /* 0x00000005ff197e24 */ /* 0x000fe4000f8e00ff */
[----:B------:R-:W-:Y:S01]  /*18a0*/  IMAD.U32 R27, RZ, RZ, UR4 ;  /* 0x00000004ff1b7e24 */ /* 0x000fe2000f8e00ff */
[----:B------:R-:W-:Y:S06]  /*18b0*/  @!P2 BRA `(.L_x_2477) ;  /* 0x000000000010a947 */ /* 0x000fec0003800000 */
[----:B------:R-:W-:-:S04]  /*18c0*/  IADD3 R6, P0, R211, UR6, RZ ;  /* 0x00000006d3067c10 */ /* 0x000fc8000ff1e0ff */
[----:B------:R-:W-:-:S05]  /*18d0*/  IADD3.X R7, R212, UR7, RZ, P0, !PT ;  /* 0x00000007d4077c10 */ /* 0x000fca00087fe4ff */
[----:B------:R0:W5:Y:S01]  /*18e0*/  LDG.E R27, desc[UR60][R6.64] ;  /* 0x0000003c061b7981 */ /* 0x000162000c1e1900 */
[----:B------:R-:W-:Y:S05]  /*18f0*/  BRA `(.L_x_2478) ;  /* 0x0000000000107947 */ /* 0x000fea0003800000 */
.L_x_2477:
[----:B------:R-:W-:Y:S05]  /*1900*/  @!P0 BRA `(.L_x_2478) ;  /* 0x00000000000c8947 */ /* 0x000fea0003800000 */
[----:B------:R-:W2:Y:S04]  /*1910*/  LDG.E R0, desc[UR60][R12.64] ;  /* 0x0000003c0c007981 */ /* 0x000ea8000c1e1900 */
[----:B------:R-:W2:Y:S02]  /*1920*/  LDG.E R27, desc[UR60][R12.64+0x4] ;  /* 0x0000043c0c1b7981 */ /* 0x000ea4000c1e1900 */
[----:B--2---:R-:W-:-:S07]  /*1930*/  IMAD.IADD R27, R27, 0x1, -R0 ;  /* 0x000000011b1b7824 */ /* 0x004fce00078e0a00 */
.L_x_2478:
[----:B------:R-:W-:Y:S01]  /*1940*/  ULDC.64 UR4, c[0x0][0xa10] ;  /* 0x0002840000047ab9 */ /* 0x000fe20000000a00 */
[----:B------:R-:W1:Y:S01]  /*1950*/  LDC R10, c[0x0][0x448] ;  /* 0x00011200ff0a7b82 */ /* 0x000e620000000800 */
[----:B------:R-:W-:-:S04]  /*1960*/  ISETP.NE.U32.AND P0, PT, RZ, UR4, PT ;  /* 0x00000004ff007c0c */ /* 0x000fc8000bf05070 */
[----:B------:R-:W-:Y:S01]  /*1970*/  ISETP.NE.AND.EX P0, PT, RZ, UR5, PT, P0 ;  /* 0x00000005ff007c0c */ /* 0x000fe2000bf05300 */
[----:B------:R-:W-:-:S12]  /*1980*/  ULDC.64 UR4, c[0x0][0xa30] ;  /* 0x00028c0000047ab9 */ /* 0x000fd80000000a00 */
[----:B0-----:R-:W0:Y:S02]  /*1990*/  @P0 LDC.64 R6, c[0x0][0xa10] ;  /* 0x00028400ff060b82 */ /* 0x001e240000000a00 */
[----:B0-----:R-:W-:-:S05]  /*19a0*/  @P0 IMAD.WIDE R6, R210, 0x4, R6 ;  /* 0x00000004d2060825 */ /* 0x001fca00078e0206 */
[----:B------:R-:W2:Y:S04]  /*19b0*/  @P0 LDG.E R0, desc[UR60][R6.64] ;  /* 0x0000003c06000981 */ /* 0x000ea8000c1e1900 */
[----:B------:R0:W2:Y:S01]  /*19c0*/  @P0 LDG.E R3, desc[UR60][R6.64+0x4] ;  /* 0x0000043c06030981 */ /* 0x0000a2000c1e1900 */
[----:B------:R-:W-:Y:S01]  /*19d0*/  ISETP.NE.U32.AND P1, PT, RZ, UR4, PT ;  /* 0x00000004ff007c0c */ /* 0x000fe2000bf25070 */
[----:B-----5:R-:W-:-:S03]  /*19e0*/  IMAD.MOV.U32 R141, RZ, RZ, R27 ;  /* 0x000000ffff8d7224 */ /* 0x020fc600078e001b */
[----:B------:R-:W-:-:S13]  /*19f0*/  ISETP.NE.AND.EX P1, PT, RZ, UR5, PT, P1 ;  /* 0x00000005ff007c0c */ /* 0x000fda000bf25310 */
[----:B------:R-:W-:-:S04]  /*1a00*/  @P1 IADD3 R8, P2, R211, UR4, RZ ;  /* 0x00000004d3081c10 */ /* 0x000fc8000ff5e0ff */
[----:B------:R-:W-:-:S05]  /*1a10*/  @P1 IADD3.X R9, R212, UR5, RZ, P2, !PT ;  /* 0x00000005d4091c10 */ /* 0x000fca00097fe4ff */
[----:B------:R3:W5:Y:S01]  /*1a20*/  @P1 LDG.E R141, desc[UR60][R8.64] ;  /* 0x0000003c088d1981 */ /* 0x000762000c1e1900 */
[----:B-1----:R-:W-:Y:S01]  /*1a30*/  ISETP.NE.AND P1, PT, R10, 0x1, PT ;  /* 0x000000010a00780c */ /* 0x002fe20003f25270 */
[----:B------:R-:W-:Y:S01]  /*1a40*/  IMAD.SHL.U32 R200, R5, 0x80, RZ ;  /* 0x0000008005c87824 */ /* 0x000fe200078e00ff */
[----:B------:R-:W-:Y:S01]  /*1a50*/  BSSY B0, `(.L_x_2479) ;  /* 0x0000035000007945 */ /* 0x000fe20003800000 */
[----:B------:R-:W-:Y:S01]  /*1a60*/  IMAD.IADD R12, R27, 0x1, -R4 ;  /* 0x000000011b0c7824 */ /* 0x000fe200078e0a04 */
[----:B------:R-:W-:Y:S01]  /*1a70*/  LOP3.LUT R215, R209, 0xff, RZ, 0xc0, !PT ;  /* 0x000000ffd1d77812 */ /* 0x000fe200078ec0ff */
[----:B------:R-:W-:Y:S01]  /*1a80*/  VIADD R5, R200, 0x7f ;  /* 0x0000007fc8057836 */ /* 0x000fe20000000000 */
[----:B------:R-:W-:-:S07]  /*1a90*/  SHF.R.U32.HI R209, RZ, 0x10, R209 ;  /* 0x00000010ffd17819 */ /* 0x000fce00000116d1 */
[----:B------:R-:W1:Y:S08]  /*1aa0*/  @P1 LDC R10, c[0x0][0x44c] ;  /* 0x00011300ff0a1b82 */ /* 0x000e700000000800 */
[----:B0-----:R-:W0:Y:S01]  /*1ab0*/  @P1 LDC R7, c[0x0][0x450] ;  /* 0x00011400ff071b82 */ /* 0x001e220000000800 */
[----:B--2---:R-:W-:Y:S02]  /*1ac0*/  @P0 IMAD.IADD R25, R3, 0x1, -R0 ;  /* 0x0000000103190824 */ /* 0x004fe400078e0a00 */
[----:B-1----:R-:W-:-:S04]  /*1ad0*/  @P1 IMAD.HI.U32 R0, R5, R10, RZ ;  /* 0x0000000a05001227 */ /* 0x002fc800078e00ff */
[----:B------:R-:W-:Y:S01]  /*1ae0*/  IMAD.IADD R202, R12, 0x1, R25 ;  /* 0x000000010cca7824 */ /* 0x000fe200078e0219 */
[----:B0-----:R-:W-:-:S03]  /*1af0*/  @P1 SHF.R.U32.HI R5, RZ, R7, R0 ;  /* 0x00000007ff051219 */ /* 0x001fc60000011600 */
[C---:B------:R-:W-:Y:S01]  /*1b00*/  VIADD R0, R202.reuse, 0x7f ;  /* 0x0000007fca007836 */ /* 0x040fe20000000000 */
[----:B------:R-:W-:-:S04]  /*1b10*/  IADD3 R146, R202, 0x80, -R201 ;  /* 0x00000080ca927810 */ /* 0x000fc80007ffe8c9 */
[----:B------:R-:W-:Y:S01]  /*1b20*/  SHF.R.S32.HI R3, RZ, 0x1f, R0 ;  /* 0x0000001fff037819 */ /* 0x000fe20000011400 */
[----:B------:R-:W-:-:S03]  /*1b30*/  IMAD.IADD R5, R146, 0x1, R5 ;  /* 0x0000000192057824 */ /* 0x000fc600078e0205 */
[----:B------:R-:W-:Y:S01]  /*1b40*/  LEA.HI R3, R3, R0, RZ, 0x7 ;  /* 0x0000000003037211 */ /* 0x000fe200078f38ff */
[----:B------:R-:W-:Y:S01]  /*1b50*/  IMAD.MOV.U32 R0, RZ, RZ, RZ ;  /* 0x000000ffff007224 */ /* 0x000fe200078e00ff */
[----:B------:R-:W-:Y:S02]  /*1b60*/  SHF.R.S32.HI R4, RZ, 0x1f, R5 ;  /* 0x0000001fff047819 */ /* 0x000fe40000011405 */
[----:B------:R-:W-:Y:S02]  /*1b70*/  SHF.R.S32.HI R147, RZ, 0x7, R3 ;  /* 0x00000007ff937819 */ /* 0x000fe40000011403 */
[----:B------:R-:W-:-:S04]  /*1b80*/  LEA.HI R4, R4, R5, RZ, 0x7 ;  /* 0x0000000504047211 */ /* 0x000fc800078f38ff */
[----:B------:R-:W-:-:S04]  /*1b90*/  SHF.R.S32.HI R4, RZ, 0x7, R4 ;  /* 0x00000007ff047819 */ /* 0x000fc80000011404 */
[----:B---3--:R-:W-:-:S04]  /*1ba0*/  VIMNMX R9, R147, R4, PT ;  /* 0x0000000493097248 */ /* 0x008fc80003fe0100 */
[----:B------:R-:W-:-:S13]  /*1bb0*/  ISETP.GE.AND P0, PT, R9, 0x1, PT ;  /* 0x000000010900780c */ /* 0x000fda0003f06270 */
        /* <DEDUP_REMOVED lines=30> */
.L_x_2480:
[----:B------:R-:W-:Y:S05]  /*1da0*/  BSYNC B0 ;  /* 0x0000000000007941 */ /* 0x000fea0003800000 */
.L_x_2479:
        /* <DEDUP_REMOVED lines=36> */
.L_x_2483:
[----:B------:R-:W-:Y:S05]  /*1ff0*/  BSYNC B6 ;  /* 0x0000000000067941 */ /* 0x000fea0003800000 */
.L_x_2482:
        /* <DEDUP_REMOVED lines=20> */
.L_x_2485:
[----:B------:R-:W-:Y:S05]  /*2140*/  BSYNC B6 ;  /* 0x0000000000067941 */ /* 0x000fea0003800000 */
.L_x_2484:
[----:B------:R-:W-:Y:S01]  /*2150*/  ULDC.64 UR4, c[0x0][0x9f8] ;  /* 0x00027e0000047ab9 */ /* 0x000fe20000000a00 */
[----:B------:R-:W-:Y:S01]  /*2160*/  IMAD.MOV.U32 R3, RZ, RZ, R210 ;  /* 0x000000ffff037224 */ /* 0x000fe200078e00d2 */
[----:B------:R-:W-:Y:S01]  /*2170*/  ISETP.NE.U32.AND P0, PT, RZ, UR4, PT ;  /* 0x00000004ff007c0c */ /* 0x000fe2000bf05070 */
[----:B------:R-:W2:Y:S01]  /*2180*/  LDL.LU R20, [R1+0x1c] ;  /* 0x00001c0001147983 */ /* 0x000ea20000300800 */
[----:B------:R-:W0:Y:S01]  /*2190*/  LDC.64 R6, c[0x0][0x300] ;  /* 0x0000c000ff067b82 */ /* 0x000e220000000a00 */
[----:B------:R-:W-:Y:S01]  /*21a0*/  IMAD.IADD R118, R118, 0x1, R27 ;  /* 0x0000000176767824 */ /* 0x000fe200078e021b */
[----:B------:R-:W-:Y:S01]  /*21b0*/  ISETP.NE.AND.EX P0, PT, RZ, UR5, PT, P0 ;  /* 0x00000005ff007c0c */ /* 0x000fe2000bf05300 */
[C---:B------:R-:W-:Y:S01]  /*21c0*/  VIADD R8, R18.reuse, 0x80 ;  /* 0x0000008012087836 */ /* 0x040fe20000000000 */
[----:B------:R-:W-:Y:S01]  /*21d0*/  SHF.R.S32.HI R19, RZ, 0x1f, R18 ;  /* 0x0000001fff137819 */ /* 0x000fe20000011412 */
[C---:B------:R-:W-:Y:S01]  /*21e0*/  VIADD R91, R18.reuse, 0x60 ;  /* 0x00000060125b7836 */ /* 0x040fe20000000000 */
[----:B------:R-:W-:Y:S01]  /*21f0*/  ULDC.64 UR6, c[0x0][0x330] ;  /* 0x0000cc0000067ab9 */ /* 0x000fe20000000a00 */
[----:B------:R-:W-:Y:S01]  /*2200*/  VIADD R12, R18, 0xa0 ;  /* 0x000000a0120c7836 */ /* 0x000fe20000000000 */
[----:B------:R-:W1:Y:S07]  /*2210*/  LDC R13, c[0x0][0x3f4] ;  /* 0x0000fd00ff0d7b82 */ /* 0x000e6e0000000800 */
[----:B------:R-:W-:Y:S01]  /*2220*/  @P0 IADD3 R4, P1, R211, UR4, RZ ;  /* 0x00000004d3040c10 */ /* 0x000fe2000ff3e0ff */
[----:B------:R-:W-:Y:S01]  /*2230*/  ULDC UR4, c[0x0][0x2f4] ;  /* 0x0000bd0000047ab9 */ /* 0x000fe20000000800 */
[----:B------:R-:W3:Y:S02]  /*2240*/  LDC.64 R104, c[0x0][0x3f8] ;  /* 0x0000fe00ff687b82 */ /* 0x000ee40000000a00 */
[----:B------:R-:W-:-:S05]  /*2250*/  @P0 IADD3.X R5, R212, UR5, RZ, P1, !PT ;  /* 0x00000005d4050c10 */ /* 0x000fca0008ffe4ff */
[----:B------:R4:W2:Y:S01]  /*2260*/  @P0 LDG.E R3, desc[UR60][R4.64] ;  /* 0x0000003c04030981 */ /* 0x0008a2000c1e1900 */
[----:B------:R-:W-:Y:S01]  /*2270*/  ISETP.GE.AND P1, PT, R185, UR4, PT ;  /* 0x00000004b9007c0c */ /* 0x000fe2000bf26270 */
[----:B------:R-:W-:Y:S01]  /*2280*/  IMAD.WIDE.U32 R94, R206, UR6, R18 ;  /* 0x00000006ce5e7c25 */ /* 0x000fe2000f8e0012 */
[----:B------:R-:W-:Y:S01]  /*2290*/  ISETP.GE.AND P0, PT, R18, UR4, PT ;  /* 0x0000000412007c0c */ /* 0x000fe2000bf06270 */
[----:B------:R-:W1:Y:S01]  /*22a0*/  S2R R148, SR_TID.X ;  /* 0x0000000000947919 */ /* 0x000e620000002100 */
[----:B------:R-:W-:Y:S01]  /*22b0*/  SEL R9, RZ, 0xffffffff, P1 ;  /* 0xffffffffff097807 */ /* 0x000fe20000800000 */
[----:B------:R-:W-:Y:S01]  /*22c0*/  IMAD R95, R206, UR7, R95 ;  /* 0x00000007ce5f7c24 */ /* 0x000fe2000f8e025f */
[----:B------:R-:W-:Y:S01]  /*22d0*/  SHF.R.S32.HI R0, RZ, 0x1f, R118 ;  /* 0x0000001fff007819 */ /* 0x000fe20000011476 */
[----:B------:R-:W-:Y:S01]  /*22e0*/  ULDC.64 UR6, c[0x0][0xa08] ;  /* 0x0002820000067ab9 */ /* 0x000fe20000000a00 */
[----:B------:R-:W-:Y:S01]  /*22f0*/  ISETP.GE.AND P3, PT, R8, UR4, PT ;  /* 0x0000000408007c0c */ /* 0x000fe2000bf66270 */
[----:B------:R-:W-:Y:S01]  /*2300*/  IMAD.SHL.U32 R9, R9, 0x2, RZ ;  /* 0x0000000209097824 */ /* 0x000fe200078e00ff */
[----:B----4-:R-:W-:Y:S01]  /*2310*/  SEL R4, RZ, 0x1, P0 ;  /* 0x00000001ff047807 */ /* 0x010fe20000000000 */
[----:B0-----:R-:W-:Y:S01]  /*2320*/  IMAD.SHL.U32 R31, R6, 0x80, RZ ;  /* 0x00000080061f7824 */ /* 0x001fe200078e00ff */
[----:B------:R-:W-:Y:S01]  /*2330*/  ISETP.GE.AND P0, PT, R186, UR4, PT ;  /* 0x00000004ba007c0c */ /* 0x000fe2000bf06270 */
[----:B------:R-:W-:Y:S01]  /*2340*/  IMAD.SHL.U32 R133, R6, 0x40, RZ ;  /* 0x0000004006857824 */ /* 0x000fe200078e00ff */
[----:B------:R-:W-:Y:S01]  /*2350*/  LOP3.LUT R8, R9, 0x2, R4, 0xe2, !PT ;  /* 0x0000000209087812 */ /* 0x000fe200078ee204 */
[-C--:B------:R-:W-:Y:S01]  /*2360*/  IMAD R9, R0, R6.reuse, RZ ;  /* 0x0000000600097224 */ /* 0x080fe200078e02ff */
[----:B------:R-:W-:Y:S01]  /*2370*/  ISETP.GE.AND P1, PT, R91, UR4, PT ;  /* 0x000000045b007c0c */ /* 0x000fe2000bf26270 */
[----:B------:R-:W-:Y:S01]  /*2380*/  IMAD.WIDE.U32 R4, R118, R6, RZ ;  /* 0x0000000676047225 */ /* 0x000fe200078e00ff */
[----:B------:R-:W-:Y:S01]  /*2390*/  ISETP.GE.AND P2, PT, R12, UR4, PT ;  /* 0x000000040c007c0c */ /* 0x000fe2000bf46270 */
[----:B------:R-:W-:Y:S01]  /*23a0*/  ULDC.64 UR4, c[0x0][0x308] ;  /* 0x0000c20000047ab9 */ /* 0x000fe20000000a00 */
[----:B------:R-:W-:Y:S01]  /*23b0*/  SEL R10, RZ, 0x8, P1 ;  /* 0x00000008ff0a7807 */ /* 0x000fe20000800000 */
[----:B------:R-:W-:Y:S01]  /*23c0*/  IMAD R11, R118, R7, R9 ;  /* 0x00000007760b7224 */ /* 0x000fe200078e0209 */
[----:B------:R-:W-:Y:S01]  /*23d0*/  SEL R9, RZ, 0x4, P0 ;  /* 0x00000004ff097807 */ /* 0x000fe20000000000 */
[----:B---3--:R-:W-:Y:S01]  /*23e0*/  IMAD.WIDE.U32 R98, R17, R104, R18 ;  /* 0x0000006811627225 */ /* 0x008fe200078e0012 */
[----:B------:R-:W-:-:S02]  /*23f0*/  ISETP.NE.U32.AND P0, PT, RZ, UR6, PT ;  /* 0x00000006ff007c0c */ /* 0x000fc4000bf05070 */
[----:B------:R-:W-:Y:S01]  /*2400*/  LOP3.LUT R10, R10, R8, R9, 0xfe, !PT ;  /* 0x000000080a0a7212 */ /* 0x000fe200078efe09 */
[----:B------:R-:W-:Y:S01]  /*2410*/  IMAD.IADD R5, R5, 0x1, R11 ;  /* 0x0000000105057824 */ /* 0x000fe200078e020b */
[----:B------:R-:W-:Y:S01]  /*2420*/  SEL R11, RZ, 0x10, P3 ;  /* 0x00000010ff0b7807 */ /* 0x000fe20001800000 */
[----:B------:R-:W-:Y:S01]  /*2430*/  IMAD.SHL.U32 R106, R104, 0x40, RZ ;  /* 0x00000040686a7824 */ /* 0x000fe200078e00ff */
[----:B------:R-:W-:Y:S01]  /*2440*/  ISETP.NE.AND.EX P0, PT, RZ, UR7, PT, P0 ;  /* 0x00000007ff007c0c */ /* 0x000fe2000bf05300 */
[----:B------:R-:W-:Y:S01]  /*2450*/  IMAD.WIDE.U32 R8, R206, UR4, R4 ;  /* 0x00000004ce087c25 */ /* 0x000fe2000f8e0004 */
[----:B------:R-:W-:Y:S02]  /*2460*/  LOP3.LUT R11, R10, R11, RZ, 0xfc, !PT ;  /* 0x0000000b0a0b7212 */ /* 0x000fe400078efcff */
[----:B------:R-:W-:Y:S01]  /*2470*/  SHF.R.S32.HI R143, RZ, 0x1f, R17 ;  /* 0x0000001fff8f7819 */ /* 0x000fe20000011411 */
[----:B------:R-:W-:Y:S01]  /*2480*/  IMAD R9, R206, UR5, R9 ;  /* 0x00000005ce097c24 */ /* 0x000fe2000f8e0209 */
[----:B------:R-:W-:Y:S01]  /*2490*/  ULDC.64 UR4, c[0x0][0x310] ;  /* 0x0000c40000047ab9 */ /* 0x000fe20000000a00 */
[-C--:B-1----:R-:W-:Y:S01]  /*24a0*/  ISETP.GE.AND P4, PT, R186, R13.reuse, PT ;  /* 0x0000000dba00720c */ /* 0x082fe20003f86270 */
[----:B------:R-:W-:Y:S01]  /*24b0*/  IMAD.MOV.U32 R122, RZ, RZ, 0x20 ;  /* 0x00000020ff7a7424 */ /* 0x000fe200078e00ff */
[----:B------:R-:W-:Y:S01]  /*24c0*/  SHF.R.S32.HI R23, RZ, 0x1f, R22 ;  /* 0x0000001fff177819 */ /* 0x000fe20000011416 */
[-C--:B------:R-:W-:Y:S01]  /*24d0*/  IMAD R12, R143, R104.reuse, RZ ;  /* 0x000000688f0c7224 */ /* 0x080fe200078e02ff */
[----:B------:R-:W-:Y:S01]  /*24e0*/  ISETP.GE.AND P1, PT, R185, R13, PT ;  /* 0x0000000db900720c */ /* 0x000fe20003f26270 */
[----:B------:R-:W-:Y:S01]  /*24f0*/  IMAD.SHL.U32 R120, R13, 0x2, RZ ;  /* 0x000000020d787824 */ /* 0x000fe200078e00ff */
[----:B------:R-:W-:Y:S01]  /*2500*/  SHF.R.U32.HI R30, RZ, 0x3, R194 ;  /* 0x00000003ff1e7819 */ /* 0x000fe200000116c2 */
[C---:B------:R-:W-:Y:S01]  /*2510*/  IMAD R15, R17.reuse, R105, R12 ;  /* 0x00000069110f7224 */ /* 0x040fe200078e020c */
[----:B------:R-:W-:Y:S01]  /*2520*/  SHF.L.U64.HI R128, R104, 0x7, R105 ;  /* 0x0000000768807819 */ /* 0x000fe20000010269 */
[----:B------:R-:W-:Y:S01]  /*2530*/  IMAD.WIDE.U32 R96, R17, R104, R22 ;  /* 0x0000006811607225 */ /* 0x000fe200078e0016 */
[----:B------:R-:W-:-:S02]  /*2540*/  SHF.L.U64.HI R123, R6, 0x7, R7 ;  /* 0x00000007067b7819 */ /* 0x000fc40000010207 */
[----:B------:R-:W-:Y:S01]  /*2550*/  SHF.L.U64.HI R132, R6, 0x6, R7 ;  /* 0x0000000606847819 */ /* 0x000fe20000010207 */
[----:B------:R-:W-:Y:S01]  /*2560*/  IMAD.IADD R97, R97, 0x1, R15 ;  /* 0x0000000161617824 */ /* 0x000fe200078e020f */
[----:B------:R-:W-:Y:S01]  /*2570*/  LOP3.LUT P3, RZ, R237, 0x4, RZ, 0xc0, !PT ;  /* 0x00000004edff7812 */ /* 0x000fe2000786c0ff */
[----:B------:R-:W-:Y:S01]  /*2580*/  IMAD.IADD R99, R15, 0x1, R99 ;  /* 0x000000010f637824 */ /* 0x000fe200078e0263 */
[----:B------:R-:W-:Y:S01]  /*2590*/  SEL R15, R13, RZ, P4 ;  /* 0x000000ff0d0f7207 */ /* 0x000fe20002000000 */
[CC--:B-----5:R-:W-:Y:S01]  /*25a0*/  IMAD.WIDE.U32 R96, R141.reuse, R104.reuse, R96 ;  /* 0x000000688d607225 */ /* 0x0e0fe200078e0060 */
[----:B------:R-:W-:Y:S02]  /*25b0*/  SEL R122, R122, 0xffffffe0, !P3 ;  /* 0xffffffe07a7a7807 */ /* 0x000fe40005800000 */
[----:B------:R-:W-:Y:S01]  /*25c0*/  SHF.R.S32.HI R145, RZ, 0x1f, R214 ;  /* 0x0000001fff917819 */ /* 0x000fe200000114d6 */
[----:B------:R-:W-:Y:S01]  /*25d0*/  IMAD.WIDE.U32 R98, R141, R104, R98 ;  /* 0x000000688d627225 */ /* 0x000fe200078e0062 */
[----:B------:R-:W-:-:S02]  /*25e0*/  LEA.HI R148, R148, 0x8, RZ, 0x19 ;  /* 0x0000000894947811 */ /* 0x000fc400078fc8ff */
[----:B--2---:R-:W-:-:S04]  /*25f0*/  LOP3.LUT R20, R20, 0xfffffffe, RZ, 0xc0, !PT ;  /* 0xfffffffe14147812 */ /* 0x004fc800078ec0ff */
[----:B------:R-:W-:Y:S02]  /*2600*/  @P4 LOP3.LUT R20, R20, 0x1, RZ, 0xfc, !PT ;  /* 0x0000000114144812 */ /* 0x000fe400078efcff */
[----:B------:R-:W-:-:S03]  /*2610*/  IADD3 R118, P4, R17, R118, RZ ;  /* 0x0000007611767210 */ /* 0x000fc60007f9e0ff */
[----:B------:R0:W-:Y:S02]  /*2620*/  STL [R1+0x1c], R20 ;  /* 0x00001c1401007387 */ /* 0x0001e40000100800 */
[----:B------:R-:W-:Y:S01]  /*2630*/  IMAD.X R119, R0, 0x1, R143, P4 ;  /* 0x0000000100777824 */ /* 0x000fe200020e068f */
[----:B------:R-:W-:-:S04]  /*2640*/  SEL R0, RZ, 0x20, P2 ;  /* 0x00000020ff007807 */ /* 0x000fc80001000000 */
[C---:B------:R-:W-:Y:S02]  /*2650*/  LOP3.LUT R0, R11.reuse, R0, RZ, 0xfc, !PT ;  /* 0x000000000b007212 */ /* 0x040fe400078efcff */
[----:B------:R-:W-:Y:S01]  /*2660*/  LOP3.LUT R11, R11, 0x1, RZ, 0xc0, !PT ;  /* 0x000000010b0b7812 */ /* 0x000fe200078ec0ff */
[----:B0-----:R-:W-:Y:S01]  /*2670*/  IMAD.IADD R20, R186, 0x1, R15 ;  /* 0x00000001ba147824 */ /* 0x001fe200078e020f */
[----:B------:R-:W-:Y:S02]  /*2680*/  SHF.R.S32.HI R4, RZ, 0x1f, R3 ;  /* 0x0000001fff047819 */ /* 0x000fe40000011403 */
[----:B------:R-:W-:Y:S02]  /*2690*/  SEL R3, R3, RZ, !P0 ;  /* 0x000000ff03037207 */ /* 0x000fe40004000000 */
[----:B------:R-:W-:Y:S02]  /*26a0*/  SEL R10, R4, RZ, !P0 ;  /* 0x000000ff040a7207 */ /* 0x000fe40004000000 */
[----:B------:R-:W0:Y:S01]  /*26b0*/  LDC.64 R4, c[0x0][0x408] ;  /* 0x00010200ff047b82 */ /* 0x000e220000000a00 */
        /* <DEDUP_REMOVED lines=8> */
[----:B------:R-:W-:Y:S01]  /*2740*/  IMAD R14, R17, R7, R14 ;  /* 0x00000007110e7224 */ /* 0x000fe200078e020e */
[----:B------:R-:W-:Y:S01]  /*2750*/  LOP3.LUT R7, R0, 0x10, RZ, 0xc0, !PT ;  /* 0x0000001000077812 */ /* 0x000fe200078ec0ff */
[----:B------:R-:W-:Y:S02]  /*2760*/  IMAD R10, R10, UR4, RZ ;  /* 0x000000040a0a7c24 */ /* 0x000fe4000f8e02ff */
[----:B------:R-:W-:Y:S01]  /*2770*/  IMAD.WIDE.U32 R94, R3, UR4, R94 ;  /* 0x00000004035e7c25 */ /* 0x000fe2000f8e005e */
[----:B------:R-:W-:-:S02]  /*2780*/  IADD3.X R88, R89, R9, R14, P0, !PT ;  /* 0x0000000959587210 */ /* 0x000fc400007fe40e */
[----:B------:R-:W-:Y:S01]  /*2790*/  ISETP.GE.AND P0, PT, R18, R13, PT ;  /* 0x0000000d1200720c */ /* 0x000fe20003f06270 */
[-C--:B0-----:R-:W-:Y:S01]  /*27a0*/  IMAD R8, R143, R4.reuse, RZ ;  /* 0x000000048f087224 */ /* 0x081fe200078e02ff */
[----:B------:R-:W-:Y:S01]  /*27b0*/  SHF.L.U64.HI R129, R4, 0x7, R5 ;  /* 0x0000000704817819 */ /* 0x000fe20000010205 */
[----:B------:R-:W-:Y:S01]  /*27c0*/  IMAD.WIDE.U32 R100, R17, R4, R22 ;  /* 0x0000000411647225 */ /* 0x000fe200078e0016 */
[----:B------:R-:W-:-:S03]  /*27d0*/  SEL R9, R13, RZ, P0 ;  /* 0x000000ff0d097207 */ /* 0x000fc60000000000 */
[----:B------:R-:W-:Y:S01]  /*27e0*/  IMAD R21, R17, R5, R8 ;  /* 0x0000000511157224 */ /* 0x000fe200078e0208 */
[----:B------:R-:W-:Y:S01]  /*27f0*/  SEL R8, R13, RZ, P1 ;  /* 0x000000ff0d087207 */ /* 0x000fe20000800000 */
[----:B------:R-:W-:Y:S02]  /*2800*/  IMAD.IADD R9, R18, 0x1, R9 ;  /* 0x0000000112097824 */ /* 0x000fe400078e0209 */
[----:B------:R-:W-:-:S04]  /*2810*/  IMAD.WIDE.U32 R102, R17, R4, R18 ;  /* 0x0000000411667225 */ /* 0x000fc800078e0012 */
[----:B------:R-:W-:Y:S02]  /*2820*/  IMAD R3, R3, UR5, R10 ;  /* 0x0000000503037c24 */ /* 0x000fe4000f8e020a */
[----:B------:R-:W-:Y:S01]  /*2830*/  IMAD.IADD R10, R185, 0x1, R8 ;  /* 0x00000001b90a7824 */ /* 0x000fe200078e0208 */
[----:B------:R-:W-:Y:S01]  /*2840*/  SHF.R.S32.HI R8, RZ, 0x1f, R9 ;  /* 0x0000001fff087819 */ /* 0x000fe20000011409 */
[----:B------:R-:W-:Y:S02]  /*2850*/  IMAD.IADD R101, R101, 0x1, R21 ;  /* 0x0000000165657824 */ /* 0x000fe400078e0215 */
[----:B------:R-:W-:Y:S01]  /*2860*/  IMAD.IADD R103, R21, 0x1, R103 ;  /* 0x0000000115677824 */ /* 0x000fe200078e0267 */
[----:B------:R-:W-:Y:S01]  /*2870*/  SHF.R.S32.HI R21, RZ, 0x1f, R20 ;  /* 0x0000001fff157819 */ /* 0x000fe20000011414 */
[CC--:B------:R-:W-:Y:S01]  /*2880*/  IMAD.WIDE.U32 R100, R141.reuse, R4.reuse, R100 ;  /* 0x000000048d647225 */ /* 0x0c0fe200078e0064 */
[CC--:B------:R-:W-:Y:S02]  /*2890*/  LEA.HI R14, R8.reuse, R9.reuse, RZ, 0x3 ;  /* 0x00000009080e7211 */ /* 0x0c0fe400078f18ff */
[----:B------:R-:W-:Y:S01]  /*28a0*/  LEA.HI R8, R8, R9, RZ, 0x6 ;  /* 0x0000000908087211 */ /* 0x000fe200078f30ff */
[----:B------:R-:W-:Y:S01]  /*28b0*/  IMAD.WIDE.U32 R102, R141, R4, R102 ;  /* 0x000000048d667225 */ /* 0x000fe200078e0066 */
[----:B------:R-:W-:-:S02]  /*28c0*/  LEA.HI R32, R21, R20, RZ, 0x3 ;  /* 0x0000001415207211 */ /* 0x000fc400078f18ff */
[----:B------:R-:W-:Y:S01]  /*28d0*/  LEA.HI R21, R21, R20, RZ, 0x6 ;  /* 0x0000001415157211 */ /* 0x000fe200078f30ff */
[----:B------:R-:W-:Y:S01]  /*28e0*/  IMAD.SHL.U32 R9, R8, 0x80, RZ ;  /* 0x0000008008097824 */ /* 0x000fe200078e00ff */
[----:B------:R-:W-:Y:S02]  /*28f0*/  SHF.R.S32.HI R15, RZ, 0x1f, R10 ;  /* 0x0000001fff0f7819 */ /* 0x000fe4000001140a */
[--C-:B------:R-:W-:Y:S01]  /*2900*/  LOP3.LUT R8, R195, 0x38, R14.reuse, 0xf8, !PT ;  /* 0x00000038c3087812 */ /* 0x100fe200078ef80e */
[----:B------:R-:W-:Y:S01]  /*2910*/  IMAD.SHL.U32 R27, R21, 0x80, RZ ;  /* 0x00000080151b7824 */ /* 0x000fe200078e00ff */
[----:B------:R-:W-:Y:S02]  /*2920*/  LOP3.LUT R21, R194, 0x38, R14, 0xf8, !PT ;  /* 0x00000038c2157812 */ /* 0x000fe400078ef80e */
[CC--:B------:R-:W-:Y:S02]  /*2930*/  LEA.HI R12, R15.reuse, R10.reuse, RZ, 0x3 ;  /* 0x0000000a0f0c7211 */ /* 0x0c0fe400078f18ff */
[----:B------:R-:W-:-:S02]  /*2940*/  LEA.HI R10, R15, R10, RZ, 0x6 ;  /* 0x0000000a0f0a7211 */ /* 0x000fc400078f30ff */
[----:B------:R-:W-:Y:S02]  /*2950*/  LOP3.LUT R9, R9, 0xffffe000, RZ, 0xc0, !PT ;  /* 0xffffe00009097812 */ /* 0x000fe400078ec0ff */
[----:B------:R-:W-:Y:S01]  /*2960*/  LOP3.LUT R138, R21, R30, RZ, 0x3c, !PT ;  /* 0x0000001e158a7212 */ /* 0x000fe200078e3cff */
[----:B------:R-:W-:Y:S01]  /*2970*/  IMAD.SHL.U32 R20, R10, 0x80, RZ ;  /* 0x000000800a147824 */ /* 0x000fe200078e00ff */
[----:B------:R-:W-:Y:S01]  /*2980*/  LOP3.LUT R28, R194, 0x38, R12, 0xf8, !PT ;  /* 0x00000038c21c7812 */ /* 0x000fe200078ef80c */
[----:B------:R-:W-:Y:S01]  /*2990*/  IMAD R140, R196, 0x200, R9 ;  /* 0x00000200c48c7824 */ /* 0x000fe200078e0209 */
[----:B------:R-:W-:Y:S02]  /*29a0*/  IADD3 R138, R138, R9, R198 ;  /* 0x000000098a8a7210 */ /* 0x000fe40007ffe0c6 */
[----:B------:R-:W-:Y:S02]  /*29b0*/  SHF.R.S32.HI R9, RZ, 0x1f, R141 ;  /* 0x0000001fff097819 */ /* 0x000fe4000001148d */
[----:B------:R-:W-:-:S02]  /*29c0*/  LOP3.LUT R29, R194, 0x38, R32, 0xf8, !PT ;  /* 0x00000038c21d7812 */ /* 0x000fc400078ef820 */
[----:B------:R-:W-:Y:S01]  /*29d0*/  LOP3.LUT R21, R20, 0xffffe000, RZ, 0xc0, !PT ;  /* 0xffffe00014157812 */ /* 0x000fe200078ec0ff */
[C---:B------:R-:W-:Y:S01]  /*29e0*/  IMAD R6, R9.reuse, R4, RZ ;  /* 0x0000000409067224 */ /* 0x040fe200078e02ff */
[----:B------:R-:W-:Y:S01]  /*29f0*/  LOP3.LUT R15, R8, R197, RZ, 0x3c, !PT ;  /* 0x000000c5080f7212 */ /* 0x000fe200078e3cff */
[----:B------:R-:W-:Y:S01]  /*2a00*/  IMAD R8, R9, R104, RZ ;  /* 0x0000006809087224 */ /* 0x000fe200078e02ff */
[-C--:B------:R-:W-:Y:S01]  /*2a10*/  LOP3.LUT R28, R28, R30.reuse, RZ, 0x3c, !PT ;  /* 0x0000001e1c1c7212 */ /* 0x080fe200078e3cff */
[----:B------:R-:W-:Y:S01]  /*2a20*/  IMAD R139, R196, 0x200, R21 ;  /* 0x00000200c48b7824 */ /* 0x000fe200078e0215 */
[----:B------:R-:W-:Y:S01]  /*2a30*/  LOP3.LUT R27, R27, 0xffffe000, RZ, 0xc0, !PT ;  /* 0xffffe0001b1b7812 */ /* 0x000fe200078ec0ff */
[----:B------:R-:W-:Y:S01]  /*2a40*/  IMAD.IADD R140, R140, 0x1, R15 ;  /* 0x000000018c8c7824 */ /* 0x000fe200078e020f */
[----:B------:R-:W-:Y:S01]  /*2a50*/  LOP3.LUT R29, R29, R30, RZ, 0x3c, !PT ;  /* 0x0000001e1d1d7212 */ /* 0x000fe200078e3cff */
[----:B------:R-:W-:Y:S01]  /*2a60*/  IMAD.SHL.U32 R30, R104, 0x80, RZ ;  /* 0x00000080681e7824 */ /* 0x000fe200078e00ff */
[----:B------:R-:W-:Y:S01]  /*2a70*/  IADD3 R136, R28, R21, R198 ;  /* 0x000000151c887210 */ /* 0x000fe20007ffe0c6 */
[----:B------:R-:W-:Y:S01]  /*2a80*/  IMAD R21, R141, R105, R8 ;  /* 0x000000698d157224 */ /* 0x000fe200078e0208 */
[----:B------:R-:W-:Y:S01]  /*2a90*/  IADD3 R135, R29, R27, R198 ;  /* 0x0000001b1d877210 */ /* 0x000fe20007ffe0c6 */
[----:B------:R-:W-:Y:S01]  /*2aa0*/  IMAD.SHL.U32 R28, R4, 0x80, RZ ;  /* 0x00000080041c7824 */ /* 0x000fe200078e00ff */
[----:B------:R-:W-:Y:S01]  /*2ab0*/  SHF.L.U64.HI R105, R104, 0x6, R105 ;  /* 0x0000000668697819 */ /* 0x000fe20000010269 */
[C---:B------:R-:W-:Y:S01]  /*2ac0*/  IMAD.SHL.U32 R104, R4.reuse, 0x40, RZ ;  /* 0x0000004004687824 */ /* 0x040fe200078e00ff */
[----:B------:R-:W-:Y:S01]  /*2ad0*/  SHF.L.U64.HI R29, R4, 0x6, R5 ;  /* 0x00000006041d7819 */ /* 0x000fe20000010205 */
[----:B------:R-:W-:Y:S01]  /*2ae0*/  IMAD R137, R196, 0x200, R27 ;  /* 0x00000200c4897824 */ /* 0x000fe200078e021b */
[----:B------:R-:W-:Y:S01]  /*2af0*/  LOP3.LUT R4, R195, 0x18, R18, 0xf8, !PT ;  /* 0x00000018c3047812 */ /* 0x000fe200078ef812 */
[----:B------:R-:W-:Y:S01]  /*2b00*/  IMAD R15, R141, R5, R6 ;  /* 0x000000058d0f7224 */ /* 0x000fe200078e0206 */
[----:B------:R-:W-:Y:S01]  /*2b10*/  LOP3.LUT R26, R195, 0x38, R32, 0xf8, !PT ;  /* 0x00000038c31a7812 */ /* 0x000fe200078ef820 */
[----:B------:R-:W-:Y:S01]  /*2b20*/  IMAD.IADD R5, R95, 0x1, R3 ;  /* 0x000000015f057824 */ /* 0x000fe200078e0203 */
[----:B------:R-:W-:Y:S01]  /*2b30*/  LOP3.LUT R10, R195, 0x38, R12, 0xf8, !PT ;  /* 0x00000038c30a7812 */ /* 0x000fe200078ef80c */
[----:B------:R-:W-:Y:S01]  /*2b40*/  IMAD.IADD R20, R101, 0x1, R15 ;  /* 0x0000000165147824 */ /* 0x000fe200078e020f */
[-C--:B------:R-:W-:Y:S01]  /*2b50*/  LOP3.LUT R27, R4, R197.reuse, RZ, 0x3c, !PT ;  /* 0x000000c5041b7212 */ /* 0x080fe200078e3cff */
[----:B------:R-:W-:Y:S01]  /*2b60*/  IMAD.IADD R15, R15, 0x1, R103 ;  /* 0x000000010f0f7824 */ /* 0x000fe200078e0267 */
[----:B------:R-:W-:-:S02]  /*2b70*/  LOP3.LUT R26, R26, R197, RZ, 0x3c, !PT ;  /* 0x000000c51a1a7212 */ /* 0x000fc400078e3cff */
[----:B------:R-:W-:Y:S01]  /*2b80*/  LOP3.LUT R10, R10, R197, RZ, 0x3c, !PT ;  /* 0x000000c50a0a7212 */ /* 0x000fe200078e3cff */
[----:B------:R-:W-:Y:S01]  /*2b90*/  IMAD R27, R196, 0x200, R27 ;  /* 0x00000200c41b7824 */ /* 0x000fe200078e021b */
[----:B------:R-:W-:Y:S01]  /*2ba0*/  SHF.R.S32.HI R112, RZ, 0x3, R14 ;  /* 0x00000003ff707819 */ /* 0x000fe2000001140e */
[----:B------:R-:W-:Y:S01]  /*2bb0*/  IMAD.IADD R137, R137, 0x1, R26 ;  /* 0x0000000189897824 */ /* 0x000fe200078e021a */
[----:B------:R-:W-:Y:S01]  /*2bc0*/  SHF.R.S32.HI R111, RZ, 0x3, R12 ;  /* 0x00000003ff6f7819 */ /* 0x000fe2000001140c */
[----:B------:R-:W-:Y:S01]  /*2bd0*/  IMAD.IADD R139, R139, 0x1, R10 ;  /* 0x000000018b8b7824 */ /* 0x000fe200078e020a */
[----:B------:R-:W-:Y:S01]  /*2be0*/  LOP3.LUT R13, R12, 0xfffffff8, RZ, 0xc0, !PT ;  /* 0xfffffff80c0d7812 */ /* 0x000fe200078ec0ff */
[----:B------:R-:W-:Y:S01]  /*2bf0*/  IMAD.IADD R26, R97, 0x1, R21 ;  /* 0x00000001611a7824 */ /* 0x000fe200078e0215 */
[----:B------:R-:W-:Y:S01]  /*2c00*/  LOP3.LUT R14, R14, 0xfffffff8, RZ, 0xc0, !PT ;  /* 0xfffffff80e0e7812 */ /* 0x000fe200078ec0ff */
[----:B------:R-:W-:Y:S01]  /*2c10*/  IMAD.IADD R134, R122, 0x1, R27 ;  /* 0x000000017a867824 */ /* 0x000fe200078e021b */
[----:B------:R-:W-:Y:S01]  /*2c20*/  LOP3.LUT R12, R32, 0xfffffff8, RZ, 0xc0, !PT ;  /* 0xfffffff8200c7812 */ /* 0x000fe200078ec0ff */
[----:B------:R-:W-:Y:S01]  /*2c30*/  IMAD.IADD R21, R21, 0x1, R99 ;  /* 0x0000000115157824 */ /* 0x000fe200078e0263 */
[----:B------:R-:W-:-:S02]  /*2c40*/  SHF.R.S32.HI R110, RZ, 0x3, R32 ;  /* 0x00000003ff6e7819 */ /* 0x000fc40000011420 */
[----:B------:R-:W-:Y:S02]  /*2c50*/  SHF.R.S32.HI R109, RZ, 0x1f, R14 ;  /* 0x0000001fff6d7819 */ /* 0x000fe4000001140e */
[----:B------:R-:W-:Y:S02]  /*2c60*/  SHF.R.S32.HI R108, RZ, 0x1f, R13 ;  /* 0x0000001fff6c7819 */ /* 0x000fe4000001140d */
[----:B------:R-:W-:Y:S02]  /*2c70*/  SHF.R.S32.HI R107, RZ, 0x1f, R12 ;  /* 0x0000001fff6b7819 */ /* 0x000fe4000001140c */
[C---:B------:R-:W-:Y:S02]  /*2c80*/  LOP3.LUT R10, R0.reuse, 0x2, RZ, 0xc0, !PT ;  /* 0x00000002000a7812 */ /* 0x040fe400078ec0ff */
[C---:B------:R-:W-:Y:S02]  /*2c90*/  LOP3.LUT R9, R0.reuse, 0x4, RZ, 0xc0, !PT ;  /* 0x0000000400097812 */ /* 0x040fe400078ec0ff */
[----:B------:R-:W-:-:S02]  /*2ca0*/  LOP3.LUT R8, R0, 0x8, RZ, 0xc0, !PT ;  /* 0x0000000800087812 */ /* 0x000fc400078ec0ff */
[----:B------:R-:W-:-:S07]  /*2cb0*/  LOP3.LUT R6, R0, 0x20, RZ, 0xc0, !PT ;  /* 0x0000002000067812 */ /* 0x000fce00078ec0ff */
.L_x_2585:
[----:B0-2---:R-:W2:Y:S01]  /*2cc0*/  LDL.LU R33, [R1+0x1c] ;  /* 0x00001c0001217983 */ /* 0x005ea20000300800 */
[----:B------:R-:W-:Y:S01]  /*2cd0*/  VIADD R32, R24, 0xffffffff ;  /* 0xffffffff18207836 */ /* 0x000fe20000000000 */
[----:B------:R-:W0:Y:S01]  /*2ce0*/  LDC.64 R114, c[0x0][0x2e8] ;  /* 0x0000ba00ff727b82 */ /* 0x000e220000000a00 */
[----:B------:R-:W-:Y:S01]  /*2cf0*/  IMAD R43, R16, 0x6000, R27 ;  /* 0x00006000102b7824 */ /* 0x000fe200078e021b */
[----:B------:R-:W-:Y:S05]  /*2d00*/  YIELD ;  /* 0x0000000000007946 */ /* 0x000fea0003800000 */
[----:B------:R-:W-:Y:S01]  /*2d10*/  SHF.R.S32.HI R34, RZ, 0x1f, R32 ;  /* 0x0000001fff227819 */ /* 0x000fe20000011420 */
[-C--:B------:R-:W-:Y:S01]  /*2d20*/  IMAD R0, R123, R32.reuse, RZ ;  /* 0x000000207b007224 */ /* 0x080fe200078e02ff */
[----:B------:R-:W1:Y:S01]  /*2d30*/  LDC R117, c[0x0][0x3f4] ;  /* 0x0000fd00ff757b82 */ /* 0x000e620000000800 */
[----:B------:R-:W-:Y:S01]  /*2d40*/  IMAD.WIDE.U32 R124, R31, R32, RZ ;  /* 0x000000201f7c7225 */ /* 0x000fe200078e00ff */
[----:B------:R-:W-:Y:S03]  /*2d50*/  BSSY B0, `(.L_x_2486) ;  /* 0x00007ab000007945 */ /* 0x000fe60003800000 */
[----:B------:R-:W-:Y:S01]  /*2d60*/  IMAD R3, R34, R31, R0 ;  /* 0x0000001f22037224 */ /* 0x000fe200078e0200 */
[CC--:B------:R-:W-:Y:S01]  /*2d70*/  IADD3 R0, P3, P4, R90.reuse, R124.reuse, R133 ;  /* 0x0000007c5a007210 */ /* 0x0c0fe20007c7e085 */
[----:B------:R-:W-:Y:S01]  /*2d80*/  IMAD R43, R43, 0x2, R116 ;  /* 0x000000022b2b7824 */ /* 0x000fe200078e0274 */
[----:B------:R-:W-:Y:S01]  /*2d90*/  IADD3 R4, P5, R90, R124, RZ ;  /* 0x0000007c5a047210 */ /* 0x000fe20007fbe0ff */
[----:B------:R-:W-:-:S04]  /*2da0*/  IMAD.IADD R84, R125, 0x1, R3 ;  /* 0x000000017d547824 */ /* 0x000fc800078e0203 */
[----:B------:R-:W-:Y:S01]  /*2db0*/  IMAD.X R24, R84, 0x1, R88, P5 ;  /* 0x0000000154187824 */ /* 0x000fe200028e0658 */
[----:B------:R-:W-:Y:S02]  /*2dc0*/  IADD3.X R3, R88, R84, R132, P3, P4 ;  /* 0x0000005458037210 */ /* 0x000fe40001fe8484 */
[----:B------:R-:W-:Y:S02]  /*2dd0*/  ISETP.GT.AND P3, PT, R32, R121, PT ;  /* 0x000000792000720c */ /* 0x000fe40003f64270 */
[-C--:B0-----:R-:W-:Y:S02]  /*2de0*/  LEA R44, P2, R4, R114.reuse, 0x1 ;  /* 0x00000072042c7211 */ /* 0x081fe400078408ff */
[----:B------:R-:W-:Y:S02]  /*2df0*/  LEA R40, P5, R0, R114, 0x1 ;  /* 0x0000007200287211 */ /* 0x000fe400078a08ff */
[----:B------:R-:W-:Y:S01]  /*2e00*/  LEA.HI.X R45, R4, R115, R24, 0x1, P2 ;  /* 0x00000073042d7211 */ /* 0x000fe200010f0c18 */
[----:B------:R-:W-:Y:S01]  /*2e10*/  IMAD.MOV.U32 R24, RZ, RZ, R32 ;  /* 0x000000ffff187224 */ /* 0x000fe200078e0020 */
[----:B-1----:R-:W-:-:S02]  /*2e20*/  ISETP.GE.AND P2, PT, R117, 0x1, PT ;  /* 0x000000017500780c */ /* 0x002fc40003f46270 */
[----:B------:R-:W-:Y:S01]  /*2e30*/  LEA.HI.X R41, R0, R115, R3, 0x1, P5 ;  /* 0x0000007300297211 */ /* 0x000fe200028f0c03 */
[----:B------:R-:W-:-:S04]  /*2e40*/  IMAD R3, R16, 0x6000, R134 ;  /* 0x0000600010037824 */ /* 0x000fc800078e0286 */
[----:B------:R-:W-:Y:S01]  /*2e50*/  IMAD R42, R3, 0x2, R116 ;  /* 0x00000002032a7824 */ /* 0x000fe200078e0274 */
[----:B--2---:R-:W-:-:S04]  /*2e60*/  LOP3.LUT R33, R33, 0xfffffffd, RZ, 0xc0, !PT ;  /* 0xfffffffd21217812 */ /* 0x004fc800078ec0ff */
[----:B------:R-:W-:-:S05]  /*2e70*/  @P3 LOP3.LUT R33, R33, 0x2, RZ, 0xfc, !PT ;  /* 0x0000000221213812 */ /* 0x000fca00078efcff */
[----:B------:R0:W-:Y:S01]  /*2e80*/  STL [R1+0x1c], R33 ;  /* 0x00001c2101007387 */ /* 0x0001e20000100800 */
[----:B------:R-:W-:Y:S05]  /*2e90*/  @!P2 BRA `(.L_x_2487) ;  /* 0x000000740078a947 */ /* 0x000fea0003800000 */
[----:B------:R-:W-:Y:S01]  /*2ea0*/  ULDC.U8 UR4, c[0x0][0x410] ;  /* 0x0001040000047ab9 */ /* 0x000fe20000000000 */
[-C--:B------:R-:W-:Y:S01]  /*2eb0*/  IMAD R3, R128, R32.reuse, RZ ;  /* 0x0000002080037224 */ /* 0x080fe200078e02ff */
[----:B------:R-:W-:Y:S01]  /*2ec0*/  ISETP.NE.AND P2, PT, RZ, UR4, PT ;  /* 0x00000004ff007c0c */ /* 0x000fe2000bf45270 */
[----:B0-----:R-:W-:Y:S02]  /*2ed0*/  IMAD R33, R129, R32, RZ ;  /* 0x0000002081217224 */ /* 0x001fe400078e02ff */
        /* <DEDUP_REMOVED lines=65> */
.L_x_2490:
[----:B------:R-:W-:Y:S05]  /*32f0*/  BSYNC B1 ;  /* 0x0000000000017941 */ /* 0x000fea0003800000 */
.L_x_2489:
        /* <DEDUP_REMOVED lines=12> */
[----:B-----5:R-:W-:Y:S01]  /*33c0*/  IMAD.MOV.U32 R130, RZ, RZ, R66 ;  /* 0x000000ffff827224 */ /* 0x020fe200078e0042 */
        /* <DEDUP_REMOVED lines=42> */
.L_x_2492:
[----:B------:R-:W-:Y:S05]  /*3670*/  BSYNC B1 ;  /* 0x0000000000017941 */ /* 0x000fea0003800000 */
.L_x_2491:
[----:B------:R-:W2:Y:S01]  /*3680*/  LDL R0, [R1+0x18] ;  /* 0x0000180001007983 */ /* 0x000ea20000100800 */
[----:B------:R-:W-:Y:S02]  /*3690*/  IMAD.MOV.U32 R3, RZ, RZ, R70 ;  /* 0x000000ffff037224 */ /* 0x000fe400078e0046 */
[----:B01----:R-:W-:Y:S02]  /*36a0*/  IMAD.MOV.U32 R32, RZ, RZ, R67 ;  /* 0x000000ffff207224 */ /* 0x003fe400078e0043 */
        /* <DEDUP_REMOVED lines=14> */
[----:B------:R-:W-:Y:S02]  /*3790*/  PRMT R131, R131, 0x5410, R32 ;  /* 0x0000541083837816 */ /* 0x000fe40000000020 */
[----:B--2---:R-:W-:Y:S01]  /*37a0*/  R2UR UR4, R0 ;  /* 0x00000000000472ca */ /* 0x004fe200000e0000 */
[----:B------:R-:W-:-:S05]  /*37b0*/  IMAD.MOV.U32 R0, RZ, RZ, R71 ;  /* 0x000000ffff007224 */ /* 0x000fca00078e0047 */
[----:B------:R-:W-:Y:S01]  /*37c0*/  PRMT R160, R160, 0x5410, R0 ;  /* 0x00005410a0a07816 */ /* 0x000fe20000000000 */
[----:B------:R-:W-:-:S05]  /*37d0*/  IMAD.MOV.U32 R0, RZ, RZ, R74 ;  /* 0x000000ffff007224 */ /* 0x000fca00078e004a */
[----:B------:R-:W-:Y:S01]  /*37e0*/  PRMT R163, R163, 0x5410, R0 ;  /* 0x00005410a3a37816 */ /* 0x000fe20000000000 */
[----:B------:R-:W-:Y:S01]  /*37f0*/  IMAD.MOV.U32 R0, RZ, RZ, R86 ;  /* 0x000000ffff007224 */ /* 0x000fe200078e0056 */
[----:B------:R-:W-:-:S04]  /*3800*/  UISETP.NE.AND UP0, UPT, UR4, 0x3, UPT ;  /* 0x000000030400788c */ /* 0x000fc8000bf05270 */
[----:B------:R-:W-:Y:S01]  /*3810*/  PRMT R166, R166, 0x5410, R0 ;  /* 0x00005410a6a67816 */ /* 0x000fe20000000000 */
[----:B------:R-:W-:Y:S01]  /*3820*/  IMAD.MOV.U32 R0, RZ, RZ, R69 ;  /* 0x000000ffff007224 */ /* 0x000fe200078e0045 */
[----:B------:R-:W-:-:S04]  /*3830*/  PLOP3.LUT P2, PT, PT, PT, UP0, 0x80, 0x0 ;  /* 0x000000000000781c */ /* 0x000fc80003f4f008 */
        /* <DEDUP_REMOVED lines=20> */
[----:B-----5:R-:W-:Y:S01]  /*3980*/  IMAD.MOV.U32 R3, RZ, RZ, R36 ;  /* 0x000000ffff037224 */ /* 0x020fe200078e0024 */
        /* <DEDUP_REMOVED lines=42> */
.L_x_2493:
[----:B------:R-:W-:Y:S01]  /*3c30*/  IMAD R3, R16, 0x8, R2 ;  /* 0x0000000810037824 */ /* 0x000fe200078e0202 */
[----:B------:R-:W-:Y:S01]  /*3c40*/  SHF.L.U32 R0, R188, 0x1f, RZ ;  /* 0x0000001fbc007819 */ /* 0x000fe200000006ff */
[----:B------:R-:W-:Y:S03]  /*3c50*/  BSSY B1, `(.L_x_2494) ;  /* 0x0000003000017945 */ /* 0x000fe60003800000 */
[----:B------:R-:W0:Y:S02]  /*3c60*/  SYNCS.PHASECHK.TRANS64.TRYWAIT P5, [R3+URZ+0x34890], R0 ;  /* 0x03489000030075a7 */ /* 0x000e2400080a017f */
[----:B0-----:R-:W-:Y:S05]  /*3c70*/  @!P5 BRA `(.L_x_2495) ;  /* 0x000002480068d947 */ /* 0x001fea0003800000 */
.L_x_2871:
[----:B------:R-:W-:Y:S05]  /*3c80*/  BSYNC B1 ;  /* 0x0000000000017941 */ /* 0x000fea0003800000 */
.L_x_2494:
        /* <DEDUP_REMOVED lines=56> */
.L_x_2501:
[----:B------:R-:W-:Y:S05]  /*4010*/  BSYNC B3 ;  /* 0x0000000000037941 */ /* 0x000fea0003800000 */
.L_x_2500:
[----:B--2---:R1:W-:Y:S02]  /*4020*/  STG.E.128 desc[UR60][R44.64], R32 ;  /* 0x000000202c007986 */ /* 0x0043e4000c101d3c */
.L_x_2499:
[----:B------:R-:W-:Y:S05]  /*4030*/  BSYNC B2 ;  /* 0x0000000000027941 */ /* 0x000fea0003800000 */
.L_x_2498:
        /* <DEDUP_REMOVED lines=12> */
[C---:B------:R-:W-:Y:S02]  /*4100*/  PRMT R115, R166.reuse, 0x5410, R87 ;  /* 0x00005410a6737816 */ /* 0x040fe40000000057 */
        /* <DEDUP_REMOVED lines=41> */
.L_x_2505:
[----:B------:R-:W-:Y:S05]  /*43a0*/  BSYNC B3 ;  /* 0x0000000000037941 */ /* 0x000fea0003800000 */
.L_x_2504:
[----:B--2---:R2:W-:Y:S02]  /*43b0*/  STG.E.128 desc[UR60][R44.64+0x40], R32 ;  /* 0x000040202c007986 */ /* 0x0045e4000c101d3c */
.L_x_2503:
[----:B------:R-:W-:Y:S05]  /*43c0*/  BSYNC B2 ;  /* 0x0000000000027941 */ /* 0x000fea0003800000 */
.L_x_2502:
[----:B------:R-:W-:Y:S01]  /*43d0*/  ISETP.NE.AND P3, PT, R9, RZ, PT ;  /* 0x000000ff0900720c */ /* 0x000fe20003f65270 */
[----:B------:R-:W-:-:S12]  /*43e0*/  BSSY B2, `(.L_x_2506) ;  /* 0x0000038000027945 */ /* 0x000fd80003800000 */
[----:B------:R-:W-:Y:S05]  /*43f0*/  @!P3 BRA `(.L_x_2507) ;  /* 0x0000000000d8b947 */ /* 0x000fea0003800000 */
[----:B-12---:R1:W2:Y:S01]  /*4400*/  LDS.128 R32, [R43+0x4000] ;  /* 0x004000002b207984 */ /* 0x0062a20000000c00 */
        /* <DEDUP_REMOVED lines=19> */
[C---:B------:R-:W-:Y:S02]  /*4540*/  PRMT R33, R165.reuse, 0x5432, R86 ;  /* 0x00005432a5217816 */ /* 0x040fe40000000056 */
        /* <DEDUP_REMOVED lines=31> */
.L_x_2509:
[----:B------:R-:W-:Y:S05]  /*4740*/  BSYNC B3 ;  /* 0x0000000000037941 */ /* 0x000fea0003800000 */
.L_x_2508:
[----:B--2---:R3:W-:Y:S02]  /*4750*/  STG.E.128 desc[UR60][R44.64+0x80], R32 ;  /* 0x000080202c007986 */ /* 0x0047e4000c101d3c */
.L_x_2507:
[----:B------:R-:W-:Y:S05]  /*4760*/  BSYNC B2 ;  /* 0x0000000000027941 */ /* 0x000fea0003800000 */
.L_x_2506:
        /* <DEDUP_REMOVED lines=55> */
.L_x_2513:
[----:B------:R-:W-:Y:S05]  /*4ae0*/  BSYNC B3 ;  /* 0x0000000000037941 */ /* 0x000fea0003800000 */
.L_x_2512:
[----:B--2---:R4:W-:Y:S02]  /*4af0*/  STG.E.128 desc[UR60][R44.64+0xc0], R32 ;  /* 0x0000c0202c007986 */ /* 0x0049e4000c101d3c */
.L_x_2511:
[----:B------:R-:W-:Y:S05]  /*4b00*/  BSYNC B2 ;  /* 0x0000000000027941 */ /* 0x000fea0003800000 */
.L_x_2510:
[----:B------:R-:W-:Y:S01]  /*4b10*/  ISETP.NE.AND P3, PT, R7, RZ, PT ;  /* 0x000000ff0700720c */ /* 0x000fe20003f65270 */
[----:B------:R-:W-:-:S12]  /*4b20*/  BSSY B2, `(.L_x_2514) ;  /* 0x0000038000027945 */ /* 0x000fd80003800000 */
[----:B------:R-:W-:Y:S05]  /*4b30*/  @!P3 BRA `(.L_x_2515) ;  /* 0x0000000000d8b947 */ /* 0x000fea0003800000 */
[----:B-1234-:R1:W2:Y:S01]  /*4b40*/  LDS.128 R32, [R43+0x8000] ;  /* 0x008000002b207984 */ /* 0x01e2a20000000c00 */
[----:B------:R-:W-:Y:S01]  /*4b50*/  ISETP.GE.AND P3, PT, R189, R117, PT ;  /* 0x00000075bd00720c */ /* 0x000fe20003f66270 */
[----:B------:R-:W-:-:S12]  /*4b60*/  BSSY B3, `(.L_x_2516) ;  /* 0x0000032000037945 */ /* 0x000fd80003800000 */
[----:B-1----:R-:W-:Y:S05]  /*4b70*/  @P3 BRA `(.L_x_2517) ;  /* 0x0000000000c03947 */ /* 0x002fea0003800000 */
[----:B------:R-:W-:Y:S02]  /*4b80*/  SHF.R.U64 R72, R72, 0x10, R73 ;  /* 0x0000001048487819 */ /* 0x000fe40000001249 */
[----:B------:R-:W-:Y:S02]  /*4b90*/  SHF.R.U64 R70, R70, 0x10, R71 ;  /* 0x0000001046467819 */ /* 0x000fe40000001247 */
[C---:B------:R-:W-:Y:S02]  /*4ba0*/  PRMT R72, R161.reuse, 0x5410, R72 ;  /* 0x00005410a1487816 */ /* 0x040fe40000000048 */
[----:B------:R-:W-:Y:S02]  /*4bb0*/  PRMT R70, R161, 0x5432, R70 ;  /* 0x00005432a1467816 */ /* 0x000fe40000000046 */
[----:B------:R-:W-:Y:S02]  /*4bc0*/  SHF.R.U32.HI R75, RZ, 0x10, R73 ;  /* 0x00000010ff4b7819 */ /* 0x000fe40000011649 */
[----:B--2---:R-:W-:-:S02]  /*4bd0*/  LOP3.LUT R78, R33, 0xffff0000, RZ, 0xc0, !PT ;  /* 0xffff0000214e7812 */ /* 0x004fc400078ec0ff */
[C---:B------:R-:W-:Y:S01]  /*4be0*/  LOP3.LUT R76, R72.reuse, 0xffff0000, RZ, 0xc0, !PT ;  /* 0xffff0000484c7812 */ /* 0x040fe200078ec0ff */
[----:B------:R-:W-:Y:S01]  /*4bf0*/  IMAD.U32 R72, R72, 0x10000, RZ ;  /* 0x0001000048487824 */ /* 0x000fe200078e00ff */
[C---:B------:R-:W-:Y:S01]  /*4c00*/  LOP3.LUT R73, R70.reuse, 0xffff0000, RZ, 0xc0, !PT ;  /* 0xffff000046497812 */ /* 0x040fe200078ec0ff */
[----:B------:R-:W-:Y:S01]  /*4c10*/  IMAD.U32 R70, R70, 0x10000, RZ ;  /* 0x0001000046467824 */ /* 0x000fe200078e00ff */
[----:B------:R-:W-:Y:S01]  /*4c20*/  SHF.R.U32.HI R74, RZ, 0x10, R71 ;  /* 0x00000010ff4a7819 */ /* 0x000fe20000011647 */
[----:B------:R-:W-:Y:S02]  /*4c30*/  IMAD.U32 R71, R33, 0x10000, RZ ;  /* 0x0001000021477824 */ /* 0x000fe400078e00ff */
[C---:B------:R-:W-:Y:S01]  /*4c40*/  FMUL.FTZ R77, R78.reuse, R76 ;  /* 0x0000004c4e4d7220 */ /* 0x040fe20000410000 */
[----:B------:R-:W-:Y:S01]  /*4c50*/  FMUL.FTZ R33, R78, R73 ;  /* 0x000000494e217220 */ /* 0x000fe20000410000 */
[C---:B------:R-:W-:Y:S01]  /*4c60*/  LOP3.LUT R78, R34.reuse, 0xffff0000, RZ, 0xc0, !PT ;  /* 0xffff0000224e7812 */ /* 0x040fe200078ec0ff */
[----:B------:R-:W-:-:S02]  /*4c70*/  IMAD.U32 R34, R34, 0x10000, RZ ;  /* 0x0001000022227824 */ /* 0x000fc400078e00ff */
[C---:B------:R-:W-:Y:S01]  /*4c80*/  FFMA.FTZ R73, R71.reuse, R73, -R77 ;  /* 0x0000004947497223 */ /* 0x040fe2000001084d */
        /* <DEDUP_REMOVED lines=31> */
.L_x_2517:
[----:B------:R-:W-:Y:S05]  /*4e80*/  BSYNC B3 ;  /* 0x0000000000037941 */ /* 0x000fea0003800000 */
.L_x_2516:
[----:B--2---:R1:W-:Y:S02]  /*4e90*/  STG.E.128 desc[UR60][R44.64+0x100], R32 ;  /* 0x000100202c007986 */ /* 0x0043e4000c101d3c */
.L_x_2515:
[----:B------:R-:W-:Y:S05]  /*4ea0*/  BSYNC B2 ;  /* 0x0000000000027941 */ /* 0x000fea0003800000 */
.L_x_2514:
[----:B------:R-:W-:-:S13]  /*4eb0*/  ISETP.NE.AND P3, PT, R6, RZ, PT ;  /* 0x000000ff0600720c */ /* 0x000fda0003f65270 */
[----:B------:R-:W-:Y:S05]  /*4ec0*/  @!P3 BRA `(.L_x_2497) ;  /* 0x0000000000c8b947 */ /* 0x000fea0003800000 */
[----:B-1234-:R1:W2:Y:S01]  /*4ed0*/  LDS.128 R32, [R42+0x8000] ;  /* 0x008000002a207984 */ /* 0x01e2a20000000c00 */
[----:B------:R-:W-:Y:S01]  /*4ee0*/  ISETP.GE.AND P3, PT, R193, R117, PT ;  /* 0x00000075c100720c */ /* 0x000fe20003f66270 */
[----:B------:R-:W-:-:S12]  /*4ef0*/  BSSY B2, `(.L_x_2518) ;  /* 0x000002e000027945 */ /* 0x000fd80003800000 */
[----:B-1----:R-:W-:Y:S05]  /*4f00*/  @P3 BRA `(.L_x_2519) ;  /* 0x0000000000b03947 */ /* 0x002fea0003800000 */
[--C-:B------:R-:W-:Y:S01]  /*4f10*/  SHF.R.U64 R66, R66, 0x10, R67.reuse ;  /* 0x0000001042427819 */ /* 0x100fe20000001243 */
[----:B--2---:R-:W-:Y:S01]  /*4f20*/  IMAD.U32 R73, R35, 0x10000, RZ ;  /* 0x0001000023497824 */ /* 0x004fe200078e00ff */
[----:B------:R-:W-:Y:S01]  /*4f30*/  SHF.R.U32.HI R70, RZ, 0x10, R67 ;  /* 0x00000010ff467819 */ /* 0x000fe20000011643 */
[----:B------:R-:W-:Y:S01]  /*4f40*/  IMAD.U32 R71, R34, 0x10000, RZ ;  /* 0x0001000022477824 */ /* 0x000fe200078e00ff */
[--C-:B------:R-:W-:Y:S01]  /*4f50*/  SHF.R.U64 R67, R68, 0x10, R69.reuse ;  /* 0x0000001044437819 */ /* 0x100fe20000001245 */
[----:B------:R-:W-:Y:S01]  /*4f60*/  IMAD.U32 R72, R32, 0x10000, RZ ;  /* 0x0001000020487824 */ /* 0x000fe200078e00ff */
[----:B------:R-:W-:Y:S02]  /*4f70*/  SHF.R.U32.HI R69, RZ, 0x10, R69 ;  /* 0x00000010ff457819 */ /* 0x000fe40000011645 */
[----:B------:R-:W-:Y:S02]  /*4f80*/  PRMT R67, R157, 0x5432, R67 ;  /* 0x000054329d437816 */ /* 0x000fe40000000043 */
[----:B------:R-:W-:Y:S01]  /*4f90*/  LOP3.LUT R68, R35, 0xffff0000, RZ, 0xc0, !PT ;  /* 0xffff000023447812 */ /* 0x000fe200078ec0ff */
[C---:B------:R-:W-:Y:S01]  /*4fa0*/  IMAD.U32 R35, R33.reuse, 0x10000, RZ ;  /* 0x0001000021237824 */ /* 0x040fe200078e00ff */
[----:B------:R-:W-:-:S02]  /*4fb0*/  LOP3.LUT R33, R33, 0xffff0000, RZ, 0xc0, !PT ;  /* 0xffff000021217812 */ /* 0x000fc400078ec0ff */
[C---:B------:R-:W-:Y:S01]  /*4fc0*/  LOP3.LUT R74, R67.reuse, 0xffff0000, RZ, 0xc0, !PT ;  /* 0xffff0000434a7812 */ /* 0x040fe200078ec0ff */
[----:B------:R-:W-:Y:S01]  /*4fd0*/  IMAD.U32 R67, R67, 0x10000, RZ ;  /* 0x0001000043437824 */ /* 0x000fe200078e00ff */
[C---:B------:R-:W-:Y:S02]  /*4fe0*/  PRMT R66, R158.reuse, 0x5432, R66 ;  /* 0x000054329e427816 */ /* 0x040fe40000000042 */
[----:B------:R-:W-:Y:S01]  /*4ff0*/  PRMT R69, R157, 0x5410, R69 ;  /* 0x000054109d457816 */ /* 0x000fe20000000045 */
[----:B------:R-:W-:Y:S01]  /*5000*/  FMUL.FTZ R75, R33, R74 ;  /* 0x0000004a214b7220 */ /* 0x000fe20000410000 */
[----:B------:R-:W-:Y:S02]  /*5010*/  PRMT R70, R158, 0x5410, R70 ;  /* 0x000054109e467816 */ /* 0x000fe40000000046 */
[----:B------:R-:W-:Y:S01]  /*5020*/  LOP3.LUT R77, R66, 0xffff0000, RZ, 0xc0, !PT ;  /* 0xffff0000424d7812 */ /* 0x000fe200078ec0ff */
[C---:B------:R-:W-:Y:S01]  /*5030*/  IMAD.U32 R76, R69.reuse, 0x10000, RZ ;  /* 0x00010000454c7824 */ /* 0x040fe200078e00ff */
[----:B------:R-:W-:Y:S01]  /*5040*/  LOP3.LUT R34, R34, 0xffff0000, RZ, 0xc0, !PT ;  /* 0xffff000022227812 */ /* 0x000fe200078ec0ff */
[----:B------:R-:W-:Y:S01]  /*5050*/  IMAD.U32 R78, R70, 0x10000, RZ ;  /* 0x00010000464e7824 */ /* 0x000fe200078e00ff */
[----:B------:R-:W-:Y:S01]  /*5060*/  LOP3.LUT R69, R69, 0xffff0000, RZ, 0xc0, !PT ;  /* 0xffff000045457812 */ /* 0x000fe200078ec0ff */
[-C--:B------:R-:W-:Y:S01]  /*5070*/  FMUL.FTZ R33, R33, R77.reuse ;  /* 0x0000004d21217220 */ /* 0x080fe20000410000 */
[C---:B------:R-:W-:Y:S01]  /*5080*/  FFMA.FTZ R75, R35.reuse, R77, -R75 ;  /* 0x0000004d234b7223 */ /* 0x040fe2000001084b */
[C---:B------:R-:W-:Y:S01]  /*5090*/  FMUL.FTZ R77, R34.reuse, R76 ;  /* 0x0000004c224d7220 */ /* 0x040fe20000410000 */
[----:B------:R-:W-:Y:S01]  /*50a0*/  FMUL.FTZ R34, R34, R78 ;  /* 0x0000004e22227220 */ /* 0x000fe20000410000 */
[----:B------:R-:W-:Y:S01]  /*50b0*/  LOP3.LUT R70, R70, 0xffff0000, RZ, 0xc0, !PT ;  /* 0xffff000046467812 */ /* 0x000fe200078ec0ff */
[----:B------:R-:W-:Y:S01]  /*50c0*/  IMAD.U32 R66, R66, 0x10000, RZ ;  /* 0x0001000042427824 */ /* 0x000fe200078e00ff */
[----:B------:R-:W-:Y:S01]  /*50d0*/  LOP3.LUT R32, R32, 0xffff0000, RZ, 0xc0, !PT ;  /* 0xffff000020207812 */ /* 0x000fe200078ec0ff */
[----:B------:R-:W-:Y:S01]  /*50e0*/  FFMA.FTZ R33, R35, R74, R33 ;  /* 0x0000004a23217223 */ /* 0x000fe20000010021 */
[C---:B------:R-:W-:Y:S01]  /*50f0*/  FFMA.FTZ R77, R71.reuse, R78, -R77 ;  /* 0x0000004e474d7223 */ /* 0x040fe2000001084d */
        /* <DEDUP_REMOVED lines=12> */
[----:B------:R-:W-:-:S07]  /*51c0*/  F2FP.BF16.F32.PACK_AB R32, R32, R68 ;  /* 0x000000442020723e */ /* 0x000fce00000010ff */
.L_x_2519:
[----:B------:R-:W-:Y:S05]  /*51d0*/  BSYNC B2 ;  /* 0x0000000000027941 */ /* 0x000fea0003800000 */
.L_x_2518:
[----:B--2---:R1:W-:Y:S02]  /*51e0*/  STG.E.128 desc[UR60][R44.64+0x140], R32 ;  /* 0x000140202c007986 */ /* 0x0043e4000c101d3c */
.L_x_2497:
[----:B------:R-:W-:Y:S05]  /*51f0*/  BSYNC B1 ;  /* 0x0000000000017941 */ /* 0x000fea0003800000 */
.L_x_2496:
        /* <DEDUP_REMOVED lines=53> */
.L_x_2524:
[----:B------:R-:W-:Y:S05]  /*5550*/  BSYNC B2 ;  /* 0x0000000000027941 */ /* 0x000fea0003800000 */
.L_x_2523:
[----:B--2---:R1:W-:Y:S02]  /*5560*/  STG.E.128 desc[UR60][R40.64], R32 ;  /* 0x0000002028007986 */ /* 0x0043e4000c101d3c */
.L_x_2522:
[----:B------:R-:W-:Y:S05]  /*5570*/  BSYNC B1 ;  /* 0x0000000000017941 */ /* 0x000fea0003800000 */
.L_x_2521:
        /* <DEDUP_REMOVED lines=10> */
[----:B------:R-:W-:Y:S02]  /*5620*/  PRMT R155, R155, 0x5410, R60 ;  /* 0x000054109b9b7816 */ /* 0x000fe4000000003c */
[----:B------:R-:W-:Y:S02]  /*5630*/  SHF.R.U32.HI R61, RZ, 0x10, R61 ;  /* 0x00000010ff3d7819 */ /* 0x000fe4000001163d */
[----:B------:R-:W-:Y:S02]  /*5640*/  PRMT R58, R154, 0x5410, R63 ;  /* 0x000054109a3a7816 */ /* 0x000fe4000000003f */
[----:B------:R-:W-:-:S02]  /*5650*/  SHF.R.U32.HI R59, RZ, 0x10, R59 ;  /* 0x00000010ff3b7819 */ /* 0x000fc4000001163b */
[----:B------:R-:W-:Y:S02]  /*5660*/  LOP3.LUT R63, R33, 0xffff0000, RZ, 0xc0, !PT ;  /* 0xffff0000213f7812 */ /* 0x000fe400078ec0ff */
[C---:B------:R-:W-:Y:S01]  /*5670*/  LOP3.LUT R64, R155.reuse, 0xffff0000, RZ, 0xc0, !PT ;  /* 0xffff00009b407812 */ /* 0x040fe200078ec0ff */
[----:B------:R-:W-:Y:S01]  /*5680*/  IMAD.U32 R155, R155, 0x10000, RZ ;  /* 0x000100009b9b7824 */ /* 0x000fe200078e00ff */
[----:B------:R-:W-:Y:S01]  /*5690*/  PRMT R156, R156, 0x5432, R61 ;  /* 0x000054329c9c7816 */ /* 0x000fe2000000003d */
[----:B------:R-:W-:Y:S01]  /*56a0*/  IMAD.U32 R61, R33, 0x10000, RZ ;  /* 0x00010000213d7824 */ /* 0x000fe200078e00ff */
[----:B------:R-:W-:Y:S01]  /*56b0*/  LOP3.LUT R60, R58, 0xffff0000, RZ, 0xc0, !PT ;  /* 0xffff00003a3c7812 */ /* 0x000fe200078ec0ff */
[C---:B------:R-:W-:Y:S01]  /*56c0*/  FMUL.FTZ R66, R63.reuse, R64 ;  /* 0x000000403f427220 */ /* 0x040fe20000410000 */
[----:B------:R-:W-:Y:S01]  /*56d0*/  PRMT R154, R154, 0x5432, R59 ;  /* 0x000054329a9a7816 */ /* 0x000fe2000000003b */
[----:B------:R-:W-:Y:S01]  /*56e0*/  IMAD.U32 R59, R156, 0x10000, RZ ;  /* 0x000100009c3b7824 */ /* 0x000fe200078e00ff */
[----:B------:R-:W-:Y:S01]  /*56f0*/  LOP3.LUT R45, R34, 0xffff0000, RZ, 0xc0, !PT ;  /* 0xffff0000222d7812 */ /* 0x000fe200078ec0ff */
[-C--:B------:R-:W-:Y:S01]  /*5700*/  FMUL.FTZ R63, R63, R60.reuse ;  /* 0x0000003c3f3f7220 */ /* 0x080fe20000410000 */
[----:B------:R-:W-:Y:S01]  /*5710*/  FFMA.FTZ R60, R61, R60, -R66 ;  /* 0x0000003c3d3c7223 */ /* 0x000fe20000010842 */
[----:B------:R-:W-:Y:S01]  /*5720*/  IMAD.U32 R62, R154, 0x10000, RZ ;  /* 0x000100009a3e7824 */ /* 0x000fe200078e00ff */
[----:B------:R-:W-:Y:S01]  /*5730*/  LOP3.LUT R34, R35, 0xffff0000, RZ, 0xc0, !PT ;  /* 0xffff000023227812 */ /* 0x000fe200078ec0ff */
[----:B------:R-:W-:Y:S01]  /*5740*/  FMUL.FTZ R65, R45, R59 ;  /* 0x0000003b2d417220 */ /* 0x000fe20000410000 */
[----:B------:R-:W-:Y:S01]  /*5750*/  FFMA.FTZ R61, R61, R64, R63 ;  /* 0x000000403d3d7223 */ /* 0x000fe2000001003f */
[----:B------:R-:W-:-:S02]  /*5760*/  IMAD.U32 R33, R32, 0x10000, RZ ;  /* 0x0001000020217824 */ /* 0x000fc400078e00ff */
[-C--:B------:R-:W-:Y:S01]  /*5770*/  FMUL.FTZ R63, R45, R62.reuse ;  /* 0x0000003e2d3f7220 */ /* 0x080fe20000410000 */
[----:B------:R-:W-:Y:S01]  /*5780*/  LOP3.LUT R156, R156, 0xffff0000, RZ, 0xc0, !PT ;  /* 0xffff00009c9c7812 */ /* 0x000fe200078ec0ff */
[----:B------:R-:W-:Y:S01]  /*5790*/  FFMA.FTZ R45, R44, R62, -R65 ;  /* 0x0000003e2c2d7223 */ /* 0x000fe20000010841 */
[----:B------:R-:W-:Y:S01]  /*57a0*/  LOP3.LUT R154, R154, 0xffff0000, RZ, 0xc0, !PT ;  /* 0xffff00009a9a7812 */ /* 0x000fe200078ec0ff */
[----:B------:R-:W-:Y:S01]  /*57b0*/  IMAD.U32 R58, R58, 0x10000, RZ ;  /* 0x000100003a3a7824 */ /* 0x000fe200078e00ff */
[----:B------:R-:W-:Y:S01]  /*57c0*/  LOP3.LUT R32, R32, 0xffff0000, RZ, 0xc0, !PT ;  /* 0xffff000020207812 */ /* 0x000fe200078ec0ff */
[----:B------:R-:W-:Y:S01]  /*57d0*/  FFMA.FTZ R44, R44, R59, R63 ;  /* 0x0000003b2c2c7223 */ /* 0x000fe2000001003f */
[C---:B------:R-:W-:Y:S01]  /*57e0*/  FMUL.FTZ R62, R34.reuse, R156 ;  /* 0x0000009c223e7220 */ /* 0x040fe20000410000 */
[----:B------:R-:W-:Y:S01]  /*57f0*/  FMUL.FTZ R59, R34, R154 ;  /* 0x0000009a223b7220 */ /* 0x000fe20000410000 */
[----:B------:R-:W-:Y:S02]  /*5800*/  IMAD.U32 R35, R35, 0x10000, RZ ;  /* 0x0001000023237824 */ /* 0x000fe400078e00ff */
[CC--:B------:R-:W-:Y:S01]  /*5810*/  FMUL.FTZ R34, R32.reuse, R155.reuse ;  /* 0x0000009b20227220 */ /* 0x0c0fe20000410000 */
        /* <DEDUP_REMOVED lines=9> */
[----:B------:R-:W-:Y:S01]  /*58b0*/  F2FP.BF16.F32.PACK_AB R35, R59, R62 ;  /* 0x0000003e3b23723e */ /* 0x000fe200000010ff */
[----:B------:R-:W-:-:S07]  /*58c0*/  IMAD.MOV.U32 R34, RZ, RZ, R44 ;  /* 0x000000ffff227224 */ /* 0x000fce00078e002c */
.L_x_2528:
[----:B------:R-:W-:Y:S05]  /*58d0*/  BSYNC B2 ;  /* 0x0000000000027941 */ /* 0x000fea0003800000 */
.L_x_2527:
[----:B--2---:R1:W-:Y:S02]  /*58e0*/  STG.E.128 desc[UR60][R40.64+0x40], R32 ;  /* 0x0000402028007986 */ /* 0x0043e4000c101d3c */
.L_x_2526:
[----:B------:R-:W-:Y:S05]  /*58f0*/  BSYNC B1 ;  /* 0x0000000000017941 */ /* 0x000fea0003800000 */
.L_x_2525:
        /* <DEDUP_REMOVED lines=25> */
[----:B------:R-:W-:Y:S01]  /*5a90*/  FMUL.FTZ R63, R54, R57 ;  /* 0x00000039363f7220 */ /* 0x000fe20000410000 */
[C---:B------:R-:W-:Y:S01]  /*5aa0*/  IMAD.U32 R33, R32.reuse, 0x10000, RZ ;  /* 0x0001000020217824 */ /* 0x040fe200078e00ff */
[----:B------:R-:W-:Y:S01]  /*5ab0*/  LOP3.LUT R54, R32, 0xffff0000, RZ, 0xc0, !PT ;  /* 0xffff000020367812 */ /* 0x000fe200078ec0ff */
[C---:B------:R-:W-:Y:S01]  /*5ac0*/  FMUL.FTZ R65, R56.reuse, R61 ;  /* 0x0000003d38417220 */ /* 0x040fe20000410000 */
[----:B------:R-:W-:Y:S01]  /*5ad0*/  FFMA.FTZ R32, R55, R57, -R62 ;  /* 0x0000003937207223 */ /* 0x000fe2000001083e */
[----:B------:R-:W-:Y:S01]  /*5ae0*/  LOP3.LUT R153, R153, 0xffff0000, RZ, 0xc0, !PT ;  /* 0xffff000099997812 */ /* 0x000fe200078ec0ff */
[----:B------:R-:W-:Y:S01]  /*5af0*/  FMUL.FTZ R57, R56, R59 ;  /* 0x0000003b38397220 */ /* 0x000fe20000410000 */
[----:B------:R-:W-:Y:S01]  /*5b00*/  LOP3.LUT R152, R152, 0xffff0000, RZ, 0xc0, !PT ;  /* 0xffff000098987812 */ /* 0x000fe200078ec0ff */
[----:B------:R-:W-:-:S02]  /*5b10*/  IMAD.U32 R58, R58, 0x10000, RZ ;  /* 0x000100003a3a7824 */ /* 0x000fc400078e00ff */
[----:B------:R-:W-:Y:S01]  /*5b20*/  FFMA.FTZ R55, R55, R60, R63 ;  /* 0x0000003c37377223 */ /* 0x000fe2000001003f */
[----:B------:R-:W-:Y:S02]  /*5b30*/  IMAD.U32 R45, R45, 0x10000, RZ ;  /* 0x000100002d2d7824 */ /* 0x000fe400078e00ff */
        /* <DEDUP_REMOVED lines=16> */
.L_x_2532:
[----:B------:R-:W-:Y:S05]  /*5c40*/  BSYNC B2 ;  /* 0x0000000000027941 */ /* 0x000fea0003800000 */
.L_x_2531:
[----:B--2---:R1:W-:Y:S02]  /*5c50*/  STG.E.128 desc[UR60][R40.64+0x80], R32 ;  /* 0x0000802028007986 */ /* 0x0043e4000c101d3c */
.L_x_2530:
[----:B------:R-:W-:Y:S05]  /*5c60*/  BSYNC B1 ;  /* 0x0000000000017941 */ /* 0x000fea0003800000 */
.L_x_2529:
        /* <DEDUP_REMOVED lines=23> */
[C---:B------:R-:W-:Y:S01]  /*5de0*/  IMAD.U32 R34, R35.reuse, 0x10000, RZ ;  /* 0x0001000023227824 */ /* 0x040fe200078e00ff */
[----:B------:R-:W-:Y:S01]  /*5df0*/  LOP3.LUT R44, R35, 0xffff0000, RZ, 0xc0, !PT ;  /* 0xffff0000232c7812 */ /* 0x000fe200078ec0ff */
[----:B------:R-:W-:-:S02]  /*5e00*/  IMAD.U32 R35, R33, 0x10000, RZ ;  /* 0x0001000021237824 */ /* 0x000fc400078e00ff */
[C---:B------:R-:W-:Y:S01]  /*5e10*/  FMUL.FTZ R60, R50.reuse, R56 ;  /* 0x00000038323c7220 */ /* 0x040fe20000410000 */
[-C--:B------:R-:W-:Y:S01]  /*5e20*/  FMUL.FTZ R57, R50, R53.reuse ;  /* 0x0000003532397220 */ /* 0x080fe20000410000 */
[----:B------:R-:W-:Y:S02]  /*5e30*/  IMAD.U32 R33, R32, 0x10000, RZ ;  /* 0x0001000020217824 */ /* 0x000fe400078e00ff */
[----:B------:R-:W-:Y:S01]  /*5e40*/  FMUL.FTZ R50, R51, R58 ;  /* 0x0000003a33327220 */ /* 0x000fe20000410000 */
[----:B------:R-:W-:Y:S01]  /*5e50*/  LOP3.LUT R151, R151, 0xffff0000, RZ, 0xc0, !PT ;  /* 0xffff000097977812 */ /* 0x000fe200078ec0ff */
[----:B------:R-:W-:Y:S01]  /*5e60*/  FFMA.FTZ R57, R35, R56, R57 ;  /* 0x0000003823397223 */ /* 0x000fe20000010039 */
[----:B------:R-:W-:Y:S01]  /*5e70*/  LOP3.LUT R149, R149, 0xffff0000, RZ, 0xc0, !PT ;  /* 0xffff000095957812 */ /* 0x000fe200078ec0ff */
[----:B------:R-:W-:Y:S01]  /*5e80*/  IMAD.U32 R52, R52, 0x10000, RZ ;  /* 0x0001000034347824 */ /* 0x000fe200078e00ff */
[----:B------:R-:W-:Y:S01]  /*5e90*/  LOP3.LUT R32, R32, 0xffff0000, RZ, 0xc0, !PT ;  /* 0xffff000020207812 */ /* 0x000fe200078ec0ff */
[----:B------:R-:W-:Y:S01]  /*5ea0*/  FFMA.FTZ R60, R35, R53, -R60 ;  /* 0x00000035233c7223 */ /* 0x000fe2000001083c */
[-C--:B------:R-:W-:Y:S01]  /*5eb0*/  FMUL.FTZ R56, R51, R54.reuse ;  /* 0x0000003633387220 */ /* 0x080fe20000410000 */
[C---:B------:R-:W-:Y:S01]  /*5ec0*/  FFMA.FTZ R50, R45.reuse, R54, -R50 ;  /* 0x000000362d327223 */ /* 0x040fe20000010832 */
[C---:B------:R-:W-:Y:S01]  /*5ed0*/  FMUL.FTZ R35, R44.reuse, R151 ;  /* 0x000000972c237220 */ /* 0x040fe20000410000 */
[----:B------:R-:W-:Y:S01]  /*5ee0*/  FMUL.FTZ R54, R44, R149 ;  /* 0x000000952c367220 */ /* 0x000fe20000410000 */
[C---:B------:R-:W-:Y:S01]  /*5ef0*/  FMUL.FTZ R44, R32.reuse, R55 ;  /* 0x00000037202c7220 */ /* 0x040fe20000410000 */
[----:B------:R-:W-:Y:S01]  /*5f00*/  FMUL.FTZ R32, R32, R52 ;  /* 0x0000003420207220 */ /* 0x000fe20000410000 */
[----:B------:R-:W-:Y:S01]  /*5f10*/  FFMA.FTZ R45, R45, R58, R56 ;  /* 0x0000003a2d2d7223 */ /* 0x000fe20000010038 */
[C---:B------:R-:W-:Y:S01]  /*5f20*/  FFMA.FTZ R35, R34.reuse, R149, -R35 ;  /* 0x0000009522237223 */ /* 0x040fe20000010823 */
        /* <DEDUP_REMOVED lines=8> */
.L_x_2536:
[----:B------:R-:W-:Y:S05]  /*5fb0*/  BSYNC B2 ;  /* 0x0000000000027941 */ /* 0x000fea0003800000 */
.L_x_2535:
[----:B--2---:R1:W-:Y:S02]  /*5fc0*/  STG.E.128 desc[UR60][R40.64+0xc0], R32 ;  /* 0x0000c02028007986 */ /* 0x0043e4000c101d3c */
.L_x_2534:
[----:B------:R-:W-:Y:S05]  /*5fd0*/  BSYNC B1 ;  /* 0x0000000000017941 */ /* 0x000fea0003800000 */
.L_x_2533:
        /* <DEDUP_REMOVED lines=22> */
[----:B------:R-:W-:Y:S01]  /*6140*/  FMUL.FTZ R56, R44, R52 ;  /* 0x000000342c387220 */ /* 0x000fe20000410000 */
[----:B------:R-:W-:Y:S01]  /*6150*/  LOP3.LUT R51, R50, 0xffff0000, RZ, 0xc0, !PT ;  /* 0xffff000032337812 */ /* 0x000fe200078ec0ff */
[-C--:B------:R-:W-:Y:S01]  /*6160*/  FMUL.FTZ R44, R44, R49.reuse ;  /* 0x000000312c2c7220 */ /* 0x080fe20000410000 */
[----:B------:R-:W-:Y:S01]  /*6170*/  LOP3.LUT R48, R47, 0xffff0000, RZ, 0xc0, !PT ;  /* 0xffff00002f307812 */ /* 0x000fe200078ec0ff */
[----:B------:R-:W-:Y:S01]  /*6180*/  IMAD.U32 R34, R33, 0x10000, RZ ;  /* 0x0001000021227824 */ /* 0x000fe200078e00ff */
[----:B------:R-:W-:Y:S01]  /*6190*/  LOP3.LUT R83, R83, 0xffff0000, RZ, 0xc0, !PT ;  /* 0xffff000053537812 */ /* 0x000fe200078ec0ff */
[----:B------:R-:W-:Y:S01]  /*61a0*/  FFMA.FTZ R56, R43, R49, -R56 ;  /* 0x000000312b387223 */ /* 0x000fe20000010838 */
[----:B------:R-:W-:Y:S01]  /*61b0*/  LOP3.LUT R82, R82, 0xffff0000, RZ, 0xc0, !PT ;  /* 0xffff000052527812 */ /* 0x000fe200078ec0ff */
[----:B------:R-:W-:-:S02]  /*61c0*/  IMAD.U32 R33, R32, 0x10000, RZ ;  /* 0x0001000020217824 */ /* 0x000fc400078e00ff */
[----:B------:R-:W-:Y:S01]  /*61d0*/  FFMA.FTZ R43, R43, R52, R44 ;  /* 0x000000342b2b7223 */ /* 0x000fe2000001002c */
[C---:B------:R-:W-:Y:S01]  /*61e0*/  FMUL.FTZ R53, R35.reuse, R51 ;  /* 0x0000003323357220 */ /* 0x040fe20000410000 */
[----:B------:R-:W-:Y:S01]  /*61f0*/  FMUL.FTZ R54, R35, R48 ;  /* 0x0000003023367220 */ /* 0x000fe20000410000 */
[----:B------:R-:W-:Y:S01]  /*6200*/  LOP3.LUT R32, R32, 0xffff0000, RZ, 0xc0, !PT ;  /* 0xffff000020207812 */ /* 0x000fe200078ec0ff */
[----:B------:R-:W-:Y:S01]  /*6210*/  FMUL.FTZ R44, R46, R83 ;  /* 0x000000532e2c7220 */ /* 0x000fe20000410000 */
[----:B------:R-:W-:Y:S02]  /*6220*/  IMAD.U32 R50, R50, 0x10000, RZ ;  /* 0x0001000032327824 */ /* 0x000fe400078e00ff */
[----:B------:R-:W-:Y:S01]  /*6230*/  FMUL.FTZ R46, R46, R82 ;  /* 0x000000522e2e7220 */ /* 0x000fe20000410000 */
[----:B------:R-:W-:Y:S02]  /*6240*/  IMAD.U32 R47, R47, 0x10000, RZ ;  /* 0x000100002f2f7824 */ /* 0x000fe400078e00ff */
[C---:B------:R-:W-:Y:S01]  /*6250*/  FFMA.FTZ R53, R34.reuse, R48, -R53 ;  /* 0x0000003022357223 */ /* 0x040fe20000010835 */
[----:B------:R-:W-:Y:S01]  /*6260*/  FFMA.FTZ R54, R34, R51, R54 ;  /* 0x0000003322367223 */ /* 0x000fe20000010036 */
[C---:B------:R-:W-:Y:S01]  /*6270*/  FFMA.FTZ R44, R45.reuse, R82, -R44 ;  /* 0x000000522d2c7223 */ /* 0x040fe2000001082c */
[C---:B------:R-:W-:Y:S01]  /*6280*/  FMUL.FTZ R34, R32.reuse, R50 ;  /* 0x0000003220227220 */ /* 0x040fe20000410000 */
[----:B------:R-:W-:Y:S01]  /*6290*/  FMUL.FTZ R35, R32, R47 ;  /* 0x0000002f20237220 */ /* 0x000fe20000410000 */
[----:B------:R-:W-:Y:S01]  /*62a0*/  FFMA.FTZ R45, R45, R83, R46 ;  /* 0x000000532d2d7223 */ /* 0x000fe2000001002e */
[----:B------:R-:W-:Y:S01]  /*62b0*/  F2FP.BF16.F32.PACK_AB R43, R43, R56 ;  /* 0x000000382b2b723e */ /* 0x000fe200000010ff */
[C---:B------:R-:W-:Y:S01]  /*62c0*/  FFMA.FTZ R34, R33.reuse, R47, -R34 ;  /* 0x0000002f21227223 */ /* 0x040fe20000010822 */
[----:B------:R-:W-:Y:S01]  /*62d0*/  FFMA.FTZ R35, R33, R50, R35 ;  /* 0x0000003221237223 */ /* 0x000fe20000010023 */
[----:B------:R-:W-:-:S02]  /*62e0*/  F2FP.BF16.F32.PACK_AB R33, R54, R53 ;  /* 0x000000353621723e */ /* 0x000fc400000010ff */
[----:B------:R-:W-:Y:S02]  /*62f0*/  F2FP.BF16.F32.PACK_AB R44, R45, R44 ;  /* 0x0000002c2d2c723e */ /* 0x000fe400000010ff */
[----:B------:R-:W-:Y:S01]  /*6300*/  F2FP.BF16.F32.PACK_AB R32, R35, R34 ;  /* 0x000000222320723e */ /* 0x000fe200000010ff */
[----:B------:R-:W-:Y:S02]  /*6310*/  IMAD.MOV.U32 R34, RZ, RZ, R43 ;  /* 0x000000ffff227224 */ /* 0x000fe400078e002b */
[----:B------:R-:W-:-:S07]  /*6320*/  IMAD.MOV.U32 R35, RZ, RZ, R44 ;  /* 0x000000ffff237224 */ /* 0x000fce00078e002c */
.L_x_2540:
[----:B------:R-:W-:Y:S05]  /*6330*/  BSYNC B2 ;  /* 0x0000000000027941 */ /* 0x000fea0003800000 */
.L_x_2539:
[----:B--2---:R1:W-:Y:S02]  /*6340*/  STG.E.128 desc[UR60][R40.64+0x100], R32 ;  /* 0x0001002028007986 */ /* 0x0043e4000c101d3c */
.L_x_2538:
[----:B------:R-:W-:Y:S05]  /*6350*/  BSYNC B1 ;  /* 0x0000000000017941 */ /* 0x000fea0003800000 */
.L_x_2537:
        /* <DEDUP_REMOVED lines=52> */
.L_x_2542:
[----:B------:R-:W-:Y:S05]  /*66a0*/  BSYNC B1 ;  /* 0x0000000000017941 */ /* 0x000fea0003800000 */
.L_x_2541:
[----:B--2---:R1:W-:Y:S01]  /*66b0*/  STG.E.128 desc[UR60][R40.64+0x140], R32 ;  /* 0x0001402028007986 */ /* 0x0043e2000c101d3c */
[----:B------:R-:W-:Y:S05]  /*66c0*/  BRA `(.L_x_2520) ;  /* 0x00000040004c7947 */ /* 0x000fea0003800000 */
.L_x_2488:
        /* <DEDUP_REMOVED lines=47> */
.L_x_2544:
[----:B------:R-:W-:Y:S05]  /*69c0*/  BSYNC B1 ;  /* 0x0000000000017941 */ /* 0x000fea0003800000 */
.L_x_2543:
        /* <DEDUP_REMOVED lines=14> */
[----:B------:R-:W-:Y:S01]  /*6ab0*/  IMAD.MOV.U32 R85, RZ, RZ, R35 ;  /* 0x000000ffff557224 */ /* 0x000fe200078e0023 */
        /* <DEDUP_REMOVED lines=32> */
.L_x_2546:
[----:B------:R-:W-:Y:S05]  /*6cc0*/  BSYNC B1 ;  /* 0x0000000000017941 */ /* 0x000fea0003800000 */
.L_x_2545:
[----:B------:R-:W2:Y:S01]  /*6cd0*/  LDL R0, [R1+0x18] ;  /* 0x0000180001007983 */ /* 0x000ea20000100800 */
[----:B0-----:R-:W-:Y:S01]  /*6ce0*/  IMAD.MOV.U32 R81, RZ, RZ, R32 ;  /* 0x000000ffff517224 */ /* 0x001fe200078e0020 */
[----:B------:R-:W-:Y:S01]  /*6cf0*/  PRMT R168, R86, 0x5410, R85 ;  /* 0x0000541056a87816 */ /* 0x000fe20000000055 */
[----:B------:R-:W-:Y:S02]  /*6d00*/  IMAD.MOV.U32 R80, RZ, RZ, R33 ;  /* 0x000000ffff507224 */ /* 0x000fe400078e0021 */
[----:B------:R-:W-:-:S03]  /*6d10*/  IMAD.MOV.U32 R3, RZ, RZ, R38 ;  /* 0x000000ffff037224 */ /* 0x000fc600078e0026 */
[----:B------:R-:W-:Y:S01]  /*6d20*/  PRMT R169, R81, 0x5410, R80 ;  /* 0x0000541051a97816 */ /* 0x000fe20000000050 */
[----:B------:R-:W-:Y:S02]  /*6d30*/  IMAD.MOV.U32 R80, RZ, RZ, R42 ;  /* 0x000000ffff507224 */ /* 0x000fe400078e002a */
[----:B------:R-:W-:-:S05]  /*6d40*/  IMAD.MOV.U32 R81, RZ, RZ, R43 ;  /* 0x000000ffff517224 */ /* 0x000fca00078e002b */
[----:B------:R-:W-:Y:S01]  /*6d50*/  PRMT R160, R81, 0x5410, R80 ;  /* 0x0000541051a07816 */ /* 0x000fe20000000050 */
[----:B------:R-:W-:Y:S02]  /*6d60*/  IMAD.MOV.U32 R80, RZ, RZ, R41 ;  /* 0x000000ffff507224 */ /* 0x000fe400078e0029 */
[----:B------:R-:W-:Y:S01]  /*6d70*/  IMAD.MOV.U32 R81, RZ, RZ, R46 ;  /* 0x000000ffff517224 */ /* 0x000fe200078e002e */
[----:B--2---:R-:W-:Y:S01]  /*6d80*/  R2UR UR4, R0 ;  /* 0x00000000000472ca */ /* 0x004fe200000e0000 */
[----:B------:R-:W-:-:S05]  /*6d90*/  IMAD.MOV.U32 R0, RZ, RZ, R39 ;  /* 0x000000ffff007224 */ /* 0x000fca00078e0027 */
[----:B------:R-:W-:Y:S01]  /*6da0*/  PRMT R172, R0, 0x5410, R3 ;  /* 0x0000541000ac7816 */ /* 0x000fe20000000003 */
[----:B------:R-:W-:Y:S02]  /*6db0*/  IMAD.MOV.U32 R0, RZ, RZ, R36 ;  /* 0x000000ffff007224 */ /* 0x000fe400078e0024 */
[----:B------:R-:W-:-:S03]  /*6dc0*/  IMAD.MOV.U32 R3, RZ, RZ, R37 ;  /* 0x000000ffff037224 */ /* 0x000fc600078e0025 */
[----:B------:R-:W-:Y:S01]  /*6dd0*/  PRMT R173, R173, 0x5410, R0 ;  /* 0x00005410adad7816 */ /* 0x000fe20000000000 */
[----:B------:R-:W-:Y:S01]  /*6de0*/  IMAD.MOV.U32 R0, RZ, RZ, R47 ;  /* 0x000000ffff007224 */ /* 0x000fe200078e002f */
[----:B------:R-:W-:Y:S01]  /*6df0*/  PRMT R175, R3, 0x7610, R175 ;  /* 0x0000761003af7816 */ /* 0x000fe200000000af */
[----:B------:R-:W-:Y:S01]  /*6e00*/  IMAD.MOV.U32 R3, RZ, RZ, R40 ;  /* 0x000000ffff037224 */ /* 0x000fe200078e0028 */
[----:B------:R-:W-:Y:S02]  /*6e10*/  UISETP.NE.AND UP0, UPT, UR4, 0x3, UPT ;  /* 0x000000030400788c */ /* 0x000fe4000bf05270 */
[----:B------:R-:W-:Y:S01]  /*6e20*/  PRMT R170, R81, 0x5410, R0 ;  /* 0x0000541051aa7816 */ /* 0x000fe20000000000 */
[----:B------:R-:W-:Y:S01]  /*6e30*/  IMAD.MOV.U32 R0, RZ, RZ, R45 ;  /* 0x000000ffff007224 */ /* 0x000fe200078e002d */
        /* <DEDUP_REMOVED lines=60> */
.L_x_2547:
[----:B------:R-:W-:Y:S01]  /*7200*/  IMAD R3, R16, 0x8, R2 ;  /* 0x0000000810037824 */ /* 0x000fe200078e0202 */
[----:B------:R-:W-:Y:S01]  /*7210*/  SHF.L.U32 R0, R188, 0x1f, RZ ;  /* 0x0000001fbc007819 */ /* 0x000fe200000006ff */
[----:B------:R-:W0:Y:S01]  /*7220*/  LDC R142, c[0x0][0x2f4] ;  /* 0x0000bd00ff8e7b82 */ /* 0x000e220000000800 */
[----:B------:R-:W-:Y:S01]  /*7230*/  BSSY B1, `(.L_x_2548) ;  /* 0x0000004000017945 */ /* 0x000fe20003800000 */
[----:B------:R-:W-:Y:S01]  /*7240*/  IMAD.MOV.U32 R125, RZ, RZ, R84 ;  /* 0x000000ffff7d7224 */ /* 0x000fe200078e0054 */
[----:B------:R-:W1:Y:S02]  /*7250*/  SYNCS.PHASECHK.TRANS64.TRYWAIT P5, [R3+URZ+0x34890], R0 ;  /* 0x03489000030075a7 */ /* 0x000e6400080a017f */
[----:B-1----:R-:W-:Y:S05]  /*7260*/  @!P5 BRA `(.L_x_2549) ;  /* 0x000002140000d947 */ /* 0x002fea0003800000 */
.L_x_2872:
[----:B------:R-:W-:Y:S05]  /*7270*/  BSYNC B1 ;  /* 0x0000000000017941 */ /* 0x000fea0003800000 */
.L_x_2548:
        /* <DEDUP_REMOVED lines=126> */
.L_x_2555:
[----:B------:R-:W-:Y:S05]  /*7a60*/  BSYNC B3 ;  /* 0x0000000000037941 */ /* 0x000fea0003800000 */
.L_x_2554:
        /* <DEDUP_REMOVED lines=12> */
.L_x_2553:
[----:B------:R-:W-:Y:S05]  /*7b30*/  BSYNC B2 ;  /* 0x0000000000027941 */ /* 0x000fea0003800000 */
.L_x_2552:
        /* <DEDUP_REMOVED lines=117> */
.L_x_2559:
[----:B------:R-:W-:Y:S05]  /*8290*/  BSYNC B3 ;  /* 0x0000000000037941 */ /* 0x000fea0003800000 */
.L_x_2558:
        /* <DEDUP_REMOVED lines=12> */
.L_x_2557:
[----:B------:R-:W-:Y:S05]  /*8360*/  BSYNC B2 ;  /* 0x0000000000027941 */ /* 0x000fea0003800000 */
.L_x_2556:
[----:B------:R-:W-:-:S13]  /*8370*/  ISETP.NE.AND P4, PT, R9, RZ, PT ;  /* 0x000000ff0900720c */ /* 0x000fda0003f85270 */
[----:B------:R-:W-:Y:S05]  /*8380*/  @!P4 BRA `(.L_x_2551) ;  /* 0x000000080004c947 */ /* 0x000fea0003800000 */
[----:B---3--:R-:W3:Y:S01]  /*8390*/  LDL R36, [R1+0x1c] ;  /* 0x00001c0001247983 */ /* 0x008ee20000100800 */
[----:B------:R-:W-:Y:S01]  /*83a0*/  BSSY B2, `(.L_x_2560) ;  /* 0x000007d000027945 */ /* 0x000fe20003800000 */
[----:B---3--:R-:W-:-:S04]  /*83b0*/  LOP3.LUT P5, RZ, R36, 0x1, RZ, 0xc0, !PT ;  /* 0x0000000124ff7812 */ /* 0x008fc800078ac0ff */
[----:B------:R-:W-:-:S04]  /*83c0*/  SEL R36, R120, R144, !P5 ;  /* 0x0000009078247207 */ /* 0x000fc80006800000 */
        /* <DEDUP_REMOVED lines=18> */
[----:B------:R-:W-:-:S05]  /*84f0*/  LEA.HI R36, R38, R36, RZ, 0x3 ;  /* 0x0000002426247211 */ /* 0x000fca00078f18ff */
[----:B------:R-:W-:-:S05]  /*8500*/  IMAD.SHL.U32 R36, R36, 0x400, RZ ;  /* 0x0000040024247824 */ /* 0x000fca00078e00ff */
[----:B------:R-:W-:-:S05]  /*8510*/  LOP3.LUT R36, R36, 0x7fffe000, RZ, 0xc0, !PT ;  /* 0x7fffe00024247812 */ /* 0x000fca00078ec0ff */
        /* <DEDUP_REMOVED lines=9> */
[----:B------:R-:W-:Y:S01]  /*85b0*/  SHF.R.U32.HI R53, RZ, 0x10, R45 ;  /* 0x00000010ff357819 */ /* 0x000fe2000001162d */
[----:B0-----:R-:W-:Y:S01]  /*85c0*/  IMAD.U32 R82, R41, 0x10000, RZ ;  /* 0x0001000029527824 */ /* 0x001fe200078e00ff */
[----:B------:R-:W-:Y:S01]  /*85d0*/  SHF.R.U32.HI R52, RZ, 0x10, R33 ;  /* 0x00000010ff347819 */ /* 0x000fe20000011621 */
[----:B--2---:R-:W-:Y:S01]  /*85e0*/  IMAD.U32 R80, R37, 0x10000, RZ ;  /* 0x0001000025507824 */ /* 0x004fe200078e00ff */
[----:B------:R-:W-:Y:S02]  /*85f0*/  PRMT R53, R171, 0x5432, R53 ;  /* 0x00005432ab357816 */ /* 0x000fe40000000035 */
[----:B------:R-:W-:Y:S02]  /*8600*/  PRMT R52, R169, 0x5432, R52 ;  /* 0x00005432a9347816 */ /* 0x000fe40000000034 */
[----:B------:R-:W-:Y:S01]  /*8610*/  SHF.R.U64 R44, R44, 0x10, R45 ;  /* 0x000000102c2c7819 */ /* 0x000fe2000000122d */
[C---:B------:R-:W-:Y:S01]  /*8620*/  IMAD.U32 R54, R53.reuse, 0x10000, RZ ;  /* 0x0001000035367824 */ /* 0x040fe200078e00ff */
[----:B------:R-:W-:Y:S01]  /*8630*/  LOP3.LUT R53, R53, 0xffff0000, RZ, 0xc0, !PT ;  /* 0xffff000035357812 */ /* 0x000fe200078ec0ff */
[----:B------:R-:W-:Y:S01]  /*8640*/  IMAD.U32 R55, R52, 0x10000, RZ ;  /* 0x0001000034377824 */ /* 0x000fe200078e00ff */
[----:B------:R-:W-:Y:S01]  /*8650*/  LOP3.LUT R45, R41, 0xffff0000, RZ, 0xc0, !PT ;  /* 0xffff0000292d7812 */ /* 0x000fe200078ec0ff */
[CC--:B------:R-:W-:Y:S01]  /*8660*/  FMUL.FTZ R81, R82.reuse, R54.reuse ;  /* 0x0000003652517220 */ /* 0x0c0fe20000410000 */
[----:B------:R-:W-:Y:S01]  /*8670*/  PRMT R171, R171, 0x5410, R44 ;  /* 0x00005410abab7816 */ /* 0x000fe2000000002c */
[----:B------:R-:W-:Y:S01]  /*8680*/  FMUL.FTZ R82, R82, R55 ;  /* 0x0000003752527220 */ /* 0x000fe20000410000 */
[----:B------:R-:W-:Y:S01]  /*8690*/  SHF.R.U64 R46, R46, 0x10, R47 ;  /* 0x000000102e2e7819 */ /* 0x000fe2000000122f */
[----:B------:R-:W-:Y:S01]  /*86a0*/  FMUL.FTZ R41, R45, R53 ;  /* 0x000000352d297220 */ /* 0x000fe20000410000 */
[----:B------:R-:W-:Y:S01]  /*86b0*/  SHF.R.U64 R34, R34, 0x10, R35 ;  /* 0x0000001022227819 */ /* 0x000fe20000001223 */
[----:B------:R-:W-:Y:S01]  /*86c0*/  FFMA.FTZ R82, R80, R54, R82 ;  /* 0x0000003650527223 */ /* 0x000fe20000010052 */
[----:B------:R-:W-:Y:S01]  /*86d0*/  SHF.R.U64 R54, R32, 0x10, R33 ;  /* 0x0000001020367819 */ /* 0x000fe20000001221 */
[----:B------:R-:W-:Y:S01]  /*86e0*/  FFMA.FTZ R81, R80, R55, -R81 ;  /* 0x0000003750517223 */ /* 0x000fe20000010851 */
[----:B------:R-:W-:-:S02]  /*86f0*/  LOP3.LUT R33, R52, 0xffff0000, RZ, 0xc0, !PT ;  /* 0xffff000034217812 */ /* 0x000fc400078ec0ff */
[----:B------:R-:W-:Y:S02]  /*8700*/  LOP3.LUT R32, R37, 0xffff0000, RZ, 0xc0, !PT ;  /* 0xffff000025207812 */ /* 0x000fe400078ec0ff */
[----:B------:R-:W-:Y:S01]  /*8710*/  SHF.R.U32.HI R52, RZ, 0x10, R35 ;  /* 0x00000010ff347819 */ /* 0x000fe20000011623 */
[-C--:B------:R-:W-:Y:S01]  /*8720*/  FMUL.FTZ R37, R45, R33.reuse ;  /* 0x000000212d257220 */ /* 0x080fe20000410000 */
[----:B------:R-:W-:Y:S01]  /*8730*/  SHF.R.U32.HI R45, RZ, 0x10, R47 ;  /* 0x00000010ff2d7819 */ /* 0x000fe2000001162f */
[----:B------:R-:W-:Y:S01]  /*8740*/  FFMA.FTZ R33, R32, R33, -R41 ;  /* 0x0000002120217223 */ /* 0x000fe20000010829 */
[----:B------:R-:W-:Y:S01]  /*8750*/  PRMT R52, R168, 0x5432, R52 ;  /* 0x00005432a8347816 */ /* 0x000fe20000000034 */
[----:B------:R-:W-:Y:S01]  /*8760*/  FFMA.FTZ R32, R32, R53, R37 ;  /* 0x0000003520207223 */ /* 0x000fe20000010025 */
[----:B------:R-:W-:Y:S01]  /*8770*/  PRMT R45, R170, 0x5432, R45 ;  /* 0x00005432aa2d7816 */ /* 0x000fe2000000002d */
[----:B------:R-:W-:Y:S01]  /*8780*/  IMAD.U32 R53, R43, 0x10000, RZ ;  /* 0x000100002b357824 */ /* 0x000fe200078e00ff */
[----:B------:R-:W-:Y:S01]  /*8790*/  PRMT R169, R169, 0x5410, R54 ;  /* 0x00005410a9a97816 */ /* 0x000fe20000000036 */
[C---:B------:R-:W-:Y:S01]  /*87a0*/  IMAD.U32 R44, R52.reuse, 0x10000, RZ ;  /* 0x00010000342c7824 */ /* 0x040fe200078e00ff */
[----:B------:R-:W-:Y:S01]  /*87b0*/  LOP3.LUT R43, R43, 0xffff0000, RZ, 0xc0, !PT ;  /* 0xffff00002b2b7812 */ /* 0x000fe200078ec0ff */
[C---:B------:R-:W-:Y:S01]  /*87c0*/  IMAD.U32 R37, R45.reuse, 0x10000, RZ ;  /* 0x000100002d257824 */ /* 0x040fe200078e00ff */
[----:B------:R-:W-:Y:S01]  /*87d0*/  LOP3.LUT R45, R45, 0xffff0000, RZ, 0xc0, !PT ;  /* 0xffff00002d2d7812 */ /* 0x000fe200078ec0ff */
[----:B------:R-:W-:Y:S01]  /*87e0*/  IMAD.U32 R41, R39, 0x10000, RZ ;  /* 0x0001000027297824 */ /* 0x000fe200078e00ff */
[----:B------:R-:W-:Y:S01]  /*87f0*/  LOP3.LUT R52, R52, 0xffff0000, RZ, 0xc0, !PT ;  /* 0xffff000034347812 */ /* 0x000fe200078ec0ff */
[C---:B------:R-:W-:Y:S01]  /*8800*/  FMUL.FTZ R54, R53.reuse, R37 ;  /* 0x0000002535367220 */ /* 0x040fe20000410000 */
[----:B------:R-:W-:Y:S01]  /*8810*/  FMUL.FTZ R53, R53, R44 ;  /* 0x0000002c35357220 */ /* 0x000fe20000410000 */
[----:B------:R-:W-:-:S02]  /*8820*/  PRMT R46, R170, 0x5410, R46 ;  /* 0x00005410aa2e7816 */ /* 0x000fc4000000002e */
[C---:B------:R-:W-:Y:S01]  /*8830*/  FFMA.FTZ R44, R41.reuse, R44, -R54 ;  /* 0x0000002c292c7223 */ /* 0x040fe20000010836 */
[----:B------:R-:W-:Y:S01]  /*8840*/  FFMA.FTZ R41, R41, R37, R53 ;  /* 0x0000002529297223 */ /* 0x000fe20000010035 */
[----:B------:R-:W-:Y:S01]  /*8850*/  LOP3.LUT R37, R39, 0xffff0000, RZ, 0xc0, !PT ;  /* 0xffff000027257812 */ /* 0x000fe200078ec0ff */
[CC--:B------:R-:W-:Y:S01]  /*8860*/  FMUL.FTZ R39, R43.reuse, R45.reuse ;  /* 0x0000002d2b277220 */ /* 0x0c0fe20000410000 */
        /* <DEDUP_REMOVED lines=9> */
[----:B------:R-:W-:Y:S01]  /*8900*/  IMAD.U32 R43, R36, 0x10000, RZ ;  /* 0x00010000242b7824 */ /* 0x000fe200078e00ff */
[----:B------:R-:W-:Y:S01]  /*8910*/  PRMT R34, R168, 0x5410, R34 ;  /* 0x00005410a8227816 */ /* 0x000fe20000000022 */
[C---:B------:R-:W-:Y:S01]  /*8920*/  FMUL.FTZ R54, R52.reuse, R45 ;  /* 0x0000002d34367220 */ /* 0x040fe20000410000 */
[----:B------:R-:W-:Y:S01]  /*8930*/  FMUL.FTZ R52, R52, R53 ;  /* 0x0000003534347220 */ /* 0x000fe20000410000 */
[----:B------:R-:W-:Y:S01]  /*8940*/  LOP3.LUT R36, R36, 0xffff0000, RZ, 0xc0, !PT ;  /* 0xffff000024247812 */ /* 0x000fe200078ec0ff */
[C---:B------:R-:W-:Y:S01]  /*8950*/  FMUL.FTZ R35, R40.reuse, R171 ;  /* 0x000000ab28237220 */ /* 0x040fe20000410000 */
[C---:B------:R-:W-:Y:S01]  /*8960*/  FFMA.FTZ R54, R43.reuse, R53, -R54 ;  /* 0x000000352b367223 */ /* 0x040fe20000010836 */
[----:B------:R-:W-:Y:S01]  /*8970*/  FFMA.FTZ R52, R43, R45, R52 ;  /* 0x0000002d2b347223 */ /* 0x000fe20000010034 */
[----:B------:R-:W-:Y:S01]  /*8980*/  FMUL.FTZ R40, R40, R169 ;  /* 0x000000a928287220 */ /* 0x000fe20000410000 */
[----:B------:R-:W-:-:S02]  /*8990*/  IMAD.U32 R53, R42, 0x10000, RZ ;  /* 0x000100002a357824 */ /* 0x000fc400078e00ff */
[----:B------:R-:W-:Y:S01]  /*89a0*/  FFMA.FTZ R35, R36, R169, -R35 ;  /* 0x000000a924237223 */ /* 0x000fe20000010823 */
[----:B------:R-:W-:Y:S02]  /*89b0*/  IMAD.U32 R43, R46, 0x10000, RZ ;  /* 0x000100002e2b7824 */ /* 0x000fe400078e00ff */
[----:B------:R-:W-:Y:S01]  /*89c0*/  FFMA.FTZ R40, R36, R171, R40 ;  /* 0x000000ab24287223 */ /* 0x000fe20000010028 */
        /* <DEDUP_REMOVED lines=9> */
[----:B------:R-:W-:Y:S01]  /*8a60*/  FMUL.FTZ R36, R42, R46 ;  /* 0x0000002e2a247220 */ /* 0x000fe20000410000 */
[----:B------:R-:W-:Y:S02]  /*8a70*/  LOP3.LUT R38, R38, 0xffff0000, RZ, 0xc0, !PT ;  /* 0xffff000026267812 */ /* 0x000fe400078ec0ff */
[----:B------:R-:W-:Y:S01]  /*8a80*/  F2FP.BF16.F32.PACK_AB R33, R33, R81 ;  /* 0x000000512121723e */ /* 0x000fe200000010ff */
[----:B------:R-:W-:Y:S01]  /*8a90*/  FMUL.FTZ R42, R42, R34 ;  /* 0x000000222a2a7220 */ /* 0x000fe20000410000 */
[----:B------:R-:W-:Y:S01]  /*8aa0*/  F2FP.BF16.F32.PACK_AB R32, R32, R82 ;  /* 0x000000522020723e */ /* 0x000fe200000010ff */
[C---:B------:R-:W-:Y:S01]  /*8ab0*/  FFMA.FTZ R36, R38.reuse, R34, -R36 ;  /* 0x0000002226247223 */ /* 0x040fe20000010824 */
[----:B------:R-:W-:Y:S01]  /*8ac0*/  F2FP.BF16.F32.PACK_AB R35, R35, R54 ;  /* 0x000000362323723e */ /* 0x000fe200000010ff */
[----:B------:R-:W-:Y:S01]  /*8ad0*/  FFMA.FTZ R42, R38, R46, R42 ;  /* 0x0000002e262a7223 */ /* 0x000fe2000001002a */
[----:B------:R-:W-:Y:S01]  /*8ae0*/  F2FP.BF16.F32.PACK_AB R43, R37, R41 ;  /* 0x00000029252b723e */ /* 0x000fe200000010ff */
[----:B------:R-:W-:Y:S01]  /*8af0*/  IMAD.MOV.U32 R37, RZ, RZ, R33 ;  /* 0x000000ffff257224 */ /* 0x000fe200078e0021 */
[----:B------:R-:W-:Y:S01]  /*8b00*/  F2FP.BF16.F32.PACK_AB R47, R36, R47 ;  /* 0x0000002f242f723e */ /* 0x000fe200000010ff */
[----:B------:R-:W-:Y:S01]  /*8b10*/  IMAD.MOV.U32 R36, RZ, RZ, R35 ;  /* 0x000000ffff247224 */ /* 0x000fe200078e0023 */
[----:B------:R-:W-:Y:S01]  /*8b20*/  F2FP.BF16.F32.PACK_AB R39, R39, R44 ;  /* 0x0000002c2727723e */ /* 0x000fe200000010ff */
[----:B------:R-:W-:Y:S01]  /*8b30*/  IMAD.MOV.U32 R41, RZ, RZ, R32 ;  /* 0x000000ffff297224 */ /* 0x000fe200078e0020 */
[----:B------:R-:W-:Y:S01]  /*8b40*/  F2FP.BF16.F32.PACK_AB R40, R40, R52 ;  /* 0x000000342828723e */ /* 0x000fe200000010ff */
[----:B------:R-:W-:Y:S01]  /*8b50*/  IMAD.MOV.U32 R38, RZ, RZ, R47 ;  /* 0x000000ffff267224 */ /* 0x000fe200078e002f */
[----:B------:R-:W-:-:S07]  /*8b60*/  F2FP.BF16.F32.PACK_AB R42, R42, R53 ;  /* 0x000000352a2a723e */ /* 0x000fce00000010ff */
.L_x_2561:
[----:B------:R-:W-:Y:S05]  /*8b70*/  BSYNC B2 ;  /* 0x0000000000027941 */ /* 0x000fea0003800000 */
.L_x_2560:
[----:B--2---:R4:W-:Y:S04]  /*8b80*/  STG.E.128 desc[UR60][R48.64], R36 ;  /* 0x0000002430007986 */ /* 0x0049e8000c101d3c */
[----:B0-----:R4:W-:Y:S02]  /*8b90*/  @!P4 STG.E.128 desc[UR60][R50.64], R40 ;  /* 0x000000283200c986 */ /* 0x0019e4000c101d3c */
.L_x_2551:
[----:B------:R-:W-:Y:S05]  /*8ba0*/  BSYNC B1 ;  /* 0x0000000000017941 */ /* 0x000fea0003800000 */
.L_x_2550:
        /* <DEDUP_REMOVED lines=18> */
[----:B------:R-:W-:Y:S01]  /*8cd0*/  LEA.HI R38, R38, R34, RZ, 0x3 ;  /* 0x0000002226267211 */ /* 0x000fe200078f18ff */
[----:B------:R-:W-:Y:S01]  /*8ce0*/  IMAD R34, R16, 0x6000, R138 ;  /* 0x0000600010227824 */ /* 0x000fe200078e028a */
[----:B------:R-:W-:-:S03]  /*8cf0*/  ISETP.GE.AND P3, PT, R36, R142, PT ;  /* 0x0000008e2400720c */ /* 0x000fc60003f66270 */
[----:B------:R-:W-:Y:S02]  /*8d00*/  IMAD.SHL.U32 R38, R38, 0x400, RZ ;  /* 0x0000040026267824 */ /* 0x000fe400078e00ff */
[----:B------:R-:W-:-:S03]  /*8d10*/  IMAD R34, R34, 0x2, R2 ;  /* 0x0000000222227824 */ /* 0x000fc600078e0202 */
[----:B------:R-:W-:-:S05]  /*8d20*/  LOP3.LUT R38, R38, 0x7fffe000, RZ, 0xc0, !PT ;  /* 0x7fffe00026267812 */ /* 0x000fca00078ec0ff */
[--C-:B------:R-:W-:Y:S02]  /*8d30*/  @!P3 SHF.R.S32.HI R32, RZ, 0x1f, R36.reuse ;  /* 0x0000001fff20b819 */ /* 0x100fe40000011424 */
[--C-:B------:R-:W-:Y:S02]  /*8d40*/  @!P3 IADD3 R33, P4, P5, R92, R124, R36.reuse ;  /* 0x0000007c5c21b210 */ /* 0x100fe40007d9e024 */
[----:B------:R-:W-:Y:S02]  /*8d50*/  LOP3.LUT R36, R194, 0x38, R36, 0xf8, !PT ;  /* 0x00000038c2247812 */ /* 0x000fe400078ef824 */
[----:B------:R-:W-:Y:S02]  /*8d60*/  @!P3 IADD3.X R32, R89, R44, R32, P4, P5 ;  /* 0x0000002c5920b210 */ /* 0x000fe400027ea420 */
[----:B------:R-:W-:Y:S02]  /*8d70*/  LOP3.LUT R36, R36, R39, RZ, 0x3c, !PT ;  /* 0x0000002724247212 */ /* 0x000fe400078e3cff */
[----:B------:R-:W-:-:S02]  /*8d80*/  LEA R40, P4, R35, R114, 0x1 ;  /* 0x0000007223287211 */ /* 0x000fc400078808ff */
[----:B------:R-:W-:Y:S02]  /*8d90*/  IADD3 R36, R36, R38, R198 ;  /* 0x0000002624247210 */ /* 0x000fe40007ffe0c6 */
[----:B------:R-:W-:Y:S02]  /*8da0*/  LEA.HI.X R41, R35, R115, R37, 0x1, P4 ;  /* 0x0000007323297211 */ /* 0x000fe400020f0c25 */
[----:B------:R-:W-:Y:S01]  /*8db0*/  @!P3 LEA R42, P4, R33, R114, 0x1 ;  /* 0x00000072212ab211 */ /* 0x000fe200078808ff */
[----:B------:R-:W-:-:S03]  /*8dc0*/  IMAD R36, R16, 0x6000, R36 ;  /* 0x0000600010247824 */ /* 0x000fc600078e0224 */
[----:B------:R-:W-:Y:S01]  /*8dd0*/  @!P3 LEA.HI.X R43, R33, R115, R32, 0x1, P4 ;  /* 0x00000073212bb211 */ /* 0x000fe200020f0c20 */
[----:B------:R-:W-:Y:S01]  /*8de0*/  IMAD R36, R36, 0x2, R2 ;  /* 0x0000000224247824 */ /* 0x000fe200078e0202 */
[----:B------:R-:W0:Y:S01]  /*8df0*/  LDS.128 R32, [R34+0x1c400] ;  /* 0x01c4000022207984 */ /* 0x000e220000000c00 */
[----:B------:R-:W-:-:S04]  /*8e00*/  ISETP.GE.AND P4, PT, R18, R117, PT ;  /* 0x000000751200720c */ /* 0x000fc80003f86270 */
[----:B------:R-:W2:Y:S09]  /*8e10*/  LDS.128 R36, [R36+0x1c400] ;  /* 0x01c4000024247984 */ /* 0x000eb20000000c00 */
[----:B------:R-:W-:Y:S05]  /*8e20*/  @P4 BRA `(.L_x_2565) ;  /* 0x00000004006c4947 */ /* 0x000fea0003800000 */
[----:B------:R-:W-:Y:S01]  /*8e30*/  SHF.R.U32.HI R49, RZ, 0x10, R77 ;  /* 0x00000010ff317819 */ /* 0x000fe2000001164d */
[----:B--2---:R-:W-:Y:S01]  /*8e40*/  IMAD.U32 R47, R37, 0x10000, RZ ;  /* 0x00010000252f7824 */ /* 0x004fe200078e00ff */
[----:B------:R-:W-:Y:S01]  /*8e50*/  SHF.R.U32.HI R45, RZ, 0x10, R65 ;  /* 0x00000010ff2d7819 */ /* 0x000fe20000011641 */
[----:B0-----:R-:W-:Y:S01]  /*8e60*/  IMAD.U32 R52, R33, 0x10000, RZ ;  /* 0x0001000021347824 */ /* 0x001fe200078e00ff */
[----:B------:R-:W-:Y:S01]  /*8e70*/  PRMT R49, R167, 0x5432, R49 ;  /* 0x00005432a7317816 */ /* 0x000fe20000000031 */
[----:B------:R-:W-:Y:S01]  /*8e80*/  IMAD.U32 R54, R35, 0x10000, RZ ;  /* 0x0001000023367824 */ /* 0x000fe200078e00ff */
[----:B------:R-:W-:Y:S02]  /*8e90*/  PRMT R45, R165, 0x5432, R45 ;  /* 0x00005432a52d7816 */ /* 0x000fe4000000002d */
[----:B------:R-:W-:Y:S01]  /*8ea0*/  LOP3.LUT R37, R37, 0xffff0000, RZ, 0xc0, !PT ;  /* 0xffff000025257812 */ /* 0x000fe200078ec0ff */
[C---:B------:R-:W-:Y:S01]  /*8eb0*/  IMAD.U32 R50, R49.reuse, 0x10000, RZ ;  /* 0x0001000031327824 */ /* 0x040fe200078e00ff */
[----:B------:R-:W-:Y:S01]  /*8ec0*/  LOP3.LUT R49, R49, 0xffff0000, RZ, 0xc0, !PT ;  /* 0xffff000031317812 */ /* 0x000fe200078ec0ff */
[----:B------:R-:W-:Y:S01]  /*8ed0*/  IMAD.U32 R48, R45, 0x10000, RZ ;  /* 0x000100002d307824 */ /* 0x000fe200078e00ff */
[----:B------:R-:W-:Y:S01]  /*8ee0*/  SHF.R.U64 R53, R78, 0x10, R79 ;  /* 0x000000104e357819 */ /* 0x000fe2000000124f */
[C---:B------:R-:W-:Y:S01]  /*8ef0*/  FMUL.FTZ R51, R47.reuse, R50 ;  /* 0x000000322f337220 */ /* 0x040fe20000410000 */
[----:B------:R-:W-:Y:S01]  /*8f00*/  SHF.R.U64 R46, R66, 0x10, R67 ;  /* 0x00000010422e7819 */ /* 0x000fe20000001243 */
[-C--:B------:R-:W-:Y:S01]  /*8f10*/  FMUL.FTZ R47, R47, R48.reuse ;  /* 0x000000302f2f7220 */ /* 0x080fe20000410000 */
[----:B------:R-:W-:Y:S01]  /*8f20*/  SHF.R.U32.HI R78, RZ, 0x10, R79 ;  /* 0x00000010ff4e7819 */ /* 0x000fe2000001164f */
[C---:B------:R-:W-:Y:S01]  /*8f30*/  FFMA.FTZ R51, R52.reuse, R48, -R51 ;  /* 0x0000003034337223 */ /* 0x040fe20000010833 */
[----:B------:R-:W-:Y:S01]  /*8f40*/  LOP3.LUT R48, R45, 0xffff0000, RZ, 0xc0, !PT ;  /* 0xffff00002d307812 */ /* 0x000fe200078ec0ff */
[----:B------:R-:W-:Y:S01]  /*8f50*/  FFMA.FTZ R47, R52, R50, R47 ;  /* 0x00000032342f7223 */ /* 0x000fe2000001002f */
[----:B------:R-:W-:Y:S01]  /*8f60*/  SHF.R.U32.HI R66, RZ, 0x10, R67 ;  /* 0x00000010ff427819 */ /* 0x000fe20000011643 */
[-C--:B------:R-:W-:Y:S01]  /*8f70*/  FMUL.FTZ R50, R37, R49.reuse ;  /* 0x0000003125327220 */ /* 0x080fe20000410000 */
[----:B------:R-:W-:Y:S01]  /*8f80*/  LOP3.LUT R45, R33, 0xffff0000, RZ, 0xc0, !PT ;  /* 0xffff0000212d7812 */ /* 0x000fe200078ec0ff */
[-C--:B------:R-:W-:Y:S01]  /*8f90*/  FMUL.FTZ R37, R37, R48.reuse ;  /* 0x0000003025257220 */ /* 0x080fe20000410000 */
[----:B------:R-:W-:Y:S01]  /*8fa0*/  PRMT R78, R166, 0x5432, R78 ;  /* 0x00005432a64e7816 */ /* 0x000fe2000000004e */
[----:B------:R-:W-:Y:S01]  /*8fb0*/  IMAD.U32 R33, R32, 0x10000, RZ ;  /* 0x0001000020217824 */ /* 0x000fe200078e00ff */
[----:B------:R-:W-:Y:S01]  /*8fc0*/  PRMT R66, R164, 0x5432, R66 ;  /* 0x00005432a4427816 */ /* 0x000fe20000000042 */
[C---:B------:R-:W-:Y:S01]  /*8fd0*/  FFMA.FTZ R50, R45.reuse, R48, -R50 ;  /* 0x000000302d327223 */ /* 0x040fe20000010832 */
[----:B------:R-:W-:Y:S01]  /*8fe0*/  FFMA.FTZ R37, R45, R49, R37 ;  /* 0x000000312d257223 */ /* 0x000fe20000010025 */
[C---:B------:R-:W-:Y:S01]  /*8ff0*/  IMAD.U32 R45, R39.reuse, 0x10000, RZ ;  /* 0x00010000272d7824 */ /* 0x040fe200078e00ff */
[----:B------:R-:W-:Y:S01]  /*9000*/  LOP3.LUT R39, R39, 0xffff0000, RZ, 0xc0, !PT ;  /* 0xffff000027277812 */ /* 0x000fe200078ec0ff */
[C---:B------:R-:W-:Y:S01]  /*9010*/  IMAD.U32 R49, R78.reuse, 0x10000, RZ ;  /* 0x000100004e317824 */ /* 0x040fe200078e00ff */
[----:B------:R-:W-:Y:S01]  /*9020*/  LOP3.LUT R78, R78, 0xffff0000, RZ, 0xc0, !PT ;  /* 0xffff00004e4e7812 */ /* 0x000fe200078ec0ff */
[----:B------:R-:W-:Y:S01]  /*9030*/  IMAD.U32 R52, R66, 0x10000, RZ ;  /* 0x0001000042347824 */ /* 0x000fe200078e00ff */
[----:B------:R-:W-:Y:S01]  /*9040*/  SHF.R.U64 R76, R76, 0x10, R77 ;  /* 0x000000104c4c7819 */ /* 0x000fe2000000124d */
[CC--:B------:R-:W-:Y:S01]  /*9050*/  FMUL.FTZ R55, R45.reuse, R49.reuse ;  /* 0x000000312d377220 */ /* 0x0c0fe20000410000 */
[----:B------:R-:W-:Y:S01]  /*9060*/  LOP3.LUT R66, R66, 0xffff0000, RZ, 0xc0, !PT ;  /* 0xffff000042427812 */ /* 0x000fe200078ec0ff */
[-C--:B------:R-:W-:Y:S01]  /*9070*/  FMUL.FTZ R45, R45, R52.reuse ;  /* 0x000000342d2d7220 */ /* 0x080fe20000410000 */
[----:B------:R-:W-:Y:S01]  /*9080*/  SHF.R.U64 R64, R64, 0x10, R65 ;  /* 0x0000001040407819 */ /* 0x000fe20000001241 */
[C---:B------:R-:W-:Y:S01]  /*9090*/  FFMA.FTZ R55, R54.reuse, R52, -R55 ;  /* 0x0000003436377223 */ /* 0x040fe20000010837 */
[----:B------:R-:W-:Y:S01]  /*90a0*/  PRMT R76, R167, 0x5410, R76 ;  /* 0x00005410a74c7816 */ /* 0x000fe2000000004c */
[----:B------:R-:W-:Y:S01]  /*90b0*/  FFMA.FTZ R45, R54, R49, R45 ;  /* 0x00000031362d7223 */ /* 0x000fe2000001002d */
[----:B------:R-:W-:Y:S01]  /*90c0*/  LOP3.LUT R49, R35, 0xffff0000, RZ, 0xc0, !PT ;  /* 0xffff000023317812 */ /* 0x000fe200078ec0ff */
[C---:B------:R-:W-:Y:S01]  /*90d0*/  FMUL.FTZ R54, R39.reuse, R78 ;  /* 0x0000004e27367220 */ /* 0x040fe20000410000 */
[----:B------:R-:W-:Y:S01]  /*90e0*/  FMUL.FTZ R39, R39, R66 ;  /* 0x0000004227277220 */ /* 0x000fe20000410000 */
[----:B------:R-:W-:Y:S01]  /*90f0*/  PRMT R64, R165, 0x5410, R64 ;  /* 0x00005410a5407816 */ /* 0x000fe20000000040 */
[----:B------:R-:W-:-:S02]  /*9100*/  IMAD.U32 R48, R36, 0x10000, RZ ;  /* 0x0001000024307824 */ /* 0x000fc400078e00ff */
[C---:B------:R-:W-:Y:S01]  /*9110*/  FFMA.FTZ R54, R49.reuse, R66, -R54 ;  /* 0x0000004231367223 */ /* 0x040fe20000010836 */
[----:B------:R-:W-:Y:S01]  /*9120*/  FFMA.FTZ R39, R49, R78, R39 ;  /* 0x0000004e31277223 */ /* 0x000fe20000010027 */
[----:B------:R-:W-:Y:S01]  /*9130*/  IMAD.U32 R65, R76, 0x10000, RZ ;  /* 0x000100004c417824 */ /* 0x000fe200078e00ff */
[C---:B------:R-:W-:Y:S01]  /*9140*/  LOP3.LUT R66, R64.reuse, 0xffff0000, RZ, 0xc0, !PT ;  /* 0xffff000040427812 */ /* 0x040fe200078ec0ff */
[----:B------:R-:W-:Y:S01]  /*9150*/  IMAD.U32 R49, R64, 0x10000, RZ ;  /* 0x0001000040317824 */ /* 0x000fe200078e00ff */
[----:B------:R-:W-:Y:S01]  /*9160*/  LOP3.LUT R36, R36, 0xffff0000, RZ, 0xc0, !PT ;  /* 0xffff000024247812 */ /* 0x000fe200078ec0ff */
[----:B------:R-:W-:Y:S01]  /*9170*/  FMUL.FTZ R64, R48, R65 ;  /* 0x0000004130407220 */ /* 0x000fe20000410000 */
[----:B------:R-:W-:Y:S01]  /*9180*/  LOP3.LUT R76, R76, 0xffff0000, RZ, 0xc0, !PT ;  /* 0xffff00004c4c7812 */ /* 0x000fe200078ec0ff */
[-C--:B------:R-:W-:Y:S01]  /*9190*/  FMUL.FTZ R48, R48, R49.reuse ;  /* 0x0000003130307220 */ /* 0x080fe20000410000 */
[----:B------:R-:W-:Y:S01]  /*91a0*/  PRMT R53, R166, 0x5410, R53 ;  /* 0x00005410a6357816 */ /* 0x000fe20000000035 */
[C---:B------:R-:W-:Y:S01]  /*91b0*/  FFMA.FTZ R64, R33.reuse, R49, -R64 ;  /* 0x0000003121407223 */ /* 0x040fe20000010840 */
[----:B------:R-:W-:Y:S01]  /*91c0*/  PRMT R46, R164, 0x5410, R46 ;  /* 0x00005410a42e7816 */ /* 0x000fe2000000002e */
[----:B------:R-:W-:Y:S01]  /*91d0*/  FMUL.FTZ R67, R36, R76 ;  /* 0x0000004c24437220 */ /* 0x000fe20000410000 */
[----:B------:R-:W-:Y:S01]  /*91e0*/  LOP3.LUT R32, R32, 0xffff0000, RZ, 0xc0, !PT ;  /* 0xffff000020207812 */ /* 0x000fe200078ec0ff */
[----:B------:R-:W-:Y:S01]  /*91f0*/  FFMA.FTZ R48, R33, R65, R48 ;  /* 0x0000004121307223 */ /* 0x000fe20000010030 */
[----:B------:R-:W-:-:S02]  /*9200*/  IMAD.U32 R52, R38, 0x10000, RZ ;  /* 0x0001000026347824 */ /* 0x000fc400078e00ff */
[-C--:B------:R-:W-:Y:S01]  /*9210*/  FMUL.FTZ R36, R36, R66.reuse ;  /* 0x0000004224247220 */ /* 0x080fe20000410000 */
[C---:B------:R-:W-:Y:S01]  /*9220*/  IMAD.U32 R33, R53.reuse, 0x10000, RZ ;  /* 0x0001000035217824 */ /* 0x040fe200078e00ff */
[----:B------:R-:W-:Y:S01]  /*9230*/  LOP3.LUT R38, R38, 0xffff0000, RZ, 0xc0, !PT ;  /* 0xffff000026267812 */ /* 0x000fe200078ec0ff */
[----:B------:R-:W-:Y:S01]  /*9240*/  IMAD.U32 R49, R46, 0x10000, RZ ;  /* 0x000100002e317824 */ /* 0x000fe200078e00ff */
[----:B------:R-:W-:Y:S01]  /*9250*/  LOP3.LUT R53, R53, 0xffff0000, RZ, 0xc0, !PT ;  /* 0xffff000035357812 */ /* 0x000fe200078ec0ff */
[----:B------:R-:W-:Y:S01]  /*9260*/  IMAD.U32 R35, R34, 0x10000, RZ ;  /* 0x0001000022237824 */ /* 0x000fe200078e00ff */
[----:B------:R-:W-:Y:S01]  /*9270*/  LOP3.LUT R46, R46, 0xffff0000, RZ, 0xc0, !PT ;  /* 0xffff00002e2e7812 */ /* 0x000fe200078ec0ff */
[C---:B------:R-:W-:Y:S01]  /*9280*/  FFMA.FTZ R67, R32.reuse, R66, -R67 ;  /* 0x0000004220437223 */ /* 0x040fe20000010843 */
[----:B------:R-:W-:Y:S01]  /*9290*/  FFMA.FTZ R36, R32, R76, R36 ;  /* 0x0000004c20247223 */ /* 0x000fe20000010024 */
[----:B------:R-:W-:Y:S01]  /*92a0*/  LOP3.LUT R34, R34, 0xffff0000, RZ, 0xc0, !PT ;  /* 0xffff000022227812 */ /* 0x000fe200078ec0ff */
[C---:B------:R-:W-:Y:S01]  /*92b0*/  FMUL.FTZ R32, R52.reuse, R33 ;  /* 0x0000002134207220 */ /* 0x040fe20000410000 */
[----:B------:R-:W-:Y:S01]  /*92c0*/  FMUL.FTZ R65, R52, R49 ;  /* 0x0000003134417220 */ /* 0x000fe20000410000 */
        /* <DEDUP_REMOVED lines=16> */
[----:B------:R-:W-:-:S07]  /*93d0*/  F2FP.BF16.F32.PACK_AB R38, R38, R65 ;  /* 0x000000412626723e */ /* 0x000fce00000010ff */
.L_x_2565:
[----:B------:R-:W-:Y:S05]  /*93e0*/  BSYNC B2 ;  /* 0x0000000000027941 */ /* 0x000fea0003800000 */
.L_x_2564:
[----:B0-----:R0:W-:Y:S04]  /*93f0*/  STG.E.128 desc[UR60][R40.64], R32 ;  /* 0x0000002028007986 */ /* 0x0011e8000c101d3c */
[----:B--2---:R0:W-:Y:S02]  /*9400*/  @!P3 STG.E.128 desc[UR60][R42.64], R36 ;  /* 0x000000242a00b986 */ /* 0x0041e4000c101d3c */
.L_x_2563:
[----:B------:R-:W-:Y:S05]  /*9410*/  BSYNC B1 ;  /* 0x0000000000017941 */ /* 0x000fea0003800000 */
.L_x_2562:
[----:B------:R-:W-:Y:S01]  /*9420*/  ISETP.NE.AND P3, PT, R10, RZ, PT ;  /* 0x000000ff0a00720c */ /* 0x000fe20003f65270 */
[----:B------:R-:W-:-:S12]  /*9430*/  BSSY B1, `(.L_x_2566) ;  /* 0x0000081000017945 */ /* 0x000fd80003800000 */
[----:B------:R-:W-:Y:S05]  /*9440*/  @!P3 BRA `(.L_x_2567) ;  /* 0x0000000400fcb947 */ /* 0x000fea0003800000 */
[----:B0-----:R-:W-:Y:S01]  /*9450*/  SEL R32, R120, R144, !P1 ;  /* 0x0000009078207207 */ /* 0x001fe20004800000 */
[----:B------:R-:W-:Y:S01]  /*9460*/  BSSY B2, `(.L_x_2568) ;  /* 0x000007b000027945 */ /* 0x000fe20003800000 */
[----:B---34-:R-:W-:Y:S02]  /*9470*/  IADD3 R36, P3, P4, R92, R124, R13 ;  /* 0x0000007c5c247210 */ /* 0x018fe40007c7e00d */
[----:B------:R-:W-:Y:S02]  /*9480*/  SHF.R.S32.HI R33, RZ, 0x1f, R32 ;  /* 0x0000001fff217819 */ /* 0x000fe40000011420 */
[----:B------:R-:W-:Y:S02]  /*9490*/  IADD3.X R38, R89, R44, R108, P3, P4 ;  /* 0x0000002c59267210 */ /* 0x000fe40001fe846c */
[----:B------:R-:W-:Y:S02]  /*94a0*/  LEA.HI R32, R33, R32, RZ, 0x4 ;  /* 0x0000002021207211 */ /* 0x000fe400078f20ff */
[----:B------:R-:W-:-:S02]  /*94b0*/  SHF.R.U32.HI R39, RZ, 0x3, R194 ;  /* 0x00000003ff277819 */ /* 0x000fc400000116c2 */
[----:B------:R-:W-:-:S04]  /*94c0*/  LEA.HI.SX32 R34, R32, R111, 0x1c ;  /* 0x0000006f20227211 */ /* 0x000fc800078fe2ff */
[----:B------:R-:W-:Y:S01]  /*94d0*/  SHF.R.S32.HI R37, RZ, 0x1f, R34 ;  /* 0x0000001fff257819 */ /* 0x000fe20000011422 */
[----:B------:R-:W-:-:S03]  /*94e0*/  IMAD.SHL.U32 R35, R34, 0x8, RZ ;  /* 0x0000000822237824 */ /* 0x000fc600078e00ff */
[----:B------:R-:W-:Y:S02]  /*94f0*/  LEA.HI R37, R37, R34, RZ, 0x3 ;  /* 0x0000002225257211 */ /* 0x000fe400078f18ff */
[----:B------:R-:W-:Y:S02]  /*9500*/  ISETP.GE.AND P3, PT, R35, R142, PT ;  /* 0x0000008e2300720c */ /* 0x000fe40003f66270 */
[----:B------:R-:W-:Y:S01]  /*9510*/  LOP3.LUT R34, R194, 0x38, R35, 0xf8, !PT ;  /* 0x00000038c2227812 */ /* 0x000fe200078ef823 */
[----:B------:R-:W-:-:S05]  /*9520*/  IMAD.SHL.U32 R37, R37, 0x400, RZ ;  /* 0x0000040025257824 */ /* 0x000fca00078e00ff */
[----:B------:R-:W-:-:S05]  /*9530*/  LOP3.LUT R37, R37, 0x7fffe000, RZ, 0xc0, !PT ;  /* 0x7fffe00025257812 */ /* 0x000fca00078ec0ff */
[--C-:B------:R-:W-:Y:S02]  /*9540*/  @!P3 SHF.R.S32.HI R33, RZ, 0x1f, R35.reuse ;  /* 0x0000001fff21b819 */ /* 0x100fe40000011423 */
[----:B------:R-:W-:Y:S02]  /*9550*/  @!P3 IADD3 R32, P4, P5, R92, R124, R35 ;  /* 0x0000007c5c20b210 */ /* 0x000fe40007d9e023 */
[----:B------:R-:W-:Y:S02]  /*9560*/  LOP3.LUT R35, R34, R39, RZ, 0x3c, !PT ;  /* 0x0000002722237212 */ /* 0x000fe400078e3cff */
[----:B------:R-:W-:Y:S02]  /*9570*/  @!P3 IADD3.X R33, R89, R44, R33, P4, P5 ;  /* 0x0000002c5921b210 */ /* 0x000fe400027ea421 */
[----:B------:R-:W-:Y:S01]  /*9580*/  IADD3 R37, R35, R37, R198 ;  /* 0x0000002523257210 */ /* 0x000fe20007ffe0c6 */
[----:B------:R-:W-:Y:S01]  /*9590*/  IMAD R35, R16, 0x6000, R136 ;  /* 0x0000600010237824 */ /* 0x000fe200078e0288 */
[----:B------:R-:W-:-:S03]  /*95a0*/  LEA R40, P4, R36, R114, 0x1 ;  /* 0x0000007224287211 */ /* 0x000fc600078808ff */
        /* <DEDUP_REMOVED lines=22> */
[----:B------:R-:W-:Y:S01]  /*9710*/  SHF.R.U64 R48, R74, 0x10, R75 ;  /* 0x000000104a307819 */ /* 0x000fe2000000124b */
[----:B------:R-:W-:Y:S01]  /*9720*/  IMAD.U32 R66, R60, 0x10000, RZ ;  /* 0x000100003c427824 */ /* 0x000fe200078e00ff */
[----:B------:R-:W-:Y:S01]  /*9730*/  SHF.R.U64 R46, R62, 0x10, R63 ;  /* 0x000000103e2e7819 */ /* 0x000fe2000000123f */
[----:B------:R-:W-:Y:S01]  /*9740*/  IMAD.U32 R64, R72, 0x10000, RZ ;  /* 0x0001000048407824 */ /* 0x000fe200078e00ff */
[----:B------:R-:W-:-:S02]  /*9750*/  SHF.R.U32.HI R74, RZ, 0x10, R75 ;  /* 0x00000010ff4a7819 */ /* 0x000fc4000001164b */
[----:B------:R-:W-:Y:S01]  /*9760*/  SHF.R.U32.HI R62, RZ, 0x10, R63 ;  /* 0x00000010ff3e7819 */ /* 0x000fe2000001163f */
[----:B------:R-:W-:Y:S01]  /*9770*/  FMUL.FTZ R76, R51, R64 ;  /* 0x00000040334c7220 */ /* 0x000fe20000410000 */
[----:B------:R-:W-:Y:S02]  /*9780*/  PRMT R157, R157, 0x5410, R47 ;  /* 0x000054109d9d7816 */ /* 0x000fe4000000002f */
[----:B------:R-:W-:Y:S01]  /*9790*/  LOP3.LUT R52, R37, 0xffff0000, RZ, 0xc0, !PT ;  /* 0xffff000025347812 */ /* 0x000fe200078ec0ff */
[-C--:B------:R-:W-:Y:S01]  /*97a0*/  FFMA.FTZ R76, R49, R66.reuse, -R76 ;  /* 0x00000042314c7223 */ /* 0x080fe2000001084c */
[----:B------:R-:W-:Y:S01]  /*97b0*/  LOP3.LUT R47, R72, 0xffff0000, RZ, 0xc0, !PT ;  /* 0xffff0000482f7812 */ /* 0x000fe200078ec0ff */
[----:B------:R-:W-:Y:S01]  /*97c0*/  FMUL.FTZ R72, R51, R66 ;  /* 0x0000004233487220 */ /* 0x000fe20000410000 */
[----:B------:R-:W-:Y:S01]  /*97d0*/  PRMT R74, R156, 0x5432, R74 ;  /* 0x000054329c4a7816 */ /* 0x000fe2000000004a */
[----:B------:R-:W-:Y:S01]  /*97e0*/  IMAD.U32 R37, R36, 0x10000, RZ ;  /* 0x0001000024257824 */ /* 0x000fe200078e00ff */
[----:B------:R-:W-:Y:S01]  /*97f0*/  PRMT R62, R154, 0x5432, R62 ;  /* 0x000054329a3e7816 */ /* 0x000fe2000000003e */
[----:B------:R-:W-:Y:S01]  /*9800*/  FMUL.FTZ R65, R52, R47 ;  /* 0x0000002f34417220 */ /* 0x000fe20000410000 */
[----:B------:R-:W-:Y:S01]  /*9810*/  LOP3.LUT R50, R33, 0xffff0000, RZ, 0xc0, !PT ;  /* 0xffff000021327812 */ /* 0x000fe200078ec0ff */
[----:B------:R-:W-:Y:S01]  /*9820*/  IMAD.U32 R51, R74, 0x10000, RZ ;  /* 0x000100004a337824 */ /* 0x000fe200078e00ff */
[----:B------:R-:W-:Y:S01]  /*9830*/  LOP3.LUT R63, R60, 0xffff0000, RZ, 0xc0, !PT ;  /* 0xffff00003c3f7812 */ /* 0x000fe200078ec0ff */
[----:B------:R-:W-:-:S02]  /*9840*/  IMAD.U32 R60, R62, 0x10000, RZ ;  /* 0x000100003e3c7824 */ /* 0x000fc400078e00ff */
[----:B------:R-:W-:Y:S01]  /*9850*/  FFMA.FTZ R72, R49, R64, R72 ;  /* 0x0000004031487223 */ /* 0x000fe20000010048 */
[----:B------:R-:W-:Y:S01]  /*9860*/  LOP3.LUT R39, R39, 0xffff0000, RZ, 0xc0, !PT ;  /* 0xffff000027277812 */ /* 0x000fe200078ec0ff */
[----:B------:R-:W-:Y:S02]  /*9870*/  IMAD.U32 R33, R32, 0x10000, RZ ;  /* 0x0001000020217824 */ /* 0x000fe400078e00ff */
[-C--:B------:R-:W-:Y:S01]  /*9880*/  FMUL.FTZ R67, R52, R63.reuse ;  /* 0x0000003f34437220 */ /* 0x080fe20000410000 */
[----:B------:R-:W-:Y:S01]  /*9890*/  FFMA.FTZ R49, R50, R63, -R65 ;  /* 0x0000003f32317223 */ /* 0x000fe20000010841 */
[C---:B------:R-:W-:Y:S01]  /*98a0*/  FMUL.FTZ R63, R55.reuse, R51 ;  /* 0x00000033373f7220 */ /* 0x040fe20000410000 */
[----:B------:R-:W-:Y:S01]  /*98b0*/  LOP3.LUT R74, R74, 0xffff0000, RZ, 0xc0, !PT ;  /* 0xffff00004a4a7812 */ /* 0x000fe200078ec0ff */
[-C--:B------:R-:W-:Y:S01]  /*98c0*/  FMUL.FTZ R52, R55, R60.reuse ;  /* 0x0000003c37347220 */ /* 0x080fe20000410000 */
[----:B------:R-:W-:Y:S01]  /*98d0*/  PRMT R45, R155, 0x5410, R45 ;  /* 0x000054109b2d7816 */ /* 0x000fe2000000002d */
[----:B------:R-:W-:Y:S01]  /*98e0*/  FFMA.FTZ R47, R50, R47, R67 ;  /* 0x0000002f322f7223 */ /* 0x000fe20000010043 */
[----:B------:R-:W-:Y:S01]  /*98f0*/  LOP3.LUT R62, R62, 0xffff0000, RZ, 0xc0, !PT ;  /* 0xffff00003e3e7812 */ /* 0x000fe200078ec0ff */
[C---:B------:R-:W-:Y:S01]  /*9900*/  FFMA.FTZ R50, R54.reuse, R60, -R63 ;  /* 0x0000003c36327223 */ /* 0x040fe2000001083f */
[----:B------:R-:W-:Y:S01]  /*9910*/  LOP3.LUT R35, R35, 0xffff0000, RZ, 0xc0, !PT ;  /* 0xffff000023237812 */ /* 0x000fe200078ec0ff */
[----:B------:R-:W-:Y:S01]  /*9920*/  FFMA.FTZ R51, R54, R51, R52 ;  /* 0x0000003336337223 */ /* 0x000fe20000010034 */
[----:B------:R-:W-:Y:S01]  /*9930*/  FMUL.FTZ R60, R39, R74 ;  /* 0x0000004a273c7220 */ /* 0x000fe20000410000 */
[----:B------:R-:W-:Y:S01]  /*9940*/  IMAD.U32 R52, R157, 0x10000, RZ ;  /* 0x000100009d347824 */ /* 0x000fe200078e00ff */
[----:B------:R-:W-:Y:S01]  /*9950*/  LOP3.LUT R36, R36, 0xffff0000, RZ, 0xc0, !PT ;  /* 0xffff000024247812 */ /* 0x000fe200078ec0ff */
[----:B------:R-:W-:-:S02]  /*9960*/  IMAD.U32 R54, R45, 0x10000, RZ ;  /* 0x000100002d367824 */ /* 0x000fc400078e00ff */
[-C--:B------:R-:W-:Y:S01]  /*9970*/  FMUL.FTZ R64, R39, R62.reuse ;  /* 0x0000003e27407220 */ /* 0x080fe20000410000 */
[----:B------:R-:W-:Y:S01]  /*9980*/  LOP3.LUT R157, R157, 0xffff0000, RZ, 0xc0, !PT ;  /* 0xffff00009d9d7812 */ /* 0x000fe200078ec0ff */
[----:B------:R-:W-:Y:S01]  /*9990*/  FFMA.FTZ R39, R35, R62, -R60 ;  /* 0x0000003e23277223 */ /* 0x000fe2000001083c */
[C---:B------:R-:W-:Y:S01]  /*99a0*/  FMUL.FTZ R60, R37.reuse, R52 ;  /* 0x00000034253c7220 */ /* 0x040fe20000410000 */
[----:B------:R-:W-:Y:S01]  /*99b0*/  LOP3.LUT R32, R32, 0xffff0000, RZ, 0xc0, !PT ;  /* 0xffff000020207812 */ /* 0x000fe200078ec0ff */
[----:B------:R-:W-:Y:S01]  /*99c0*/  FMUL.FTZ R37, R37, R54 ;  /* 0x0000003625257220 */ /* 0x000fe20000410000 */
[----:B------:R-:W-:Y:S01]  /*99d0*/  LOP3.LUT R45, R45, 0xffff0000, RZ, 0xc0, !PT ;  /* 0xffff00002d2d7812 */ /* 0x000fe200078ec0ff */
[----:B------:R-:W-:Y:S01]  /*99e0*/  FFMA.FTZ R74, R35, R74, R64 ;  /* 0x0000004a234a7223 */ /* 0x000fe20000010040 */
[----:B------:R-:W-:Y:S01]  /*99f0*/  PRMT R48, R156, 0x5410, R48 ;  /* 0x000054109c307816 */ /* 0x000fe20000000030 */
[----:B------:R-:W-:Y:S01]  /*9a00*/  FMUL.FTZ R35, R36, R157 ;  /* 0x0000009d24237220 */ /* 0x000fe20000410000 */
[----:B------:R-:W-:Y:S01]  /*9a10*/  PRMT R46, R154, 0x5410, R46 ;  /* 0x000054109a2e7816 */ /* 0x000fe2000000002e */
[C---:B------:R-:W-:Y:S01]  /*9a20*/  FFMA.FTZ R54, R33.reuse, R54, -R60 ;  /* 0x0000003621367223 */ /* 0x040fe2000001083c */
[----:B------:R-:W-:Y:S01]  /*9a30*/  FFMA.FTZ R33, R33, R52, R37 ;  /* 0x0000003421217223 */ /* 0x000fe20000010025 */
[----:B------:R-:W-:Y:S01]  /*9a40*/  LOP3.LUT R38, R38, 0xffff0000, RZ, 0xc0, !PT ;  /* 0xffff000026267812 */ /* 0x000fe200078ec0ff */
[-C--:B------:R-:W-:Y:S01]  /*9a50*/  FMUL.FTZ R55, R36, R45.reuse ;  /* 0x0000002d24377220 */ /* 0x080fe20000410000 */
[----:B------:R-:W-:Y:S01]  /*9a60*/  FFMA.FTZ R35, R32, R45, -R35 ;  /* 0x0000002d20237223 */ /* 0x000fe20000010823 */
[C---:B------:R-:W-:Y:S01]  /*9a70*/  LOP3.LUT R37, R48.reuse, 0xffff0000, RZ, 0xc0, !PT ;  /* 0xffff000030257812 */ /* 0x040fe200078ec0ff */
[----:B------:R-:W-:Y:S01]  /*9a80*/  IMAD.U32 R52, R48, 0x10000, RZ ;  /* 0x0001000030347824 */ /* 0x000fe200078e00ff */
[C---:B------:R-:W-:Y:S01]  /*9a90*/  LOP3.LUT R45, R46.reuse, 0xffff0000, RZ, 0xc0, !PT ;  /* 0xffff00002e2d7812 */ /* 0x040fe200078ec0ff */
[----:B------:R-:W-:-:S02]  /*9aa0*/  IMAD.U32 R36, R46, 0x10000, RZ ;  /* 0x000100002e247824 */ /* 0x000fc400078e00ff */
[----:B------:R-:W-:Y:S01]  /*9ab0*/  FFMA.FTZ R32, R32, R157, R55 ;  /* 0x0000009d20207223 */ /* 0x000fe20000010037 */
[----:B------:R-:W-:Y:S01]  /*9ac0*/  LOP3.LUT R34, R34, 0xffff0000, RZ, 0xc0, !PT ;  /* 0xffff000022227812 */ /* 0x000fe200078ec0ff */
[C---:B------:R-:W-:Y:S01]  /*9ad0*/  FMUL.FTZ R46, R61.reuse, R52 ;  /* 0x000000343d2e7220 */ /* 0x040fe20000410000 */
[C---:B------:R-:W-:Y:S01]  /*9ae0*/  FMUL.FTZ R55, R38.reuse, R37 ;  /* 0x0000002526377220 */ /* 0x040fe20000410000 */
[----:B------:R-:W-:Y:S01]  /*9af0*/  FMUL.FTZ R61, R61, R36 ;  /* 0x000000243d3d7220 */ /* 0x000fe20000410000 */
[-C--:B------:R-:W-:Y:S01]  /*9b00*/  FMUL.FTZ R38, R38, R45.reuse ;  /* 0x0000002d26267220 */ /* 0x080fe20000410000 */
        /* <DEDUP_REMOVED lines=16> */
.L_x_2569:
[----:B------:R-:W-:Y:S05]  /*9c10*/  BSYNC B2 ;  /* 0x0000000000027941 */ /* 0x000fea0003800000 */
.L_x_2568:
[----:B0-----:R0:W-:Y:S04]  /*9c20*/  STG.E.128 desc[UR60][R40.64], R32 ;  /* 0x0000002028007986 */ /* 0x0011e8000c101d3c */
[----:B--2---:R0:W-:Y:S02]  /*9c30*/  @!P3 STG.E.128 desc[UR60][R42.64], R36 ;  /* 0x000000242a00b986 */ /* 0x0041e4000c101d3c */
.L_x_2567:
[----:B------:R-:W-:Y:S05]  /*9c40*/  BSYNC B1 ;  /* 0x0000000000017941 */ /* 0x000fea0003800000 */
.L_x_2566:
[----:B------:R-:W-:-:S13]  /*9c50*/  ISETP.NE.AND P3, PT, R9, RZ, PT ;  /* 0x000000ff0900720c */ /* 0x000fda0003f65270 */
[----:B------:R-:W-:Y:S05]  /*9c60*/  @!P3 BRA `(.L_x_2520) ;  /* 0x0000000800e4b947 */ /* 0x000fea0003800000 */
[----:B0-----:R-:W2:Y:S01]  /*9c70*/  LDL R32, [R1+0x1c] ;  /* 0x00001c0001207983 */ /* 0x001ea20000100800 */
[----:B------:R-:W-:Y:S01]  /*9c80*/  SHF.R.U32.HI R35, RZ, 0x3, R194 ;  /* 0x00000003ff237819 */ /* 0x000fe200000116c2 */
[----:B------:R-:W-:Y:S01]  /*9c90*/  BSSY B1, `(.L_x_2570) ;  /* 0x0000074000017945 */ /* 0x000fe20003800000 */
[----:B--2---:R-:W-:-:S04]  /*9ca0*/  LOP3.LUT P4, RZ, R32, 0x1, RZ, 0xc0, !PT ;  /* 0x0000000120ff7812 */ /* 0x004fc8000788c0ff */
[----:B------:R-:W-:Y:S02]  /*9cb0*/  SEL R144, R120, R144, !P4 ;  /* 0x0000009078907207 */ /* 0x000fe40006000000 */
[----:B---34-:R-:W-:Y:S02]  /*9cc0*/  IADD3 R41, P3, P4, R92, R124, R12 ;  /* 0x0000007c5c297210 */ /* 0x018fe40007c7e00c */
[----:B------:R-:W-:Y:S02]  /*9cd0*/  SHF.R.S32.HI R33, RZ, 0x1f, R144 ;  /* 0x0000001fff217819 */ /* 0x000fe40000011490 */
[----:B------:R-:W-:Y:S02]  /*9ce0*/  IADD3.X R42, R89, R44, R107, P3, P4 ;  /* 0x0000002c592a7210 */ /* 0x000fe40001fe846b */
[----:B------:R-:W-:Y:S02]  /*9cf0*/  LEA.HI R33, R33, R144, RZ, 0x4 ;  /* 0x0000009021217211 */ /* 0x000fe400078f20ff */
[----:B------:R-:W-:-:S02]  /*9d00*/  ISETP.GE.AND P4, PT, R186, R117, PT ;  /* 0x00000075ba00720c */ /* 0x000fc40003f86270 */
[----:B------:R-:W-:Y:S02]  /*9d10*/  LEA.HI.SX32 R33, R33, R110, 0x1c ;  /* 0x0000006e21217211 */ /* 0x000fe400078fe2ff */
[----:B------:R-:W-:Y:S02]  /*9d20*/  LEA R40, P3, R41, R114, 0x1 ;  /* 0x0000007229287211 */ /* 0x000fe400078608ff */
[----:B------:R-:W-:Y:S01]  /*9d30*/  SHF.R.S32.HI R32, RZ, 0x1f, R33 ;  /* 0x0000001fff207819 */ /* 0x000fe20000011421 */
[----:B------:R-:W-:Y:S01]  /*9d40*/  IMAD.SHL.U32 R43, R33, 0x8, RZ ;  /* 0x00000008212b7824 */ /* 0x000fe200078e00ff */
[----:B------:R-:W-:Y:S02]  /*9d50*/  LEA.HI.X R41, R41, R115, R42, 0x1, P3 ;  /* 0x0000007329297211 */ /* 0x000fe400018f0c2a */
        /* <DEDUP_REMOVED lines=17> */
[--C-:B------:R-:W-:Y:S01]  /*9e70*/  SHF.R.U64 R51, R68, 0x10, R69.reuse ;  /* 0x0000001044337819 */ /* 0x100fe20000001245 */
[----:B------:R-:W-:Y:S01]  /*9e80*/  IMAD.U32 R54, R39, 0x10000, RZ ;  /* 0x0001000027367824 */ /* 0x000fe200078e00ff */
[----:B------:R-:W-:Y:S01]  /*9e90*/  SHF.R.U32.HI R69, RZ, 0x10, R69 ;  /* 0x00000010ff457819 */ /* 0x000fe20000011645 */
[----:B------:R-:W-:Y:S01]  /*9ea0*/  IMAD.U32 R48, R35, 0x10000, RZ ;  /* 0x0001000023307824 */ /* 0x000fe200078e00ff */
[----:B------:R-:W-:Y:S02]  /*9eb0*/  SHF.R.U32.HI R57, RZ, 0x10, R57 ;  /* 0x00000010ff397819 */ /* 0x000fe40000011639 */
[----:B------:R-:W-:-:S02]  /*9ec0*/  PRMT R47, R149, 0x5410, R56 ;  /* 0x00005410952f7816 */ /* 0x000fc40000000038 */
[----:B------:R-:W-:Y:S02]  /*9ed0*/  PRMT R49, R150, 0x5410, R49 ;  /* 0x0000541096317816 */ /* 0x000fe40000000031 */
[----:B------:R-:W-:Y:S02]  /*9ee0*/  PRMT R56, R152, 0x5432, R69 ;  /* 0x0000543298387816 */ /* 0x000fe40000000045 */
[----:B------:R-:W-:Y:S02]  /*9ef0*/  PRMT R150, R150, 0x5432, R57 ;  /* 0x0000543296967816 */ /* 0x000fe40000000039 */
[----:B------:R-:W-:Y:S01]  /*9f00*/  SHF.R.U64 R50, R70, 0x10, R71 ;  /* 0x0000001046327819 */ /* 0x000fe20000001247 */
[----:B------:R-:W-:Y:S01]  /*9f10*/  IMAD.U32 R57, R56, 0x10000, RZ ;  /* 0x0001000038397824 */ /* 0x000fe200078e00ff */
[----:B------:R-:W-:Y:S02]  /*9f20*/  SHF.R.U32.HI R58, RZ, 0x10, R59 ;  /* 0x00000010ff3a7819 */ /* 0x000fe4000001163b */
[----:B------:R-:W-:Y:S01]  /*9f30*/  SHF.R.U32.HI R70, RZ, 0x10, R71 ;  /* 0x00000010ff467819 */ /* 0x000fe20000011647 */
[----:B------:R-:W-:Y:S01]  /*9f40*/  FMUL.FTZ R59, R55, R57 ;  /* 0x00000039373b7220 */ /* 0x000fe20000410000 */
[----:B------:R-:W-:Y:S01]  /*9f50*/  PRMT R152, R152, 0x5410, R51 ;  /* 0x0000541098987816 */ /* 0x000fe20000000033 */
[----:B------:R-:W-:Y:S01]  /*9f60*/  IMAD.U32 R51, R150, 0x10000, RZ ;  /* 0x0001000096337824 */ /* 0x000fe200078e00ff */
[----:B------:R-:W-:-:S02]  /*9f70*/  PRMT R149, R149, 0x5432, R58 ;  /* 0x0000543295957816 */ /* 0x000fc4000000003a */
[----:B------:R-:W-:Y:S01]  /*9f80*/  PRMT R70, R151, 0x5432, R70 ;  /* 0x0000543297467816 */ /* 0x000fe20000000046 */
[-C--:B------:R-:W-:Y:S01]  /*9f90*/  FMUL.FTZ R55, R55, R51.reuse ;  /* 0x0000003337377220 */ /* 0x080fe20000410000 */
[----:B------:R-:W-:Y:S01]  /*9fa0*/  LOP3.LUT R53, R37, 0xffff0000, RZ, 0xc0, !PT ;  /* 0xffff000025357812 */ /* 0x000fe200078ec0ff */
[----:B------:R-:W-:Y:S01]  /*9fb0*/  FFMA.FTZ R51, R52, R51, -R59 ;  /* 0x0000003334337223 */ /* 0x000fe2000001083b */
[----:B------:R-:W-:Y:S01]  /*9fc0*/  LOP3.LUT R58, R56, 0xffff0000, RZ, 0xc0, !PT ;  /* 0xffff0000383a7812 */ /* 0x000fe200078ec0ff */
[----:B------:R-:W-:Y:S01]  /*9fd0*/  IMAD.U32 R59, R70, 0x10000, RZ ;  /* 0x00010000463b7824 */ /* 0x000fe200078e00ff */
[----:B------:R-:W-:Y:S01]  /*9fe0*/  LOP3.LUT R56, R150, 0xffff0000, RZ, 0xc0, !PT ;  /* 0xffff000096387812 */ /* 0x000fe200078ec0ff */
[----:B------:R-:W-:Y:S01]  /*9ff0*/  FFMA.FTZ R52, R52, R57, R55 ;  /* 0x0000003934347223 */ /* 0x000fe20000010037 */
[----:B------:R-:W-:Y:S01]  /*a000*/  LOP3.LUT R46, R33, 0xffff0000, RZ, 0xc0, !PT ;  /* 0xffff0000212e7812 */ /* 0x000fe200078ec0ff */
[----:B------:R-:W-:Y:S01]  /*a010*/  FMUL.FTZ R61, R53, R58 ;  /* 0x0000003a353d7220 */ /* 0x000fe20000410000 */
[----:B------:R-:W-:-:S02]  /*a020*/  IMAD.U32 R55, R149, 0x10000, RZ ;  /* 0x0001000095377824 */ /* 0x000fc400078e00ff */
[----:B------:R-:W-:Y:S01]  /*a030*/  FMUL.FTZ R53, R53, R56 ;  /* 0x0000003835357220 */ /* 0x000fe20000410000 */
[----:B------:R-:W-:Y:S01]  /*a040*/  LOP3.LUT R39, R39, 0xffff0000, RZ, 0xc0, !PT ;  /* 0xffff000027277812 */ /* 0x000fe200078ec0ff */
[----:B------:R-:W-:Y:S01]  /*a050*/  FMUL.FTZ R57, R54, R59 ;  /* 0x0000003b36397220 */ /* 0x000fe20000410000 */
[----:B------:R-:W-:Y:S01]  /*a060*/  LOP3.LUT R70, R70, 0xffff0000, RZ, 0xc0, !PT ;  /* 0xffff000046467812 */ /* 0x000fe200078ec0ff */
[-C--:B------:R-:W-:Y:S01]  /*a070*/  FMUL.FTZ R54, R54, R55.reuse ;  /* 0x0000003736367220 */ /* 0x080fe20000410000 */
[C---:B------:R-:W-:Y:S01]  /*a080*/  FFMA.FTZ R53, R46.reuse, R58, R53 ;  /* 0x0000003a2e357223 */ /* 0x040fe20000010035 */
[----:B------:R-:W-:Y:S01]  /*a090*/  LOP3.LUT R45, R35, 0xffff0000, RZ, 0xc0, !PT ;  /* 0xffff0000232d7812 */ /* 0x000fe200078ec0ff */
[----:B------:R-:W-:Y:S01]  /*a0a0*/  FFMA.FTZ R56, R46, R56, -R61 ;  /* 0x000000382e387223 */ /* 0x000fe2000001083d */
[----:B------:R-:W-:Y:S01]  /*a0b0*/  LOP3.LUT R58, R149, 0xffff0000, RZ, 0xc0, !PT ;  /* 0xffff0000953a7812 */ /* 0x000fe200078ec0ff */
[----:B------:R-:W-:Y:S01]  /*a0c0*/  FFMA.FTZ R46, R48, R55, -R57 ;  /* 0x00000037302e7223 */ /* 0x000fe20000010839 */
[----:B------:R-:W-:Y:S01]  /*a0d0*/  FMUL.FTZ R62, R39, R70 ;  /* 0x00000046273e7220 */ /* 0x000fe20000410000 */
[----:B------:R-:W-:-:S02]  /*a0e0*/  IMAD.U32 R37, R36, 0x10000, RZ ;  /* 0x0001000024257824 */ /* 0x000fc400078e00ff */
[----:B------:R-:W-:Y:S01]  /*a0f0*/  FFMA.FTZ R48, R48, R59, R54 ;  /* 0x0000003b30307223 */ /* 0x000fe20000010036 */
[----:B------:R-:W-:Y:S02]  /*a100*/  IMAD.U32 R60, R152, 0x10000, RZ ;  /* 0x00010000983c7824 */ /* 0x000fe400078e00ff */
[-C--:B------:R-:W-:Y:S01]  /*a110*/  FMUL.FTZ R64, R39, R58.reuse ;  /* 0x0000003a27407220 */ /* 0x080fe20000410000 */
[----:B------:R-:W-:Y:S02]  /*a120*/  IMAD.U32 R54, R49, 0x10000, RZ ;  /* 0x0001000031367824 */ /* 0x000fe400078e00ff */
[----:B------:R-:W-:Y:S01]  /*a130*/  FFMA.FTZ R57, R45, R58, -R62 ;  /* 0x0000003a2d397223 */ /* 0x000fe2000001083e */
[C---:B------:R-:W-:Y:S01]  /*a140*/  FMUL.FTZ R58, R37.reuse, R60 ;  /* 0x0000003c253a7220 */ /* 0x040fe20000410000 */
[----:B------:R-:W-:Y:S01]  /*a150*/  IMAD.U32 R33, R32, 0x10000, RZ ;  /* 0x0001000020217824 */ /* 0x000fe200078e00ff */
[----:B------:R-:W-:Y:S01]  /*a160*/  LOP3.LUT R36, R36, 0xffff0000, RZ, 0xc0, !PT ;  /* 0xffff000024247812 */ /* 0x000fe200078ec0ff */
[----:B------:R-:W-:Y:S01]  /*a170*/  FMUL.FTZ R37, R37, R54 ;  /* 0x0000003625257220 */ /* 0x000fe20000410000 */
[----:B------:R-:W-:Y:S01]  /*a180*/  LOP3.LUT R39, R152, 0xffff0000, RZ, 0xc0, !PT ;  /* 0xffff000098277812 */ /* 0x000fe200078ec0ff */
[C---:B------:R-:W-:Y:S01]  /*a190*/  IMAD.U32 R35, R34.reuse, 0x10000, RZ ;  /* 0x0001000022237824 */ /* 0x040fe200078e00ff */
[----:B------:R-:W-:Y:S01]  /*a1a0*/  PRMT R50, R151, 0x5410, R50 ;  /* 0x0000541097327816 */ /* 0x000fe20000000032 */
[----:B------:R-:W-:Y:S01]  /*a1b0*/  FFMA.FTZ R59, R45, R70, R64 ;  /* 0x000000462d3b7223 */ /* 0x000fe20000010040 */
[----:B------:R-:W-:Y:S01]  /*a1c0*/  LOP3.LUT R49, R49, 0xffff0000, RZ, 0xc0, !PT ;  /* 0xffff000031317812 */ /* 0x000fe200078ec0ff */
[C---:B------:R-:W-:Y:S01]  /*a1d0*/  FFMA.FTZ R58, R33.reuse, R54, -R58 ;  /* 0x00000036213a7223 */ /* 0x040fe2000001083a */
[----:B------:R-:W-:Y:S01]  /*a1e0*/  LOP3.LUT R42, R34, 0xffff0000, RZ, 0xc0, !PT ;  /* 0xffff0000222a7812 */ /* 0x000fe200078ec0ff */
[----:B------:R-:W-:Y:S01]  /*a1f0*/  IMAD.U32 R34, R38, 0x10000, RZ ;  /* 0x0001000026227824 */ /* 0x000fe200078e00ff */
[----:B------:R-:W-:Y:S01]  /*a200*/  LOP3.LUT R32, R32, 0xffff0000, RZ, 0xc0, !PT ;  /* 0xffff000020207812 */ /* 0x000fe200078ec0ff */
[----:B------:R-:W-:Y:S01]  /*a210*/  FFMA.FTZ R60, R33, R60, R37 ;  /* 0x0000003c213c7223 */ /* 0x000fe20000010025 */
[----:B------:R-:W-:Y:S01]  /*a220*/  LOP3.LUT R38, R38, 0xffff0000, RZ, 0xc0, !PT ;  /* 0xffff000026267812 */ /* 0x000fe200078ec0ff */
[----:B------:R-:W-:Y:S01]  /*a230*/  FMUL.FTZ R45, R36, R39 ;  /* 0x00000027242d7220 */ /* 0x000fe20000410000 */
[C---:B------:R-:W-:Y:S01]  /*a240*/  IMAD.U32 R33, R47.reuse, 0x10000, RZ ;  /* 0x000100002f217824 */ /* 0x040fe200078e00ff */
[----:B------:R-:W-:Y:S01]  /*a250*/  LOP3.LUT R37, R50, 0xffff0000, RZ, 0xc0, !PT ;  /* 0xffff000032257812 */ /* 0x000fe200078ec0ff */
[----:B------:R-:W-:Y:S01]  /*a260*/  FMUL.FTZ R55, R36, R49 ;  /* 0x0000003124377220 */ /* 0x000fe20000410000 */
[----:B------:R-:W-:Y:S01]  /*a270*/  LOP3.LUT R47, R47, 0xffff0000, RZ, 0xc0, !PT ;  /* 0xffff00002f2f7812 */ /* 0x000fe200078ec0ff */
[----:B------:R-:W-:-:S02]  /*a280*/  IMAD.U32 R36, R50, 0x10000, RZ ;  /* 0x0001000032247824 */ /* 0x000fc400078e00ff */
[C---:B------:R-:W-:Y:S01]  /*a290*/  FFMA.FTZ R45, R32.reuse, R49, -R45 ;  /* 0x00000031202d7223 */ /* 0x040fe2000001082d */
[----:B------:R-:W-:Y:S01]  /*a2a0*/  FFMA.FTZ R55, R32, R39, R55 ;  /* 0x0000002720377223 */ /* 0x000fe20000010037 */
[----:B------:R-:W-:Y:S01]  /*a2b0*/  FMUL.FTZ R49, R38, R37 ;  /* 0x0000002526317220 */ /* 0x000fe20000410000 */
[CC--:B------:R-:W-:Y:S01]  /*a2c0*/  FMUL.FTZ R32, R34.reuse, R36.reuse ;  /* 0x0000002422207220 */ /* 0x0c0fe20000410000 */
[----:B------:R-:W-:Y:S01]  /*a2d0*/  FMUL.FTZ R39, R34, R33 ;  /* 0x0000002122277220 */ /* 0x000fe20000410000 */
        /* <DEDUP_REMOVED lines=12> */
[----:B------:R-:W-:Y:S02]  /*a3a0*/  F2FP.BF16.F32.PACK_AB R35, R57, R46 ;  /* 0x0000002e3923723e */ /* 0x000fe400000010ff */
[----:B------:R-:W-:-:S02]  /*a3b0*/  F2FP.BF16.F32.PACK_AB R37, R53, R52 ;  /* 0x000000343525723e */ /* 0x000fc400000010ff */
[----:B------:R-:W-:-:S07]  /*a3c0*/  F2FP.BF16.F32.PACK_AB R36, R55, R60 ;  /* 0x0000003c3724723e */ /* 0x000fce00000010ff */
.L_x_2571:
[----:B------:R-:W-:Y:S05]  /*a3d0*/  BSYNC B1 ;  /* 0x0000000000017941 */ /* 0x000fea0003800000 */
.L_x_2570:
        /* <DEDUP_REMOVED lines=10> */
.L_x_2487:
[----:B------:R-:W2:Y:S02]  /*a480*/  LDL R32, [R1+0x18] ;  /* 0x0000180001207983 */ /* 0x000ea40000100800 */
[----:B--2---:R-:W-:-:S13]  /*a490*/  R2UR UR4, R32 ;  /* 0x00000000200472ca */ /* 0x004fda00000e0000 */
[----:B------:R-:W-:-:S06]  /*a4a0*/  UISETP.NE.AND UP0, UPT, UR4, 0x3, UPT ;  /* 0x000000030400788c */ /* 0x000fcc000bf05270 */
[----:B------:R-:W-:-:S13]  /*a4b0*/  PLOP3.LUT P2, PT, PT, PT, UP0, 0x80, 0x0 ;  /* 0x000000000000781c */ /* 0x000fda0003f4f008 */
[----:B------:R-:W-:Y:S05]  /*a4c0*/  @!P2 BRA `(.L_x_2572) ;  /* 0x000000000004a947 */ /* 0x000fea0003800000 */
[----:B------:R-:W-:Y:S01]  /*a4d0*/  BPT.TRAP 0x1 ;  /* 0x000000040000795c */ /* 0x000fe20000300000 */
.L_x_2572:
[----:B------:R-:W-:Y:S01]  /*a4e0*/  IMAD R3, R16, 0x8, R2 ;  /* 0x0000000810037824 */ /* 0x000fe200078e0202 */
[----:B------:R-:W-:Y:S01]  /*a4f0*/  SHF.L.U32 R0, R188, 0x1f, RZ ;  /* 0x0000001fbc007819 */ /* 0x000fe200000006ff */
[----:B------:R-:W-:Y:S01]  /*a500*/  IMAD R4, R24, -0x80, R25 ;  /* 0xffffff8018047824 */ /* 0x000fe200078e0219 */
[----:B------:R-:W-:Y:S02]  /*a510*/  BSSY B1, `(.L_x_2573) ;  /* 0x0000005000017945 */ /* 0x000fe40003800000 */
[----:B------:R-:W1:Y:S02]  /*a520*/  SYNCS.PHASECHK.TRANS64.TRYWAIT P4, [R3+URZ+0x34890], R0 ;  /* 0x03489000030075a7 */ /* 0x000e64000808017f */
[----:B------:R-:W-:-:S04]  /*a530*/  VIMNMX R4, R4, 0x80, PT ;  /* 0x0000008004047848 */ /* 0x000fc80003fe0100 */
[----:B------:R-:W-:Y:S01]  /*a540*/  ISETP.GE.AND P3, PT, R17, R4, PT ;  /* 0x000000041100720c */ /* 0x000fe20003f66270 */
[----:B-1----:R-:W-:-:S12]  /*a550*/  @!P4 BRA `(.L_x_2574) ;  /* 0x000001e00058c947 */ /* 0x002fd80003800000 */
.L_x_2873:
[----:B------:R-:W-:Y:S05]  /*a560*/  BSYNC B1 ;  /* 0x0000000000017941 */ /* 0x000fea0003800000 */
.L_x_2573:
[----:B------:R-:W-:Y:S04]  /*a570*/  BSSY B1, `(.L_x_2575) ;  /* 0x0000014000017945 */ /* 0x000fe80003800000 */
[----:B------:R-:W-:Y:S05]  /*a580*/  @P3 BRA `(.L_x_2576) ;  /* 0x0000000000483947 */ /* 0x000fea0003800000 */
[----:B------:R-:W-:Y:S02]  /*a590*/  ISETP.NE.AND P4, PT, R11, RZ, PT ;  /* 0x000000ff0b00720c */ /* 0x000fe40003f85270 */
[----:B------:R-:W-:-:S11]  /*a5a0*/  ISETP.NE.AND P3, PT, R10, RZ, PT ;  /* 0x000000ff0a00720c */ /* 0x000fd60003f65270 */
[----:B0-----:R-:W0:Y:S04]  /*a5b0*/  @P4 LDS.128 R32, [R43] ;  /* 0x000000002b204984 */ /* 0x001e280000000c00 */
[----:B------:R-:W2:Y:S04]  /*a5c0*/  @P3 LDS.128 R36, [R42] ;  /* 0x000000002a243984 */ /* 0x000ea80000000c00 */
[----:B0-----:R-:W-:Y:S01]  /*a5d0*/  @P4 STG.E.128 desc[UR60][R44.64], R32 ;  /* 0x000000202c004986 */ /* 0x001fe2000c101d3c */
[----:B------:R-:W-:-:S03]  /*a5e0*/  ISETP.NE.AND P4, PT, R9, RZ, PT ;  /* 0x000000ff0900720c */ /* 0x000fc60003f85270 */
[----:B--2---:R-:W-:Y:S01]  /*a5f0*/  @P3 STG.E.128 desc[UR60][R44.64+0x40], R36 ;  /* 0x000040242c003986 */ /* 0x004fe2000c101d3c */
[----:B------:R-:W-:-:S09]  /*a600*/  ISETP.NE.AND P3, PT, R8, RZ, PT ;  /* 0x000000ff0800720c */ /* 0x000fd20003f65270 */
[----:B------:R-:W0:Y:S04]  /*a610*/  @P4 LDS.128 R32, [R43+0x4000] ;  /* 0x004000002b204984 */ /* 0x000e280000000c00 */
[----:B------:R-:W2:Y:S04]  /*a620*/  @P3 LDS.128 R36, [R42+0x4000] ;  /* 0x004000002a243984 */ /* 0x000ea80000000c00 */
[----:B0-----:R-:W-:Y:S01]  /*a630*/  @P4 STG.E.128 desc[UR60][R44.64+0x80], R32 ;  /* 0x000080202c004986 */ /* 0x001fe2000c101d3c */
[----:B------:R-:W-:-:S03]  /*a640*/  ISETP.NE.AND P4, PT, R6, RZ, PT ;  /* 0x000000ff0600720c */ /* 0x000fc60003f85270 */
[----:B--2---:R-:W-:Y:S01]  /*a650*/  @P3 STG.E.128 desc[UR60][R44.64+0xc0], R36 ;  /* 0x0000c0242c003986 */ /* 0x004fe2000c101d3c */
[----:B------:R-:W-:-:S09]  /*a660*/  ISETP.NE.AND P3, PT, R7, RZ, PT ;  /* 0x000000ff0700720c */ /* 0x000fd20003f65270 */
[----:B------:R-:W0:Y:S04]  /*a670*/  @P4 LDS.128 R36, [R42+0x8000] ;  /* 0x008000002a244984 */ /* 0x000e280000000c00 */
[----:B------:R-:W2:Y:S04]  /*a680*/  @P3 LDS.128 R32, [R43+0x8000] ;  /* 0x008000002b203984 */ /* 0x000ea80000000c00 */
[----:B0-----:R3:W-:Y:S04]  /*a690*/  @P4 STG.E.128 desc[UR60][R44.64+0x140], R36 ;  /* 0x000140242c004986 */ /* 0x0017e8000c101d3c */
[----:B--2---:R3:W-:Y:S02]  /*a6a0*/  @P3 STG.E.128 desc[UR60][R44.64+0x100], R32 ;  /* 0x000100202c003986 */ /* 0x0047e4000c101d3c */
.L_x_2576:
[----:B------:R-:W-:Y:S05]  /*a6b0*/  BSYNC B1 ;  /* 0x0000000000017941 */ /* 0x000fea0003800000 */
.L_x_2575:
[----:B------:R-:W-:-:S13]  /*a6c0*/  ISETP.GE.AND P3, PT, R214, R4, PT ;  /* 0x00000004d600720c */ /* 0x000fda0003f66270 */
[----:B------:R-:W-:Y:S05]  /*a6d0*/  @P3 BRA `(.L_x_2520) ;  /* 0x0000000000483947 */ /* 0x000fea0003800000 */
[----:B------:R-:W-:Y:S02]  /*a6e0*/  ISETP.NE.AND P4, PT, R11, RZ, PT ;  /* 0x000000ff0b00720c */ /* 0x000fe40003f85270 */
[----:B------:R-:W-:-:S11]  /*a6f0*/  ISETP.NE.AND P3, PT, R9, RZ, PT ;  /* 0x000000ff0900720c */ /* 0x000fd60003f65270 */
[----:B0--3--:R-:W0:Y:S04]  /*a700*/  @P4 LDS.128 R32, [R43+0x2000] ;  /* 0x002000002b204984 */ /* 0x009e280000000c00 */
[----:B------:R-:W2:Y:S04]  /*a710*/  @P3 LDS.128 R36, [R43+0x6000] ;  /* 0x006000002b243984 */ /* 0x000ea80000000c00 */
        /* <DEDUP_REMOVED lines=14> */
.L_x_2520:
[----:B------:R-:W-:Y:S05]  /*a800*/  BSYNC B0 ;  /* 0x0000000000007941 */ /* 0x000fea0003800000 */
.L_x_2486:
        /* <DEDUP_REMOVED lines=17> */
.L_x_2578:
[----:B------:R-:W-:Y:S05]  /*a920*/  BSYNC B0 ;  /* 0x0000000000007941 */ /* 0x000fea0003800000 */
.L_x_2577:
        /* <DEDUP_REMOVED lines=8> */
.L_x_2874:
[----:B------:R-:W-:Y:S05]  /*a9b0*/  BSYNC B0 ;  /* 0x0000000000007941 */ /* 0x000fea0003800000 */
.L_x_2579:
        /* <DEDUP_REMOVED lines=26> */
.L_x_2582:
[----:B------:R-:W-:Y:S05]  /*ab60*/  BSYNC B0 ;  /* 0x0000000000007941 */ /* 0x000fea0003800000 */
.L_x_2581:
        /* <DEDUP_REMOVED lines=25> */
.L_x_2584:
[----:B------:R-:W-:Y:S05]  /*ad00*/  BSYNC B0 ;  /* 0x0000000000007941 */ /* 0x000fea0003800000 */
.L_x_2583:
[----:B------:R-:W3:Y:S01]  /*ad10*/  LDL R0, [R1+0x1c] ;  /* 0x00001c0001007983 */ /* 0x000ee20000100800 */
[----:B------:R-:W-:Y:S01]  /*ad20*/  @!P3 VIADD R3, R3, 0x348c0 ;  /* 0x000348c00303b836 */ /* 0x000fe20000000000 */
[----:B------:R-:W-:Y:S01]  /*ad30*/  PLOP3.LUT P2, PT, PT, PT, PT, 0x8, 0x0 ;  /* 0x000000000000781c */ /* 0x000fe20003f4e170 */
[----:B------:R-:W-:Y:S01]  /*ad40*/  VIADD R16, R16, 0x1 ;  /* 0x0000000110107836 */ /* 0x000fe20000000000 */
[----:B------:R-:W-:Y:S01]  /*ad50*/  @!PT LDS RZ, [RZ] ;  /* 0x00000000fffff984 */ /* 0x000fe20000000800 */
[----:B------:R-:W-:Y:S01]  /*ad60*/  @!PT LDS RZ, [RZ] ;  /* 0x00000000fffff984 */ /* 0x000fe20000000800 */
[----:B------:R-:W-:Y:S01]  /*ad70*/  @!PT LDS RZ, [RZ] ;  /* 0x00000000fffff984 */ /* 0x000fe20000000800 */
[----:B------:R-:W-:Y:S01]  /*ad80*/  @!PT LDS RZ, [RZ] ;  /* 0x00000000fffff984 */ /* 0x000fe20000000800 */
[----:B------:R1:W-:Y:S06]  /*ad90*/  MEMBAR.ALL.CTA ;  /* 0x0000000000007992 */ /* 0x0003ec0000008000 */
[----:B-1----:R-:W1:Y:S01]  /*ada0*/  FENCE.VIEW.ASYNC.S ;  /* 0x00000000000073c6 */ /* 0x002e620000000000 */
[----:B------:R-:W-:Y:S01]  /*adb0*/  @!P3 PRMT R3, RZ, 0x654, R3 ;  /* 0x00000654ff03b816 */ /* 0x000fe20000000003 */
[----:B-1----:R1:W-:Y:S06]  /*adc0*/  BAR.SYNC.DEFER_BLOCKING R148, 0x80 ;  /* 0x000200940000751d */ /* 0x0023ec0000010000 */
[----:B------:R4:W-:Y:S01]  /*add0*/  @!P3 SYNCS.ARRIVE.TRANS64.RED.A1T0 RZ, [R3+URZ], RZ ;  /* 0x000000ff03ffb9a7 */ /* 0x0009e2000810043f */
[----:B------:R-:W-:-:S04]  /*ade0*/  ISETP.NE.AND P3, PT, R16, 0x2, PT ;  /* 0x000000021000780c */ /* 0x000fc80003f65270 */
[----:B------:R-:W-:Y:S02]  /*adf0*/  SEL R16, R16, RZ, P3 ;  /* 0x000000ff10107207 */ /* 0x000fe40001800000 */
[----:B----4-:R-:W-:-:S04]  /*ae00*/  SEL R3, RZ, 0x1, P3 ;  /* 0x00000001ff037807 */ /* 0x010fc80001800000 */
[----:B------:R-:W-:Y:S02]  /*ae10*/  LOP3.LUT R188, R188, R3, RZ, 0x3c, !PT ;  /* 0x00000003bcbc7212 */ /* 0x000fe400078e3cff */
[----:B---3--:R-:W-:-:S13]  /*ae20*/  LOP3.LUT P4, RZ, R0, 0x2, RZ, 0xc0, !PT ;  /* 0x0000000200ff7812 */ /* 0x008fda000788c0ff */
[----:B-1----:R-:W-:Y:S05]  /*ae30*/  @P4 BRA `(.L_x_2585) ;  /* 0xffffff7c00a04947 */ /* 0x002fea000383ffff */
.L_x_2481:
[----:B------:R-:W1:Y:S01]  /*ae40*/  LDC R0, c[0x0][0x448] ;  /* 0x00011200ff007b82 */ /* 0x000e620000000800 */
[----:B------:R-:W-:Y:S01]  /*ae50*/  VIADD R3, R200, 0x7f ;  /* 0x0000007fc8037836 */ /* 0x000fe20000000000 */
[----:B------:R-:W-:Y:S01]  /*ae60*/  BSSY B0, `(.L_x_2586) ;  /* 0x0000010000007945 */ /* 0x000fe20003800000 */
[----:B------:R-:W-:Y:S01]  /*ae70*/  IMAD.MOV.U32 R88, RZ, RZ, RZ ;  /* 0x000000ffff587224 */ /* 0x000fe200078e00ff */
[----:B-1----:R-:W-:-:S13]  /*ae80*/  ISETP.NE.AND P0, PT, R0, 0x1, PT ;  /* 0x000000010000780c */ /* 0x002fda0003f05270 */
[----:B------:R-:W1:Y:S08]  /*ae90*/  @P0 LDC R0, c[0x0][0x44c] ;  /* 0x00011300ff000b82 */ /* 0x000e700000000800 */
[----:B------:R-:W3:Y:S01]  /*aea0*/  @P0 LDC R5, c[0x0][0x450] ;  /* 0x00011400ff050b82 */ /* 0x000ee20000000800 */
[----:B-1----:R-:W-:-:S05]  /*aeb0*/  @P0 IMAD.HI.U32 R0, R3, R0, RZ ;  /* 0x0000000003000227 */ /* 0x002fca00078e00ff */
[----:B---3--:R-:W-:-:S05]  /*aec0*/  @P0 SHF.R.U32.HI R3, RZ, R5, R0 ;  /* 0x00000005ff030219 */ /* 0x008fca0000011600 */
[----:B------:R-:W-:-:S05]  /*aed0*/  IMAD.IADD R3, R146, 0x1, R3 ;  /* 0x0000000192037824 */ /* 0x000fca00078e0203 */
[----:B------:R-:W-:-:S04]  /*aee0*/  SHF.R.S32.HI R0, RZ, 0x1f, R3 ;  /* 0x0000001fff007819 */ /* 0x000fc80000011403 */
[----:B------:R-:W-:-:S04]  /*aef0*/  LEA.HI R0, R0, R3, RZ, 0x7 ;  /* 0x0000000300007211 */ /* 0x000fc800078f38ff */
[----:B------:R-:W-:-:S04]  /*af00*/  SHF.R.S32.HI R0, RZ, 0x7, R0 ;  /* 0x00000007ff007819 */ /* 0x000fc80000011400 */
[----:B------:R-:W-:-:S04]  /*af10*/  VIMNMX R147, R147, R0, PT ;  /* 0x0000000093937248 */ /* 0x000fc80003fe0100 */
[----:B------:R-:W-:Y:S01]  /*af20*/  ISETP.GE.AND P0, PT, R147, 0x1, PT ;  /* 0x000000019300780c */ /* 0x000fe20003f06270 */
[----:B------:R-:W-:-:S12]  /*af30*/  @P2 BRA `(.L_x_2587) ;  /* 0x0000000000082947 */ /* 0x000fd80003800000 */
[----:B------:R-:W1:Y:S02]  /*af40*/  FENCE.VIEW.ASYNC.G ;  /* 0x00000000000073c6 */ /* 0x000e640000000100 */
[----:B-1----:R-:W-:Y:S06]  /*af50*/  BAR.ARV 0xc, 0x180 ;  /* 0x0306000000007b1d */ /* 0x002fec0000002000 */
.L_x_2587:
[----:B------:R-:W-:Y:S05]  /*af60*/  BSYNC B0 ;  /* 0x0000000000007941 */ /* 0x000fea0003800000 */
.L_x_2586:
[----:B------:R-:W-:Y:S04]  /*af70*/  BSSY B0, `(.L_x_2588) ;  /* 0x000001f000007945 */ /* 0x000fe80003800000 */
[----:B------:R-:W-:Y:S05]  /*af80*/  @!P0 BRA `(.L_x_2589) ;  /* 0x0000000000748947 */ /* 0x000fea0003800000 */
[----:B------:R-:W-:Y:S01]  /*af90*/  ISETP.NE.AND P0, PT, R209, RZ, PT ;  /* 0x000000ffd100720c */ /* 0x000fe20003f05270 */
[----:B------:R-:W-:-:S03]  /*afa0*/  ULDC UR4, c[0x0][0x9f0] ;  /* 0x00027c0000047ab9 */ /* 0x000fc60000000800 */
[----:B------:R-:W-:-:S04]  /*afb0*/  SEL R9, R209, UR4, P0 ;  /* 0x00000004d1097c07 */ /* 0x000fc80008000000 */
[-C--:B------:R-:W-:Y:S02]  /*afc0*/  IABS R6, R9.reuse ;  /* 0x0000000900067213 */ /* 0x080fe40000000000 */
[----:B------:R-:W-:Y:S02]  /*afd0*/  IADD3 R0, R9, -0x1, R147 ;  /* 0xffffffff09007810 */ /* 0x000fe40007ffe093 */
[----:B------:R-:W1:Y:S01]  /*afe0*/  I2F.RP R3, R6 ;  /* 0x0000000600037306 */ /* 0x000e620000209400 */
[-C--:B------:R-:W-:Y:S02]  /*aff0*/  IABS R10, R9.reuse ;  /* 0x00000009000a7213 */ /* 0x080fe40000000000 */
        /* <DEDUP_REMOVED lines=22> */
.L_x_2589:
[----:B------:R-:W-:Y:S05]  /*b160*/  BSYNC B0 ;  /* 0x0000000000007941 */ /* 0x000fea0003800000 */
.L_x_2588:
        /* <DEDUP_REMOVED lines=28> */
[----:B0-----:R-:W-:Y:S02]  /*b330*/  CS2R R42, SRZ ;  /* 0x00000000002a7805 */ /* 0x001fe4000001ff00 */
[----:B--2---:R-:W-:Y:S02]  /*b340*/  CS2R R40, SRZ ;  /* 0x0000000000287805 */ /* 0x004fe4000001ff00 */
        /* <DEDUP_REMOVED lines=12> */
[----:B---3--:R-:W-:Y:S02]  /*b410*/  R2UR UR4, R5 ;  /* 0x00000000050472ca */ /* 0x008fe400000e0000 */
[----:B0-----:R-:W-:-:S04]  /*b420*/  LEA.HI R3, R0, R0, RZ, 0x1 ;  /* 0x0000000000037211 */ /* 0x001fc800078f08ff */
[----:B------:R-:W-:-:S05]  /*b430*/  LOP3.LUT R3, R3, 0x1e, RZ, 0xc0, !PT ;  /* 0x0000001e03037812 */ /* 0x000fca00078ec0ff */
[----:B------:R-:W-:Y:S02]  /*b440*/  IMAD.IADD R3, R0, 0x1, -R3 ;  /* 0x0000000100037824 */ /* 0x000fe400078e0a03 */
        /* <DEDUP_REMOVED lines=23> */
.L_x_2591:
        /* <DEDUP_REMOVED lines=12> */
.L_x_2595:
[----:B-1----:R1:W2:Y:S02]  /*b680*/  SYNCS.PHASECHK.TRANS64.TRYWAIT P0, [R2+URZ+0x34800], R3 ;  /* 0x03480003020075a7 */ /* 0x0022a4000800017f */
[----:B--2---:R-:W-:Y:S05]  /*b690*/  @!P0 NANOSLEEP.SYNCS 0x989680 ;  /* 0x009896800000895d */ /* 0x004fea0003900000 */
[----:B------:R-:W2:Y:S02]  /*b6a0*/  @!P0 SYNCS.PHASECHK.TRANS64 P0, [R2+URZ+0x34800], R3 ;  /* 0x03480003020085a7 */ /* 0x000ea4000800007f */
[----:B--2---:R-:W-:Y:S05]  /*b6b0*/  @!P0 BRA `(.L_x_2595) ;  /* 0xfffffffc00f08947 */ /* 0x004fea000383ffff */
.L_x_2594:
[----:B------:R-:W-:Y:S05]  /*b6c0*/  BSYNC B0 ;  /* 0x0000000000007941 */ /* 0x000fea0003800000 */
.L_x_2593:
[----:B------:R-:W-:Y:S05]  /*b6d0*/  BRA `(.L_x_2596) ;  /* 0x0000007400207947 */ /* 0x000fea0003800000 */
.L_x_2592:
[----:B------:R-:W-:Y:S01]  /*b6e0*/  ISETP.NE.AND P0, PT, R24, RZ, PT ;  /* 0x000000ff1800720c */ /* 0x000fe20003f05270 */
[----:B------:R-:W-:Y:S01]  /*b6f0*/  ULDC.64 UR4, c[0x0][0x3f8] ;  /* 0x0000fe0000047ab9 */ /* 0x000fe20000000a00 */
[----:B-----5:R-:W-:Y:S01]  /*b700*/  SHF.R.S32.HI R0, RZ, 0x1f, R141 ;  /* 0x0000001fff007819 */ /* 0x020fe2000001148d */
[----:B------:R-:W-:Y:S01]  /*b710*/  ULDC.64 UR6, c[0x0][0x408] ;  /* 0x0001020000067ab9 */ /* 0x000fe20000000a00 */
[----:B------:R-:W-:-:S04]  /*b720*/  IMAD.WIDE.U32 R24, R141, UR4, RZ ;  /* 0x000000048d187c25 */ /* 0x000fc8000f8e00ff */
[C---:B------:R-:W-:Y:S02]  /*b730*/  IMAD R4, R0.reuse, UR4, RZ ;  /* 0x0000000400047c24 */ /* 0x040fe4000f8e02ff */
[----:B------:R-:W-:Y:S02]  /*b740*/  IMAD R0, R0, UR6, RZ ;  /* 0x0000000600007c24 */ /* 0x000fe4000f8e02ff */
[C---:B------:R-:W-:Y:S02]  /*b750*/  IMAD R29, R141.reuse, UR5, R4 ;  /* 0x000000058d1d7c24 */ /* 0x040fe4000f8e0204 */
[C---:B------:R-:W-:Y:S02]  /*b760*/  IMAD R31, R141.reuse, UR7, R0 ;  /* 0x000000078d1f7c24 */ /* 0x040fe4000f8e0200 */
[----:B------:R-:W-:-:S04]  /*b770*/  IMAD.WIDE.U32 R26, R141, UR6, RZ ;  /* 0x000000068d1a7c25 */ /* 0x000fc8000f8e00ff */
[----:B------:R-:W-:Y:S02]  /*b780*/  IMAD.IADD R29, R29, 0x1, R25 ;  /* 0x000000011d1d7824 */ /* 0x000fe400078e0219 */
[----:B------:R-:W-:Y:S01]  /*b790*/  IMAD.IADD R31, R31, 0x1, R27 ;  /* 0x000000011f1f7824 */ /* 0x000fe200078e021b */
        /* <DEDUP_REMOVED lines=17> */
.L_x_2597:
        /* <DEDUP_REMOVED lines=9> */
[----:B------:R-:W-:Y:S01]  /*b940*/  IMAD.MOV.U32 R6, RZ, RZ, R24 ;  /* 0x000000ffff067224 */ /* 0x000fe200078e0018 */
[----:B------:R-:W-:Y:S01]  /*b950*/  SHF.R.S32.HI R73, RZ, 0x1f, R192 ;  /* 0x0000001fff497819 */ /* 0x000fe200000114c0 */
[----:B------:R-:W-:Y:S01]  /*b960*/  IMAD.MOV.U32 R7, RZ, RZ, R29 ;  /* 0x000000ffff077224 */ /* 0x000fe200078e001d */
[----:B------:R-:W-:Y:S01]  /*b970*/  SHF.R.S32.HI R75, RZ, 0x1f, R190 ;  /* 0x0000001fff4b7819 */ /* 0x000fe200000114be */
[----:B------:R-:W-:Y:S01]  /*b980*/  IMAD.MOV.U32 R8, RZ, RZ, R26 ;  /* 0x000000ffff087224 */ /* 0x000fe200078e001a */
[----:B------:R-:W-:Y:S01]  /*b990*/  SHF.R.S32.HI R72, RZ, 0x1f, R189 ;  /* 0x0000001fff487819 */ /* 0x000fe200000114bd */
[----:B------:R-:W-:Y:S01]  /*b9a0*/  IMAD.MOV.U32 R9, RZ, RZ, R31 ;  /* 0x000000ffff097224 */ /* 0x000fe200078e001f */
[----:B------:R-:W-:-:S02]  /*b9b0*/  SHF.R.S32.HI R74, RZ, 0x1f, R191 ;  /* 0x0000001fff4a7819 */ /* 0x000fc400000114bf */
[----:B0-----:R-:W-:-:S13]  /*b9c0*/  ISETP.NE.AND P0, PT, R10, 0x1, PT ;  /* 0x000000010a00780c */ /* 0x001fda0003f05270 */
[----:B------:R-:W0:Y:S08]  /*b9d0*/  @P0 LDC R0, c[0x0][0x44c] ;  /* 0x00011300ff000b82 */ /* 0x000e300000000800 */
[----:B------:R-:W1:Y:S01]  /*b9e0*/  @P0 LDC R5, c[0x0][0x450] ;  /* 0x00011400ff050b82 */ /* 0x000e620000000800 */
[----:B0-----:R-:W-:-:S05]  /*b9f0*/  @P0 IMAD.HI.U32 R0, R3, R0, RZ ;  /* 0x0000000003000227 */ /* 0x001fca00078e00ff */
[----:B-1----:R-:W-:-:S04]  /*ba00*/  @P0 SHF.R.U32.HI R3, RZ, R5, R0 ;  /* 0x00000005ff030219 */ /* 0x002fc80000011600 */
        /* <DEDUP_REMOVED lines=21> */
.L_x_2880:
        /* <DEDUP_REMOVED lines=32> */
[----:B-1----:R-:W-:Y:S02]  /*bd60*/  @!P4 IMAD.MOV.U32 R9, RZ, RZ, R5 ;  /* 0x000000ffff09c224 */ /* 0x002fe400078e0005 */
[--C-:B------:R-:W-:Y:S01]  /*bd70*/  @!P3 IMAD.X R31, R5, 0x1, R6.reuse, P6 ;  /* 0x00000001051fb824 */ /* 0x100fe200030e0606 */
[-C--:B------:R-:W-:Y:S01]  /*bd80*/  @!P2 IADD3 R26, P6, R8, R25.reuse, RZ ;  /* 0x00000019081aa210 */ /* 0x080fe20007fde0ff */
[----:B---3--:R-:W-:Y:S01]  /*bd90*/  @!P3 IMAD.X R29, R33, 0x1, R6, P5 ;  /* 0x00000001211db824 */ /* 0x008fe200028e0606 */
[----:B------:R-:W-:Y:S01]  /*bda0*/  @!P2 IADD3 R24, P5, R32, R25, RZ ;  /* 0x000000192018a210 */ /* 0x000fe20007fbe0ff */
[----:B------:R-:W-:Y:S01]  /*bdb0*/  @!P4 IMAD.WIDE R36, R22, 0x2, R8 ;  /* 0x000000021624c825 */ /* 0x000fe200078e0208 */
[----:B------:R-:W-:-:S03]  /*bdc0*/  @!P1 SHF.L.U64.HI R6, R191, 0x1, R74 ;  /* 0x00000001bf069819 */ /* 0x000fc6000001024a */
[--C-:B------:R-:W-:Y:S01]  /*bdd0*/  @!P2 IMAD.X R27, R5, 0x1, R10.reuse, P6 ;  /* 0x00000001051ba824 */ /* 0x100fe200030e060a */
[-C--:B------:R-:W-:Y:S01]  /*bde0*/  @!P1 IADD3 R20, P6, R8, R15.reuse, RZ ;  /* 0x0000000f08149210 */ /* 0x080fe20007fde0ff */
[----:B------:R-:W-:Y:S01]  /*bdf0*/  @!P2 IMAD.X R25, R33, 0x1, R10, P5 ;  /* 0x000000012119a824 */ /* 0x000fe200028e060a */
[----:B------:R-:W-:Y:S01]  /*be00*/  ISETP.GE.AND P5, PT, R193, UR4, PT ;  /* 0x00000004c1007c0c */ /* 0x000fe2000bfa6270 */
[----:B------:R-:W-:Y:S01]  /*be10*/  @!P4 IMAD.WIDE R34, R22, 0x2, R32 ;  /* 0x000000021622c825 */ /* 0x000fe200078e0220 */
[----:B------:R-:W-:Y:S01]  /*be20*/  @!P0 SHF.L.U64.HI R10, R189, 0x1, R72 ;  /* 0x00000001bd0a8819 */ /* 0x000fe20000010248 */
[----:B------:R1:W5:Y:S02]  /*be30*/  @!P4 LD.E.64 R60, desc[UR60][R36.64] ;  /* 0x0000003c243cc980 */ /* 0x000364000c101b00 */
[--C-:B------:R-:W-:Y:S01]  /*be40*/  @!P1 IMAD.X R21, R5, 0x1, R6.reuse, P6 ;  /* 0x0000000105159824 */ /* 0x100fe200030e0606 */
[----:B------:R-:W-:Y:S01]  /*be50*/  @!P1 IADD3 R14, P6, R32, R15, RZ ;  /* 0x0000000f200e9210 */ /* 0x000fe20007fde0ff */
[----:B------:R2:W5:Y:S04]  /*be60*/  @!P4 LD.E.64 R58, desc[UR60][R34.64] ;  /* 0x0000003c223ac980 */ /* 0x000568000c101b00 */
[----:B------:R-:W-:Y:S01]  /*be70*/  @!P1 IMAD.X R15, R33, 0x1, R6, P6 ;  /* 0x00000001210f9824 */ /* 0x000fe200030e0606 */
[----:B------:R-:W-:Y:S01]  /*be80*/  @!P0 IADD3 R12, P6, R8, R7, RZ ;  /* 0x00000007080c8210 */ /* 0x000fe20007fde0ff */
[----:B------:R-:W-:-:S04]  /*be90*/  @!P5 IMAD.SHL.U32 R11, R193, 0x2, RZ ;  /* 0x00000002c10bd824 */ /* 0x000fc800078e00ff */
[----:B------:R-:W-:Y:S01]  /*bea0*/  @!P0 IMAD.X R13, R5, 0x1, R10, P6 ;  /* 0x00000001050d8824 */ /* 0x000fe200030e060a */
[----:B------:R-:W-:Y:S02]  /*beb0*/  @!P0 IADD3 R6, P6, R32, R7, RZ ;  /* 0x0000000720068210 */ /* 0x000fe40007fde0ff */
[----:B------:R-:W-:Y:S02]  /*bec0*/  @!P5 SHF.L.U64.HI R38, R193, 0x1, R236 ;  /* 0x00000001c126d819 */ /* 0x000fe400000102ec */
[-C--:B------:R-:W-:Y:S01]  /*bed0*/  @!P5 IADD3 R8, P4, R8, R11.reuse, RZ ;  /* 0x0000000b0808d210 */ /* 0x080fe20007f9e0ff */
[----:B------:R-:W-:Y:S01]  /*bee0*/  @!P0 IMAD.X R7, R33, 0x1, R10, P6 ;  /* 0x0000000121078824 */ /* 0x000fe200030e060a */
[----:B------:R-:W-:Y:S02]  /*bef0*/  @!P5 IADD3 R10, P6, R32, R11, RZ ;  /* 0x0000000b200ad210 */ /* 0x000fe40007fde0ff */
[----:B------:R-:W-:Y:S02]  /*bf00*/  CS2R R56, SRZ ;  /* 0x0000000000387805 */ /* 0x000fe4000001ff00 */
[----:B------:R-:W-:Y:S01]  /*bf10*/  CS2R R54, SRZ ;  /* 0x0000000000367805 */ /* 0x000fe2000001ff00 */
[--C-:B------:R-:W-:Y:S01]  /*bf20*/  @!P5 IMAD.X R9, R5, 0x1, R38.reuse, P4 ;  /* 0x000000010509d824 */ /* 0x100fe200020e0626 */
[----:B------:R-:W-:Y:S01]  /*bf30*/  CS2R R52, SRZ ;  /* 0x0000000000347805 */ /* 0x000fe2000001ff00 */
[----:B------:R-:W-:Y:S01]  /*bf40*/  @!P5 IMAD.X R11, R33, 0x1, R38, P6 ;  /* 0x00000001210bd824 */ /* 0x000fe200030e0626 */
[----:B------:R-:W-:-:S02]  /*bf50*/  CS2R R50, SRZ ;  /* 0x0000000000327805 */ /* 0x000fc4000001ff00 */
[----:B------:R-:W-:Y:S02]  /*bf60*/  CS2R R48, SRZ ;  /* 0x0000000000307805 */ /* 0x000fe4000001ff00 */
[----:B------:R-:W-:Y:S02]  /*bf70*/  CS2R R46, SRZ ;  /* 0x00000000002e7805 */ /* 0x000fe4000001ff00 */
[----:B------:R-:W-:Y:S02]  /*bf80*/  CS2R R44, SRZ ;  /* 0x00000000002c7805 */ /* 0x000fe4000001ff00 */
[----:B------:R-:W-:Y:S02]  /*bf90*/  CS2R R42, SRZ ;  /* 0x00000000002a7805 */ /* 0x000fe4000001ff00 */
[----:B-1----:R-:W-:Y:S02]  /*bfa0*/  CS2R R36, SRZ ;  /* 0x0000000000247805 */ /* 0x002fe4000001ff00 */
        /* <DEDUP_REMOVED lines=11> */
.L_x_2602:
[----:B------:R-:W-:Y:S05]  /*c060*/  BSYNC B1 ;  /* 0x0000000000017941 */ /* 0x000fea0003800000 */
.L_x_2601:
[----:B-1---5:R-:W-:Y:S01]  /*c070*/  IMAD.MOV.U32 R5, RZ, RZ, R58 ;  /* 0x000000ffff057224 */ /* 0x022fe200078e003a */
[----:B------:R-:W-:Y:S01]  /*c080*/  UMOV UR4, 0xffffffff ;  /* 0xffffffff00047882 */ /* 0x000fe20000000000 */
[----:B--2---:R-:W-:Y:S01]  /*c090*/  IMAD.MOV.U32 R6, RZ, RZ, R59 ;  /* 0x000000ffff067224 */ /* 0x004fe200078e003b */
[----:B------:R-:W-:Y:S01]  /*c0a0*/  CS2R R30, SRZ ;  /* 0x00000000001e7805 */ /* 0x000fe2000001ff00 */
        /* <DEDUP_REMOVED lines=45> */
[----:B------:R-:W-:Y:S01]  /*c380*/  PRMT R66, R8, 0x7610, R66 ;  /* 0x0000761008427816 */ /* 0x000fe20000000042 */
[----:B------:R-:W-:Y:S06]  /*c390*/  BRA.DIV UR4, `(.L_x_2603) ;  /* 0x000001c604647947 */ /* 0x000fec000b800000 */
[----:B0-----:R-:W0:Y:S04]  /*c3a0*/  SHFL.IDX PT, R0, R0, 0x1, 0x1c1f ;  /* 0x003c1f0000007f89 */ /* 0x001e2800000e0000 */
[----:B------:R1:W2:Y:S04]  /*c3b0*/  SHFL.IDX PT, R65, R4, 0x1, 0x1c1f ;  /* 0x003c1f0004417f89 */ /* 0x0002a800000e0000 */
[----:B------:R-:W0:Y:S04]  /*c3c0*/  SHFL.IDX PT, R63, R63, 0x1, 0x1c1f ;  /* 0x003c1f003f3f7f89 */ /* 0x000e2800000e0000 */
[----:B------:R1:W0:Y:S02]  /*c3d0*/  SHFL.IDX PT, R62, R3, 0x1, 0x1c1f ;  /* 0x003c1f00033e7f89 */ /* 0x00022400000e0000 */
.L_x_2886:
[----:B------:R-:W-:Y:S01]  /*c3e0*/  VIADD R64, R64, 0x40 ;  /* 0x0000004040407836 */ /* 0x000fe20000000000 */
[----:B-1----:R-:W-:Y:S01]  /*c3f0*/  LOP3.LUT R4, R195, 0x18, R18, 0xf8, !PT ;  /* 0x00000018c3047812 */ /* 0x002fe200078ef812 */
[----:B------:R-:W-:Y:S01]  /*c400*/  BSSY B1, `(.L_x_2604) ;  /* 0x0000055000017945 */ /* 0x000fe20003800000 */
[----:B------:R-:W-:Y:S02]  /*c410*/  LOP3.LUT P0, RZ, R237, 0x4, RZ, 0xc0, !PT ;  /* 0x00000004edff7812 */ /* 0x000fe4000780c0ff */
[----:B---34-:R-:W-:Y:S02]  /*c420*/  CS2R R32, SRZ ;  /* 0x0000000000207805 */ /* 0x018fe4000001ff00 */
[----:B------:R-:W-:Y:S02]  /*c430*/  ISETP.GE.AND P1, PT, R64, R67, PT ;  /* 0x000000434000720c */ /* 0x000fe40003f26270 */
[----:B------:R-:W-:Y:S02]  /*c440*/  CS2R R26, SRZ ;  /* 0x00000000001a7805 */ /* 0x000fe4000001ff00 */
[----:B------:R-:W-:-:S02]  /*c450*/  LOP3.LUT R3, R4, R197, RZ, 0x3c, !PT ;  /* 0x000000c504037212 */ /* 0x000fc400078e3cff */
[----:B------:R-:W-:Y:S02]  /*c460*/  CS2R R20, SRZ ;  /* 0x0000000000147805 */ /* 0x000fe4000001ff00 */
[----:B------:R-:W-:Y:S02]  /*c470*/  CS2R R12, SRZ ;  /* 0x00000000000c7805 */ /* 0x000fe4000001ff00 */
[----:B------:R-:W-:Y:S02]  /*c480*/  CS2R R8, SRZ ;  /* 0x0000000000087805 */ /* 0x000fe4000001ff00 */
[----:B------:R-:W-:Y:S01]  /*c490*/  CS2R R40, SRZ ;  /* 0x0000000000287805 */ /* 0x000fe2000001ff00 */
[----:B------:R-:W-:Y:S01]  /*c4a0*/  IMAD R3, R196, 0x200, R3 ;  /* 0x00000200c4037824 */ /* 0x000fe200078e0203 */
        /* <DEDUP_REMOVED lines=19> */
[-C--:B--2---:R-:W-:Y:S01]  /*c5e0*/  @!P4 IADD3 R26, P5, R65, R24.reuse, RZ ;  /* 0x00000018411ac210 */ /* 0x084fe20007fbe0ff */
[----:B------:R-:W-:Y:S01]  /*c5f0*/  @!P1 IMAD.SHL.U32 R4, R189, 0x2, RZ ;  /* 0x00000002bd049824 */ /* 0x000fe200078e00ff */
[----:B0-----:R-:W-:Y:S02]  /*c600*/  @!P4 IADD3 R24, P6, R62, R24, RZ ;  /* 0x000000183e18c210 */ /* 0x001fe40007fde0ff */
[----:B------:R-:W-:Y:S01]  /*c610*/  @!P2 SHF.L.U64.HI R74, R191, 0x1, R74 ;  /* 0x00000001bf4aa819 */ /* 0x000fe2000001024a */
[--C-:B------:R-:W-:Y:S01]  /*c620*/  @!P4 IMAD.X R27, R0, 0x1, R73.reuse, P5 ;  /* 0x00000001001bc824 */ /* 0x100fe200028e0649 */
[-C--:B------:R-:W-:Y:S01]  /*c630*/  @!P3 IADD3 R20, P5, R65, R14.reuse, RZ ;  /* 0x0000000e4114b210 */ /* 0x080fe20007fbe0ff */
[----:B------:R-:W-:Y:S01]  /*c640*/  @!P4 IMAD.X R25, R63, 0x1, R73, P6 ;  /* 0x000000013f19c824 */ /* 0x000fe200030e0649 */
[----:B------:R-:W-:-:S02]  /*c650*/  @!P3 IADD3 R14, P6, R62, R14, RZ ;  /* 0x0000000e3e0eb210 */ /* 0x000fc40007fde0ff */
        /* <DEDUP_REMOVED lines=47> */
.L_x_2605:
[----:B------:R-:W-:Y:S05]  /*c950*/  BSYNC B1 ;  /* 0x0000000000017941 */ /* 0x000fea0003800000 */
.L_x_2604:
[----:B---3--:R-:W-:Y:S01]  /*c960*/  LEA.HI R4, R213, R213, RZ, 0x1 ;  /* 0x000000d5d5047211 */ /* 0x008fe200078f08ff */
[----:B-----5:R-:W-:Y:S01]  /*c970*/  IMAD.MOV.U32 R5, RZ, RZ, R30 ;  /* 0x000000ffff057224 */ /* 0x020fe200078e001e */
[----:B------:R-:W-:Y:S01]  /*c980*/  VIADDMNMX R67, R67, -R200, 0x80, PT ;  /* 0x0000008043437446 */ /* 0x000fe200038009c8 */
[C---:B------:R-:W-:Y:S01]  /*c990*/  VIADD R6, R3.reuse, 0x10400 ;  /* 0x0001040003067836 */ /* 0x040fe20000000000 */
[----:B------:R-:W-:Y:S01]  /*c9a0*/  LOP3.LUT R4, R4, 0xfffffffe, RZ, 0xc0, !PT ;  /* 0xfffffffe04047812 */ /* 0x000fe200078ec0ff */
[----:B0-----:R-:W-:Y:S01]  /*c9b0*/  VIADD R0, R3, 0x10440 ;  /* 0x0001044003007836 */ /* 0x001fe20000000000 */
[----:B------:R-:W-:Y:S01]  /*c9c0*/  PRMT R105, R5, 0x7610, R105 ;  /* 0x0000761005697816 */ /* 0x000fe20000000069 */
[----:B------:R-:W-:Y:S01]  /*c9d0*/  IMAD.MOV.U32 R5, RZ, RZ, R31 ;  /* 0x000000ffff057224 */ /* 0x000fe200078e001f */
[----:B------:R-:W-:Y:S01]  /*c9e0*/  BSSY B1, `(.L_x_2606) ;  /* 0x0000031000017945 */ /* 0x000fe20003800000 */
[----:B------:R-:W-:Y:S01]  /*c9f0*/  IMAD.IADD R4, R213, 0x1, -R4 ;  /* 0x00000001d5047824 */ /* 0x000fe200078e0a04 */
[----:B------:R-:W-:Y:S01]  /*ca00*/  ISETP.GE.AND P1, PT, R17, R67, PT ;  /* 0x000000431100720c */ /* 0x000fe20003f26270 */
[----:B------:R-:W-:Y:S01]  /*ca10*/  @P0 VIADD R0, R6, 0xffffffc0 ;  /* 0xffffffc006000836 */ /* 0x000fe20000000000 */
[----:B------:R-:W-:Y:S01]  /*ca20*/  PRMT R106, R5, 0x7610, R106 ;  /* 0x00007610056a7816 */ /* 0x000fe2000000006a */
[----:B------:R-:W-:Y:S01]  /*ca30*/  IMAD.MOV.U32 R6, RZ, RZ, R32 ;  /* 0x000000ffff067224 */ /* 0x000fe200078e0020 */
[----:B------:R-:W-:Y:S01]  /*ca40*/  SHF.L.U32 R5, R4, 0x1f, RZ ;  /* 0x0000001f04057819 */ /* 0x000fe200000006ff */
[----:B------:R-:W-:-:S02]  /*ca50*/  IMAD.MOV.U32 R7, RZ, RZ, R33 ;  /* 0x000000ffff077224 */ /* 0x000fc400078e0021 */
        /* <DEDUP_REMOVED lines=41> */
.L_x_2887:
[----:B------:R-:W-:Y:S05]  /*ccf0*/  BSYNC B1 ;  /* 0x0000000000017941 */ /* 0x000fea0003800000 */
.L_x_2606:
[----:B------:R-:W-:Y:S01]  /*cd00*/  BSSY B1, `(.L_x_2608) ;  /* 0x000012f000017945 */ /* 0x000fe20003800000 */
[----:B------:R-:W-:Y:S02]  /*cd10*/  PRMT R64, R4, 0x7610, R64 ;  /* 0x0000761004407816 */ /* 0x000fe40000000040 */
[----:B--2---:R-:W-:Y:S01]  /*cd20*/  PRMT R65, R6, 0x7610, R65 ;  /* 0x0000761006417816 */ /* 0x004fe20000000041 */
[----:B------:R-:W-:Y:S06]  /*cd30*/  @P1 BRA `(.L_x_2609) ;  /* 0x0000001000ac1947 */ /* 0x000fec0003800000 */
[----:B------:R-:W1:Y:S01]  /*cd40*/  LDC R4, c[0x0][0x3f4] ;  /* 0x0000fd00ff047b82 */ /* 0x000e620000000800 */
[----:B------:R-:W-:Y:S01]  /*cd50*/  BSSY B2, `(.L_x_2610) ;  /* 0x0000036000027945 */ /* 0x000fe20003800000 */
[-C--:B-1----:R-:W-:Y:S02]  /*cd60*/  ISETP.GE.AND P0, PT, R22, R4.reuse, PT ;  /* 0x000000041600720c */ /* 0x082fe40003f06270 */
[-C--:B------:R-:W-:Y:S02]  /*cd70*/  ISETP.GE.AND P1, PT, R192, R4.reuse, PT ;  /* 0x00000004c000720c */ /* 0x080fe40003f26270 */
[-C--:B------:R-:W-:Y:S02]  /*cd80*/  ISETP.GE.AND P2, PT, R190, R4.reuse, PT ;  /* 0x00000004be00720c */ /* 0x080fe40003f46270 */
[-C--:B------:R-:W-:Y:S02]  /*cd90*/  ISETP.GE.AND P3, PT, R191, R4.reuse, PT ;  /* 0x00000004bf00720c */ /* 0x080fe40003f66270 */
[----:B------:R-:W-:-:S02]  /*cda0*/  ISETP.GE.AND P4, PT, R189, R4, PT ;  /* 0x00000004bd00720c */ /* 0x000fc40003f86270 */
[----:B------:R-:W-:-:S03]  /*cdb0*/  ISETP.GE.AND P5, PT, R193, R4, PT ;  /* 0x00000004c100720c */ /* 0x000fc60003fa6270 */
[----:B------:R-:W-:Y:S10]  /*cdc0*/  @P0 BRA `(.L_x_2611) ;  /* 0x0000000000b80947 */ /* 0x000ff40003800000 */
[----:B0-----:R-:W0:Y:S01]  /*cdd0*/  LDS.128 R4, [R3+0x10400] ;  /* 0x0104000003047984 */ /* 0x001e220000000c00 */
        /* <DEDUP_REMOVED lines=8> */
[C---:B------:R-:W-:Y:S01]  /*ce60*/  IMAD.U32 R114, R113.reuse, 0x10000, RZ ;  /* 0x0001000071727824 */ /* 0x040fe200078e00ff */
[----:B------:R-:W-:Y:S01]  /*ce70*/  LOP3.LUT R113, R113, 0xffff0000, RZ, 0xc0, !PT ;  /* 0xffff000071717812 */ /* 0x000fe200078ec0ff */
[C---:B------:R-:W-:Y:S01]  /*ce80*/  IMAD.U32 R109, R111.reuse, 0x10000, RZ ;  /* 0x000100006f6d7824 */ /* 0x040fe200078e00ff */
[----:B------:R-:W-:Y:S02]  /*ce90*/  LOP3.LUT R111, R111, 0xffff0000, RZ, 0xc0, !PT ;  /* 0xffff00006f6f7812 */ /* 0x000fe400078ec0ff */
[C---:B0-----:R-:W-:Y:S01]  /*cea0*/  LOP3.LUT R59, R6.reuse, 0xffff0000, RZ, 0xc0, !PT ;  /* 0xffff0000063b7812 */ /* 0x041fe200078ec0ff */
[----:B------:R-:W-:Y:S01]  /*ceb0*/  IMAD.U32 R58, R6, 0x10000, RZ ;  /* 0x00010000063a7824 */ /* 0x000fe200078e00ff */
[C---:B------:R-:W-:Y:S01]  /*cec0*/  LOP3.LUT R61, R7.reuse, 0xffff0000, RZ, 0xc0, !PT ;  /* 0xffff0000073d7812 */ /* 0x040fe200078ec0ff */
        /* <DEDUP_REMOVED lines=30> */
.L_x_2611:
[----:B------:R-:W-:Y:S05]  /*d0b0*/  BSYNC B2 ;  /* 0x0000000000027941 */ /* 0x000fea0003800000 */
.L_x_2610:
[----:B------:R-:W-:Y:S04]  /*d0c0*/  BSSY B2, `(.L_x_2612) ;  /* 0x0000030000027945 */ /* 0x000fe80003800000 */
[----:B------:R-:W-:Y:S05]  /*d0d0*/  @P1 BRA `(.L_x_2613) ;  /* 0x0000000000b81947 */ /* 0x000fea0003800000 */
[----:B01----:R-:W0:Y:S01]  /*d0e0*/  LDS.128 R4, [R0] ;  /* 0x0000000000047984 */ /* 0x003e220000000c00 */
[--C-:B------:R-:W-:Y:S02]  /*d0f0*/  SHF.R.U64 R59, R56, 0x10, R57.reuse ;  /* 0x00000010383b7819 */ /* 0x100fe40000001239 */
[----:B------:R-:W-:Y:S02]  /*d100*/  SHF.R.U32.HI R56, RZ, 0x10, R57 ;  /* 0x00000010ff387819 */ /* 0x000fe40000011639 */
[--C-:B------:R-:W-:Y:S02]  /*d110*/  SHF.R.U64 R57, R54, 0x10, R55.reuse ;  /* 0x0000001036397819 */ /* 0x100fe40000001237 */
        /* <DEDUP_REMOVED lines=17> */
[----:B------:R-:W-:Y:S01]  /*d230*/  FFMA.FTZ R109, R54, R59, R60 ;  /* 0x0000003b366d7223 */ /* 0x000fe2000001003c */
[-C--:B------:R-:W-:Y:S01]  /*d240*/  FMUL.FTZ R59, R57, R103.reuse ;  /* 0x00000067393b7220 */ /* 0x080fe20000410000 */
[----:B------:R-:W-:Y:S01]  /*d250*/  FFMA.FTZ R103, R56, R103, -R55 ;  /* 0x0000006738677223 */ /* 0x000fe20000010837 */
        /* <DEDUP_REMOVED lines=22> */
.L_x_2613:
[----:B------:R-:W-:Y:S05]  /*d3c0*/  BSYNC B2 ;  /* 0x0000000000027941 */ /* 0x000fea0003800000 */
.L_x_2612:
        /* <DEDUP_REMOVED lines=48> */
.L_x_2615:
[----:B------:R-:W-:Y:S05]  /*d6d0*/  BSYNC B2 ;  /* 0x0000000000027941 */ /* 0x000fea0003800000 */
.L_x_2614:
        /* <DEDUP_REMOVED lines=48> */
.L_x_2617:
[----:B------:R-:W-:Y:S05]  /*d9e0*/  BSYNC B2 ;  /* 0x0000000000027941 */ /* 0x000fea0003800000 */
.L_x_2616:
[----:B------:R-:W-:Y:S04]  /*d9f0*/  BSSY B2, `(.L_x_2618) ;  /* 0x0000030000027945 */ /* 0x000fe80003800000 */
        /* <DEDUP_REMOVED lines=47> */
.L_x_2619:
[----:B------:R-:W-:Y:S05]  /*dcf0*/  BSYNC B2 ;  /* 0x0000000000027941 */ /* 0x000fea0003800000 */
.L_x_2618:
        /* <DEDUP_REMOVED lines=47> */
.L_x_2609:
[----:B------:R-:W-:Y:S05]  /*dff0*/  BSYNC B1 ;  /* 0x0000000000017941 */ /* 0x000fea0003800000 */
.L_x_2608:
        /* <DEDUP_REMOVED lines=57> */
.L_x_2622:
[----:B------:R-:W-:Y:S05]  /*e390*/  BSYNC B1 ;  /* 0x0000000000017941 */ /* 0x000fea0003800000 */
.L_x_2621:
        /* <DEDUP_REMOVED lines=48> */
.L_x_2624:
[----:B------:R-:W-:Y:S05]  /*e6a0*/  BSYNC B1 ;  /* 0x0000000000017941 */ /* 0x000fea0003800000 */
.L_x_2623:
        /* <DEDUP_REMOVED lines=48> */
.L_x_2626:
[----:B------:R-:W-:Y:S05]  /*e9b0*/  BSYNC B1 ;  /* 0x0000000000017941 */ /* 0x000fea0003800000 */
.L_x_2625:
        /* <DEDUP_REMOVED lines=48> */
.L_x_2628:
[----:B------:R-:W-:Y:S05]  /*ecc0*/  BSYNC B1 ;  /* 0x0000000000017941 */ /* 0x000fea0003800000 */
.L_x_2627:
        /* <DEDUP_REMOVED lines=48> */
.L_x_2630:
[----:B------:R-:W-:Y:S05]  /*efd0*/  BSYNC B1 ;  /* 0x0000000000017941 */ /* 0x000fea0003800000 */
.L_x_2629:
        /* <DEDUP_REMOVED lines=48> */
.L_x_2599:
        /* <DEDUP_REMOVED lines=30> */
[----:B------:R-:W0:Y:S04]  /*f4c0*/  SHFL.IDX PT, R3, R61, RZ, 0x1c1f ;  /* 0x001c1fff3d037589 */ /* 0x000e2800000e0000 */
[----:B------:R-:W1:Y:S04]  /*f4d0*/  SHFL.IDX PT, R0, R60, RZ, 0x1c1f ;  /* 0x001c1fff3c007589 */ /* 0x000e6800000e0000 */
[----:B------:R2:W3:Y:S04]  /*f4e0*/  SHFL.IDX PT, R5, R67, RZ, 0x1c1f ;  /* 0x001c1fff43057589 */ /* 0x0004e800000e0000 */
[----:B------:R2:W4:Y:S01]  /*f4f0*/  SHFL.IDX PT, R14, R66, RZ, 0x1c1f ;  /* 0x001c1fff420e7589 */ /* 0x00052200000e0000 */
[----:B0-----:R-:W-:-:S02]  /*f500*/  IMAD.MOV.U32 R7, RZ, RZ, R3 ;  /* 0x000000ffff077224 */ /* 0x001fc400078e0003 */
[----:B-12---:R-:W-:-:S07]  /*f510*/  IMAD.MOV.U32 R6, RZ, RZ, R0 ;  /* 0x000000ffff067224 */ /* 0x006fce00078e0000 */
.L_x_2893:
[----:B------:R-:W-:Y:S01]  /*f520*/  IMAD R71, R201, R10, RZ ;  /* 0x0000000ac9477224 */ /* 0x000fe200078e02ff */
[----:B------:R-:W-:Y:S01]  /*f530*/  BSSY B1, `(.L_x_2632) ;  /* 0x000002e000017945 */ /* 0x000fe20003800000 */
[----:B---3--:R-:W-:Y:S01]  /*f540*/  IMAD.MOV.U32 R15, RZ, RZ, R5 ;  /* 0x000000ffff0f7224 */ /* 0x008fe200078e0005 */
[----:B------:R-:W-:Y:S02]  /*f550*/  CS2R R44, SRZ ;  /* 0x00000000002c7805 */ /* 0x000fe4000001ff00 */
[----:B------:R-:W-:Y:S02]  /*f560*/  CS2R R46, SRZ ;  /* 0x00000000002e7805 */ /* 0x000fe4000001ff00 */
[----:B------:R-:W-:Y:S02]  /*f570*/  ISETP.GE.AND P0, PT, R64, R71, PT ;  /* 0x000000474000720c */ /* 0x000fe40003f06270 */
        /* <DEDUP_REMOVED lines=20> */
[----:B------:R-:W-:-:S04]  /*f6c0*/  @!P0 IMAD.WIDE R8, R18, 0x2, R6 ;  /* 0x0000000212088825 */ /* 0x000fc800078e0206 */
        /* <DEDUP_REMOVED lines=11> */
[----:B------:R-:W-:Y:S01]  /*f780*/  CS2R R38, SRZ ;  /* 0x0000000000267805 */ /* 0x000fe2000001ff00 */
[--C-:B----4-:R-:W-:Y:S01]  /*f790*/  @!P1 IMAD.WIDE R8, R3, 0x2, R14.reuse ;  /* 0x0000000203089825 */ /* 0x110fe200078e020e */
[----:B------:R0:W5:Y:S03]  /*f7a0*/  @!P1 LD.E.128 R28, desc[UR60][R4.64] ;  /* 0x0000003c041c9980 */ /* 0x000166000c101d00 */
[--C-:B------:R-:W-:Y:S01]  /*f7b0*/  @!P2 IMAD.WIDE R10, R11, 0x2, R14.reuse ;  /* 0x000000020b0aa825 */ /* 0x100fe200078e020e */
[----:B------:R0:W5:Y:S03]  /*f7c0*/  @!P1 LD.E.128 R40, desc[UR60][R8.64] ;  /* 0x0000003c08289980 */ /* 0x000166000c101d00 */
[----:B------:R-:W-:Y:S01]  /*f7d0*/  @!P0 IMAD.WIDE R14, R18, 0x2, R14 ;  /* 0x00000002120e8825 */ /* 0x000fe200078e020e */
[----:B------:R0:W5:Y:S04]  /*f7e0*/  @!P2 LD.E.128 R24, desc[UR60][R6.64] ;  /* 0x0000003c0618a980 */ /* 0x000168000c101d00 */
[----:B------:R0:W5:Y:S04]  /*f7f0*/  @!P0 LD.E.128 R44, desc[UR60][R14.64] ;  /* 0x0000003c0e2c8980 */ /* 0x000168000c101d00 */
[----:B------:R0:W5:Y:S02]  /*f800*/  @!P2 LD.E.128 R36, desc[UR60][R10.64] ;  /* 0x0000003c0a24a980 */ /* 0x000164000c101d00 */
.L_x_2633:
[----:B------:R-:W-:Y:S05]  /*f810*/  BSYNC B1 ;  /* 0x0000000000017941 */ /* 0x000fea0003800000 */
.L_x_2632:
[----:B-----5:R-:W-:Y:S01]  /*f820*/  IMAD.MOV.U32 R3, RZ, RZ, R45 ;  /* 0x000000ffff037224 */ /* 0x020fe200078e002d */
[----:B------:R-:W-:Y:S01]  /*f830*/  UMOV UR4, 0xffffffff ;  /* 0xffffffff00047882 */ /* 0x000fe20000000000 */
[----:B0-----:R-:W-:Y:S02]  /*f840*/  IMAD.MOV.U32 R4, RZ, RZ, R46 ;  /* 0x000000ffff047224 */ /* 0x001fe400078e002e */
        /* <DEDUP_REMOVED lines=48> */
[----:B------:R-:W0:Y:S04]  /*fb50*/  SHFL.IDX PT, R61, R61, 0x1, 0x1c1f ;  /* 0x003c1f003d3d7f89 */ /* 0x000e2800000e0000 */
[----:B------:R-:W1:Y:S04]  /*fb60*/  SHFL.IDX PT, R60, R60, 0x1, 0x1c1f ;  /* 0x003c1f003c3c7f89 */ /* 0x000e6800000e0000 */
[----:B------:R-:W2:Y:S04]  /*fb70*/  SHFL.IDX PT, R67, R67, 0x1, 0x1c1f ;  /* 0x003c1f0043437f89 */ /* 0x000ea800000e0000 */
[----:B------:R-:W3:Y:S02]  /*fb80*/  SHFL.IDX PT, R66, R66, 0x1, 0x1c1f ;  /* 0x003c1f0042427f89 */ /* 0x000ee400000e0000 */
.L_x_2899:
[----:B------:R-:W-:Y:S01]  /*fb90*/  VIADD R64, R64, 0x40 ;  /* 0x0000004040407836 */ /* 0x000fe20000000000 */
[----:B------:R-:W-:Y:S01]  /*fba0*/  BSSY B1, `(.L_x_2635) ;  /* 0x000002c000017945 */ /* 0x000fe20003800000 */
[----:B------:R-:W-:Y:S02]  /*fbb0*/  CS2R R6, SRZ ;  /* 0x0000000000067805 */ /* 0x000fe4000001ff00 */
[----:B------:R-:W-:Y:S02]  /*fbc0*/  CS2R R8, SRZ ;  /* 0x0000000000087805 */ /* 0x000fe4000001ff00 */
[----:B------:R-:W-:Y:S02]  /*fbd0*/  CS2R R10, SRZ ;  /* 0x00000000000a7805 */ /* 0x000fe4000001ff00 */
[----:B------:R-:W-:Y:S02]  /*fbe0*/  ISETP.GE.AND P0, PT, R64, R71, PT ;  /* 0x000000474000720c */ /* 0x000fe40003f06270 */
[----:B------:R-:W-:-:S02]  /*fbf0*/  CS2R R12, SRZ ;  /* 0x00000000000c7805 */ /* 0x000fc4000001ff00 */
[----:B----4-:R-:W-:Y:S02]  /*fc00*/  CS2R R14, SRZ ;  /* 0x00000000000e7805 */ /* 0x010fe4000001ff00 */
        /* <DEDUP_REMOVED lines=16> */
[----:B01----:R-:W-:-:S04]  /*fd10*/  @!P0 IMAD.WIDE R12, R18, 0x2, R60 ;  /* 0x00000002120c8825 */ /* 0x003fc800078e023c */
        /* <DEDUP_REMOVED lines=12> */
[--C-:B--23--:R-:W-:Y:S01]  /*fde0*/  @!P1 IMAD.WIDE R62, R63, 0x2, R66.reuse ;  /* 0x000000023f3e9825 */ /* 0x10cfe200078e0242 */
[----:B------:R4:W5:Y:S03]  /*fdf0*/  @!P1 LD.E.128 R52, desc[UR60][R20.64] ;  /* 0x0000003c14349980 */ /* 0x000966000c101d00 */
[--C-:B------:R-:W-:Y:S01]  /*fe00*/  @!P2 IMAD.WIDE R64, R65, 0x2, R66.reuse ;  /* 0x000000024140a825 */ /* 0x100fe200078e0242 */
[----:B------:R4:W5:Y:S03]  /*fe10*/  @!P1 LD.E.128 R8, desc[UR60][R62.64] ;  /* 0x0000003c3e089980 */ /* 0x000966000c101d00 */
[----:B------:R-:W-:Y:S01]  /*fe20*/  @!P0 IMAD.WIDE R66, R18, 0x2, R66 ;  /* 0x0000000212428825 */ /* 0x000fe200078e0242 */
[----:B------:R4:W5:Y:S04]  /*fe30*/  @!P2 LD.E.128 R56, desc[UR60][R60.64] ;  /* 0x0000003c3c38a980 */ /* 0x000968000c101d00 */
[----:B------:R4:W5:Y:S04]  /*fe40*/  @!P0 LD.E.128 R4, desc[UR60][R66.64] ;  /* 0x0000003c42048980 */ /* 0x000968000c101d00 */
[----:B------:R4:W5:Y:S02]  /*fe50*/  @!P2 LD.E.128 R12, desc[UR60][R64.64] ;  /* 0x0000003c400ca980 */ /* 0x000964000c101d00 */
.L_x_2636:
[----:B------:R-:W-:Y:S05]  /*fe60*/  BSYNC B1 ;  /* 0x0000000000017941 */ /* 0x000fea0003800000 */
.L_x_2635:
[----:B------:R-:W-:Y:S01]  /*fe70*/  LEA.HI R0, R213, R213, RZ, 0x1 ;  /* 0x000000d5d5007211 */ /* 0x000fe200078f08ff */
[----:B----45:R-:W-:Y:S01]  /*fe80*/  IMAD.MOV.U32 R20, RZ, RZ, R4 ;  /* 0x000000ffff147224 */ /* 0x030fe200078e0004 */
[----:B------:R-:W-:Y:S01]  /*fe90*/  BSSY B1, `(.L_x_2637) ;  /* 0x0000035000017945 */ /* 0x000fe20003800000 */
[----:B------:R-:W-:Y:S01]  /*fea0*/  IMAD.MOV.U32 R21, RZ, RZ, R5 ;  /* 0x000000ffff157224 */ /* 0x000fe200078e0005 */
[----:B------:R-:W-:Y:S01]  /*feb0*/  LOP3.LUT R0, R0, 0xfffffffe, RZ, 0xc0, !PT ;  /* 0xfffffffe00007812 */ /* 0x000fe200078ec0ff */
[----:B-1----:R-:W-:Y:S01]  /*fec0*/  IMAD.MOV.U32 R60, RZ, RZ, R7 ;  /* 0x000000ffff3c7224 */ /* 0x002fe200078e0007 */
        /* <DEDUP_REMOVED lines=8> */
[----:B0-----:R-:W-:Y:S01]  /*ff50*/  SHF.L.U32 R61, R0, 0x1f, RZ ;  /* 0x0000001f003d7819 */ /* 0x001fe200000006ff */
[----:B------:R-:W-:Y:S01]  /*ff60*/  IMAD.MOV.U32 R60, RZ, RZ, R10 ;  /* 0x000000ffff3c7224 */ /* 0x000fe200078e000a */
[----:B------:R-:W-:Y:S01]  /*ff70*/  PRMT R75, R21, 0x7610, R75 ;  /* 0x00007610154b7816 */ /* 0x000fe2000000004b */
[----:B------:R-:W-:Y:S01]  /*ff80*/  IMAD.MOV.U32 R21, RZ, RZ, R13 ;  /* 0x000000ffff157224 */ /* 0x000fe200078e000d */
[----:B------:R-:W0:Y:S01]  /*ff90*/  SYNCS.PHASECHK.TRANS64.TRYWAIT P0, [R2+URZ+0x34800], R61 ;  /* 0x0348003d020075a7 */ /* 0x000e22000800017f */
        /* <DEDUP_REMOVED lines=36> */
.L_x_2900:
[----:B------:R-:W-:Y:S05]  /*101e0*/  BSYNC B1 ;  /* 0x0000000000017941 */ /* 0x000fea0003800000 */
.L_x_2637:
        /* <DEDUP_REMOVED lines=10> */
[----:B0-----:R-:W-:Y:S02]  /*10290*/  LEA.HI R61, R78, R217, RZ, 0x1d ;  /* 0x000000d94e3d7211 */ /* 0x001fe400078fe8ff */
[----:B------:R-:W-:Y:S02]  /*102a0*/  LOP3.LUT R60, R195, 0x38, R18, 0xf8, !PT ;  /* 0x00000038c33c7812 */ /* 0x000fe400078ef812 */
[----:B------:R-:W-:Y:S02]  /*102b0*/  SHF.R.S32.HI R62, RZ, 0x1f, R61 ;  /* 0x0000001fff3e7819 */ /* 0x000fe4000001143d */
[----:B------:R-:W-:Y:S02]  /*102c0*/  SHF.R.U64 R111, R44, 0x10, R45 ;  /* 0x000000102c6f7819 */ /* 0x000fe4000000122d */
[----:B------:R-:W-:Y:S01]  /*102d0*/  LEA.HI R63, R62, R61, RZ, 0x3 ;  /* 0x0000003d3e3f7211 */ /* 0x000fe200078f18ff */
[----:B------:R-:W-:Y:S01]  /*102e0*/  IMAD.SHL.U32 R62, R61, 0x8, RZ ;  /* 0x000000083d3e7824 */ /* 0x000fe200078e00ff */
[----:B------:R-:W-:-:S02]  /*102f0*/  LOP3.LUT R61, R60, R197, RZ, 0x3c, !PT ;  /* 0x000000c53c3d7212 */ /* 0x000fc400078e3cff */
[----:B------:R-:W-:Y:S01]  /*10300*/  SHF.R.U64 R113, R32, 0x10, R33 ;  /* 0x0000001020717819 */ /* 0x000fe20000001221 */
[----:B------:R-:W-:Y:S01]  /*10310*/  IMAD.SHL.U32 R63, R63, 0x400, RZ ;  /* 0x000004003f3f7824 */ /* 0x000fe200078e00ff */
[----:B------:R-:W-:Y:S01]  /*10320*/  LOP3.LUT R62, R195, 0x38, R62, 0xf8, !PT ;  /* 0x00000038c33e7812 */ /* 0x000fe200078ef83e */
[----:B------:R-:W-:Y:S01]  /*10330*/  IMAD R61, R196, 0x200, R61 ;  /* 0x00000200c43d7824 */ /* 0x000fe200078e023d */
[----:B------:R-:W-:Y:S02]  /*10340*/  SHF.R.U32.HI R114, RZ, 0x10, R35 ;  /* 0x00000010ff727819 */ /* 0x000fe40000011623 */
[----:B------:R-:W-:Y:S01]  /*10350*/  LOP3.LUT R63, R63, 0x7fffe000, RZ, 0xc0, !PT ;  /* 0x7fffe0003f3f7812 */ /* 0x000fe200078ec0ff */
[----:B------:R-:W-:Y:S01]  /*10360*/  IMAD R99, R61, 0x2, R2 ;  /* 0x000000023d637824 */ /* 0x000fe200078e0202 */
[----:B------:R-:W-:Y:S02]  /*10370*/  LOP3.LUT R62, R62, R197, RZ, 0x3c, !PT ;  /* 0x000000c53e3e7212 */ /* 0x000fe400078e3cff */
[----:B------:R-:W-:Y:S01]  /*10380*/  PRMT R112, R112, 0x5410, R111 ;  /* 0x0000541070707816 */ /* 0x000fe2000000006f */
[----:B------:R-:W-:Y:S01]  /*10390*/  IMAD R63, R196, 0x200, R63 ;  /* 0x00000200c43f7824 */ /* 0x000fe200078e023f */
[----:B------:R-:W-:-:S02]  /*103a0*/  SHF.R.U32.HI R32, RZ, 0x10, R33 ;  /* 0x00000010ff207819 */ /* 0x000fc40000011621 */
[----:B------:R-:W-:Y:S01]  /*103b0*/  SHF.R.U64 R33, R34, 0x10, R35 ;  /* 0x0000001022217819 */ /* 0x000fe20000001223 */
[----:B------:R-:W-:Y:S01]  /*103c0*/  IMAD.IADD R65, R63, 0x1, R62 ;  /* 0x000000013f417824 */ /* 0x000fe200078e023e */
[----:B------:R-:W-:Y:S01]  /*103d0*/  SHF.R.U32.HI R45, RZ, 0x10, R45 ;  /* 0x00000010ff2d7819 */ /* 0x000fe2000001162d */
[----:B------:R-:W0:Y:S01]  /*103e0*/  LDS.128 R60, [R99+0x10400] ;  /* 0x01040000633c7984 */ /* 0x000e220000000c00 */
[----:B------:R-:W-:Y:S01]  /*103f0*/  SHF.R.U64 R110, R46, 0x10, R47 ;  /* 0x000000102e6e7819 */ /* 0x000fe2000000122f */
[----:B------:R-:W-:Y:S01]  /*10400*/  IMAD R100, R65, 0x2, R2 ;  /* 0x0000000241647824 */ /* 0x000fe200078e0202 */
[----:B------:R-:W-:Y:S01]  /*10410*/  PRMT R34, R72, 0x5432, R113 ;  /* 0x0000543248227816 */ /* 0x000fe20000000071 */
[----:B------:R-:W-:Y:S01]  /*10420*/  IMAD.U32 R120, R112, 0x10000, RZ ;  /* 0x0001000070787824 */ /* 0x000fe200078e00ff */
[----:B------:R-:W-:Y:S02]  /*10430*/  PRMT R35, R75, 0x5432, R114 ;  /* 0x000054324b237816 */ /* 0x000fe40000000072 */
[----:B--23--:R-:W1:Y:S01]  /*10440*/  LDS.128 R64, [R100+0x10400] ;  /* 0x0104000064407984 */ /* 0x00ce620000000c00 */
[----:B------:R-:W-:Y:S01]  /*10450*/  SHF.R.U32.HI R44, RZ, 0x10, R47 ;  /* 0x00000010ff2c7819 */ /* 0x000fe2000001162f */
[----:B------:R-:W-:Y:S01]  /*10460*/  IMAD.U32 R119, R34, 0x10000, RZ ;  /* 0x0001000022777824 */ /* 0x000fe200078e00ff */
[----:B------:R-:W-:-:S02]  /*10470*/  PRMT R46, R70, 0x5432, R45 ;  /* 0x00005432462e7816 */ /* 0x000fc4000000002d */
[----:B------:R-:W-:Y:S02]  /*10480*/  PRMT R45, R69, 0x5432, R110 ;  /* 0x00005432452d7816 */ /* 0x000fe4000000006e */
[----:B------:R-:W-:Y:S01]  /*10490*/  PRMT R32, R73, 0x5432, R32 ;  /* 0x0000543249207816 */ /* 0x000fe20000000020 */
[----:B------:R-:W-:Y:S01]  /*104a0*/  IMAD.U32 R121, R46, 0x10000, RZ ;  /* 0x000100002e797824 */ /* 0x000fe200078e00ff */
[----:B------:R-:W-:Y:S02]  /*104b0*/  PRMT R44, R3, 0x5432, R44 ;  /* 0x00005432032c7816 */ /* 0x000fe4000000002c */
[----:B------:R-:W-:Y:S02]  /*104c0*/  LOP3.LUT R34, R34, 0xffff0000, RZ, 0xc0, !PT ;  /* 0xffff000022227812 */ /* 0x000fe400078ec0ff */
[----:B------:R-:W-:Y:S02]  /*104d0*/  LOP3.LUT R46, R46, 0xffff0000, RZ, 0xc0, !PT ;  /* 0xffff00002e2e7812 */ /* 0x000fe400078ec0ff */
[----:B------:R-:W-:Y:S01]  /*104e0*/  PRMT R33, R74, 0x5432, R33 ;  /* 0x000054324a217816 */ /* 0x000fe20000000021 */
[C---:B0-----:R-:W-:Y:S01]  /*104f0*/  IMAD.U32 R113, R60.reuse, 0x10000, RZ ;  /* 0x000100003c717824 */ /* 0x041fe200078e00ff */
[----:B------:R-:W-:Y:S01]  /*10500*/  LOP3.LUT R110, R60, 0xffff0000, RZ, 0xc0, !PT ;  /* 0xffff00003c6e7812 */ /* 0x000fe200078ec0ff */
[C---:B------:R-:W-:Y:S01]  /*10510*/  IMAD.U32 R60, R62.reuse, 0x10000, RZ ;  /* 0x000100003e3c7824 */ /* 0x040fe200078e00ff */
[----:B------:R-:W-:Y:S01]  /*10520*/  LOP3.LUT R47, R62, 0xffff0000, RZ, 0xc0, !PT ;  /* 0xffff00003e2f7812 */ /* 0x000fe200078ec0ff */
[C---:B------:R-:W-:Y:S01]  /*10530*/  IMAD.U32 R115, R63.reuse, 0x10000, RZ ;  /* 0x000100003f737824 */ /* 0x040fe200078e00ff */
[----:B------:R-:W-:Y:S01]  /*10540*/  LOP3.LUT R62, R63, 0xffff0000, RZ, 0xc0, !PT ;  /* 0xffff00003f3e7812 */ /* 0x000fe200078ec0ff */
[----:B------:R-:W-:Y:S01]  /*10550*/  IMAD.U32 R116, R61, 0x10000, RZ ;  /* 0x000100003d747824 */ /* 0x000fe200078e00ff */
[C---:B-1----:R-:W-:Y:S01]  /*10560*/  LOP3.LUT R111, R64.reuse, 0xffff0000, RZ, 0xc0, !PT ;  /* 0xffff0000406f7812 */ /* 0x042fe200078ec0ff */
[----:B------:R-:W-:Y:S01]  /*10570*/  IMAD.U32 R114, R64, 0x10000, RZ ;  /* 0x0001000040727824 */ /* 0x000fe200078e00ff */
[C---:B------:R-:W-:Y:S01]  /*10580*/  LOP3.LUT R63, R66.reuse, 0xffff0000, RZ, 0xc0, !PT ;  /* 0xffff0000423f7812 */ /* 0x040fe200078ec0ff */
[----:B------:R-:W-:Y:S01]  /*10590*/  IMAD.U32 R64, R66, 0x10000, RZ ;  /* 0x0001000042407824 */ /* 0x000fe200078e00ff */
[C---:B------:R-:W-:Y:S01]  /*105a0*/  LOP3.LUT R66, R67.reuse, 0xffff0000, RZ, 0xc0, !PT ;  /* 0xffff000043427812 */ /* 0x040fe200078ec0ff */
[----:B------:R-:W-:Y:S01]  /*105b0*/  FMUL.FTZ R122, R114, R120 ;  /* 0x00000078727a7220 */ /* 0x000fe20000410000 */
[----:B------:R-:W-:-:S02]  /*105c0*/  IMAD.U32 R118, R67, 0x10000, RZ ;  /* 0x0001000043767824 */ /* 0x000fc400078e00ff */
[-C--:B------:R-:W-:Y:S01]  /*105d0*/  FMUL.FTZ R124, R114, R119.reuse ;  /* 0x00000077727c7220 */ /* 0x080fe20000410000 */
[----:B------:R-:W-:Y:S02]  /*105e0*/  IMAD.U32 R117, R65, 0x10000, RZ ;  /* 0x0001000041757824 */ /* 0x000fe400078e00ff */
[C---:B------:R-:W-:Y:S01]  /*105f0*/  FFMA.FTZ R67, R113.reuse, R119, -R122 ;  /* 0x0000007771437223 */ /* 0x040fe2000001087a */
[----:B------:R-:W-:Y:S02]  /*10600*/  IMAD.U32 R114, R32, 0x10000, RZ ;  /* 0x0001000020727824 */ /* 0x000fe400078e00ff */
[----:B------:R-:W-:Y:S01]  /*10610*/  FFMA.FTZ R113, R113, R120, R124 ;  /* 0x0000007871717223 */ /* 0x000fe2000001007c */
[----:B------:R-:W-:Y:S02]  /*10620*/  IMAD.U32 R122, R44, 0x10000, RZ ;  /* 0x000100002c7a7824 */ /* 0x000fe400078e00ff */
[C---:B------:R-:W-:Y:S01]  /*10630*/  FMUL.FTZ R123, R117.reuse, R121 ;  /* 0x00000079757b7220 */ /* 0x040fe20000410000 */
[----:B------:R-:W-:Y:S01]  /*10640*/  FMUL.FTZ R125, R117, R114 ;  /* 0x00000072757d7220 */ /* 0x000fe20000410000 */
[----:B------:R-:W-:-:S02]  /*10650*/  IMAD.U32 R119, R35, 0x10000, RZ ;  /* 0x0001000023777824 */ /* 0x000fc400078e00ff */
[----:B------:R-:W-:Y:S01]  /*10660*/  FMUL.FTZ R120, R118, R122 ;  /* 0x0000007a76787220 */ /* 0x000fe20000410000 */
[----:B------:R-:W-:Y:S01]  /*10670*/  LOP3.LUT R117, R112, 0xffff0000, RZ, 0xc0, !PT ;  /* 0xffff000070757812 */ /* 0x000fe200078ec0ff */
[----:B------:R-:W-:Y:S01]  /*10680*/  FFMA.FTZ R114, R116, R114, -R123 ;  /* 0x0000007274727223 */ /* 0x000fe2000001087b */
[-C--:B------:R-:W-:Y:S01]  /*10690*/  FMUL.FTZ R123, R118, R119.reuse ;  /* 0x00000077767b7220 */ /* 0x080fe20000410000 */
[----:B------:R-:W-:Y:S01]  /*106a0*/  FFMA.FTZ R112, R115, R119, -R120 ;  /* 0x0000007773707223 */ /* 0x000fe20000010878 */
[----:B------:R-:W-:Y:S01]  /*106b0*/  LOP3.LUT R65, R65, 0xffff0000, RZ, 0xc0, !PT ;  /* 0xffff000041417812 */ /* 0x000fe200078ec0ff */
[----:B------:R-:W-:Y:S01]  /*106c0*/  FMUL.FTZ R119, R111, R117 ;  /* 0x000000756f777220 */ /* 0x000fe20000410000 */
[----:B------:R-:W-:Y:S01]  /*106d0*/  LOP3.LUT R118, R32, 0xffff0000, RZ, 0xc0, !PT ;  /* 0xffff000020767812 */ /* 0x000fe200078ec0ff */
[----:B------:R-:W-:Y:S01]  /*106e0*/  FFMA.FTZ R116, R116, R121, R125 ;  /* 0x0000007974747223 */ /* 0x000fe2000001007d */
[----:B------:R-:W-:Y:S01]  /*106f0*/  LOP3.LUT R61, R61, 0xffff0000, RZ, 0xc0, !PT ;  /* 0xffff00003d3d7812 */ /* 0x000fe200078ec0ff */
[-C--:B------:R-:W-:Y:S01]  /*10700*/  FMUL.FTZ R121, R111, R34.reuse ;  /* 0x000000226f797220 */ /* 0x080fe20000410000 */
[C---:B------:R-:W-:Y:S01]  /*10710*/  FFMA.FTZ R32, R110.reuse, R34, -R119 ;  /* 0x000000226e207223 */ /* 0x040fe20000010877 */
[----:B------:R-:W-:Y:S01]  /*10720*/  FFMA.FTZ R115, R115, R122, R123 ;  /* 0x0000007a73737223 */ /* 0x000fe2000001007b */
[C---:B------:R-:W-:Y:S01]  /*10730*/  FMUL.FTZ R34, R65.reuse, R46 ;  /* 0x0000002e41227220 */ /* 0x040fe20000410000 */
[-C--:B------:R-:W-:Y:S01]  /*10740*/  FMUL.FTZ R123, R65, R118.reuse ;  /* 0x00000076417b7220 */ /* 0x080fe20000410000 */
[----:B------:R-:W-:Y:S01]  /*10750*/  IMAD.U32 R111, R33, 0x10000, RZ ;  /* 0x00010000216f7824 */ /* 0x000fe200078e00ff */
[----:B------:R-:W-:Y:S01]  /*10760*/  LOP3.LUT R35, R35, 0xffff0000, RZ, 0xc0, !PT ;  /* 0xffff000023237812 */ /* 0x000fe200078ec0ff */
[C---:B------:R-:W-:Y:S01]  /*10770*/  FFMA.FTZ R65, R61.reuse, R118, -R34 ;  /* 0x000000763d417223 */ /* 0x040fe20000010822 */
[----:B------:R-:W-:Y:S01]  /*10780*/  FFMA.FTZ R123, R61, R46, R123 ;  /* 0x0000002e3d7b7223 */ /* 0x000fe2000001007b */
[----:B------:R-:W-:Y:S01]  /*10790*/  LOP3.LUT R34, R33, 0xffff0000, RZ, 0xc0, !PT ;  /* 0xffff000021227812 */ /* 0x000fe200078ec0ff */
[C---:B------:R-:W-:Y:S01]  /*107a0*/  IMAD.U32 R119, R45.reuse, 0x10000, RZ ;  /* 0x000100002d777824 */ /* 0x040fe200078e00ff */
[----:B------:R-:W-:Y:S01]  /*107b0*/  LOP3.LUT R46, R45, 0xffff0000, RZ, 0xc0, !PT ;  /* 0xffff00002d2e7812 */ /* 0x000fe200078ec0ff */
[----:B------:R-:W-:Y:S01]  /*107c0*/  FFMA.FTZ R110, R110, R117, R121 ;  /* 0x000000756e6e7223 */ /* 0x000fe20000010079 */
[----:B------:R-:W-:Y:S01]  /*107d0*/  LOP3.LUT R33, R44, 0xffff0000, RZ, 0xc0, !PT ;  /* 0xffff00002c217812 */ /* 0x000fe200078ec0ff */
[C---:B------:R-:W-:Y:S01]  /*107e0*/  FMUL.FTZ R117, R64.reuse, R119 ;  /* 0x0000007740757220 */ /* 0x040fe20000410000 */
[----:B------:R-:W-:Y:S01]  /*107f0*/  FMUL.FTZ R61, R64, R111 ;  /* 0x0000006f403d7220 */ /* 0x000fe20000410000 */
[C---:B------:R-:W-:Y:S01]  /*10800*/  FMUL.FTZ R44, R63.reuse, R46 ;  /* 0x0000002e3f2c7220 */ /* 0x040fe20000410000 */
[-C--:B------:R-:W-:Y:S01]  /*10810*/  FMUL.FTZ R63, R63, R34.reuse ;  /* 0x000000223f3f7220 */ /* 0x080fe20000410000 */
[C---:B------:R-:W-:Y:S01]  /*10820*/  FMUL.FTZ R45, R66.reuse, R33 ;  /* 0x00000021422d7220 */ /* 0x040fe20000410000 */
[----:B------:R-:W-:Y:S01]  /*10830*/  FMUL.FTZ R66, R66, R35 ;  /* 0x0000002342427220 */ /* 0x000fe20000410000 */
[----:B------:R-:W-:Y:S01]  /*10840*/  FFMA.FTZ R117, R60, R111, -R117 ;  /* 0x0000006f3c757223 */ /* 0x000fe20000010875 */
        /* <DEDUP_REMOVED lines=15> */
.L_x_2642:
[----:B------:R-:W-:Y:S05]  /*10940*/  BSYNC B2 ;  /* 0x0000000000027941 */ /* 0x000fea0003800000 */
.L_x_2641:
[----:B------:R-:W-:Y:S04]  /*10950*/  BSSY B2, `(.L_x_2643) ;  /* 0x000006a000027945 */ /* 0x000fe80003800000 */
[----:B------:R-:W-:Y:S05]  /*10960*/  @P1 BRA `(.L_x_2644) ;  /* 0x0000000400a01947 */ /* 0x000fea0003800000 */
[----:B-1----:R-:W4:Y:S01]  /*10970*/  LDL R100, [R1+0x78] ;  /* 0x0000780001647983 */ /* 0x002f220000100800 */
[----:B------:R-:W-:Y:S02]  /*10980*/  LEA.HI R32, R78, R234, RZ, 0x1d ;  /* 0x000000ea4e207211 */ /* 0x000fe400078fe8ff */
[--C-:B0-----:R-:W-:Y:S02]  /*10990*/  SHF.R.U64 R61, R30, 0x10, R31.reuse ;  /* 0x000000101e3d7819 */ /* 0x101fe4000000121f */
[----:B------:R-:W-:Y:S02]  /*109a0*/  SHF.R.S32.HI R33, RZ, 0x1f, R32 ;  /* 0x0000001fff217819 */ /* 0x000fe40000011420 */
[----:B------:R-:W-:Y:S02]  /*109b0*/  SHF.R.U32.HI R30, RZ, 0x10, R31 ;  /* 0x00000010ff1e7819 */ /* 0x000fe4000001161f */
[----:B------:R-:W-:Y:S01]  /*109c0*/  LEA.HI R33, R33, R32, RZ, 0x3 ;  /* 0x0000002021217211 */ /* 0x000fe200078f18ff */
[----:B------:R-:W-:Y:S01]  /*109d0*/  IMAD.SHL.U32 R32, R32, 0x8, RZ ;  /* 0x0000000820207824 */ /* 0x000fe200078e00ff */
[----:B------:R-:W-:-:S02]  /*109e0*/  SHF.R.U64 R31, R40, 0x10, R41 ;  /* 0x00000010281f7819 */ /* 0x000fc40000001229 */
[----:B------:R-:W-:Y:S01]  /*109f0*/  SHF.R.U64 R63, R28, 0x10, R29 ;  /* 0x000000101c3f7819 */ /* 0x000fe2000000121d */
[----:B------:R-:W-:Y:S01]  /*10a00*/  IMAD.SHL.U32 R33, R33, 0x400, RZ ;  /* 0x0000040021217824 */ /* 0x000fe200078e00ff */
[----:B------:R-:W-:Y:S02]  /*10a10*/  LOP3.LUT R32, R195, 0x38, R32, 0xf8, !PT ;  /* 0x00000038c3207812 */ /* 0x000fe400078ef820 */
[----:B------:R-:W-:Y:S02]  /*10a20*/  PRMT R102, R102, 0x5410, R31 ;  /* 0x0000541066667816 */ /* 0x000fe4000000001f */
[----:B------:R-:W-:Y:S02]  /*10a30*/  LOP3.LUT R33, R33, 0x7fffe000, RZ, 0xc0, !PT ;  /* 0x7fffe00021217812 */ /* 0x000fe400078ec0ff */
[----:B------:R-:W-:Y:S02]  /*10a40*/  LOP3.LUT R32, R32, R197, RZ, 0x3c, !PT ;  /* 0x000000c520207212 */ /* 0x000fe400078e3cff */
[----:B------:R-:W-:Y:S01]  /*10a50*/  SHF.R.U32.HI R40, RZ, 0x10, R41 ;  /* 0x00000010ff287819 */ /* 0x000fe20000011629 */
[----:B------:R-:W-:Y:S01]  /*10a60*/  IMAD R33, R196, 0x200, R33 ;  /* 0x00000200c4217824 */ /* 0x000fe200078e0221 */
[----:B------:R-:W-:-:S02]  /*10a70*/  SHF.R.U32.HI R28, RZ, 0x10, R29 ;  /* 0x00000010ff1c7819 */ /* 0x000fc4000001161d */
[----:B------:R-:W-:Y:S01]  /*10a80*/  PRMT R106, R106, 0x5410, R63 ;  /* 0x000054106a6a7816 */ /* 0x000fe2000000003f */
[----:B------:R-:W-:Y:S01]  /*10a90*/  IMAD.IADD R45, R33, 0x1, R32 ;  /* 0x00000001212d7824 */ /* 0x000fe200078e0220 */
[--C-:B------:R-:W-:Y:S01]  /*10aa0*/  SHF.R.U64 R29, R42, 0x10, R43.reuse ;  /* 0x000000102a1d7819 */ /* 0x100fe2000000122b */
[----:B------:R-:W-:Y:S01]  /*10ab0*/  IMAD.U32 R63, R102, 0x10000, RZ ;  /* 0x00010000663f7824 */ /* 0x000fe200078e00ff */
[----:B------:R-:W-:Y:S01]  /*10ac0*/  SHF.R.U32.HI R42, RZ, 0x10, R43 ;  /* 0x00000010ff2a7819 */ /* 0x000fe2000001162b */
[----:B------:R-:W-:Y:S01]  /*10ad0*/  IMAD R60, R45, 0x2, R2 ;  /* 0x000000022d3c7824 */ /* 0x000fe200078e0202 */
[----:B------:R-:W-:Y:S02]  /*10ae0*/  PRMT R103, R103, 0x5410, R40 ;  /* 0x0000541067677816 */ /* 0x000fe40000000028 */
[----:B------:R-:W-:Y:S02]  /*10af0*/  PRMT R105, R105, 0x5410, R42 ;  /* 0x0000541069697816 */ /* 0x000fe4000000002a */
[----:B------:R-:W0:Y:S01]  /*10b00*/  LDS.128 R44, [R60+0x10400] ;  /* 0x010400003c2c7984 */ /* 0x000e220000000c00 */
[----:B------:R-:W-:Y:S01]  /*10b10*/  PRMT R107, R107, 0x5410, R28 ;  /* 0x000054106b6b7816 */ /* 0x000fe2000000001c */
[----:B------:R-:W-:Y:S01]  /*10b20*/  IMAD.U32 R64, R103, 0x10000, RZ ;  /* 0x0001000067407824 */ /* 0x000fe200078e00ff */
[----:B------:R-:W-:-:S02]  /*10b30*/  PRMT R109, R109, 0x5410, R30 ;  /* 0x000054106d6d7816 */ /* 0x000fc4000000001e */
[----:B------:R-:W-:Y:S02]  /*10b40*/  PRMT R104, R104, 0x5410, R29 ;  /* 0x0000541068687816 */ /* 0x000fe4000000001d */
[----:B------:R-:W-:Y:S02]  /*10b50*/  PRMT R108, R108, 0x5410, R61 ;  /* 0x000054106c6c7816 */ /* 0x000fe4000000003d */
[----:B------:R-:W-:Y:S02]  /*10b60*/  LOP3.LUT R102, R102, 0xffff0000, RZ, 0xc0, !PT ;  /* 0xffff000066667812 */ /* 0x000fe400078ec0ff */
[----:B------:R-:W-:Y:S01]  /*10b70*/  LOP3.LUT R103, R103, 0xffff0000, RZ, 0xc0, !PT ;  /* 0xffff000067677812 */ /* 0x000fe200078ec0ff */
[----:B0-----:R-:W-:Y:S01]  /*10b80*/  IMAD.U32 R31, R44, 0x10000, RZ ;  /* 0x000100002c1f7824 */ /* 0x001fe200078e00ff */
[----:B------:R-:W-:Y:S01]  /*10b90*/  LOP3.LUT R30, R46, 0xffff0000, RZ, 0xc0, !PT ;  /* 0xffff00002e1e7812 */ /* 0x000fe200078ec0ff */
[----:B------:R-:W-:Y:S02]  /*10ba0*/  IMAD.U32 R62, R47, 0x10000, RZ ;  /* 0x000100002f3e7824 */ /* 0x000fe400078e00ff */
[----:B------:R-:W-:Y:S01]  /*10bb0*/  FMUL.FTZ R65, R31, R63 ;  /* 0x0000003f1f417220 */ /* 0x000fe20000410000 */
[----:B----4-:R-:W0:Y:S02]  /*10bc0*/  LDS.128 R32, [R100] ;  /* 0x0000000064207984 */ /* 0x010e240000000c00 */
[C---:B0-----:R-:W-:Y:S01]  /*10bd0*/  IMAD.U32 R40, R32.reuse, 0x10000, RZ ;  /* 0x0001000020287824 */ /* 0x041fe200078e00ff */
[----:B------:R-:W-:Y:S01]  /*10be0*/  LOP3.LUT R41, R32, 0xffff0000, RZ, 0xc0, !PT ;  /* 0xffff000020297812 */ /* 0x000fe200078ec0ff */
[----:B------:R-:W-:Y:S01]  /*10bf0*/  IMAD.U32 R32, R106, 0x10000, RZ ;  /* 0x000100006a207824 */ /* 0x000fe200078e00ff */
[C---:B------:R-:W-:Y:S01]  /*10c00*/  LOP3.LUT R28, R34.reuse, 0xffff0000, RZ, 0xc0, !PT ;  /* 0xffff0000221c7812 */ /* 0x040fe200078ec0ff */
[----:B------:R-:W-:Y:S01]  /*10c10*/  IMAD.U32 R29, R34, 0x10000, RZ ;  /* 0x00010000221d7824 */ /* 0x000fe200078e00ff */
[----:B------:R-:W-:Y:S01]  /*10c20*/  LOP3.LUT R34, R35, 0xffff0000, RZ, 0xc0, !PT ;  /* 0xffff000023227812 */ /* 0x000fe200078ec0ff */
[-C--:B--2---:R-:W-:Y:S01]  /*10c30*/  FMUL.FTZ R67, R31, R32.reuse ;  /* 0x000000201f437220 */ /* 0x084fe20000410000 */
[----:B------:R-:W-:Y:S01]  /*10c40*/  FFMA.FTZ R31, R40, R32, -R65 ;  /* 0x00000020281f7223 */ /* 0x000fe20000010841 */
[----:B------:R-:W-:Y:S01]  /*10c50*/  IMAD.U32 R61, R35, 0x10000, RZ ;  /* 0x00010000233d7824 */ /* 0x000fe200078e00ff */
[----:B------:R-:W-:Y:S01]  /*10c60*/  LOP3.LUT R43, R33, 0xffff0000, RZ, 0xc0, !PT ;  /* 0xffff0000212b7812 */ /* 0x000fe200078ec0ff */
[----:B------:R-:W-:Y:S01]  /*10c70*/  IMAD.U32 R65, R105, 0x10000, RZ ;  /* 0x0001000069417824 */ /* 0x000fe200078e00ff */
[----:B------:R-:W-:Y:S01]  /*10c80*/  LOP3.LUT R35, R44, 0xffff0000, RZ, 0xc0, !PT ;  /* 0xffff00002c237812 */ /* 0x000fe200078ec0ff */
[----:B------:R-:W-:Y:S01]  /*10c90*/  IMAD.U32 R42, R33, 0x10000, RZ ;  /* 0x00010000212a7824 */ /* 0x000fe200078e00ff */
[C---:B------:R-:W-:Y:S01]  /*10ca0*/  LOP3.LUT R44, R45.reuse, 0xffff0000, RZ, 0xc0, !PT ;  /* 0xffff00002d2c7812 */ /* 0x040fe200078ec0ff */
[----:B------:R-:W-:-:S02]  /*10cb0*/  IMAD.U32 R33, R45, 0x10000, RZ ;  /* 0x000100002d217824 */ /* 0x000fc400078e00ff */
[----:B------:R-:W-:Y:S01]  /*10cc0*/  FFMA.FTZ R32, R40, R63, R67 ;  /* 0x0000003f28207223 */ /* 0x000fe20000010043 */
[----:B------:R-:W-:Y:S01]  /*10cd0*/  IMAD.U32 R45, R46, 0x10000, RZ ;  /* 0x000100002e2d7824 */ /* 0x000fe200078e00ff */
[----:B------:R-:W-:Y:S01]  /*10ce0*/  LOP3.LUT R46, R47, 0xffff0000, RZ, 0xc0, !PT ;  /* 0xffff00002f2e7812 */ /* 0x000fe200078ec0ff */
[----:B------:R-:W-:Y:S02]  /*10cf0*/  IMAD.U32 R40, R109, 0x10000, RZ ;  /* 0x000100006d287824 */ /* 0x000fe400078e00ff */
[----:B---3--:R-:W-:Y:S01]  /*10d00*/  FMUL.FTZ R66, R62, R65 ;  /* 0x000000413e427220 */ /* 0x008fe20000410000 */
[----:B------:R-:W-:Y:S01]  /*10d10*/  IMAD.U32 R47, R107, 0x10000, RZ ;  /* 0x000100006b2f7824 */ /* 0x000fe200078e00ff */
[----:B------:R-:W-:Y:S01]  /*10d20*/  LOP3.LUT R106, R106, 0xffff0000, RZ, 0xc0, !PT ;  /* 0xffff00006a6a7812 */ /* 0x000fe200078ec0ff */
[-C--:B------:R-:W-:Y:S01]  /*10d30*/  FMUL.FTZ R62, R62, R40.reuse ;  /* 0x000000283e3e7220 */ /* 0x080fe20000410000 */
[----:B------:R-:W-:Y:S01]  /*10d40*/  FFMA.FTZ R67, R61, R40, -R66 ;  /* 0x000000283d437223 */ /* 0x000fe20000010842 */
[C---:B------:R-:W-:Y:S01]  /*10d50*/  FMUL.FTZ R99, R33.reuse, R64 ;  /* 0x0000004021637220 */ /* 0x040fe20000410000 */
[----:B------:R-:W-:Y:S01]  /*10d60*/  FMUL.FTZ R63, R33, R47 ;  /* 0x0000002f213f7220 */ /* 0x000fe20000410000 */
[----:B------:R-:W-:Y:S01]  /*10d70*/  FMUL.FTZ R40, R35, R102 ;  /* 0x0000006623287220 */ /* 0x000fe20000410000 */
[----:B------:R-:W-:Y:S01]  /*10d80*/  FFMA.FTZ R61, R61, R65, R62 ;  /* 0x000000413d3d7223 */ /* 0x000fe2000001003e */
[----:B------:R-:W-:Y:S01]  /*10d90*/  FMUL.FTZ R62, R35, R106 ;  /* 0x0000006a233e7220 */ /* 0x000fe20000410000 */
[C---:B------:R-:W-:Y:S01]  /*10da0*/  FFMA.FTZ R33, R42.reuse, R47, -R99 ;  /* 0x0000002f2a217223 */ /* 0x040fe20000010863 */
[----:B------:R-:W-:Y:S01]  /*10db0*/  FFMA.FTZ R63, R42, R64, R63 ;  /* 0x000000402a3f7223 */ /* 0x000fe2000001003f */
[----:B------:R-:W-:Y:S01]  /*10dc0*/  LOP3.LUT R107, R107, 0xffff0000, RZ, 0xc0, !PT ;  /* 0xffff00006b6b7812 */ /* 0x000fe200078ec0ff */
[----:B------:R-:W-:Y:S01]  /*10dd0*/  FFMA.FTZ R106, R41, R106, -R40 ;  /* 0x0000006a296a7223 */ /* 0x000fe20000010828 */
[----:B------:R-:W-:-:S02]  /*10de0*/  IMAD.U32 R42, R104, 0x10000, RZ ;  /* 0x00010000682a7824 */ /* 0x000fc400078e00ff */
[----:B------:R-:W-:Y:S01]  /*10df0*/  FMUL.FTZ R64, R44, R103 ;  /* 0x000000672c407220 */ /* 0x000fe20000410000 */
[----:B------:R-:W-:Y:S02]  /*10e00*/  IMAD.U32 R40, R108, 0x10000, RZ ;  /* 0x000100006c287824 */ /* 0x000fe400078e00ff */
[----:B------:R-:W-:Y:S01]  /*10e10*/  FFMA.FTZ R47, R41, R102, R62 ;  /* 0x00000066292f7223 */ /* 0x000fe2000001003e */
[-C--:B------:R-:W-:Y:S01]  /*10e20*/  FMUL.FTZ R44, R44, R107.reuse ;  /* 0x0000006b2c2c7220 */ /* 0x080fe20000410000 */
[C---:B------:R-:W-:Y:S01]  /*10e30*/  FMUL.FTZ R62, R45.reuse, R42 ;  /* 0x0000002a2d3e7220 */ /* 0x040fe20000410000 */
[-C--:B------:R-:W-:Y:S01]  /*10e40*/  FMUL.FTZ R66, R45, R40.reuse ;  /* 0x000000282d427220 */ /* 0x080fe20000410000 */
[----:B------:R-:W-:Y:S01]  /*10e50*/  LOP3.LUT R41, R104, 0xffff0000, RZ, 0xc0, !PT ;  /* 0xffff000068297812 */ /* 0x000fe200078ec0ff */
[----:B------:R-:W-:Y:S01]  /*10e60*/  FFMA.FTZ R64, R43, R107, -R64 ;  /* 0x0000006b2b407223 */ /* 0x000fe20000010840 */
[----:B------:R-:W-:Y:S01]  /*10e70*/  LOP3.LUT R105, R105, 0xffff0000, RZ, 0xc0, !PT ;  /* 0xffff000069697812 */ /* 0x000fe200078ec0ff */
[----:B------:R-:W-:Y:S01]  /*10e80*/  FFMA.FTZ R44, R43, R103, R44 ;  /* 0x000000672b2c7223 */ /* 0x000fe2000001002c */
[----:B------:R-:W-:Y:S01]  /*10e90*/  LOP3.LUT R35, R108, 0xffff0000, RZ, 0xc0, !PT ;  /* 0xffff00006c237812 */ /* 0x000fe200078ec0ff */
[----:B------:R-:W-:Y:S01]  /*10ea0*/  FFMA.FTZ R62, R29, R40, -R62 ;  /* 0x000000281d3e7223 */ /* 0x000fe2000001083e */
[----:B------:R-:W-:Y:S01]  /*10eb0*/  LOP3.LUT R109, R109, 0xffff0000, RZ, 0xc0, !PT ;  /* 0xffff00006d6d7812 */ /* 0x000fe200078ec0ff */
        /* <DEDUP_REMOVED lines=19> */
.L_x_2644:
[----:B------:R-:W-:Y:S05]  /*10ff0*/  BSYNC B2 ;  /* 0x0000000000027941 */ /* 0x000fea0003800000 */
.L_x_2643:
[----:B------:R-:W-:Y:S05]  /*11000*/  @P2 BRA `(.L_x_2640) ;  /* 0x0000000400a02947 */ /* 0x000fea0003800000 */
[----:B----4-:R-:W4:Y:S01]  /*11010*/  LDL R60, [R1+0x70] ;  /* 0x00007000013c7983 */ /* 0x010f220000100800 */
[----:B------:R-:W-:Y:S02]  /*11020*/  LEA.HI R78, R78, R235, RZ, 0x1d ;  /* 0x000000eb4e4e7211 */ /* 0x000fe400078fe8ff */
[--C-:B-1----:R-:W-:Y:S02]  /*11030*/  SHF.R.U64 R46, R24, 0x10, R25.reuse ;  /* 0x00000010182e7819 */ /* 0x102fe40000001219 */
        /* <DEDUP_REMOVED lines=8> */
[----:B------:R-:W-:Y:S02]  /*110c0*/  SHF.R.U64 R24, R38, 0x10, R39 ;  /* 0x0000001026187819 */ /* 0x000fe40000001227 */
[----:B------:R-:W-:Y:S02]  /*110d0*/  LOP3.LUT R29, R29, 0x7fffe000, RZ, 0xc0, !PT ;  /* 0x7fffe0001d1d7812 */ /* 0x000fe400078ec0ff */
[----:B------:R-:W-:Y:S02]  /*110e0*/  LOP3.LUT R78, R78, R197, RZ, 0x3c, !PT ;  /* 0x000000c54e4e7212 */ /* 0x000fe400078e3cff */
[----:B------:R-:W-:Y:S01]  /*110f0*/  SHF.R.U32.HI R42, RZ, 0x10, R27 ;  /* 0x00000010ff2a7819 */ /* 0x000fe2000001161b */
[----:B------:R-:W-:Y:S01]  /*11100*/  IMAD R29, R196, 0x200, R29 ;  /* 0x00000200c41d7824 */ /* 0x000fe200078e021d */
[----:B------:R-:W-:-:S02]  /*11110*/  SHF.R.U32.HI R37, RZ, 0x10, R37 ;  /* 0x00000010ff257819 */ /* 0x000fc40000011625 */
[----:B------:R-:W-:Y:S01]  /*11120*/  PRMT R90, R90, 0x5410, R25 ;  /* 0x000054105a5a7816 */ /* 0x000fe20000000019 */
[----:B------:R-:W-:Y:S01]  /*11130*/  IMAD.IADD R33, R29, 0x1, R78 ;  /* 0x000000011d217824 */ /* 0x000fe200078e024e */
[----:B------:R-:W-:Y:S02]  /*11140*/  PRMT R83, R83, 0x5410, R26 ;  /* 0x0000541053537816 */ /* 0x000fe4000000001a */
[----:B------:R-:W-:Y:S01]  /*11150*/  PRMT R85, R85, 0x5410, R24 ;  /* 0x0000541055557816 */ /* 0x000fe20000000018 */
[----:B------:R-:W-:Y:S01]  /*11160*/  IMAD R40, R33, 0x2, R2 ;  /* 0x0000000221287824 */ /* 0x000fe200078e0202 */
[----:B------:R-:W-:Y:S02]  /*11170*/  PRMT R87, R87, 0x5410, R46 ;  /* 0x0000541057577816 */ /* 0x000fe4000000002e */
[----:B------:R-:W-:Y:S01]  /*11180*/  PRMT R91, R91, 0x5410, R42 ;  /* 0x000054105b5b7816 */ /* 0x000fe2000000002a */
[----:B------:R-:W-:Y:S01]  /*11190*/  IMAD.U32 R42, R83, 0x10000, RZ ;  /* 0x00010000532a7824 */ /* 0x000fe200078e00ff */
[----:B------:R-:W1:Y:S01]  /*111a0*/  LDS.128 R32, [R40+0x10400] ;  /* 0x0104000028207984 */ /* 0x000e620000000c00 */
[----:B------:R-:W-:Y:S01]  /*111b0*/  PRMT R84, R84, 0x5410, R37 ;  /* 0x0000541054547816 */ /* 0x000fe20000000025 */
[----:B------:R-:W-:Y:S01]  /*111c0*/  IMAD.U32 R41, R87, 0x10000, RZ ;  /* 0x0001000057297824 */ /* 0x000fe200078e00ff */
[----:B------:R-:W-:-:S02]  /*111d0*/  SHF.R.U32.HI R39, RZ, 0x10, R39 ;  /* 0x00000010ff277819 */ /* 0x000fc40000011627 */
[----:B------:R-:W-:Y:S01]  /*111e0*/  PRMT R89, R89, 0x5410, R44 ;  /* 0x0000541059597816 */ /* 0x000fe2000000002c */
[----:B------:R-:W-:Y:S01]  /*111f0*/  IMAD.U32 R43, R84, 0x10000, RZ ;  /* 0x00010000542b7824 */ /* 0x000fe200078e00ff */
[----:B------:R-:W-:Y:S02]  /*11200*/  PRMT R86, R86, 0x5410, R39 ;  /* 0x0000541056567816 */ /* 0x000fe40000000027 */
[----:B------:R-:W-:Y:S02]  /*11210*/  LOP3.LUT R83, R83, 0xffff0000, RZ, 0xc0, !PT ;  /* 0xffff000053537812 */ /* 0x000fe400078ec0ff */
[----:B------:R-:W-:Y:S02]  /*11220*/  LOP3.LUT R87, R87, 0xffff0000, RZ, 0xc0, !PT ;  /* 0xffff000057577812 */ /* 0x000fe400078ec0ff */
        /* <DEDUP_REMOVED lines=8> */
[----:B----4-:R-:W0:Y:S02]  /*112b0*/  LDS.128 R28, [R60] ;  /* 0x000000003c1c7984 */ /* 0x010e240000000c00 */
        /* <DEDUP_REMOVED lines=14> */
[----:B------:R-:W-:Y:S01]  /*113a0*/  FFMA.FTZ R45, R24, R41, -R45 ;  /* 0x00000029182d7223 */ /* 0x000fe2000001082d */
        /* <DEDUP_REMOVED lines=10> */
[----:B------:R-:W-:Y:S01]  /*11450*/  FMUL.FTZ R24, R32, R83 ;  /* 0x0000005320187220 */ /* 0x000fe20000410000 */
[----:B------:R-:W-:Y:S01]  /*11460*/  FFMA.FTZ R41, R36, R41, R42 ;  /* 0x0000002924297223 */ /* 0x000fe2000001002a */
[-C--:B------:R-:W-:Y:S01]  /*11470*/  FMUL.FTZ R36, R32, R87.reuse ;  /* 0x0000005720247220 */ /* 0x080fe20000410000 */
[----:B------:R-:W-:Y:S01]  /*11480*/  FMUL.FTZ R44, R38, R26 ;  /* 0x0000001a262c7220 */ /* 0x000fe20000410000 */
        /* <DEDUP_REMOVED lines=8> */
[----:B------:R-:W-:Y:S01]  /*11510*/  LOP3.LUT R91, R91, 0xffff0000, RZ, 0xc0, !PT ;  /* 0xffff00005b5b7812 */ /* 0x000fe200078ec0ff */
[C---:B------:R-:W-:Y:S01]  /*11520*/  FMUL.FTZ R24, R34.reuse, R85 ;  /* 0x0000005522187220 */ /* 0x040fe20000410000 */
[----:B------:R-:W-:Y:S01]  /*11530*/  FMUL.FTZ R34, R34, R90 ;  /* 0x0000005a22227220 */ /* 0x000fe20000410000 */
[----:B------:R-:W-:Y:S01]  /*11540*/  FMUL.FTZ R31, R33, R84 ;  /* 0x00000054211f7220 */ /* 0x000fe20000410000 */
[----:B------:R-:W-:Y:S01]  /*11550*/  FMUL.FTZ R25, R35, R86 ;  /* 0x0000005623197220 */ /* 0x000fe20000410000 */
[----:B------:R-:W-:Y:S01]  /*11560*/  FMUL.FTZ R33, R33, R89 ;  /* 0x0000005921217220 */ /* 0x000fe20000410000 */
[----:B------:R-:W-:Y:S01]  /*11570*/  FMUL.FTZ R35, R35, R91 ;  /* 0x0000005b23237220 */ /* 0x000fe20000410000 */
[----:B------:R-:W-:Y:S01]  /*11580*/  FFMA.FTZ R38, R27, R26, R38 ;  /* 0x0000001a1b267223 */ /* 0x000fe20000010026 */
[C---:B------:R-:W-:Y:S01]  /*11590*/  FFMA.FTZ R27, R29.reuse, R90, -R24 ;  /* 0x0000005a1d1b7223 */ /* 0x040fe20000010818 */
[----:B------:R-:W-:Y:S01]  /*115a0*/  FFMA.FTZ R85, R29, R85, R34 ;  /* 0x000000551d557223 */ /* 0x000fe20000010022 */
        /* <DEDUP_REMOVED lines=14> */
.L_x_2640:
[----:B------:R-:W-:Y:S05]  /*11690*/  BSYNC B1 ;  /* 0x0000000000017941 */ /* 0x000fea0003800000 */
.L_x_2639:
[----:B------:R-:W-:-:S13]  /*116a0*/  ISETP.GE.AND P0, PT, R214, R0, PT ;  /* 0x00000000d600720c */ /* 0x000fda0003f06270 */
[----:B------:R-:W-:Y:S05]  /*116b0*/  @P0 BRA `(.L_x_2620) ;  /* 0x0000001400040947 */ /* 0x000fea0003800000 */
[----:B------:R-:W5:Y:S01]  /*116c0*/  LDC R0, c[0x0][0x3f4] ;  /* 0x0000fd00ff007b82 */ /* 0x000f620000000800 */
[----:B------:R-:W-:Y:S01]  /*116d0*/  BSSY B1, `(.L_x_2645) ;  /* 0x000006d000017945 */ /* 0x000fe20003800000 */
[----:B------:R-:W-:Y:S02]  /*116e0*/  SHF.R.U32.HI R42, RZ, 0x3, R194 ;  /* 0x00000003ff2a7819 */ /* 0x000fe400000116c2 */
[-C--:B-----5:R-:W-:Y:S02]  /*116f0*/  ISETP.GE.AND P0, PT, R18, R0.reuse, PT ;  /* 0x000000001200720c */ /* 0x0a0fe40003f06270 */
[-C--:B------:R-:W-:Y:S02]  /*11700*/  ISETP.GE.AND P1, PT, R185, R0.reuse, PT ;  /* 0x00000000b900720c */ /* 0x080fe40003f26270 */
[----:B------:R-:W-:-:S09]  /*11710*/  ISETP.GE.AND P2, PT, R186, R0, PT ;  /* 0x00000000ba00720c */ /* 0x000fd20003f46270 */
[----:B------:R-:W-:Y:S05]  /*11720*/  @P0 BRA `(.L_x_2646) ;  /* 0x00000004009c0947 */ /* 0x000fea0003800000 */
[----:B-1----:R-:W5:Y:S01]  /*11730*/  LDL R44, [R1+0x74] ;  /* 0x00007400012c7983 */ /* 0x002f620000100800 */
[----:B0-----:R-:W-:Y:S02]  /*11740*/  LEA.HI R24, R0, R217, RZ, 0x1d ;  /* 0x000000d900187211 */ /* 0x001fe400078fe8ff */
[--C-:B----4-:R-:W-:Y:S02]  /*11750*/  SHF.R.U64 R33, R4, 0x10, R5.reuse ;  /* 0x0000001004217819 */ /* 0x110fe40000001205 */
        /* <DEDUP_REMOVED lines=100> */
.L_x_2646:
[----:B------:R-:W-:Y:S05]  /*11da0*/  BSYNC B1 ;  /* 0x0000000000017941 */ /* 0x000fea0003800000 */
.L_x_2645:
[----:B------:R-:W-:Y:S04]  /*11db0*/  BSSY B1, `(.L_x_2647) ;  /* 0x0000069000017945 */ /* 0x000fe80003800000 */
[----:B------:R-:W-:Y:S05]  /*11dc0*/  @P1 BRA `(.L_x_2648) ;  /* 0x00000004009c1947 */ /* 0x000fea0003800000 */
[----:B0-----:R-:W5:Y:S01]  /*11dd0*/  LDL R40, [R1+0x6c] ;  /* 0x00006c0001287983 */ /* 0x001f620000100800 */
[----:B------:R-:W-:Y:S02]  /*11de0*/  LEA.HI R4, R0, R234, RZ, 0x1d ;  /* 0x000000ea00047211 */ /* 0x000fe400078fe8ff */
[----:B----4-:R-:W-:Y:S02]  /*11df0*/  SHF.R.U64 R29, R8, 0x10, R9 ;  /* 0x00000010081d7819 */ /* 0x010fe40000001209 */
[----:B------:R-:W-:Y:S01]  /*11e00*/  SHF.R.S32.HI R7, RZ, 0x1f, R4 ;  /* 0x0000001fff077819 */ /* 0x000fe20000011404 */
[----:B------:R-:W-:Y:S01]  /*11e10*/  IMAD.SHL.U32 R5, R4, 0x8, RZ ;  /* 0x0000000804057824 */ /* 0x000fe200078e00ff */
[----:B-1----:R-:W-:Y:S02]  /*11e20*/  SHF.R.U64 R32, R52, 0x10, R53 ;  /* 0x0000001034207819 */ /* 0x002fe40000001235 */
[----:B------:R-:W-:Y:S02]  /*11e30*/  LEA.HI R7, R7, R4, RZ, 0x3 ;  /* 0x0000000407077211 */ /* 0x000fe400078f18ff */
[----:B------:R-:W-:-:S02]  /*11e40*/  LOP3.LUT R4, R194, 0x38, R5, 0xf8, !PT ;  /* 0x00000038c2047812 */ /* 0x000fc400078ef805 */
[----:B------:R-:W-:Y:S01]  /*11e50*/  SHF.R.U32.HI R8, RZ, 0x10, R9 ;  /* 0x00000010ff087819 */ /* 0x000fe20000011609 */
        /* <DEDUP_REMOVED lines=9> */
[----:B------:R-:W-:Y:S01]  /*11ef0*/  SHF.R.U64 R30, R54, 0x10, R55 ;  /* 0x00000010361e7819 */ /* 0x000fe20000001237 */
[----:B------:R-:W-:Y:S01]  /*11f00*/  IMAD R28, R25, 0x2, R2 ;  /* 0x00000002191c7824 */ /* 0x000fe200078e0202 */
[----:B------:R-:W-:Y:S02]  /*11f10*/  PRMT R75, R75, 0x5410, R8 ;  /* 0x000054104b4b7816 */ /* 0x000fe40000000008 */
[--C-:B------:R-:W-:Y:S02]  /*11f20*/  SHF.R.U64 R9, R10, 0x10, R11.reuse ;  /* 0x000000100a097819 */ /* 0x100fe4000000120b */
[----:B------:R-:W0:Y:S01]  /*11f30*/  LDS.128 R24, [R28+0x10400] ;  /* 0x010400001c187984 */ /* 0x000e220000000c00 */
[----:B------:R-:W-:Y:S01]  /*11f40*/  SHF.R.U32.HI R10, RZ, 0x10, R11 ;  /* 0x00000010ff0a7819 */ /* 0x000fe2000001160b */
[----:B------:R-:W-:Y:S01]  /*11f50*/  IMAD.U32 R35, R75, 0x10000, RZ ;  /* 0x000100004b237824 */ /* 0x000fe200078e00ff */
[----:B------:R-:W-:-:S02]  /*11f60*/  SHF.R.U32.HI R55, RZ, 0x10, R55 ;  /* 0x00000010ff377819 */ /* 0x000fc40000011637 */
[----:B------:R-:W-:Y:S02]  /*11f70*/  PRMT R80, R80, 0x5410, R53 ;  /* 0x0000541050507816 */ /* 0x000fe40000000035 */
[----:B------:R-:W-:Y:S02]  /*11f80*/  PRMT R81, R81, 0x5410, R30 ;  /* 0x0000541051517816 */ /* 0x000fe4000000001e */
[----:B------:R-:W-:Y:S02]  /*11f90*/  PRMT R77, R77, 0x5410, R10 ;  /* 0x000054104d4d7816 */ /* 0x000fe4000000000a */
        /* <DEDUP_REMOVED lines=10> */
[----:B------:R-:W-:Y:S01]  /*12040*/  FMUL.FTZ R36, R30, R35 ;  /* 0x000000231e247220 */ /* 0x000fe20000410000 */
[C---:B------:R-:W-:Y:S01]  /*12050*/  IMAD.U32 R32, R27.reuse, 0x10000, RZ ;  /* 0x000100001b207824 */ /* 0x040fe200078e00ff */
[----:B------:R-:W-:Y:S01]  /*12060*/  LOP3.LUT R80, R80, 0xffff0000, RZ, 0xc0, !PT ;  /* 0xffff000050507812 */ /* 0x000fe200078ec0ff */
[----:B------:R-:W-:Y:S01]  /*12070*/  FMUL.FTZ R30, R30, R29 ;  /* 0x0000001d1e1e7220 */ /* 0x000fe20000410000 */
[C---:B------:R-:W-:Y:S01]  /*12080*/  IMAD.U32 R31, R26.reuse, 0x10000, RZ ;  /* 0x000100001a1f7824 */ /* 0x040fe200078e00ff */
[----:B------:R-:W-:Y:S02]  /*12090*/  LOP3.LUT R26, R26, 0xffff0000, RZ, 0xc0, !PT ;  /* 0xffff00001a1a7812 */ /* 0x000fe400078ec0ff */
        /* <DEDUP_REMOVED lines=11> */
[----:B------:R-:W-:Y:S01]  /*12150*/  LOP3.LUT R29, R74, 0xffff0000, RZ, 0xc0, !PT ;  /* 0xffff00004a1d7812 */ /* 0x000fe200078ec0ff */
[C---:B------:R-:W-:Y:S01]  /*12160*/  FMUL.FTZ R34, R32.reuse, R33 ;  /* 0x0000002120227220 */ /* 0x040fe20000410000 */
[----:B------:R-:W-:Y:S02]  /*12170*/  IMAD.U32 R11, R7, 0x10000, RZ ;  /* 0x00010000070b7824 */ /* 0x000fe400078e00ff */
[-C--:B------:R-:W-:Y:S01]  /*12180*/  FMUL.FTZ R32, R32, R8.reuse ;  /* 0x0000000820207220 */ /* 0x080fe20000410000 */
[----:B------:R-:W-:Y:S01]  /*12190*/  FFMA.FTZ R35, R9, R35, R30 ;  /* 0x0000002309237223 */ /* 0x000fe2000001001e */
[----:B------:R-:W-:Y:S01]  /*121a0*/  LOP3.LUT R30, R75, 0xffff0000, RZ, 0xc0, !PT ;  /* 0xffff00004b1e7812 */ /* 0x000fe200078ec0ff */
[C---:B------:R-:W-:Y:S01]  /*121b0*/  FMUL.FTZ R9, R24.reuse, R29 ;  /* 0x0000001d18097220 */ /* 0x040fe20000410000 */
[C---:B------:R-:W-:Y:S01]  /*121c0*/  FFMA.FTZ R38, R11.reuse, R8, -R34 ;  /* 0x000000080b267223 */ /* 0x040fe20000010822 */
[----:B------:R-:W-:Y:S01]  /*121d0*/  FFMA.FTZ R33, R11, R33, R32 ;  /* 0x000000210b217223 */ /* 0x000fe20000010020 */
[-C--:B------:R-:W-:Y:S01]  /*121e0*/  FMUL.FTZ R11, R24, R79.reuse ;  /* 0x0000004f180b7220 */ /* 0x080fe20000410000 */
[----:B------:R-:W-:Y:S01]  /*121f0*/  FFMA.FTZ R24, R4, R79, -R9 ;  /* 0x0000004f04187223 */ /* 0x000fe20000010809 */
[----:B------:R-:W-:Y:S01]  /*12200*/  FMUL.FTZ R34, R25, R30 ;  /* 0x0000001e19227220 */ /* 0x000fe20000410000 */
[----:B------:R-:W-:-:S02]  /*12210*/  IMAD.U32 R9, R76, 0x10000, RZ ;  /* 0x000100004c097824 */ /* 0x000fc400078e00ff */
[-C--:B------:R-:W-:Y:S01]  /*12220*/  FMUL.FTZ R25, R25, R80.reuse ;  /* 0x0000005019197220 */ /* 0x080fe20000410000 */
[----:B------:R-:W-:Y:S02]  /*12230*/  IMAD.U32 R8, R81, 0x10000, RZ ;  /* 0x0001000051087824 */ /* 0x000fe400078e00ff */
[----:B------:R-:W-:Y:S01]  /*12240*/  FFMA.FTZ R32, R4, R29, R11 ;  /* 0x0000001d04207223 */ /* 0x000fe2000001000b */
[----:B------:R-:W-:Y:S02]  /*12250*/  IMAD.U32 R10, R6, 0x10000, RZ ;  /* 0x00010000060a7824 */ /* 0x000fe400078e00ff */
[-C--:B------:R-:W-:Y:S01]  /*12260*/  FMUL.FTZ R29, R31, R9.reuse ;  /* 0x000000091f1d7220 */ /* 0x080fe20000410000 */
[C---:B------:R-:W-:Y:S01]  /*12270*/  FFMA.FTZ R11, R5.reuse, R80, -R34 ;  /* 0x00000050050b7223 */ /* 0x040fe20000010822 */
[----:B------:R-:W-:Y:S01]  /*12280*/  FFMA.FTZ R30, R5, R30, R25 ;  /* 0x0000001e051e7223 */ /* 0x000fe20000010019 */
        /* <DEDUP_REMOVED lines=9> */
[----:B------:R-:W-:Y:S01]  /*12320*/  LOP3.LUT R6, R6, 0xffff0000, RZ, 0xc0, !PT ;  /* 0xffff000006067812 */ /* 0x000fe200078ec0ff */
[----:B------:R-:W-:Y:S01]  /*12330*/  FMUL.FTZ R8, R26, R81 ;  /* 0x000000511a087220 */ /* 0x000fe20000410000 */
[----:B------:R-:W-:Y:S01]  /*12340*/  LOP3.LUT R7, R7, 0xffff0000, RZ, 0xc0, !PT ;  /* 0xffff000007077812 */ /* 0x000fe200078ec0ff */
[----:B------:R-:W-:-:S02]  /*12350*/  FMUL.FTZ R31, R27, R82 ;  /* 0x000000521b1f7220 */ /* 0x000fc40000410000 */
[C---:B------:R-:W-:Y:S01]  /*12360*/  FFMA.FTZ R26, R6.reuse, R81, -R9 ;  /* 0x00000051061a7223 */ /* 0x040fe20000010809 */
[----:B------:R-:W-:Y:S01]  /*12370*/  FFMA.FTZ R25, R6, R5, R8 ;  /* 0x0000000506197223 */ /* 0x000fe20000010008 */
[C---:B------:R-:W-:Y:S01]  /*12380*/  FFMA.FTZ R27, R7.reuse, R82, -R34 ;  /* 0x00000052071b7223 */ /* 0x040fe20000010822 */
[----:B------:R-:W-:Y:S01]  /*12390*/  FFMA.FTZ R34, R7, R4, R31 ;  /* 0x0000000407227223 */ /* 0x000fe2000001001f */
[----:B------:R-:W-:Y:S02]  /*123a0*/  F2FP.BF16.F32.PACK_AB R4, R24, R37 ;  /* 0x000000251804723e */ /* 0x000fe400000010ff */
[----:B------:R-:W-:Y:S02]  /*123b0*/  F2FP.BF16.F32.PACK_AB R5, R11, R36 ;  /* 0x000000240b05723e */ /* 0x000fe400000010ff */
[----:B------:R-:W-:Y:S02]  /*123c0*/  F2FP.BF16.F32.PACK_AB R6, R26, R29 ;  /* 0x0000001d1a06723e */ /* 0x000fe400000010ff */
[----:B------:R-:W-:-:S02]  /*123d0*/  F2FP.BF16.F32.PACK_AB R7, R27, R38 ;  /* 0x000000261b07723e */ /* 0x000fc400000010ff */
[----:B------:R-:W-:Y:S02]  /*123e0*/  F2FP.BF16.F32.PACK_AB R8, R32, R39 ;  /* 0x000000272008723e */ /* 0x000fe400000010ff */
[----:B------:R-:W-:Y:S01]  /*123f0*/  F2FP.BF16.F32.PACK_AB R9, R30, R35 ;  /* 0x000000231e09723e */ /* 0x000fe200000010ff */
[----:B------:R0:W-:Y:S01]  /*12400*/  STS.128 [R40], R4 ;  /* 0x0000000428007388 */ /* 0x0001e20000000c00 */
[----:B------:R-:W-:Y:S02]  /*12410*/  F2FP.BF16.F32.PACK_AB R10, R25, R10 ;  /* 0x0000000a190a723e */ /* 0x000fe400000010ff */
[----:B------:R-:W-:-:S05]  /*12420*/  F2FP.BF16.F32.PACK_AB R11, R34, R33 ;  /* 0x00000021220b723e */ /* 0x000fca00000010ff */
[----:B------:R0:W-:Y:S02]  /*12430*/  STS.128 [R28+0x10400], R8 ;  /* 0x010400081c007388 */ /* 0x0001e40000000c00 */
.L_x_2648:
[----:B------:R-:W-:Y:S05]  /*12440*/  BSYNC B1 ;  /* 0x0000000000017941 */ /* 0x000fea0003800000 */
.L_x_2647:
[----:B------:R-:W-:Y:S05]  /*12450*/  @P2 BRA `(.L_x_2620) ;  /* 0x00000004009c2947 */ /* 0x000fea0003800000 */
[----:B------:R-:W5:Y:S01]  /*12460*/  LDL R36, [R1+0x68] ;  /* 0x0000680001247983 */ /* 0x000f620000100800 */
[----:B------:R-:W-:Y:S02]  /*12470*/  LEA.HI R0, R0, R235, RZ, 0x1d ;  /* 0x000000eb00007211 */ /* 0x000fe400078fe8ff */
[----:B0-----:R-:W-:Y:S02]  /*12480*/  SHF.R.U64 R25, R58, 0x10, R59 ;  /* 0x000000103a197819 */ /* 0x001fe4000000123b */
[----:B------:R-:W-:Y:S01]  /*12490*/  SHF.R.S32.HI R7, RZ, 0x1f, R0 ;  /* 0x0000001fff077819 */ /* 0x000fe20000011400 */
[----:B------:R-:W-:Y:S01]  /*124a0*/  IMAD.SHL.U32 R5, R0, 0x8, RZ ;  /* 0x0000000800057824 */ /* 0x000fe200078e00ff */
[----:B----4-:R-:W-:Y:S02]  /*124b0*/  SHF.R.U64 R29, R56, 0x10, R57 ;  /* 0x00000010381d7819 */ /* 0x010fe40000001239 */
[----:B------:R-:W-:Y:S02]  /*124c0*/  LEA.HI R7, R7, R0, RZ, 0x3 ;  /* 0x0000000007077211 */ /* 0x000fe400078f18ff */
[----:B------:R-:W-:-:S02]  /*124d0*/  LOP3.LUT R0, R194, 0x38, R5, 0xf8, !PT ;  /* 0x00000038c2007812 */ /* 0x000fc400078ef805 */
[--C-:B------:R-:W-:Y:S01]  /*124e0*/  SHF.R.U64 R12, R12, 0x10, R13.reuse ;  /* 0x000000100c0c7819 */ /* 0x100fe2000000120d */
[----:B------:R-:W-:Y:S01]  /*124f0*/  IMAD.SHL.U32 R7, R7, 0x400, RZ ;  /* 0x0000040007077824 */ /* 0x000fe200078e00ff */
[----:B------:R-:W-:Y:S02]  /*12500*/  LOP3.LUT R5, R0, R42, RZ, 0x3c, !PT ;  /* 0x0000002a00057212 */ /* 0x000fe400078e3cff */
[----:B------:R-:W-:Y:S02]  /*12510*/  SHF.R.U32.HI R27, RZ, 0x10, R13 ;  /* 0x00000010ff1b7819 */ /* 0x000fe4000001160d */
[----:B------:R-:W-:Y:S02]  /*12520*/  LOP3.LUT R7, R7, 0x7fffe000, RZ, 0xc0, !PT ;  /* 0x7fffe00007077812 */ /* 0x000fe400078ec0ff */
[----:B------:R-:W-:Y:S02]  /*12530*/  PRMT R72, R72, 0x5410, R25 ;  /* 0x0000541048487816 */ /* 0x000fe40000000019 */
[----:B------:R-:W-:-:S02]  /*12540*/  IADD3 R9, R5, R7, R198 ;  /* 0x0000000705097210 */ /* 0x000fc40007ffe0c6 */
[----:B------:R-:W-:Y:S02]  /*12550*/  PRMT R70, R70, 0x5410, R29 ;  /* 0x0000541046467816 */ /* 0x000fe4000000001d */
[----:B------:R-:W-:Y:S01]  /*12560*/  PRMT R25, R3, 0x5410, R12 ;  /* 0x0000541003197816 */ /* 0x000fe2000000000c */
[----:B------:R-:W-:Y:S01]  /*12570*/  IMAD R0, R9, 0x2, R2 ;  /* 0x0000000209007824 */ /* 0x000fe200078e0202 */
[----:B------:R-:W-:Y:S01]  /*12580*/  SHF.R.U32.HI R56, RZ, 0x10, R57 ;  /* 0x00000010ff387819 */ /* 0x000fe20000011639 */
[----:B------:R-:W-:Y:S01]  /*12590*/  IMAD.U32 R26, R70, 0x10000, RZ ;  /* 0x00010000461a7824 */ /* 0x000fe200078e00ff */
[----:B------:R-:W-:Y:S01]  /*125a0*/  SHF.R.U64 R30, R14, 0x10, R15 ;  /* 0x000000100e1e7819 */ /* 0x000fe2000000120f */
[----:B------:R-:W-:Y:S01]  /*125b0*/  IMAD.U32 R28, R25, 0x10000, RZ ;  /* 0x00010000191c7824 */ /* 0x000fe200078e00ff */
[----:B------:R-:W0:Y:S01]  /*125c0*/  LDS.128 R8, [R0+0x10400] ;  /* 0x0104000000087984 */ /* 0x000e220000000c00 */
[----:B------:R-:W-:Y:S02]  /*125d0*/  PRMT R27, R20, 0x5410, R27 ;  /* 0x00005410141b7816 */ /* 0x000fe4000000001b */
[----:B------:R-:W-:-:S02]  /*125e0*/  SHF.R.U32.HI R14, RZ, 0x10, R15 ;  /* 0x00000010ff0e7819 */ /* 0x000fc4000001160f */
[----:B------:R-:W-:Y:S01]  /*125f0*/  SHF.R.U32.HI R58, RZ, 0x10, R59 ;  /* 0x00000010ff3a7819 */ /* 0x000fe2000001163b */
[----:B------:R-:W-:Y:S01]  /*12600*/  IMAD.U32 R29, R27, 0x10000, RZ ;  /* 0x000100001b1d7824 */ /* 0x000fe200078e00ff */
[----:B------:R-:W-:Y:S02]  /*12610*/  PRMT R71, R71, 0x5410, R56 ;  /* 0x0000541047477816 */ /* 0x000fe40000000038 */
[----:B------:R-:W-:Y:S02]  /*12620*/  PRMT R69, R69, 0x5410, R14 ;  /* 0x0000541045457816 */ /* 0x000fe4000000000e */
[----:B------:R-:W-:Y:S02]  /*12630*/  PRMT R73, R73, 0x5410, R58 ;  /* 0x0000541049497816 */ /* 0x000fe4000000003a */
[----:B------:R-:W-:Y:S01]  /*12640*/  LOP3.LUT R25, R25, 0xffff0000, RZ, 0xc0, !PT ;  /* 0xffff000019197812 */ /* 0x000fe200078ec0ff */
[----:B------:R-:W-:Y:S01]  /*12650*/  IMAD.U32 R31, R69, 0x10000, RZ ;  /* 0x00010000451f7824 */ /* 0x000fe200078e00ff */
[----:B------:R-:W-:Y:S01]  /*12660*/  PRMT R30, R21, 0x5410, R30 ;  /* 0x00005410151e7816 */ /* 0x000fe2000000001e */
[C---:B0-----:R-:W-:Y:S01]  /*12670*/  IMAD.U32 R15, R8.reuse, 0x10000, RZ ;  /* 0x00010000080f7824 */ /* 0x041fe200078e00ff */
[----:B------:R-:W-:Y:S01]  /*12680*/  LOP3.LUT R8, R8, 0xffff0000, RZ, 0xc0, !PT ;  /* 0xffff000008087812 */ /* 0x000fe200078ec0ff */
[C---:B------:R-:W-:Y:S01]  /*12690*/  IMAD.U32 R20, R9.reuse, 0x10000, RZ ;  /* 0x0001000009147824 */ /* 0x040fe200078e00ff */
[----:B------:R-:W-:Y:S01]  /*126a0*/  LOP3.LUT R9, R9, 0xffff0000, RZ, 0xc0, !PT ;  /* 0xffff000009097812 */ /* 0x000fe200078ec0ff */
[C---:B-1----:R-:W-:Y:S01]  /*126b0*/  FMUL.FTZ R32, R15.reuse, R28 ;  /* 0x0000001c0f207220 */ /* 0x042fe20000410000 */
        /* <DEDUP_REMOVED lines=8> */
[----:B------:R-:W-:Y:S01]  /*12740*/  IMAD.U32 R20, R30, 0x10000, RZ ;  /* 0x000100001e147824 */ /* 0x000fe200078e00ff */
[----:B-----5:R-:W0:Y:S02]  /*12750*/  LDS.128 R4, [R36] ;  /* 0x0000000024047984 */ /* 0x020e240000000c00 */
        /* <DEDUP_REMOVED lines=8> */
[----:B------:R-:W-:Y:S02]  /*127e0*/  IMAD.U32 R14, R7, 0x10000, RZ ;  /* 0x00010000070e7824 */ /* 0x000fe400078e00ff */
[C---:B------:R-:W-:Y:S01]  /*127f0*/  FMUL.FTZ R15, R24.reuse, R31 ;  /* 0x0000001f180f7220 */ /* 0x040fe20000410000 */
[----:B------:R-:W-:Y:S01]  /*12800*/  FMUL.FTZ R24, R24, R3 ;  /* 0x0000000318187220 */ /* 0x000fe20000410000 */
[----:B------:R-:W-:Y:S01]  /*12810*/  FFMA.FTZ R35, R12, R29, R35 ;  /* 0x0000001d0c237223 */ /* 0x000fe20000010023 */
[----:B------:R-:W-:Y:S01]  /*12820*/  LOP3.LUT R12, R71, 0xffff0000, RZ, 0xc0, !PT ;  /* 0xffff0000470c7812 */ /* 0x000fe200078ec0ff */
[----:B------:R-:W-:Y:S01]  /*12830*/  FFMA.FTZ R28, R14, R3, -R15 ;  /* 0x000000030e1c7223 */ /* 0x000fe2000001080f */
[----:B------:R-:W-:Y:S01]  /*12840*/  LOP3.LUT R3, R70, 0xffff0000, RZ, 0xc0, !PT ;  /* 0xffff000046037812 */ /* 0x000fe200078ec0ff */
[----:B------:R-:W-:Y:S01]  /*12850*/  FFMA.FTZ R31, R14, R31, R24 ;  /* 0x0000001f0e1f7223 */ /* 0x000fe20000010018 */
[----:B------:R-:W-:Y:S01]  /*12860*/  LOP3.LUT R14, R27, 0xffff0000, RZ, 0xc0, !PT ;  /* 0xffff00001b0e7812 */ /* 0x000fe200078ec0ff */
[----:B------:R-:W-:Y:S01]  /*12870*/  FMUL.FTZ R15, R8, R25 ;  /* 0x00000019080f7220 */ /* 0x000fe20000410000 */
[----:B------:R-:W-:-:S02]  /*12880*/  IMAD.U32 R13, R6, 0x10000, RZ ;  /* 0x00010000060d7824 */ /* 0x000fc400078e00ff */
[-C--:B------:R-:W-:Y:S01]  /*12890*/  FMUL.FTZ R27, R8, R3.reuse ;  /* 0x00000003081b7220 */ /* 0x080fe20000410000 */
[----:B------:R-:W-:Y:S02]  /*128a0*/  IMAD.U32 R8, R72, 0x10000, RZ ;  /* 0x0001000048087824 */ /* 0x000fe400078e00ff */
[C---:B------:R-:W-:Y:S01]  /*128b0*/  FMUL.FTZ R24, R9.reuse, R14 ;  /* 0x0000000e09187220 */ /* 0x040fe20000410000 */
[C---:B------:R-:W-:Y:S01]  /*128c0*/  FFMA.FTZ R15, R4.reuse, R3, -R15 ;  /* 0x00000003040f7223 */ /* 0x040fe2000001080f */
[----:B------:R-:W-:Y:S01]  /*128d0*/  FMUL.FTZ R9, R9, R12 ;  /* 0x0000000c09097220 */ /* 0x000fe20000410000 */
[----:B------:R-:W-:Y:S01]  /*128e0*/  FFMA.FTZ R27, R4, R25, R27 ;  /* 0x00000019041b7223 */ /* 0x000fe2000001001b */
[----:B------:R-:W-:Y:S01]  /*128f0*/  FMUL.FTZ R4, R21, R20 ;  /* 0x0000001415047220 */ /* 0x000fe20000410000 */
[C---:B------:R-:W-:Y:S01]  /*12900*/  FFMA.FTZ R24, R5.reuse, R12, -R24 ;  /* 0x0000000c05187223 */ /* 0x040fe20000010818 */
[----:B------:R-:W-:Y:S01]  /*12910*/  FFMA.FTZ R14, R5, R14, R9 ;  /* 0x0000000e050e7223 */ /* 0x000fe20000010009 */
[-C--:B------:R-:W-:Y:S01]  /*12920*/  FMUL.FTZ R26, R21, R8.reuse ;  /* 0x00000008151a7220 */ /* 0x080fe20000410000 */
[----:B------:R-:W-:Y:S01]  /*12930*/  FFMA.FTZ R12, R13, R8, -R4 ;  /* 0x000000080d0c7223 */ /* 0x000fe20000010804 */
[----:B------:R-:W-:-:S02]  /*12940*/  LOP3.LUT R5, R30, 0xffff0000, RZ, 0xc0, !PT ;  /* 0xffff00001e057812 */ /* 0x000fc400078ec0ff */
[----:B------:R-:W-:Y:S01]  /*12950*/  LOP3.LUT R3, R72, 0xffff0000, RZ, 0xc0, !PT ;  /* 0xffff000048037812 */ /* 0x000fe200078ec0ff */
[----:B------:R-:W-:Y:S01]  /*12960*/  FFMA.FTZ R26, R13, R20, R26 ;  /* 0x000000140d1a7223 */ /* 0x000fe2000001001a */
        /* <DEDUP_REMOVED lines=22> */
.L_x_2620:
[----:B------:R-:W-:Y:S05]  /*12ad0*/  BSYNC B0 ;  /* 0x0000000000007941 */ /* 0x000fea0003800000 */
.L_x_2598:
        /* <DEDUP_REMOVED lines=8> */
.L_x_2596:
[----:B01234-:R-:W2:Y:S02]  /*12b60*/  LDL R0, [R1+0x18] ;  /* 0x0000180001007983 */ /* 0x01fea40000100800 */
[----:B--2---:R-:W-:-:S13]  /*12b70*/  R2UR UR4, R0 ;  /* 0x00000000000472ca */ /* 0x004fda00000e0000 */
[----:B------:R-:W-:-:S05]  /*12b80*/  IMAD.U32 R0, RZ, RZ, UR4 ;  /* 0x00000004ff007e24 */ /* 0x000fca000f8e00ff */
[----:B------:R-:W-:-:S13]  /*12b90*/  ISETP.NE.AND P0, PT, R0, 0x3, PT ;  /* 0x000000030000780c */ /* 0x000fda0003f05270 */
[----:B------:R-:W-:Y:S05]  /*12ba0*/  @!P0 BRA `(.L_x_2649) ;  /* 0x0000000000048947 */ /* 0x000fea0003800000 */
[----:B------:R-:W-:Y:S01]  /*12bb0*/  BPT.TRAP 0x1 ;  /* 0x000000040000795c */ /* 0x000fe20000300000 */
.L_x_2649:
[----:B------:R-:W-:Y:S01]  /*12bc0*/  IMAD R0, R184, 0x8, R2 ;  /* 0x00000008b8007824 */ /* 0x000fe200078e0202 */
[----:B------:R-:W-:-:S04]  /*12bd0*/  SHF.L.U32 R3, R187, 0x1f, RZ ;  /* 0x0000001fbb037819 */ /* 0x000fc800000006ff */
[----:B------:R0:W1:Y:S01]  /*12be0*/  SYNCS.PHASECHK.TRANS64.TRYWAIT P2, [R0+URZ+0x34830], R3 ;  /* 0x03483003000075a7 */ /* 0x000062000804017f */
[----:B------:R-:W-:Y:S05]  /*12bf0*/  @!P0 BRA `(.L_x_2650) ;  /* 0x0000000000048947 */ /* 0x000fea0003800000 */
[----:B------:R-:W-:Y:S01]  /*12c00*/  BPT.TRAP 0x1 ;  /* 0x000000040000795c */ /* 0x000fe20000300000 */
.L_x_2650:
[----:B------:R-:W2:Y:S02]  /*12c10*/  S2R R4, SR_TID.X ;  /* 0x0000000000047919 */ /* 0x000ea40000002100 */
[----:B--2---:R-:W-:-:S04]  /*12c20*/  LOP3.LUT R4, R4, 0x7f, RZ, 0xc0, !PT ;  /* 0x0000007f04047812 */ /* 0x004fc800078ec0ff */
[----:B------:R-:W-:Y:S01]  /*12c30*/  ISETP.NE.AND P1, PT, R4, RZ, PT ;  /* 0x000000ff0400720c */ /* 0x000fe20003f25270 */
[----:B-1----:R-:W-:-:S12]  /*12c40*/  @P2 BRA `(.L_x_2651) ;  /* 0x0000000000082947 */ /* 0x002fd80003800000 */
[----:B------:R-:W1:Y:S02]  /*12c50*/  SYNCS.PHASECHK.TRANS64.TRYWAIT P2, [R0+URZ+0x34830], R3 ;  /* 0x03483003000075a7 */ /* 0x000e64000804017f */
[----:B-1----:R-:W-:Y:S05]  /*12c60*/  @!P2 BRA `(.L_x_2652) ;  /* 0x0000016000b8a947 */ /* 0x002fea0003800000 */
.L_x_2651:
        /* <DEDUP_REMOVED lines=16> */
[----:B------:R-:W-:Y:S01]  /*12d70*/  IMAD.MOV.U32 R7, RZ, RZ, 0x40000040 ;  /* 0x40000040ff077424 */ /* 0x000fe200078e00ff */
        /* <DEDUP_REMOVED lines=9> */
[----:B------:R-:W-:Y:S01]  /*12e10*/  R2UR UR11, R9 ;  /* 0x00000000090b72ca */ /* 0x000fe200000e0000 */
[----:B------:R-:W-:Y:S01]  /*12e20*/  IMAD.MOV.U32 R9, RZ, RZ, 0x40000040 ;  /* 0x40000040ff097424 */ /* 0x000fe200078e00ff */
[----:B------:R-:W-:Y:S01]  /*12e30*/  R2UR UR50, R8 ;  /* 0x00000000083272ca */ /* 0x000fe200000e0000 */
[----:B------:R-:W-:Y:S01]  /*12e40*/  VIADD R8, R6, 0x4 ;  /* 0x0000000406087836 */ /* 0x000fe20000000000 */
[----:B------:R-:W-:Y:S01]  /*12e50*/  UIADD3 UR56, UR52, 0x804, URZ ;  /* 0x0000080434387890 */ /* 0x000fe2000fffe03f */
[----:B------:R-:W-:Y:S01]  /*12e60*/  IMAD.U32 R11, RZ, RZ, UR9 ;  /* 0x00000009ff0b7e24 */ /* 0x000fe2000f8e00ff */
[----:B------:R-:W-:Y:S01]  /*12e70*/  UMOV UR8, UR4 ;  /* 0x0000000400087c82 */ /* 0x000fe20008000000 */
[----:B------:R-:W-:Y:S01]  /*12e80*/  UIADD3 UR4, UR52, 0x400, URZ ;  /* 0x0000040034047890 */ /* 0x000fe2000fffe03f */
[----:B------:R-:W-:Y:S01]  /*12e90*/  R2UR UR46, R8 ;  /* 0x00000000082e72ca */ /* 0x000fe200000e0000 */
[----:B------:R-:W-:Y:S01]  /*12ea0*/  VIADD R8, R6, 0x6 ;  /* 0x0000000606087836 */ /* 0x000fe20000000000 */
[----:B------:R-:W-:Y:S01]  /*12eb0*/  UMOV UR57, 0x40000040 ;  /* 0x4000004000397882 */ /* 0x000fe20000000000 */
[----:B------:R-:W-:Y:S01]  /*12ec0*/  HGMMA.64x128x16.F32.BF16 R24, gdesc[UR52], RZ, !UPT, gsb0 ;  /* 0x01e00000341879f0 */ /* 0x000fe2000c0018ff */
[----:B------:R-:W-:Y:S01]  /*12ed0*/  IMAD.U32 R10, RZ, RZ, UR8 ;  /* 0x00000008ff0a7e24 */ /* 0x000fe2000f8e00ff */
[----:B------:R-:W-:Y:S01]  /*12ee0*/  R2UR UR39, R7 ;  /* 0x00000000072772ca */ /* 0x000fe200000e0000 */
[----:B------:R-:W-:Y:S01]  /*12ef0*/  UIADD3 UR36, UR52, 0x806, URZ ;  /* 0x0000080634247890 */ /* 0x000fe2000fffe03f */
[----:B------:R-:W-:Y:S01]  /*12f00*/  R2UR UR10, R8 ;  /* 0x00000000080a72ca */ /* 0x000fe200000e0000 */
[----:B------:R-:W-:Y:S01]  /*12f10*/  VIADD R8, R6, 0x400 ;  /* 0x0000040006087836 */ /* 0x000fe20000000000 */
[----:B------:R0:W-:Y:S01]  /*12f20*/  STL.64 [R1+0x38], R10 ;  /* 0x0000380a01007387 */ /* 0x0001e20000100a00 */
[----:B------:R-:W-:Y:S01]  /*12f30*/  UMOV UR37, 0x40000040 ;  /* 0x4000004000257882 */ /* 0x000fe20000000000 */
[----:B------:R-:W1:Y:S01]  /*12f40*/  LDC R7, c[0x0][0x448] ;  /* 0x00011200ff077b82 */ /* 0x000e620000000800 */
[----:B------:R-:W-:Y:S01]  /*12f50*/  ULDC UR5, c[0x0][0x988] ;  /* 0x0002620000057ab9 */ /* 0x000fe20000000800 */
[----:B------:R-:W-:Y:S01]  /*12f60*/  @!P1 VIADD R0, R0, 0x34840 ;  /* 0x0003484000009836 */ /* 0x000fe20000000000 */
[----:B------:R-:W-:Y:S01]  /*12f70*/  BSSY B0, `(.L_x_2653) ;  /* 0x000062f000007945 */ /* 0x000fe20003800000 */
[----:B------:R-:W-:-:S02]  /*12f80*/  CS2R R150, SRZ ;  /* 0x0000000000967805 */ /* 0x000fc4000001ff00 */
[----:B------:R-:W-:Y:S02]  /*12f90*/  CS2R R148, SRZ ;  /* 0x0000000000947805 */ /* 0x000fe4000001ff00 */
[----:B------:R-:W-:Y:S02]  /*12fa0*/  CS2R R146, SRZ ;  /* 0x0000000000927805 */ /* 0x000fe4000001ff00 */
[----:B------:R-:W-:Y:S02]  /*12fb0*/  @!P1 PRMT R0, RZ, 0x654, R0 ;  /* 0x00000654ff009816 */ /* 0x000fe40000000000 */
[----:B------:R-:W-:Y:S02]  /*12fc0*/  CS2R R144, SRZ ;  /* 0x0000000000907805 */ /* 0x000fe4000001ff00 */
[----:B------:R-:W-:Y:S02]  /*12fd0*/  CS2R R142, SRZ ;  /* 0x00000000008e7805 */ /* 0x000fe4000001ff00 */
[----:B-----5:R-:W-:-:S02]  /*12fe0*/  CS2R R140, SRZ ;  /* 0x00000000008c7805 */ /* 0x020fc4000001ff00 */
[----:B------:R-:W-:Y:S02]  /*12ff0*/  CS2R R138, SRZ ;  /* 0x00000000008a7805 */ /* 0x000fe4000001ff00 */
[----:B------:R-:W-:Y:S02]  /*13000*/  CS2R R136, SRZ ;  /* 0x0000000000887805 */ /* 0x000fe4000001ff00 */
[----:B------:R-:W-:Y:S02]  /*13010*/  CS2R R134, SRZ ;  /* 0x0000000000867805 */ /* 0x000fe4000001ff00 */
[----:B------:R-:W-:Y:S02]  /*13020*/  CS2R R132, SRZ ;  /* 0x0000000000847805 */ /* 0x000fe4000001ff00 */
[----:B------:R-:W-:Y:S02]  /*13030*/  CS2R R130, SRZ ;  /* 0x0000000000827805 */ /* 0x000fe4000001ff00 */
[----:B------:R-:W-:-:S02]  /*13040*/  CS2R R128, SRZ ;  /* 0x0000000000807805 */ /* 0x000fc4000001ff00 */
[----:B-1----:R-:W-:Y:S01]  /*13050*/  ISETP.NE.AND P2, PT, R7, 0x1, PT ;  /* 0x000000010700780c */ /* 0x002fe20003f45270 */
        /* <DEDUP_REMOVED lines=78> */
[C---:B------:R-:W-:Y:S01]  /*13540*/  VIADD R8, R6.reuse, 0x804 ;  /* 0x0000080406087836 */ /* 0x040fe20000000000 */
[----:B------:R-:W-:Y:S01]  /*13550*/  ULDC UR4, c[0x0][0x9d8] ;  /* 0x0002760000047ab9 */ /* 0x000fe20000000800 */
[----:B------:R-:W-:Y:S02]  /*13560*/  IMAD.MOV.U32 R9, RZ, RZ, 0x40000040 ;  /* 0x40000040ff097424 */ /* 0x000fe400078e00ff */
[----:B------:R-:W-:Y:S01]  /*13570*/  VIADD R6, R6, 0x806 ;  /* 0x0000080606067836 */ /* 0x000fe20000000000 */
[----:B------:R-:W-:Y:S01]  /*13580*/  R2UR UR58, R8 ;  /* 0x00000000083a72ca */ /* 0x000fe200000e0000 */
[----:B0-----:R-:W-:Y:S01]  /*13590*/  IMAD.U32 R10, RZ, RZ, UR8 ;  /* 0x00000008ff0a7e24 */ /* 0x001fe2000f8e00ff */
[----:B------:R-:W-:Y:S01]  /*135a0*/  R2UR UR59, R9 ;  /* 0x00000000093b72ca */ /* 0x000fe200000e0000 */
[----:B------:R-:W0:Y:S01]  /*135b0*/  @P2 LDC R8, c[0x0][0x44c] ;  /* 0x00011300ff082b82 */ /* 0x000e220000000800 */
[----:B------:R-:W-:Y:S01]  /*135c0*/  R2UR UR38, R6 ;  /* 0x00000000062672ca */ /* 0x000fe200000e0000 */
[----:B------:R-:W-:-:S05]  /*135d0*/  IMAD.U32 R11, RZ, RZ, UR9 ;  /* 0x00000009ff0b7e24 */ /* 0x000fca000f8e00ff */
[----:B------:R1:W-:Y:S01]  /*135e0*/  STL.64 [R1], R10 ;  /* 0x0000000a01007387 */ /* 0x0003e20000100a00 */
[----:B------:R-:W-:Y:S02]  /*135f0*/  WARPGROUP.DEPBAR.LE gsb0, 0x0 ;  /* 0x00008000000079c5 */ /* 0x000fe40000010000 */
[----:B------:R-:W-:-:S06]  /*13600*/  WARPGROUP.ARRIVE ;  /* 0x00000000000079c5 */ /* 0x000fcc0000000000 */
[----:B------:R-:W-:Y:S03]  /*13610*/  HGMMA.64x128x16.F32.BF16 R24, gdesc[UR8], R24, gsb0 ;  /* 0x01e00000081879f0 */ /* 0x000fe60008001818 */
[----:B------:R-:W-:Y:S02]  /*13620*/  WARPGROUP.DEPBAR.LE gsb0, 0x0 ;  /* 0x00008000000079c5 */ /* 0x000fe40000010000 */
[----:B------:R-:W-:-:S07]  /*13630*/  WARPGROUP.ARRIVE ;  /* 0x00000000000079c5 */ /* 0x000fce0000000000 */
[----:B------:R-:W-:Y:S01]  /*13640*/  HGMMA.64x128x16.F32.BF16 R24, gdesc[UR56], R24, gsb0 ;  /* 0x01e00000381879f0 */ /* 0x000fe20008001818 */
[----:B------:R-:W-:Y:S01]  /*13650*/  ULDC UR58, c[0x0][0x9d8] ;  /* 0x00027600003a7ab9 */ /* 0x000fe20000000800 */
[----:B------:R-:W-:Y:S01]  /*13660*/  ULDC UR59, c[0x0][0x9d8] ;  /* 0x00027600003b7ab9 */ /* 0x000fe20000000800 */
[----:B------:R-:W-:Y:S02]  /*13670*/  WARPGROUP.DEPBAR.LE gsb0, 0x0 ;  /* 0x00008000000079c5 */ /* 0x000fe40000010000 */
[----:B------:R-:W-:-:S07]  /*13680*/  WARPGROUP.ARRIVE ;  /* 0x00000000000079c5 */ /* 0x000fce0000000000 */
[----:B------:R-:W-:Y:S03]  /*13690*/  HGMMA.64x128x16.F32.BF16 R24, gdesc[UR36], R24, gsb0 ;  /* 0x01e00000241879f0 */ /* 0x000fe60008001818 */
[----:B------:R-:W-:Y:S02]  /*136a0*/  WARPGROUP.DEPBAR.LE gsb0, 0x0 ;  /* 0x00008000000079c5 */ /* 0x000fe40000010000 */
[----:B------:R-:W-:Y:S01]  /*136b0*/  FMUL.FTZ R3, R36, UR4 ;  /* 0x0000000424037c20 */ /* 0x000fe20008410000 */
[----:B------:R-:W-:Y:S01]  /*136c0*/  FMUL.FTZ R35, R35, UR4 ;  /* 0x0000000423237c20 */ /* 0x000fe20008410000 */
[----:B------:R-:W2:Y:S01]  /*136d0*/  @P2 LDC R36, c[0x0][0x450] ;  /* 0x00011400ff242b82 */ /* 0x000ea20000000800 */
        /* <DEDUP_REMOVED lines=11> */
[----:B---3--:R-:W-:-:S02]  /*13790*/  IMAD.IADD R35, R205, 0x1, R200 ;  /* 0x00000001cd237824 */ /* 0x008fc400078e02c8 */
[----:B------:R-:W-:Y:S01]  /*137a0*/  FMUL.FTZ R46, R46, UR4 ;  /* 0x000000042e2e7c20 */ /* 0x000fe20008410000 */
[----:B------:R-:W-:Y:S01]  /*137b0*/  FMUL.FTZ R47, R47, UR4 ;  /* 0x000000042f2f7c20 */ /* 0x000fe20008410000 */
[----:B------:R-:W-:Y:S01]  /*137c0*/  FMUL.FTZ R50, R50, UR4 ;  /* 0x0000000432327c20 */ /* 0x000fe20008410000 */
[----:B0-----:R-:W-:-:S04]  /*137d0*/  @P2 IMAD.HI.U32 R7, R35, R8, RZ ;  /* 0x0000000823072227 */ /* 0x001fc800078e00ff */
[----:B------:R-:W-:Y:S01]  /*137e0*/  FMUL.FTZ R51, R51, UR4 ;  /* 0x0000000433337c20 */ /* 0x000fe20008410000 */
[----:B------:R-:W-:Y:S01]  /*137f0*/  FMUL.FTZ R54, R54, UR4 ;  /* 0x0000000436367c20 */ /* 0x000fe20008410000 */
[----:B------:R-:W0:Y:S01]  /*13800*/  MUFU.TANH R26, R26 ;  /* 0x0000001a001a7308 */ /* 0x000e220000002400 */
[----:B----4-:R-:W-:Y:S02]  /*13810*/  IMAD.MOV.U32 R31, RZ, RZ, -0x80 ;  /* 0xffffff80ff1f7424 */ /* 0x010fe400078e00ff */
[----:B------:R-:W-:Y:S01]  /*13820*/  FMUL.FTZ R55, R55, UR4 ;  /* 0x0000000437377c20 */ /* 0x000fe20008410000 */
[----:B------:R-:W-:Y:S01]  /*13830*/  FMUL.FTZ R58, R58, UR4 ;  /* 0x000000043a3a7c20 */ /* 0x000fe20008410000 */
[----:B------:R-:W-:Y:S01]  /*13840*/  FMUL.FTZ R59, R59, UR4 ;  /* 0x000000043b3b7c20 */ /* 0x000fe20008410000 */
[----:B--2---:R-:W-:Y:S01]  /*13850*/  @P2 SHF.R.U32.HI R35, RZ, R36, R7 ;  /* 0x00000024ff232219 */ /* 0x004fe20000011607 */
[----:B------:R-:W-:Y:S02]  /*13860*/  IMAD R31, R88, R31, 0x80 ;  /* 0x00000080581f7424 */ /* 0x000fe400078e021f */
[----:B------:R-:W-:Y:S01]  /*13870*/  FMUL.FTZ R62, R62, UR4 ;  /* 0x000000043e3e7c20 */ /* 0x000fe20008410000 */
[----:B------:R-:W2:Y:S01]  /*13880*/  MUFU.TANH R27, R27 ;  /* 0x0000001b001b7308 */ /* 0x000ea20000002400 */
[----:B------:R-:W-:Y:S01]  /*13890*/  FMUL.FTZ R8, R74, UR4 ;  /* 0x000000044a087c20 */ /* 0x000fe20008410000 */
[----:B------:R-:W3:Y:S01]  /*138a0*/  SHFL.IDX PT, R7, R35, 0x1, 0x1c1f ;  /* 0x003c1f0023077f89 */ /* 0x000ee200000e0000 */
        /* <DEDUP_REMOVED lines=13> */
[----:B------:R-:W4:Y:S01]  /*13980*/  MUFU.TANH R34, R34 ;  /* 0x0000002200227308 */ /* 0x000f220000002400 */
[----:B------:R-:W-:Y:S01]  /*13990*/  FMUL.FTZ R78, R78, UR4 ;  /* 0x000000044e4e7c20 */ /* 0x000fe20008410000 */
[----:B------:R-:W-:Y:S01]  /*139a0*/  FMUL.FTZ R79, R79, UR4 ;  /* 0x000000044f4f7c20 */ /* 0x000fe20008410000 */
[----:B-1----:R-:W-:Y:S01]  /*139b0*/  FMUL.FTZ R10, R32, UR4 ;  /* 0x00000004200a7c20 */ /* 0x002fe20008410000 */
[----:B------:R-:W-:Y:S01]  /*139c0*/  FMUL.FTZ R32, R56, UR4 ;  /* 0x0000000438207c20 */ /* 0x000fe20008410000 */
[----:B------:R-:W-:Y:S01]  /*139d0*/  FMUL.FTZ R82, R82, UR4 ;  /* 0x0000000452527c20 */ /* 0x000fe20008410000 */
[----:B------:R-:W-:Y:S01]  /*139e0*/  FMUL.FTZ R21, R25, UR4 ;  /* 0x0000000419157c20 */ /* 0x000fe20008410000 */
[----:B------:R-:W-:Y:S01]  /*139f0*/  FMUL.FTZ R25, R52, UR4 ;  /* 0x0000000434197c20 */ /* 0x000fe20008410000 */
[----:B------:R-:W1:Y:S01]  /*13a00*/  MUFU.TANH R38, R38 ;  /* 0x0000002600267308 */ /* 0x000e620000002400 */
[----:B------:R-:W-:Y:S01]  /*13a10*/  FMUL.FTZ R83, R83, UR4 ;  /* 0x0000000453537c20 */ /* 0x000fe20008410000 */
[----:B---3--:R-:W-:Y:S01]  /*13a20*/  VIADDMNMX R7, R7, R110, R31, PT ;  /* 0x0000006e07077246 */ /* 0x008fe2000380011f */
[----:B------:R-:W-:Y:S01]  /*13a30*/  FMUL.FTZ R86, R86, UR4 ;  /* 0x0000000456567c20 */ /* 0x000fe20008410000 */
[----:B------:R-:W-:Y:S01]  /*13a40*/  FMUL.FTZ R87, R87, UR4 ;  /* 0x0000000457577c20 */ /* 0x000fe20008410000 */
[----:B------:R-:W-:Y:S01]  /*13a50*/  FMUL.FTZ R5, R37, UR4 ;  /* 0x0000000425057c20 */ /* 0x000fe20008410000 */
[C---:B------:R-:W-:Y:S01]  /*13a60*/  ISETP.GT.AND P3, PT, R7.reuse, RZ, PT ;  /* 0x000000ff0700720c */ /* 0x040fe20003f64270 */
[----:B------:R-:W-:Y:S01]  /*13a70*/  FMUL.FTZ R37, R60, UR4 ;  /* 0x000000043c257c20 */ /* 0x000fe20008410000 */
[C---:B------:R-:W-:Y:S01]  /*13a80*/  ISETP.GT.AND P4, PT, R7.reuse, 0x1, PT ;  /* 0x000000010700780c */ /* 0x040fe20003f84270 */
[----:B------:R-:W3:Y:S01]  /*13a90*/  MUFU.TANH R39, R39 ;  /* 0x0000002700277308 */ /* 0x000ee20000002400 */
[----:B------:R-:W-:Y:S01]  /*13aa0*/  ISETP.GT.AND P5, PT, R7, 0x8, PT ;  /* 0x000000080700780c */ /* 0x000fe20003fa4270 */
[----:B------:R-:W3:Y:S01]  /*13ab0*/  SHFL.IDX PT, R35, R35, RZ, 0x1c1f ;  /* 0x001c1fff23237589 */ /* 0x000ee200000e0000 */
[----:B0-----:R-:W-:Y:S01]  /*13ac0*/  FSEL R116, R26, -INF , P3 ;  /* 0xff8000001a747808 */ /* 0x001fe20001800000 */
[----:B------:R-:W-:Y:S01]  /*13ad0*/  FMUL.FTZ R24, R24, UR4 ;  /* 0x0000000418187c20 */ /* 0x000fe20008410000 */
[----:B--2---:R-:W-:Y:S01]  /*13ae0*/  FSEL R114, R27, -INF , P4 ;  /* 0xff8000001b727808 */ /* 0x004fe20002000000 */
[----:B------:R-:W-:Y:S01]  /*13af0*/  FMUL.FTZ R20, R28, UR4 ;  /* 0x000000041c147c20 */ /* 0x000fe20008410000 */
[----:B------:R-:W-:Y:S01]  /*13b00*/  ISETP.GT.AND P3, PT, R7, 0x9, PT ;  /* 0x000000090700780c */ /* 0x000fe20003f64270 */
[----:B------:R-:W0:Y:S01]  /*13b10*/  MUFU.TANH R42, R42 ;  /* 0x0000002a002a7308 */ /* 0x000e220000002400 */
[----:B----4-:R-:W-:Y:S01]  /*13b20*/  FSEL R112, R30, -INF , P5 ;  /* 0xff8000001e707808 */ /* 0x010fe20002800000 */
[----:B------:R-:W-:Y:S01]  /*13b30*/  FMUL.FTZ R13, R29, UR4 ;  /* 0x000000041d0d7c20 */ /* 0x000fe20008410000 */
[----:B------:R-:W-:Y:S01]  /*13b40*/  FMNMX.FTZ R27, R116, R114, !PT ;  /* 0x00000072741b7209 */ /* 0x000fe20007810000 */
[----:B------:R-:W-:Y:S01]  /*13b50*/  FMUL.FTZ R12, R33, UR4 ;  /* 0x00000004210c7c20 */ /* 0x000fe20008410000 */
[----:B------:R-:W-:Y:S01]  /*13b60*/  ISETP.GT.AND P4, PT, R7, 0x10, PT ;  /* 0x000000100700780c */ /* 0x000fe20003f84270 */
[----:B------:R-:W-:Y:S01]  /*13b70*/  FMUL.FTZ R11, R41, UR4 ;  /* 0x00000004290b7c20 */ /* 0x000fe20008410000 */
[----:B------:R-:W-:Y:S01]  /*13b80*/  FSEL R108, R108, -INF , P3 ;  /* 0xff8000006c6c7808 */ /* 0x000fe20001800000 */
[----:B------:R-:W2:Y:S01]  /*13b90*/  MUFU.TANH R43, R43 ;  /* 0x0000002b002b7308 */ /* 0x000ea20000002400 */
[----:B------:R-:W-:Y:S01]  /*13ba0*/  FMNMX.FTZ R27, R112, R27, !PT ;  /* 0x0000001b701b7209 */ /* 0x000fe20007810000 */
[----:B------:R-:W-:Y:S01]  /*13bb0*/  FMUL.FTZ R14, R45, UR4 ;  /* 0x000000042d0e7c20 */ /* 0x000fe20008410000 */
[----:B------:R-:W-:Y:S01]  /*13bc0*/  ISETP.GT.AND P3, PT, R7, 0x11, PT ;  /* 0x000000110700780c */ /* 0x000fe20003f64270 */
[----:B------:R-:W-:Y:S01]  /*13bd0*/  FMUL.FTZ R33, R57, UR4 ;  /* 0x0000000439217c20 */ /* 0x000fe20008410000 */
[----:B------:R-:W-:Y:S01]  /*13be0*/  FSEL R106, R34, -INF , P4 ;  /* 0xff800000226a7808 */ /* 0x000fe20002000000 */
[----:B------:R-:W-:Y:S01]  /*13bf0*/  FMUL.FTZ R57, R80, UR4 ;  /* 0x0000000450397c20 */ /* 0x000fe20008410000 */
[----:B------:R-:W-:Y:S01]  /*13c00*/  FMNMX.FTZ R27, R108, R27, !PT ;  /* 0x0000001b6c1b7209 */ /* 0x000fe20007810000 */
[----:B------:R-:W4:Y:S01]  /*13c10*/  MUFU.TANH R46, R46 ;  /* 0x0000002e002e7308 */ /* 0x000f220000002400 */
[----:B------:R-:W-:Y:S01]  /*13c20*/  ISETP.GT.AND P4, PT, R7, 0x18, PT ;  /* 0x000000180700780c */ /* 0x000fe20003f84270 */
[----:B------:R-:W-:Y:S01]  /*13c30*/  FMUL.FTZ R28, R49, UR4 ;  /* 0x00000004311c7c20 */ /* 0x000fe20008410000 */
[----:B------:R-:W-:Y:S01]  /*13c40*/  FSEL R104, R104, -INF , P3 ;  /* 0xff80000068687808 */ /* 0x000fe20001800000 */
[----:B------:R-:W-:Y:S01]  /*13c50*/  FMUL.FTZ R29, R53, UR4 ;  /* 0x00000004351d7c20 */ /* 0x000fe20008410000 */
[----:B------:R-:W-:Y:S01]  /*13c60*/  FMNMX.FTZ R27, R106, R27, !PT ;  /* 0x0000001b6a1b7209 */ /* 0x000fe20007810000 */
[----:B------:R-:W-:Y:S01]  /*13c70*/  FMUL.FTZ R41, R64, UR4 ;  /* 0x0000000440297c20 */ /* 0x000fe20008410000 */
[----:B------:R-:W-:Y:S01]  /*13c80*/  ISETP.GT.AND P3, PT, R7, 0x19, PT ;  /* 0x000000190700780c */ /* 0x000fe20003f64270 */
[----:B------:R-:W4:Y:S01]  /*13c90*/  MUFU.TANH R47, R47 ;  /* 0x0000002f002f7308 */ /* 0x000f220000002400 */
[----:B-1----:R-:W-:Y:S01]  /*13ca0*/  FSEL R102, R38, -INF , P4 ;  /* 0xff80000026667808 */ /* 0x002fe20002000000 */
[----:B------:R-:W-:Y:S01]  /*13cb0*/  FMUL.FTZ R45, R65, UR4 ;  /* 0x00000004412d7c20 */ /* 0x000fe20008410000 */
[----:B------:R-:W-:Y:S01]  /*13cc0*/  FMNMX.FTZ R27, R104, R27, !PT ;  /* 0x0000001b681b7209 */ /* 0x000fe20007810000 */
[----:B------:R-:W-:Y:S01]  /*13cd0*/  FMUL.FTZ R49, R69, UR4 ;  /* 0x0000000445317c20 */ /* 0x000fe20008410000 */
[----:B------:R-:W-:Y:S01]  /*13ce0*/  ISETP.GT.AND P4, PT, R7, 0x20, PT ;  /* 0x000000200700780c */ /* 0x000fe20003f84270 */
[----:B------:R-:W-:Y:S01]  /*13cf0*/  FMUL.FTZ R53, R73, UR4 ;  /* 0x0000000449357c20 */ /* 0x000fe20008410000 */
[----:B---3--:R-:W-:Y:S01]  /*13d00*/  FSEL R100, R39, -INF , P3 ;  /* 0xff80000027647808 */ /* 0x008fe20001800000 */
[----:B------:R-:W1:Y:S01]  /*13d10*/  MUFU.TANH R50, R50 ;  /* 0x0000003200327308 */ /* 0x000e620000002400 */
[----:B------:R-:W-:Y:S01]  /*13d20*/  FMNMX.FTZ R27, R102, R27, !PT ;  /* 0x0000001b661b7209 */ /* 0x000fe20007810000 */
[----:B------:R-:W-:Y:S01]  /*13d30*/  FMUL.FTZ R39, R61, UR4 ;  /* 0x000000043d277c20 */ /* 0x000fe20008410000 */
[C---:B------:R-:W-:Y:S01]  /*13d40*/  ISETP.GT.AND P3, PT, R7.reuse, 0x21, PT ;  /* 0x000000210700780c */ /* 0x040fe20003f64270 */
[----:B------:R-:W-:Y:S01]  /*13d50*/  FMUL.FTZ R61, R84, UR4 ;  /* 0x00000004543d7c20 */ /* 0x000fe20008410000 */
[----:B0-----:R-:W-:Y:S01]  /*13d60*/  FSEL R98, R42, -INF , P4 ;  /* 0xff8000002a627808 */ /* 0x001fe20002000000 */
[----:B------:R0:W-:Y:S01]  /*13d70*/  @!P1 SYNCS.ARRIVE.TRANS64.RED.A1T0 RZ, [R0+URZ], RZ ;  /* 0x000000ff00ff99a7 */ /* 0x0001e2000810043f */
[----:B------:R-:W-:Y:S01]  /*13d80*/  FMNMX.FTZ R27, R100, R27, !PT ;  /* 0x0000001b641b7209 */ /* 0x000fe20007810000 */
[----:B------:R-:W3:Y:S01]  /*13d90*/  MUFU.TANH R51, R51 ;  /* 0x0000003300337308 */ /* 0x000ee20000002400 */
[----:B------:R-:W-:-:S02]  /*13da0*/  ISETP.GT.AND P4, PT, R7, 0x28, PT ;  /* 0x000000280700780c */ /* 0x000fc40003f84270 */
[----:B--2---:R-:W-:Y:S01]  /*13db0*/  FSEL R96, R43, -INF , P3 ;  /* 0xff8000002b607808 */ /* 0x004fe20001800000 */
[----:B------:R-:W-:Y:S01]  /*13dc0*/  FMUL.FTZ R43, R68, UR4 ;  /* 0x00000004442b7c20 */ /* 0x000fe20008410000 */
[----:B------:R-:W-:Y:S02]  /*13dd0*/  FMNMX.FTZ R27, R98, R27, !PT ;  /* 0x0000001b621b7209 */ /* 0x000fe40007810000 */
[C---:B------:R-:W-:Y:S01]  /*13de0*/  ISETP.GT.AND P3, PT, R7.reuse, 0x29, PT ;  /* 0x000000290700780c */ /* 0x040fe20003f64270 */
[----:B------:R-:W2:Y:S01]  /*13df0*/  MUFU.TANH R54, R54 ;  /* 0x0000003600367308 */ /* 0x000ea20000002400 */
[----:B----4-:R-:W-:Y:S02]  /*13e00*/  FSEL R94, R46, -INF , P4 ;  /* 0xff8000002e5e7808 */ /* 0x010fe40002000000 */
[----:B------:R-:W-:Y:S02]  /*13e10*/  FMNMX.FTZ R27, R96, R27, !PT ;  /* 0x0000001b601b7209 */ /* 0x000fe40007810000 */
[----:B------:R-:W-:-:S02]  /*13e20*/  ISETP.GT.AND P4, PT, R7, 0x30, PT ;  /* 0x000000300700780c */ /* 0x000fc40003f84270 */
[----:B------:R-:W-:Y:S01]  /*13e30*/  FSEL R92, R47, -INF , P3 ;  /* 0xff8000002f5c7808 */ /* 0x000fe20001800000 */
[----:B------:R-:W4:Y:S01]  /*13e40*/  MUFU.TANH R55, R55 ;  /* 0x0000003700377308 */ /* 0x000f220000002400 */
[----:B------:R-:W-:Y:S01]  /*13e50*/  FMNMX.FTZ R27, R94, R27, !PT ;  /* 0x0000001b5e1b7209 */ /* 0x000fe20007810000 */
[----:B------:R-:W-:Y:S01]  /*13e60*/  FMUL.FTZ R47, R72, UR4 ;  /* 0x00000004482f7c20 */ /* 0x000fe20008410000 */
[C---:B------:R-:W-:Y:S02]  /*13e70*/  ISETP.GT.AND P3, PT, R7.reuse, 0x31, PT ;  /* 0x000000310700780c */ /* 0x040fe40003f64270 */
[----:B-1----:R-:W-:Y:S02]  /*13e80*/  FSEL R90, R50, -INF , P4 ;  /* 0xff800000325a7808 */ /* 0x002fe40002000000 */
[----:B------:R-:W-:Y:S01]  /*13e90*/  FMNMX.FTZ R27, R92, R27, !PT ;  /* 0x0000001b5c1b7209 */ /* 0x000fe20007810000 */
[----:B------:R-:W1:Y:S01]  /*13ea0*/  MUFU.TANH R58, R58 ;  /* 0x0000003a003a7308 */ /* 0x000e620000002400 */
[----:B------:R-:W-:-:S02]  /*13eb0*/  ISETP.GT.AND P4, PT, R7, 0x38, PT ;  /* 0x000000380700780c */ /* 0x000fc40003f84270 */
[----:B---3--:R-:W-:Y:S01]  /*13ec0*/  FSEL R74, R51, -INF , P3 ;  /* 0xff800000334a7808 */ /* 0x008fe20001800000 */
[----:B------:R-:W-:Y:S01]  /*13ed0*/  FMUL.FTZ R51, R76, UR4 ;  /* 0x000000044c337c20 */ /* 0x000fe20008410000 */
[----:B------:R-:W-:Y:S02]  /*13ee0*/  FMNMX.FTZ R27, R90, R27, !PT ;  /* 0x0000001b5a1b7209 */ /* 0x000fe40007810000 */
[C---:B------:R-:W-:Y:S01]  /*13ef0*/  ISETP.GT.AND P3, PT, R7.reuse, 0x39, PT ;  /* 0x000000390700780c */ /* 0x040fe20003f64270 */
[----:B------:R-:W3:Y:S01]  /*13f00*/  MUFU.TANH R59, R59 ;  /* 0x0000003b003b7308 */ /* 0x000ee20000002400 */
[----:B--2---:R-:W-:Y:S02]  /*13f10*/  FSEL R38, R54, -INF , P4 ;  /* 0xff80000036267808 */ /* 0x004fe40002000000 */
[----:B------:R-:W-:Y:S02]  /*13f20*/  FMNMX.FTZ R27, R74, R27, !PT ;  /* 0x0000001b4a1b7209 */ /* 0x000fe40007810000 */
[----:B------:R-:W-:-:S02]  /*13f30*/  ISETP.GT.AND P4, PT, R7, 0x40, PT ;  /* 0x000000400700780c */ /* 0x000fc40003f84270 */
[----:B----4-:R-:W-:Y:S01]  /*13f40*/  FSEL R26, R55, -INF , P3 ;  /* 0xff800000371a7808 */ /* 0x010fe20001800000 */
[----:B------:R-:W2:Y:S01]  /*13f50*/  MUFU.TANH R36, R62 ;  /* 0x0000003e00247308 */ /* 0x000ea20000002400 */
[----:B------:R-:W-:Y:S01]  /*13f60*/  FMNMX.FTZ R27, R38, R27, !PT ;  /* 0x0000001b261b7209 */ /* 0x000fe20007810000 */
[----:B------:R-:W-:Y:S01]  /*13f70*/  FMUL.FTZ R55, R77, UR4 ;  /* 0x000000044d377c20 */ /* 0x000fe20008410000 */
[C---:B------:R-:W-:Y:S02]  /*13f80*/  ISETP.GT.AND P3, PT, R7.reuse, 0x41, PT ;  /* 0x000000410700780c */ /* 0x040fe40003f64270 */
[----:B-1----:R-:W-:Y:S02]  /*13f90*/  FSEL R30, R58, -INF , P4 ;  /* 0xff8000003a1e7808 */ /* 0x002fe40002000000 */
[----:B------:R-:W-:Y:S01]  /*13fa0*/  FMNMX.FTZ R27, R26, R27, !PT ;  /* 0x0000001b1a1b7209 */ /* 0x000fe20007810000 */
[----:B------:R1:W4:Y:S01]  /*13fb0*/  MUFU.TANH R40, R63 ;  /* 0x0000003f00287308 */ /* 0x0003220000002400 */
[----:B------:R-:W-:-:S02]  /*13fc0*/  ISETP.GT.AND P4, PT, R7, 0x48, PT ;  /* 0x000000480700780c */ /* 0x000fc40003f84270 */
[----:B---3--:R-:W-:Y:S01]  /*13fd0*/  FSEL R34, R59, -INF , P3 ;  /* 0xff8000003b227808 */ /* 0x008fe20001800000 */
[----:B------:R-:W-:Y:S01]  /*13fe0*/  FMUL.FTZ R59, R81, UR4 ;  /* 0x00000004513b7c20 */ /* 0x000fe20008410000 */
[----:B------:R-:W-:Y:S02]  /*13ff0*/  FMNMX.FTZ R27, R30, R27, !PT ;  /* 0x0000001b1e1b7209 */ /* 0x000fe40007810000 */
[----:B------:R-:W-:Y:S01]  /*14000*/  ISETP.GT.AND P3, PT, R7, 0x49, PT ;  /* 0x000000490700780c */ /* 0x000fe20003f64270 */
[----:B------:R-:W3:Y:S01]  /*14010*/  MUFU.TANH R66, R66 ;  /* 0x0000004200427308 */ /* 0x000ee20000002400 */
[----:B--2---:R-:W-:Y:S01]  /*14020*/  FSEL R36, R36, -INF , P4 ;  /* 0xff80000024247808 */ /* 0x004fe20002000000 */
[----:B-1----:R-:W-:Y:S01]  /*14030*/  FMUL.FTZ R63, R85, UR4 ;  /* 0x00000004553f7c20 */ /* 0x002fe20008410000 */
[----:B------:R-:W-:Y:S02]  /*14040*/  FMNMX.FTZ R27, R34, R27, !PT ;  /* 0x0000001b221b7209 */ /* 0x000fe40007810000 */
[----:B------:R-:W-:-:S02]  /*14050*/  ISETP.GT.AND P4, PT, R7, 0x50, PT ;  /* 0x000000500700780c */ /* 0x000fc40003f84270 */
[----:B------:R-:W-:Y:S01]  /*14060*/  FMNMX.FTZ R27, R36, R27, !PT ;  /* 0x0000001b241b7209 */ /* 0x000fe20007810000 */
[----:B------:R-:W1:Y:S01]  /*14070*/  MUFU.TANH R44, R67 ;  /* 0x00000043002c7308 */ /* 0x000e620000002400 */
[----:B----4-:R-:W-:Y:S02]  /*14080*/  FSEL R40, R40, -INF , P3 ;  /* 0xff80000028287808 */ /* 0x010fe40001800000 */
[----:B------:R-:W-:Y:S02]  /*14090*/  ISETP.GT.AND P3, PT, R7, 0x51, PT ;  /* 0x000000510700780c */ /* 0x000fe40003f64270 */
[----:B------:R-:W-:Y:S02]  /*140a0*/  FMNMX.FTZ R27, R40, R27, !PT ;  /* 0x0000001b281b7209 */ /* 0x000fe40007810000 */
[----:B------:R-:W-:Y:S01]  /*140b0*/  VIADDMNMX R31, R35, R110, R31, PT ;  /* 0x0000006e231f7246 */ /* 0x000fe2000380011f */
[----:B------:R-:W2:Y:S01]  /*140c0*/  MUFU.TANH R70, R70 ;  /* 0x0000004600467308 */ /* 0x000ea20000002400 */
[----:B---3--:R-:W-:-:S02]  /*140d0*/  FSEL R42, R66, -INF , P4 ;  /* 0xff800000422a7808 */ /* 0x008fc40002000000 */
[----:B------:R-:W-:Y:S02]  /*140e0*/  ISETP.GT.AND P4, PT, R7, 0x58, PT ;  /* 0x000000580700780c */ /* 0x000fe40003f84270 */
[----:B------:R-:W-:Y:S02]  /*140f0*/  FMNMX.FTZ R27, R42, R27, !PT ;  /* 0x0000001b2a1b7209 */ /* 0x000fe40007810000 */
[----:B------:R-:W-:Y:S01]  /*14100*/  ISETP.GT.AND P5, PT, R31, 0x8, PT ;  /* 0x000000081f00780c */ /* 0x000fe20003fa4270 */
[----:B------:R-:W3:Y:S01]  /*14110*/  MUFU.TANH R48, R71 ;  /* 0x0000004700307308 */ /* 0x000ee20000002400 */
[----:B-1----:R-:W-:Y:S02]  /*14120*/  FSEL R44, R44, -INF , P3 ;  /* 0xff8000002c2c7808 */ /* 0x002fe40001800000 */
[----:B------:R-:W-:Y:S02]  /*14130*/  ISETP.GT.AND P3, PT, R7, 0x59, PT ;  /* 0x000000590700780c */ /* 0x000fe40003f64270 */
[----:B------:R-:W-:-:S03]  /*14140*/  FMNMX.FTZ R27, R44, R27, !PT ;  /* 0x0000001b2c1b7209 */ /* 0x000fc60007810000 */
[----:B------:R-:W1:Y:S01]  /*14150*/  MUFU.TANH R8, R8 ;  /* 0x0000000800087308 */ /* 0x000e620000002400 */
[----:B--2---:R-:W-:Y:S02]  /*14160*/  FSEL R46, R70, -INF , P4 ;  /* 0xff800000462e7808 */ /* 0x004fe40002000000 */
[----:B------:R-:W-:Y:S02]  /*14170*/  ISETP.GT.AND P4, PT, R7, 0x60, PT ;  /* 0x000000600700780c */ /* 0x000fe40003f84270 */
[----:B------:R-:W-:-:S03]  /*14180*/  FMNMX.FTZ R27, R46, R27, !PT ;  /* 0x0000001b2e1b7209 */ /* 0x000fc60007810000 */
[----:B------:R-:W2:Y:S01]  /*14190*/  MUFU.TANH R50, R75 ;  /* 0x0000004b00327308 */ /* 0x000ea20000002400 */
[----:B---3--:R-:W-:Y:S02]  /*141a0*/  FSEL R48, R48, -INF , P3 ;  /* 0xff80000030307808 */ /* 0x008fe40001800000 */
[----:B------:R-:W-:Y:S02]  /*141b0*/  ISETP.GT.AND P3, PT, R7, 0x61, PT ;  /* 0x000000610700780c */ /* 0x000fe40003f64270 */
[----:B------:R-:W-:-:S03]  /*141c0*/  FMNMX.FTZ R27, R48, R27, !PT ;  /* 0x0000001b301b7209 */ /* 0x000fc60007810000 */
        /* <DEDUP_REMOVED lines=24> */
[----:B------:R-:W-:Y:S01]  /*14350*/  MUFU.TANH R24, R24 ;  /* 0x0000001800187308 */ /* 0x000fe20000002400 */
[----:B-1----:R-:W-:Y:S02]  /*14360*/  FSEL R62, R62, -INF , P4 ;  /* 0xff8000003e3e7808 */ /* 0x002fe40002000000 */
[----:B------:R-:W-:Y:S02]  /*14370*/  ISETP.GT.AND P4, PT, R31, 0x1, PT ;  /* 0x000000011f00780c */ /* 0x000fe40003f84270 */
[----:B------:R-:W-:-:S03]  /*14380*/  FMNMX.FTZ R27, R62, R27, !PT ;  /* 0x0000001b3e1b7209 */ /* 0x000fc60007810000 */
[----:B------:R-:W1:Y:S01]  /*14390*/  MUFU.TANH R21, R21 ;  /* 0x0000001500157308 */ /* 0x000e620000002400 */
[----:B--2---:R-:W-:Y:S01]  /*143a0*/  FSEL R60, R87, -INF , P3 ;  /* 0xff800000573c7808 */ /* 0x004fe20001800000 */
[----:B------:R-:W-:-:S03]  /*143b0*/  IMAD.MOV.U32 R87, RZ, RZ, 0x3f800000 ;  /* 0x3f800000ff577424 */ /* 0x000fc600078e00ff */
[----:B------:R-:W-:-:S03]  /*143c0*/  FMNMX.FTZ R27, R60, R27, !PT ;  /* 0x0000001b3c1b7209 */ /* 0x000fc60007810000 */
[----:B------:R-:W2:Y:S02]  /*143d0*/  MUFU.TANH R20, R20 ;  /* 0x0000001400147308 */ /* 0x000ea40000002400 */
[----:B------:R-:W3:Y:S06]  /*143e0*/  SHFL.BFLY PT, R8, R27, 0x2, 0x1f ;  /* 0x0c401f001b087f89 */ /* 0x000eec00000e0000 */
[----:B------:R-:W-:Y:S01]  /*143f0*/  MUFU.TANH R13, R13 ;  /* 0x0000000d000d7308 */ /* 0x000fe20000002400 */
[----:B-1----:R-:W-:Y:S02]  /*14400*/  FSEL R21, R21, -INF , P4 ;  /* 0xff80000015157808 */ /* 0x002fe40002000000 */
[----:B------:R-:W-:-:S05]  /*14410*/  ISETP.GT.AND P4, PT, R31, 0x10, PT ;  /* 0x000000101f00780c */ /* 0x000fca0003f84270 */
[----:B------:R-:W1:Y:S01]  /*14420*/  MUFU.TANH R10, R10 ;  /* 0x0000000a000a7308 */ /* 0x000e620000002400 */
[----:B--2---:R-:W-:-:S07]  /*14430*/  FSEL R68, R20, -INF , P5 ;  /* 0xff80000014447808 */ /* 0x004fce0002800000 */
[----:B------:R-:W-:Y:S01]  /*14440*/  MUFU.TANH R12, R12 ;  /* 0x0000000c000c7308 */ /* 0x000fe20000002400 */
[----:B---3--:R-:W-:-:S05]  /*14450*/  FMNMX.FTZ R8, R27, R8, !PT ;  /* 0x000000081b087209 */ /* 0x008fca0007810000 */
[----:B------:R-:W2:Y:S02]  /*14460*/  SHFL.BFLY PT, R7, R8, 0x1, 0x1f ;  /* 0x0c201f0008077f89 */ /* 0x000ea400000e0000 */
[----:B------:R-:W3:Y:S01]  /*14470*/  MUFU.TANH R3, R3 ;  /* 0x0000000300037308 */ /* 0x000ee20000002400 */
[----:B-1----:R-:W-:Y:S02]  /*14480*/  FSEL R70, R10, -INF , P4 ;  /* 0xff8000000a467808 */ /* 0x002fe40002000000 */
[----:B------:R-:W-:-:S05]  /*14490*/  ISETP.GT.AND P4, PT, R31, 0x18, PT ;  /* 0x000000181f00780c */ /* 0x000fca0003f84270 */
[----:B------:R-:W-:Y:S08]  /*144a0*/  MUFU.TANH R5, R5 ;  /* 0x0000000500057308 */ /* 0x000ff00000002400 */
[----:B------:R-:W1:Y:S01]  /*144b0*/  MUFU.TANH R6, R6 ;  /* 0x0000000600067308 */ /* 0x000e620000002400 */
[----:B---3--:R-:W-:Y:S02]  /*144c0*/  FSEL R78, R3, -INF , P4 ;  /* 0xff800000034e7808 */ /* 0x008fe40002000000 */
[----:B------:R-:W-:-:S02]  /*144d0*/  ISETP.GT.AND P4, PT, R31, 0x20, PT ;  /* 0x000000201f00780c */ /* 0x000fc40003f84270 */
[----:B--2---:R-:W-:Y:S01]  /*144e0*/  FMNMX.FTZ R8, R8, R7, !PT ;  /* 0x0000000708087209 */ /* 0x004fe20007810000 */
[----:B------:R-:W-:Y:S02]  /*144f0*/  IMAD.U32 R7, RZ, RZ, UR5 ;  /* 0x00000005ff077e24 */ /* 0x000fe4000f8e00ff */
[----:B------:R-:W2:Y:S01]  /*14500*/  MUFU.TANH R11, R11 ;  /* 0x0000000b000b7308 */ /* 0x000ea20000002400 */
[C---:B------:R-:W-:Y:S01]  /*14510*/  FSETP.NEU.FTZ.AND P3, PT, R8.reuse, -INF , PT ;  /* 0xff8000000800780b */ /* 0x040fe20003f7d000 */
[----:B------:R-:W-:-:S05]  /*14520*/  FMUL.FTZ R27, R8, R7 ;  /* 0x00000007081b7220 */ /* 0x000fca0000410000 */
[----:B------:R-:W-:Y:S01]  /*14530*/  FSEL R27, R27, RZ, P3 ;  /* 0x000000ff1b1b7208 */ /* 0x000fe20001800000 */
[----:B------:R-:W3:Y:S01]  /*14540*/  MUFU.TANH R9, R9 ;  /* 0x0000000900097308 */ /* 0x000ee20000002400 */
[C---:B------:R-:W-:Y:S02]  /*14550*/  ISETP.GT.AND P3, PT, R31.reuse, RZ, PT ;  /* 0x000000ff1f00720c */ /* 0x040fe40003f64270 */
[----:B-1----:R-:W-:Y:S01]  /*14560*/  FSEL R82, R6, -INF , P4 ;  /* 0xff80000006527808 */ /* 0x002fe20002000000 */
[-CC-:B------:R-:W-:Y:S01]  /*14570*/  FFMA.FTZ R6, R100, R7.reuse, -R27.reuse ;  /* 0x0000000764067223 */ /* 0x180fe2000001081b */
[----:B------:R-:W-:Y:S01]  /*14580*/  FSEL R24, R24, -INF , P3 ;  /* 0xff80000018187808 */ /* 0x000fe20001800000 */
[--C-:B------:R-:W-:Y:S01]  /*14590*/  FFMA.FTZ R179, R102, R7, -R27.reuse ;  /* 0x0000000766b37223 */ /* 0x100fe2000001081b */
[----:B------:R-:W-:Y:S01]  /*145a0*/  ISETP.GT.AND P3, PT, R31, 0x9, PT ;  /* 0x000000091f00780c */ /* 0x000fe20003f64270 */
[----:B------:R-:W1:Y:S01]  /*145b0*/  MUFU.TANH R14, R14 ;  /* 0x0000000e000e7308 */ /* 0x000e620000002400 */
[----:B------:R-:W-:Y:S01]  /*145c0*/  FMNMX.FTZ R35, R24, R21, !PT ;  /* 0x0000001518237209 */ /* 0x000fe20007810000 */
[-CC-:B------:R-:W-:Y:S01]  /*145d0*/  FFMA.FTZ R173, R98, R7.reuse, -R27.reuse ;  /* 0x0000000762ad7223 */ /* 0x180fe2000001081b */
[----:B------:R-:W-:Y:S01]  /*145e0*/  FSEL R72, R13, -INF , P3 ;  /* 0xff8000000d487808 */ /* 0x000fe20001800000 */
[--C-:B------:R-:W-:Y:S01]  /*145f0*/  FFMA.FTZ R10, R104, R7, -R27.reuse ;  /* 0x00000007680a7223 */ /* 0x100fe2000001081b */
[----:B------:R-:W-:Y:S01]  /*14600*/  FMNMX.FTZ R35, R68, R35, !PT ;  /* 0x0000002344237209 */ /* 0x000fe20007810000 */
[--C-:B------:R-:W-:Y:S01]  /*14610*/  FFMA.FTZ R175, R94, R7, -R27.reuse ;  /* 0x000000075eaf7223 */ /* 0x100fe2000001081b */
[C---:B------:R-:W-:Y:S01]  /*14620*/  ISETP.GT.AND P3, PT, R31.reuse, 0x11, PT ;  /* 0x000000111f00780c */ /* 0x040fe20003f64270 */
[----:B------:R-:W4:Y:S01]  /*14630*/  MUFU.TANH R15, R15 ;  /* 0x0000000f000f7308 */ /* 0x000f220000002400 */
[----:B------:R-:W-:Y:S01]  /*14640*/  FMNMX.FTZ R35, R72, R35, !PT ;  /* 0x0000002348237209 */ /* 0x000fe20007810000 */
[-CC-:B------:R-:W-:Y:S01]  /*14650*/  FFMA.FTZ R177, R106, R7.reuse, -R27.reuse ;  /* 0x000000076ab17223 */ /* 0x180fe2000001081b */
[----:B------:R-:W-:Y:S01]  /*14660*/  FSEL R76, R12, -INF , P3 ;  /* 0xff8000000c4c7808 */ /* 0x000fe20001800000 */
[--C-:B------:R-:W-:Y:S01]  /*14670*/  FFMA.FTZ R12, R96, R7, -R27.reuse ;  /* 0x00000007600c7223 */ /* 0x100fe2000001081b */
[----:B------:R-:W-:Y:S01]  /*14680*/  FMNMX.FTZ R35, R70, R35, !PT ;  /* 0x0000002346237209 */ /* 0x000fe20007810000 */
[--C-:B------:R-:W-:Y:S01]  /*14690*/  FFMA.FTZ R20, R108, R7, -R27.reuse ;  /* 0x000000076c147223 */ /* 0x100fe2000001081b */
[----:B------:R-:W-:Y:S01]  /*146a0*/  ISETP.GT.AND P3, PT, R31, 0x19, PT ;  /* 0x000000191f00780c */ /* 0x000fe20003f64270 */
[----:B------:R-:W0:Y:S01]  /*146b0*/  MUFU.TANH R28, R28 ;  /* 0x0000001c001c7308 */ /* 0x000e220000002400 */
[----:B------:R-:W-:Y:S01]  /*146c0*/  FMNMX.FTZ R35, R76, R35, !PT ;  /* 0x000000234c237209 */ /* 0x000fe20007810000 */
[-CC-:B------:R-:W-:Y:S01]  /*146d0*/  FFMA.FTZ R169, R90, R7.reuse, -R27.reuse ;  /* 0x000000075aa97223 */ /* 0x180fe2000001081b */
[----:B------:R-:W-:Y:S01]  /*146e0*/  FSEL R80, R5, -INF , P3 ;  /* 0xff80000005507808 */ /* 0x000fe20001800000 */
[--C-:B------:R-:W-:Y:S01]  /*146f0*/  FFMA.FTZ R183, R112, R7, -R27.reuse ;  /* 0x0000000770b77223 */ /* 0x100fe2000001081b */
[----:B------:R-:W-:Y:S01]  /*14700*/  FMNMX.FTZ R35, R78, R35, !PT ;  /* 0x000000234e237209 */ /* 0x000fe20007810000 */
[--C-:B------:R-:W-:Y:S01]  /*14710*/  FFMA.FTZ R171, R38, R7, -R27.reuse ;  /* 0x0000000726ab7223 */ /* 0x100fe2000001081b */
[C---:B------:R-:W-:Y:S01]  /*14720*/  ISETP.GT.AND P3, PT, R31.reuse, 0x21, PT ;  /* 0x000000211f00780c */ /* 0x040fe20003f64270 */
[----:B------:R-:W0:Y:S01]  /*14730*/  MUFU.TANH R25, R25 ;  /* 0x0000001900197308 */ /* 0x000e220000002400 */
[----:B------:R-:W-:Y:S01]  /*14740*/  FMNMX.FTZ R35, R80, R35, !PT ;  /* 0x0000002350237209 */ /* 0x000fe20007810000 */
[-CC-:B------:R-:W-:Y:S01]  /*14750*/  FFMA.FTZ R64, R114, R7.reuse, -R27.reuse ;  /* 0x0000000772407223 */ /* 0x180fe2000001081b */
[----:B------:R-:W-:Y:S01]  /*14760*/  ISETP.GT.AND P4, PT, R31, 0x28, PT ;  /* 0x000000281f00780c */ /* 0x000fe20003f84270 */
[-CC-:B------:R-:W-:Y:S01]  /*14770*/  FFMA.FTZ R181, R116, R7.reuse, -R27.reuse ;  /* 0x0000000774b57223 */ /* 0x180fe2000001081b */
[----:B--2---:R-:W-:Y:S01]  /*14780*/  FSEL R84, R11, -INF , P3 ;  /* 0xff8000000b547808 */ /* 0x004fe20001800000 */
[--C-:B------:R-:W-:Y:S01]  /*14790*/  FFMA.FTZ R161, R42, R7, -R27.reuse ;  /* 0x000000072aa17223 */ /* 0x100fe2000001081b */
[----:B------:R-:W-:Y:S01]  /*147a0*/  FMNMX.FTZ R35, R82, R35, !PT ;  /* 0x0000002352237209 */ /* 0x000fe20007810000 */
[----:B------:R-:W2:Y:S01]  /*147b0*/  MUFU.TANH R29, R29 ;  /* 0x0000001d001d7308 */ /* 0x000ea20000002400 */
[----:B------:R-:W-:Y:S01]  /*147c0*/  ISETP.GT.AND P3, PT, R31, 0x29, PT ;  /* 0x000000291f00780c */ /* 0x000fe20003f64270 */
[--C-:B------:R-:W-:Y:S01]  /*147d0*/  FFMA.FTZ R42, R50, R7, -R27.reuse ;  /* 0x00000007322a7223 */ /* 0x100fe2000001081b */
[----:B---3--:R-:W-:Y:S01]  /*147e0*/  FSEL R86, R9, -INF , P4 ;  /* 0xff80000009567808 */ /* 0x008fe20002000000 */
[----:B------:R-:W3:Y:S01]  /*147f0*/  @P2 LDC R50, c[0x0][0x450] ;  /* 0x00011400ff322b82 */ /* 0x000ee20000000800 */
[----:B------:R-:W-:Y:S01]  /*14800*/  FMNMX.FTZ R35, R84, R35, !PT ;  /* 0x0000002354237209 */ /* 0x000fe20007810000 */
[-CC-:B------:R-:W-:Y:S01]  /*14810*/  FFMA.FTZ R26, R26, R7.reuse, -R27.reuse ;  /* 0x000000071a1a7223 */ /* 0x180fe2000001081b */
[C---:B------:R-:W-:Y:S01]  /*14820*/  ISETP.GT.AND P4, PT, R31.reuse, 0x30, PT ;  /* 0x000000301f00780c */ /* 0x040fe20003f84270 */
[----:B------:R-:W2:Y:S01]  /*14830*/  MUFU.TANH R32, R32 ;  /* 0x0000002000207308 */ /* 0x000ea20000002400 */
[----:B-1----:R-:W-:Y:S01]  /*14840*/  FSEL R100, R14, -INF , P3 ;  /* 0xff8000000e647808 */ /* 0x002fe20001800000 */
[--C-:B------:R-:W-:Y:S01]  /*14850*/  FFMA.FTZ R14, R92, R7, -R27.reuse ;  /* 0x000000075c0e7223 */ /* 0x100fe2000001081b */
[----:B------:R-:W-:Y:S01]  /*14860*/  FMNMX.FTZ R35, R86, R35, !PT ;  /* 0x0000002356237209 */ /* 0x000fe20007810000 */
[-CC-:B------:R-:W-:Y:S01]  /*14870*/  FFMA.FTZ R165, R30, R7.reuse, -R27.reuse ;  /* 0x000000071ea57223 */ /* 0x180fe2000001081b */
[----:B------:R-:W-:Y:S01]  /*14880*/  ISETP.GT.AND P3, PT, R31, 0x31, PT ;  /* 0x000000311f00780c */ /* 0x000fe20003f64270 */
[--C-:B------:R-:W-:Y:S01]  /*14890*/  FFMA.FTZ R30, R34, R7, -R27.reuse ;  /* 0x00000007221e7223 */ /* 0x100fe2000001081b */
[----:B----4-:R-:W-:Y:S01]  /*148a0*/  FSEL R102, R15, -INF , P4 ;  /* 0xff8000000f667808 */ /* 0x010fe20002000000 */
[----:B------:R-:W1:Y:S01]  /*148b0*/  MUFU.TANH R33, R33 ;  /* 0x0000002100217308 */ /* 0x000e620000002400 */
[----:B------:R-:W-:Y:S01]  /*148c0*/  FMNMX.FTZ R35, R100, R35, !PT ;  /* 0x0000002364237209 */ /* 0x000fe20007810000 */
[-CC-:B------:R-:W-:Y:S01]  /*148d0*/  FFMA.FTZ R167, R36, R7.reuse, -R27.reuse ;  /* 0x0000000724a77223 */ /* 0x180fe2000001081b */
[C---:B------:R-:W-:Y:S01]  /*148e0*/  ISETP.GT.AND P4, PT, R31.reuse, 0x38, PT ;  /* 0x000000381f00780c */ /* 0x040fe20003f84270 */
[-CC-:B------:R-:W-:Y:S01]  /*148f0*/  FFMA.FTZ R34, R40, R7.reuse, -R27.reuse ;  /* 0x0000000728227223 */ /* 0x180fe2000001081b */
[----:B0-----:R-:W-:Y:S01]  /*14900*/  FSEL R98, R28, -INF , P3 ;  /* 0xff8000001c627808 */ /* 0x001fe20001800000 */
[--C-:B------:R-:W-:Y:S01]  /*14910*/  FFMA.FTZ R28, R74, R7, -R27.reuse ;  /* 0x000000074a1c7223 */ /* 0x100fe2000001081b */
[----:B------:R-:W-:Y:S01]  /*14920*/  FMNMX.FTZ R35, R102, R35, !PT ;  /* 0x0000002366237209 */ /* 0x000fe20007810000 */
[----:B------:R-:W0:Y:S01]  /*14930*/  MUFU.TANH R37, R37 ;  /* 0x0000002500257308 */ /* 0x000e220000002400 */
[----:B------:R-:W-:Y:S01]  /*14940*/  ISETP.GT.AND P3, PT, R31, 0x39, PT ;  /* 0x000000391f00780c */ /* 0x000fe20003f64270 */
[-CC-:B------:R-:W-:Y:S01]  /*14950*/  FFMA.FTZ R36, R44, R7.reuse, -R27.reuse ;  /* 0x000000072c247223 */ /* 0x180fe2000001081b */
[----:B------:R-:W-:Y:S01]  /*14960*/  FSEL R104, R25, -INF , P4 ;  /* 0xff80000019687808 */ /* 0x000fe20002000000 */
[--C-:B------:R-:W-:Y:S01]  /*14970*/  FFMA.FTZ R163, R46, R7, -R27.reuse ;  /* 0x000000072ea37223 */ /* 0x100fe2000001081b */
[----:B------:R-:W-:Y:S01]  /*14980*/  FMNMX.FTZ R35, R98, R35, !PT ;  /* 0x0000002362237209 */ /* 0x000fe20007810000 */
[-CC-:B------:R-:W-:Y:S01]  /*14990*/  FFMA.FTZ R40, R48, R7.reuse, -R27.reuse ;  /* 0x0000000730287223 */ /* 0x180fe2000001081b */
[----:B------:R-:W-:Y:S01]  /*149a0*/  ISETP.GT.AND P4, PT, R31, 0x40, PT ;  /* 0x000000401f00780c */ /* 0x000fe20003f84270 */
[----:B------:R-:W4:Y:S01]  /*149b0*/  MUFU.TANH R39, R39 ;  /* 0x0000002700277308 */ /* 0x000f220000002400 */
[----:B--2---:R-:W-:Y:S01]  /*149c0*/  FSEL R96, R29, -INF , P3 ;  /* 0xff8000001d607808 */ /* 0x004fe20001800000 */
[--C-:B------:R-:W-:Y:S01]  /*149d0*/  FFMA.FTZ R157, R52, R7, -R27.reuse ;  /* 0x00000007349d7223 */ /* 0x100fe2000001081b */
[----:B------:R-:W-:Y:S01]  /*149e0*/  FMNMX.FTZ R35, R104, R35, !PT ;  /* 0x0000002368237209 */ /* 0x000fe20007810000 */
[-CC-:B------:R-:W-:Y:S01]  /*149f0*/  FFMA.FTZ R159, R54, R7.reuse, -R27.reuse ;  /* 0x00000007369f7223 */ /* 0x180fe2000001081b */
[C---:B------:R-:W-:Y:S01]  /*14a00*/  ISETP.GT.AND P3, PT, R31.reuse, 0x41, PT ;  /* 0x000000411f00780c */ /* 0x040fe20003f64270 */
[--C-:B------:R-:W-:Y:S01]  /*14a10*/  FFMA.FTZ R44, R56, R7, -R27.reuse ;  /* 0x00000007382c7223 */ /* 0x100fe2000001081b */
[----:B------:R-:W-:Y:S01]  /*14a20*/  FSEL R32, R32, -INF , P4 ;  /* 0xff80000020207808 */ /* 0x000fe20002000000 */
[----:B------:R-:W2:Y:S01]  /*14a30*/  MUFU.TANH R41, R41 ;  /* 0x0000002900297308 */ /* 0x000ea20000002400 */
[----:B------:R-:W-:Y:S01]  /*14a40*/  FMNMX.FTZ R35, R96, R35, !PT ;  /* 0x0000002360237209 */ /* 0x000fe20007810000 */
[-CC-:B------:R-:W-:Y:S01]  /*14a50*/  FFMA.FTZ R153, R58, R7.reuse, -R27.reuse ;  /* 0x000000073a997223 */ /* 0x180fe2000001081b */
[----:B------:R-:W-:Y:S01]  /*14a60*/  ISETP.GT.AND P4, PT, R31, 0x48, PT ;  /* 0x000000481f00780c */ /* 0x000fe20003f84270 */
[-CC-:B------:R-:W-:Y:S01]  /*14a70*/  FFMA.FTZ R46, R66, R7.reuse, -R27.reuse ;  /* 0x00000007422e7223 */ /* 0x180fe2000001081b */
[----:B-1----:R-:W-:Y:S01]  /*14a80*/  FSEL R94, R33, -INF , P3 ;  /* 0xff800000215e7808 */ /* 0x002fe20001800000 */
[--C-:B------:R-:W-:Y:S01]  /*14a90*/  FFMA.FTZ R155, R62, R7, -R27.reuse ;  /* 0x000000073e9b7223 */ /* 0x100fe2000001081b */
[----:B------:R-:W-:Y:S01]  /*14aa0*/  FMNMX.FTZ R35, R32, R35, !PT ;  /* 0x0000002320237209 */ /* 0x000fe20007810000 */
[----:B------:R-:W1:Y:S01]  /*14ab0*/  MUFU.TANH R45, R45 ;  /* 0x0000002d002d7308 */ /* 0x000e620000002400 */
[----:B------:R-:W-:Y:S01]  /*14ac0*/  ISETP.GT.AND P3, PT, R31, 0x49, PT ;  /* 0x000000491f00780c */ /* 0x000fe20003f64270 */
[----:B------:R-:W-:Y:S01]  /*14ad0*/  FFMA.FTZ R48, R60, R7, -R27 ;  /* 0x000000073c307223 */ /* 0x000fe2000001081b */
[----:B0-----:R-:W-:-:S02]  /*14ae0*/  FSEL R106, R37, -INF , P4 ;  /* 0xff800000256a7808 */ /* 0x001fc40002000000 */
[----:B------:R-:W-:Y:S02]  /*14af0*/  FMNMX.FTZ R35, R94, R35, !PT ;  /* 0x000000235e237209 */ /* 0x000fe40007810000 */
[----:B------:R-:W-:Y:S01]  /*14b00*/  ISETP.GT.AND P4, PT, R31, 0x50, PT ;  /* 0x000000501f00780c */ /* 0x000fe20003f84270 */
[----:B------:R-:W0:Y:S01]  /*14b10*/  MUFU.TANH R43, R43 ;  /* 0x0000002b002b7308 */ /* 0x000e220000002400 */
[----:B----4-:R-:W-:Y:S02]  /*14b20*/  FSEL R92, R39, -INF , P3 ;  /* 0xff800000275c7808 */ /* 0x010fe40001800000 */
[----:B------:R-:W-:Y:S01]  /*14b30*/  FMNMX.FTZ R35, R106, R35, !PT ;  /* 0x000000236a237209 */ /* 0x000fe20007810000 */
[----:B------:R-:W4:Y:S01]  /*14b40*/  @P2 LDC R39, c[0x0][0x44c] ;  /* 0x00011300ff272b82 */ /* 0x000f220000000800 */
[----:B------:R-:W-:Y:S02]  /*14b50*/  ISETP.GT.AND P3, PT, R31, 0x51, PT ;  /* 0x000000511f00780c */ /* 0x000fe40003f64270 */
[----:B--2---:R-:W-:Y:S01]  /*14b60*/  FSEL R108, R41, -INF , P4 ;  /* 0xff800000296c7808 */ /* 0x004fe20002000000 */
[----:B------:R-:W2:Y:S01]  /*14b70*/  MUFU.TANH R49, R49 ;  /* 0x0000003100317308 */ /* 0x000ea20000002400 */
[----:B------:R-:W-:-:S02]  /*14b80*/  FMNMX.FTZ R35, R92, R35, !PT ;  /* 0x000000235c237209 */ /* 0x000fc40007810000 */
[----:B------:R-:W-:Y:S02]  /*14b90*/  ISETP.GT.AND P4, PT, R31, 0x58, PT ;  /* 0x000000581f00780c */ /* 0x000fe40003f84270 */
[----:B-1----:R-:W-:Y:S02]  /*14ba0*/  FSEL R90, R45, -INF , P3 ;  /* 0xff8000002d5a7808 */ /* 0x002fe40001800000 */
[----:B------:R-:W-:Y:S01]  /*14bb0*/  FMNMX.FTZ R35, R108, R35, !PT ;  /* 0x000000236c237209 */ /* 0x000fe20007810000 */
[----:B------:R-:W1:Y:S01]  /*14bc0*/  MUFU.TANH R47, R47 ;  /* 0x0000002f002f7308 */ /* 0x000e620000002400 */
[----:B------:R-:W-:Y:S02]  /*14bd0*/  ISETP.GT.AND P3, PT, R31, 0x59, PT ;  /* 0x000000591f00780c */ /* 0x000fe40003f64270 */
[----:B0-----:R-:W-:Y:S02]  /*14be0*/  FSEL R110, R43, -INF , P4 ;  /* 0xff8000002b6e7808 */ /* 0x001fe40002000000 */
[----:B------:R-:W-:-:S02]  /*14bf0*/  FMNMX.FTZ R35, R90, R35, !PT ;  /* 0x000000235a237209 */ /* 0x000fc40007810000 */
[----:B------:R-:W-:Y:S01]  /*14c00*/  ISETP.GT.AND P4, PT, R31, 0x60, PT ;  /* 0x000000601f00780c */ /* 0x000fe20003f84270 */
[----:B------:R-:W0:Y:S01]  /*14c10*/  MUFU.TANH R53, R53 ;  /* 0x0000003500357308 */ /* 0x000e220000002400 */
[----:B--2---:R-:W-:Y:S02]  /*14c20*/  FSEL R74, R49, -INF , P3 ;  /* 0xff800000314a7808 */ /* 0x004fe40001800000 */
[----:B------:R-:W-:Y:S01]  /*14c30*/  FMNMX.FTZ R35, R110, R35, !PT ;  /* 0x000000236e237209 */ /* 0x000fe20007810000 */
[----:B----4-:R-:W-:Y:S01]  /*14c40*/  @P2 IMAD.HI.U32 R39, R200, R39, RZ ;  /* 0x00000027c8272227 */ /* 0x010fe200078e00ff */
[----:B------:R-:W-:Y:S02]  /*14c50*/  ISETP.GT.AND P3, PT, R31, 0x61, PT ;  /* 0x000000611f00780c */ /* 0x000fe40003f64270 */
[----:B------:R-:W-:Y:S01]  /*14c60*/  FMNMX.FTZ R35, R74, R35, !PT ;  /* 0x000000234a237209 */ /* 0x000fe20007810000 */
[----:B------:R-:W2:Y:S01]  /*14c70*/  MUFU.TANH R51, R51 ;  /* 0x0000003300337308 */ /* 0x000ea20000002400 */
[----:B-1----:R-:W-:-:S02]  /*14c80*/  FSEL R112, R47, -INF , P4 ;  /* 0xff8000002f707808 */ /* 0x002fc40002000000 */
[----:B------:R-:W-:Y:S02]  /*14c90*/  ISETP.GT.AND P4, PT, R31, 0x68, PT ;  /* 0x000000681f00780c */ /* 0x000fe40003f84270 */
[----:B------:R-:W-:-:S03]  /*14ca0*/  FMNMX.FTZ R35, R112, R35, !PT ;  /* 0x0000002370237209 */ /* 0x000fc60007810000 */
[----:B------:R-:W1:Y:S01]  /*14cb0*/  MUFU.TANH R55, R55 ;  /* 0x0000003700377308 */ /* 0x000e620000002400 */
[----:B0-----:R-:W-:Y:S02]  /*14cc0*/  FSEL R38, R53, -INF , P3 ;  /* 0xff80000035267808 */ /* 0x001fe40001800000 */
[----:B------:R-:W-:Y:S02]  /*14cd0*/  ISETP.GT.AND P3, PT, R31, 0x69, PT ;  /* 0x000000691f00780c */ /* 0x000fe40003f64270 */
[----:B------:R-:W-:-:S03]  /*14ce0*/  FMNMX.FTZ R35, R38, R35, !PT ;  /* 0x0000002326237209 */ /* 0x000fc60007810000 */
[----:B------:R-:W0:Y:S01]  /*14cf0*/  MUFU.TANH R57, R57 ;  /* 0x0000003900397308 */ /* 0x000e220000002400 */
[----:B--2---:R-:W-:Y:S02]  /*14d00*/  FSEL R114, R51, -INF , P4 ;  /* 0xff80000033727808 */ /* 0x004fe40002000000 */
[----:B------:R-:W-:Y:S02]  /*14d10*/  ISETP.GT.AND P4, PT, R31, 0x70, PT ;  /* 0x000000701f00780c */ /* 0x000fe40003f84270 */
[----:B------:R-:W-:-:S03]  /*14d20*/  FMNMX.FTZ R35, R114, R35, !PT ;  /* 0x0000002372237209 */ /* 0x000fc60007810000 */
[----:B------:R-:W2:Y:S01]  /*14d30*/  MUFU.TANH R59, R59 ;  /* 0x0000003b003b7308 */ /* 0x000ea20000002400 */
[----:B-1----:R-:W-:Y:S02]  /*14d40*/  FSEL R116, R55, -INF , P3 ;  /* 0xff80000037747808 */ /* 0x002fe40001800000 */
        /* <DEDUP_REMOVED lines=10> */
[----:B------:R-:W-:Y:S01]  /*14df0*/  MUFU.EX2 R181, R181 ;  /* 0x000000b500b57308 */ /* 0x000fe20000000800 */
[----:B-1----:R-:W-:-:S04]  /*14e00*/  FSEL R122, R61, -INF , P4 ;  /* 0xff8000003d7a7808 */ /* 0x002fc80002000000 */
[----:B------:R-:W-:-:S03]  /*14e10*/  FMNMX.FTZ R35, R122, R35, !PT ;  /* 0x000000237a237209 */ /* 0x000fc60007810000 */
[----:B------:R-:W1:Y:S01]  /*14e20*/  MUFU.EX2 R64, R64 ;  /* 0x0000004000407308 */ /* 0x000e620000000800 */
[----:B0-----:R-:W-:-:S04]  /*14e30*/  FSEL R124, R63, -INF , P3 ;  /* 0xff8000003f7c7808 */ /* 0x001fc80001800000 */
[----:B------:R-:W-:-:S03]  /*14e40*/  FMNMX.FTZ R35, R124, R35, !PT ;  /* 0x000000237c237209 */ /* 0x000fc60007810000 */
[----:B------:R-:W0:Y:S02]  /*14e50*/  MUFU.EX2 R183, R183 ;  /* 0x000000b700b77308 */ /* 0x000e240000000800 */
[----:B------:R-:W2:Y:S06]  /*14e60*/  SHFL.BFLY PT, R126, R35, 0x2, 0x1f ;  /* 0x0c401f00237e7f89 */ /* 0x000eac00000e0000 */
[----:B------:R-:W4:Y:S08]  /*14e70*/  MUFU.EX2 R20, R20 ;  /* 0x0000001400147308 */ /* 0x000f300000000800 */
[----:B------:R-:W3:Y:S08]  /*14e80*/  MUFU.EX2 R177, R177 ;  /* 0x000000b100b17308 */ /* 0x000ef00000000800 */
[----:B------:R-:W3:Y:S01]  /*14e90*/  MUFU.EX2 R10, R10 ;  /* 0x0000000a000a7308 */ /* 0x000ee20000000800 */
[----:B--2---:R-:W-:-:S05]  /*14ea0*/  FMNMX.FTZ R126, R35, R126, !PT ;  /* 0x0000007e237e7209 */ /* 0x004fca0007810000 */
[----:B------:R-:W2:Y:S02]  /*14eb0*/  SHFL.BFLY PT, R9, R126, 0x1, 0x1f ;  /* 0x0c201f007e097f89 */ /* 0x000ea400000e0000 */
[----:B------:R-:W3:Y:S08]  /*14ec0*/  MUFU.EX2 R179, R179 ;  /* 0x000000b300b37308 */ /* 0x000ef00000000800 */
[----:B------:R-:W3:Y:S08]  /*14ed0*/  MUFU.EX2 R6, R6 ;  /* 0x0000000600067308 */ /* 0x000ef00000000800 */
[----:B------:R-:W-:Y:S01]  /*14ee0*/  MUFU.EX2 R173, R173 ;  /* 0x000000ad00ad7308 */ /* 0x000fe20000000800 */
[----:B--2---:R-:W-:-:S07]  /*14ef0*/  FMNMX.FTZ R9, R126, R9, !PT ;  /* 0x000000097e097209 */ /* 0x004fce0007810000 */
[----:B------:R-:W-:Y:S01]  /*14f00*/  MUFU.EX2 R12, R12 ;  /* 0x0000000c000c7308 */ /* 0x000fe20000000800 */
[----:B------:R-:W-:Y:S02]  /*14f10*/  CS2R R126, SRZ ;  /* 0x00000000007e7805 */ /* 0x000fe4000001ff00 */
[C---:B------:R-:W-:Y:S01]  /*14f20*/  FSETP.NEU.FTZ.AND P3, PT, R9.reuse, -INF , PT ;  /* 0xff8000000900780b */ /* 0x040fe20003f7d000 */
[----:B------:R-:W-:-:S04]  /*14f30*/  FMUL.FTZ R5, R9, R7 ;  /* 0x0000000709057220 */ /* 0x000fc80000410000 */
[----:B------:R-:W-:Y:S01]  /*14f40*/  MUFU.EX2 R175, R175 ;  /* 0x000000af00af7308 */ /* 0x000fe20000000800 */
[----:B------:R-:W-:-:S05]  /*14f50*/  FSEL R5, R5, RZ, P3 ;  /* 0x000000ff05057208 */ /* 0x000fca0001800000 */
[-CC-:B------:R-:W-:Y:S01]  /*14f60*/  FFMA.FTZ R180, R24, R7.reuse, -R5.reuse ;  /* 0x0000000718b47223 */ /* 0x180fe20000010805 */
[-CC-:B------:R-:W-:Y:S01]  /*14f70*/  FFMA.FTZ R3, R21, R7.reuse, -R5.reuse ;  /* 0x0000000715037223 */ /* 0x180fe20000010805 */
[-CC-:B------:R-:W-:Y:S01]  /*14f80*/  FFMA.FTZ R182, R68, R7.reuse, -R5.reuse ;  /* 0x0000000744b67223 */ /* 0x180fe20000010805 */
[----:B-1----:R-:W-:Y:S01]  /*14f90*/  FADD.FTZ R24, R181, R64 ;  /* 0x00000040b5187221 */ /* 0x002fe20000010000 */
[-CC-:B------:R-:W-:Y:S01]  /*14fa0*/  FFMA.FTZ R11, R72, R7.reuse, -R5.reuse ;  /* 0x00000007480b7223 */ /* 0x180fe20000010805 */
[-CC-:B------:R-:W-:Y:S01]  /*14fb0*/  FFMA.FTZ R176, R70, R7.reuse, -R5.reuse ;  /* 0x0000000746b07223 */ /* 0x180fe20000010805 */
[----:B------:R-:W-:Y:S01]  /*14fc0*/  MUFU.EX2 R180, R180 ;  /* 0x000000b400b47308 */ /* 0x000fe20000000800 */
[----:B0-----:R-:W-:Y:S01]  /*14fd0*/  FADD.FTZ R31, R183, R24 ;  /* 0x00000018b71f7221 */ /* 0x001fe20000010000 */
[-CC-:B------:R-:W-:Y:S01]  /*14fe0*/  FFMA.FTZ R13, R76, R7.reuse, -R5.reuse ;  /* 0x000000074c0d7223 */ /* 0x180fe20000010805 */
[-CC-:B------:R-:W-:Y:S01]  /*14ff0*/  FFMA.FTZ R178, R78, R7.reuse, -R5.reuse ;  /* 0x000000074eb27223 */ /* 0x180fe20000010805 */
[-C--:B------:R-:W-:Y:S01]  /*15000*/  FFMA.FTZ R15, R80, R7.reuse, -R5 ;  /* 0x00000007500f7223 */ /* 0x080fe20000010805 */
[----:B----4-:R-:W-:Y:S01]  /*15010*/  FADD.FTZ R24, R20, R31 ;  /* 0x0000001f14187221 */ /* 0x010fe20000010000 */
[-CC-:B------:R-:W-:Y:S01]  /*15020*/  FFMA.FTZ R172, R82, R7.reuse, -R5.reuse ;  /* 0x0000000752ac7223 */ /* 0x180fe20000010805 */
[-CC-:B------:R-:W-:Y:S01]  /*15030*/  FFMA.FTZ R164, R32, R7.reuse, -R5.reuse ;  /* 0x0000000720a47223 */ /* 0x180fe20000010805 */
[----:B------:R-:W0:Y:S01]  /*15040*/  MUFU.EX2 R3, R3 ;  /* 0x0000000300037308 */ /* 0x000e220000000800 */
[----:B---3--:R-:W-:Y:S01]  /*15050*/  FADD.FTZ R33, R177, R24 ;  /* 0x00000018b1217221 */ /* 0x008fe20000010000 */
[-CC-:B------:R-:W-:Y:S01]  /*15060*/  FFMA.FTZ R21, R84, R7.reuse, -R5.reuse ;  /* 0x0000000754157223 */ /* 0x180fe20000010805 */
[-CC-:B------:R-:W-:Y:S01]  /*15070*/  FFMA.FTZ R174, R86, R7.reuse, -R5.reuse ;  /* 0x0000000756ae7223 */ /* 0x180fe20000010805 */
[-C--:B------:R-:W-:Y:S01]  /*15080*/  FFMA.FTZ R25, R100, R7.reuse, -R5 ;  /* 0x0000000764197223 */ /* 0x080fe20000010805 */
[----:B------:R-:W-:Y:S01]  /*15090*/  FADD.FTZ R24, R10, R33 ;  /* 0x000000210a187221 */ /* 0x000fe20000010000 */
        /* <DEDUP_REMOVED lines=13> */
[----:B------:R-:W-:Y:S01]  /*15170*/  IMAD.MOV.U32 R32, RZ, RZ, R200 ;  /* 0x000000ffff207224 */ /* 0x000fe200078e00c8 */
[----:B------:R-:W-:Y:S01]  /*15180*/  @P2 SHF.R.U32.HI R32, RZ, R50, R39 ;  /* 0x00000032ff202219 */ /* 0x000fe20000011627 */
[-CC-:B------:R-:W-:Y:S01]  /*15190*/  FFMA.FTZ R160, R108, R7.reuse, -R5.reuse ;  /* 0x000000076ca07223 */ /* 0x180fe20000010805 */
[-CC-:B------:R-:W-:Y:S01]  /*151a0*/  FFMA.FTZ R162, R110, R7.reuse, -R5.reuse ;  /* 0x000000076ea27223 */ /* 0x180fe20000010805 */
[-C--:B------:R-:W-:Y:S01]  /*151b0*/  FFMA.FTZ R156, R112, R7.reuse, -R5 ;  /* 0x00000007709c7223 */ /* 0x080fe20000010805 */
[----:B------:R-:W0:Y:S01]  /*151c0*/  MUFU.EX2 R176, R176 ;  /* 0x000000b000b07308 */ /* 0x000e220000000800 */
[----:B-1----:R-:W-:Y:S01]  /*151d0*/  FADD.FTZ R24, R182, R35 ;  /* 0x00000023b6187221 */ /* 0x002fe20000010000 */
[----:B------:R-:W-:Y:S01]  /*151e0*/  IADD3 R32, R32, R202, -R201 ;  /* 0x000000ca20207210 */ /* 0x000fe20007ffe8c9 */
[--C-:B------:R-:W-:Y:S01]  /*151f0*/  FFMA.FTZ R114, R114, R7, -R5.reuse ;  /* 0x0000000772727223 */ /* 0x100fe20000010805 */
[----:B------:R-:W-:Y:S01]  /*15200*/  F2FP.BF16.F32.PACK_AB R177, R10, R177 ;  /* 0x000000b10ab1723e */ /* 0x000fe200000010ff */
[-CC-:B------:R-:W-:Y:S01]  /*15210*/  FFMA.FTZ R116, R116, R7.reuse, -R5.reuse ;  /* 0x0000000774747223 */ /* 0x180fe20000010805 */
[----:B------:R-:W-:Y:S01]  /*15220*/  SHF.R.S32.HI R45, RZ, 0x1f, R32 ;  /* 0x0000001fff2d7819 */ /* 0x000fe20000011420 */
[-C--:B------:R-:W-:Y:S01]  /*15230*/  FFMA.FTZ R118, R118, R7.reuse, -R5 ;  /* 0x0000000776767223 */ /* 0x080fe20000010805 */
[----:B------:R-:W1:Y:S01]  /*15240*/  MUFU.EX2 R13, R13 ;  /* 0x0000000d000d7308 */ /* 0x000e620000000800 */
[----:B--2---:R-:W-:Y:S01]  /*15250*/  FADD.FTZ R35, R11, R24 ;  /* 0x000000180b237221 */ /* 0x004fe20000010000 */
[----:B------:R-:W-:Y:S01]  /*15260*/  FADD.FTZ R24, R12, R37 ;  /* 0x000000250c187221 */ /* 0x000fe20000010000 */
[-CC-:B------:R-:W-:Y:S01]  /*15270*/  FFMA.FTZ R120, R120, R7.reuse, -R5.reuse ;  /* 0x0000000778787223 */ /* 0x180fe20000010805 */
[-CC-:B------:R-:W-:Y:S01]  /*15280*/  FFMA.FTZ R122, R122, R7.reuse, -R5.reuse ;  /* 0x000000077a7a7223 */ /* 0x180fe20000010805 */
[----:B------:R-:W-:Y:S01]  /*15290*/  FFMA.FTZ R124, R124, R7, -R5 ;  /* 0x000000077c7c7223 */ /* 0x000fe20000010805 */
[----:B------:R-:W-:-:S02]  /*152a0*/  F2FP.BF16.F32.PACK_AB R179, R6, R179 ;  /* 0x000000b306b3723e */ /* 0x000fc400000010ff */
[----:B------:R-:W-:Y:S01]  /*152b0*/  CS2R R112, SRZ ;  /* 0x0000000000707805 */ /* 0x000fe2000001ff00 */
[----:B------:R-:W2:Y:S01]  /*152c0*/  MUFU.EX2 R178, R178 ;  /* 0x000000b200b27308 */ /* 0x000ea20000000800 */
[----:B0-----:R-:W-:Y:S01]  /*152d0*/  FADD.FTZ R0, R176, R35 ;  /* 0x00000023b0007221 */ /* 0x001fe20000010000 */
[----:B------:R-:W-:Y:S01]  /*152e0*/  FADD.FTZ R35, R175, R24 ;  /* 0x00000018af237221 */ /* 0x000fe20000010000 */
[----:B------:R-:W-:Y:S02]  /*152f0*/  F2FP.BF16.F32.PACK_AB R182, R11, R182 ;  /* 0x000000b60bb6723e */ /* 0x000fe400000010ff */
[----:B------:R-:W-:Y:S02]  /*15300*/  CS2R R110, SRZ ;  /* 0x00000000006e7805 */ /* 0x000fe4000001ff00 */
[----:B------:R-:W-:Y:S02]  /*15310*/  F2FP.BF16.F32.PACK_AB R180, R3, R180 ;  /* 0x000000b403b4723e */ /* 0x000fe400000010ff */
[----:B------:R-:W-:-:S02]  /*15320*/  CS2R R108, SRZ ;  /* 0x00000000006c7805 */ /* 0x000fc4000001ff00 */
[----:B------:R-:W-:Y:S01]  /*15330*/  F2FP.BF16.F32.PACK_AB R173, R12, R173 ;  /* 0x000000ad0cad723e */ /* 0x000fe200000010ff */
[----:B------:R-:W0:Y:S01]  /*15340*/  MUFU.EX2 R14, R14 ;  /* 0x0000000e000e7308 */ /* 0x000e220000000800 */
[----:B-1----:R-:W-:Y:S01]  /*15350*/  FADD.FTZ R37, R13, R0 ;  /* 0x000000000d257221 */ /* 0x002fe20000010000 */
[----:B------:R-:W-:Y:S01]  /*15360*/  VIADD R12, R88, 0xfffffffe ;  /* 0xfffffffe580c7836 */ /* 0x000fe20000000000 */
[----:B------:R-:W-:Y:S02]  /*15370*/  F2FP.BF16.F32.PACK_AB R181, R64, R181 ;  /* 0x000000b540b5723e */ /* 0x000fe400000010ff */
[----:B------:R-:W-:Y:S02]  /*15380*/  CS2R R106, SRZ ;  /* 0x00000000006a7805 */ /* 0x000fe4000001ff00 */
[----:B------:R-:W-:Y:S02]  /*15390*/  F2FP.BF16.F32.PACK_AB R183, R20, R183 ;  /* 0x000000b714b7723e */ /* 0x000fe400000010ff */
[----:B------:R-:W-:-:S02]  /*153a0*/  CS2R R104, SRZ ;  /* 0x0000000000687805 */ /* 0x000fc4000001ff00 */
[----:B------:R-:W-:Y:S01]  /*153b0*/  F2FP.BF16.F32.PACK_AB R176, R13, R176 ;  /* 0x000000b00db0723e */ /* 0x000fe200000010ff */
[----:B------:R-:W1:Y:S01]  /*153c0*/  MUFU.EX2 R15, R15 ;  /* 0x0000000f000f7308 */ /* 0x000e620000000800 */
[----:B--2---:R-:W-:Y:S01]  /*153d0*/  FADD.FTZ R0, R178, R37 ;  /* 0x00000025b2007221 */ /* 0x004fe20000010000 */
[----:B------:R-:W-:Y:S02]  /*153e0*/  CS2R R102, SRZ ;  /* 0x0000000000667805 */ /* 0x000fe4000001ff00 */
[----:B------:R-:W-:Y:S02]  /*153f0*/  CS2R R100, SRZ ;  /* 0x0000000000647805 */ /* 0x000fe4000001ff00 */
[----:B------:R-:W-:Y:S02]  /*15400*/  CS2R R98, SRZ ;  /* 0x0000000000627805 */ /* 0x000fe4000001ff00 */
[----:B------:R-:W-:Y:S02]  /*15410*/  CS2R R96, SRZ ;  /* 0x0000000000607805 */ /* 0x000fe4000001ff00 */
[----:B------:R-:W-:-:S02]  /*15420*/  CS2R R94, SRZ ;  /* 0x00000000005e7805 */ /* 0x000fc4000001ff00 */
[----:B------:R-:W-:Y:S01]  /*15430*/  CS2R R92, SRZ ;  /* 0x00000000005c7805 */ /* 0x000fe2000001ff00 */
[----:B------:R-:W2:Y:S01]  /*15440*/  MUFU.EX2 R169, R169 ;  /* 0x000000a900a97308 */ /* 0x000ea20000000800 */
[----:B0-----:R-:W-:Y:S01]  /*15450*/  FADD.FTZ R24, R14, R35 ;  /* 0x000000230e187221 */ /* 0x001fe20000010000 */
[----:B------:R-:W-:Y:S01]  /*15460*/  FFMA.FTZ R35, R90, R7, -R5 ;  /* 0x000000075a237223 */ /* 0x000fe20000010805 */
[----:B------:R-:W-:Y:S02]  /*15470*/  F2FP.BF16.F32.PACK_AB R175, R14, R175 ;  /* 0x000000af0eaf723e */ /* 0x000fe400000010ff */
[----:B------:R-:W-:Y:S02]  /*15480*/  CS2R R90, SRZ ;  /* 0x00000000005a7805 */ /* 0x000fe4000001ff00 */
[----:B------:R-:W-:Y:S01]  /*15490*/  CS2R R88, SRZ ;  /* 0x0000000000587805 */ /* 0x000fe2000001ff00 */
[----:B------:R-:W0:Y:S01]  /*154a0*/  MUFU.EX2 R172, R172 ;  /* 0x000000ac00ac7308 */ /* 0x000e220000000800 */
[C---:B-1----:R-:W-:Y:S01]  /*154b0*/  FADD.FTZ R37, R15.reuse, R0 ;  /* 0x000000000f257221 */ /* 0x042fe20000010000 */
[----:B------:R-:W-:-:S06]  /*154c0*/  F2FP.BF16.F32.PACK_AB R178, R15, R178 ;  /* 0x000000b20fb2723e */ /* 0x000fcc00000010ff */
[----:B------:R-:W1:Y:S01]  /*154d0*/  MUFU.EX2 R28, R28 ;  /* 0x0000001c001c7308 */ /* 0x000e620000000800 */
[----:B--2---:R-:W-:-:S07]  /*154e0*/  FADD.FTZ R39, R169, R24 ;  /* 0x00000018a9277221 */ /* 0x004fce0000010000 */
[----:B------:R-:W2:Y:S01]  /*154f0*/  MUFU.EX2 R21, R21 ;  /* 0x0000001500157308 */ /* 0x000ea20000000800 */
[----:B0-----:R-:W-:Y:S01]  /*15500*/  FADD.FTZ R0, R172, R37 ;  /* 0x00000025ac007221 */ /* 0x001fe20000010000 */
[----:B------:R-:W-:-:S06]  /*15510*/  FFMA.FTZ R37, R74, R7, -R5 ;  /* 0x000000074a257223 */ /* 0x000fcc0000010805 */
        /* <DEDUP_REMOVED lines=11> */
[----:B--2---:R-:W-:Y:S01]  /*155d0*/  FADD.FTZ R24, R26, R39 ;  /* 0x000000271a187221 */ /* 0x004fe20000010000 */
[----:B------:R-:W-:Y:S01]  /*155e0*/  FFMA.FTZ R39, R38, R7, -R5 ;  /* 0x0000000726277223 */ /* 0x000fe20000010805 */
[----:B------:R-:W-:Y:S02]  /*155f0*/  LEA.HI R5, R45, R32, RZ, 0x7 ;  /* 0x000000202d057211 */ /* 0x000fe400078f38ff */
[----:B------:R-:W-:Y:S01]  /*15600*/  F2FP.BF16.F32.PACK_AB R171, R26, R171 ;  /* 0x000000ab1aab723e */ /* 0x000fe200000010ff */
[----:B------:R-:W-:Y:S02]  /*15610*/  IMAD.MOV.U32 R26, RZ, RZ, 0x3f800000 ;  /* 0x3f800000ff1a7424 */ /* 0x000fe400078e00ff */
        /* <DEDUP_REMOVED lines=73> */
[----:B------:R1:W3:Y:S01]  /*15ab0*/  MUFU.EX2 R41, R116 ;  /* 0x0000007400297308 */ /* 0x0002e20000000800 */
[----:B--2---:R-:W-:-:S07]  /*15ac0*/  FADD.FTZ R47, R155, R6 ;  /* 0x000000069b2f7221 */ /* 0x004fce0000010000 */
[----:B------:R-:W2:Y:S01]  /*15ad0*/  MUFU.EX2 R118, R118 ;  /* 0x0000007600767308 */ /* 0x000ea20000000800 */
[----:B0-----:R-:W-:Y:S01]  /*15ae0*/  FADD.FTZ R6, R114, R45 ;  /* 0x0000002d72067221 */ /* 0x001fe20000010000 */
[----:B-1----:R-:W-:-:S06]  /*15af0*/  CS2R R116, SRZ ;  /* 0x0000000000747805 */ /* 0x002fcc000001ff00 */
[----:B------:R0:W1:Y:S01]  /*15b00*/  MUFU.EX2 R43, R120 ;  /* 0x00000078002b7308 */ /* 0x0000620000000800 */
[C---:B---3--:R-:W-:Y:S01]  /*15b10*/  FADD.FTZ R3, R41.reuse, R6 ;  /* 0x0000000629037221 */ /* 0x048fe20000010000 */
[----:B------:R-:W-:Y:S02]  /*15b20*/  F2FP.BF16.F32.PACK_AB R158, R41, R114 ;  /* 0x00000072299e723e */ /* 0x000fe400000010ff */
[----:B------:R-:W-:-:S04]  /*15b30*/  CS2R R114, SRZ ;  /* 0x0000000000727805 */ /* 0x000fc8000001ff00 */
[----:B------:R-:W3:Y:S01]  /*15b40*/  MUFU.EX2 R122, R122 ;  /* 0x0000007a007a7308 */ /* 0x000ee20000000800 */
[----:B--2---:R-:W-:Y:S01]  /*15b50*/  FADD.FTZ R6, R118, R3 ;  /* 0x0000000376067221 */ /* 0x004fe20000010000 */
[----:B0-----:R-:W-:-:S06]  /*15b60*/  CS2R R120, SRZ ;  /* 0x0000000000787805 */ /* 0x001fcc000001ff00 */
[----:B------:R0:W2:Y:S01]  /*15b70*/  MUFU.EX2 R11, R124 ;  /* 0x0000007c000b7308 */ /* 0x0000a20000000800 */
[C---:B-1----:R-:W-:Y:S01]  /*15b80*/  FADD.FTZ R3, R43.reuse, R6 ;  /* 0x000000062b037221 */ /* 0x042fe20000010000 */
[----:B------:R-:W-:Y:S02]  /*15b90*/  F2FP.BF16.F32.PACK_AB R152, R43, R118 ;  /* 0x000000762b98723e */ /* 0x000fe400000010ff */
[----:B------:R-:W-:-:S04]  /*15ba0*/  CS2R R118, SRZ ;  /* 0x0000000000767805 */ /* 0x000fc8000001ff00 */
[----:B------:R-:W1:Y:S01]  /*15bb0*/  MUFU.EX2 R48, R48 ;  /* 0x0000003000307308 */ /* 0x000e620000000800 */
[----:B---3--:R-:W-:Y:S01]  /*15bc0*/  FADD.FTZ R6, R122, R3 ;  /* 0x000000037a067221 */ /* 0x008fe20000010000 */
[----:B0-----:R-:W-:-:S03]  /*15bd0*/  CS2R R124, SRZ ;  /* 0x00000000007c7805 */ /* 0x001fc6000001ff00 */
[C---:B--2---:R-:W-:Y:S01]  /*15be0*/  FADD.FTZ R3, R11.reuse, R6 ;  /* 0x000000060b037221 */ /* 0x044fe20000010000 */
[----:B------:R-:W-:Y:S02]  /*15bf0*/  SHF.R.S32.HI R6, RZ, 0x7, R5 ;  /* 0x00000007ff067819 */ /* 0x000fe40000011405 */
[----:B------:R-:W-:Y:S02]  /*15c00*/  F2FP.BF16.F32.PACK_AB R154, R11, R122 ;  /* 0x0000007a0b9a723e */ /* 0x000fe400000010ff */
[----:B------:R-:W-:Y:S02]  /*15c10*/  CS2R R122, SRZ ;  /* 0x00000000007a7805 */ /* 0x000fe4000001ff00 */
[----:B------:R-:W-:Y:S01]  /*15c20*/  VIMNMX R5, R199, R6, !PT ;  /* 0x00000006c7057248 */ /* 0x000fe20007fe0100 */
[----:B-1----:R-:W-:-:S03]  /*15c30*/  FADD.FTZ R0, R48, R47 ;  /* 0x0000002f30007221 */ /* 0x002fc60000010000 */
[----:B------:R-:W-:Y:S02]  /*15c40*/  ISETP.GE.AND P3, PT, R12, R5, PT ;  /* 0x000000050c00720c */ /* 0x000fe40003f66270 */
[----:B------:R-:W-:-:S11]  /*15c50*/  F2FP.BF16.F32.PACK_AB R155, R48, R155 ;  /* 0x0000009b309b723e */ /* 0x000fd600000010ff */
[----:B------:R-:W-:Y:S05]  /*15c60*/  @!P3 BRA `(.L_x_2654) ;  /* 0x00000034007cb947 */ /* 0x000fea0003800000 */
[----:B------:R-:W-:Y:S01]  /*15c70*/  BSSY B1, `(.L_x_2654) ;  /* 0x000035e000017945 */ /* 0x000fe20003800000 */
[----:B------:R-:W-:Y:S02]  /*15c80*/  IMAD.MOV.U32 R10, RZ, RZ, R8 ;  /* 0x000000ffff0a7224 */ /* 0x000fe400078e0008 */
[----:B------:R-:W-:Y:S02]  /*15c90*/  IMAD.MOV.U32 R11, RZ, RZ, R9 ;  /* 0x000000ffff0b7224 */ /* 0x000fe400078e0009 */
[----:B------:R-:W-:Y:S02]  /*15ca0*/  IMAD.MOV.U32 R14, RZ, RZ, R187 ;  /* 0x000000ffff0e7224 */ /* 0x000fe400078e00bb */
[----:B------:R-:W-:Y:S02]  /*15cb0*/  IMAD.MOV.U32 R6, RZ, RZ, R184 ;  /* 0x000000ffff067224 */ /* 0x000fe400078e00b8 */
[----:B------:R-:W-:Y:S02]  /*15cc0*/  IMAD.MOV.U32 R87, RZ, RZ, 0x3f800000 ;  /* 0x3f800000ff577424 */ /* 0x000fe400078e00ff */
[----:B------:R-:W-:-:S07]  /*15cd0*/  IMAD.MOV.U32 R151, RZ, RZ, RZ ;  /* 0x000000ffff977224 */ /* 0x000fce00078e00ff */
.L_x_2665:
[----:B------:R-:W-:-:S05]  /*15ce0*/  VIADD R7, R6, 0x1 ;  /* 0x0000000106077836 */ /* 0x000fca0000000000 */
[----:B------:R-:W-:-:S04]  /*15cf0*/  ISETP.NE.AND P3, PT, R7, 0x2, PT ;  /* 0x000000020700780c */ /* 0x000fc80003f65270 */
[----:B------:R-:W-:Y:S02]  /*15d00*/  SEL R187, RZ, 0x1, P3 ;  /* 0x00000001ffbb7807 */ /* 0x000fe40001800000 */
[----:B------:R-:W-:Y:S02]  /*15d10*/  SEL R184, R7, RZ, P3 ;  /* 0x000000ff07b87207 */ /* 0x000fe40001800000 */
[----:B------:R-:W-:Y:S01]  /*15d20*/  LOP3.LUT R187, R14, R187, RZ, 0x3c, !PT ;  /* 0x000000bb0ebb7212 */ /* 0x000fe200078e3cff */
[----:B------:R-:W-:Y:S06]  /*15d30*/  @!P0 BRA `(.L_x_2655) ;  /* 0x0000000000048947 */ /* 0x000fec0003800000 */
[----:B------:R-:W-:Y:S01]  /*15d40*/  BPT.TRAP 0x1 ;  /* 0x000000040000795c */ /* 0x000fe20000300000 */
.L_x_2655:
[----:B------:R-:W-:Y:S01]  /*15d50*/  IMAD R13, R184, 0x8, R2 ;  /* 0x00000008b80d7824 */ /* 0x000fe200078e0202 */
[----:B------:R-:W-:-:S04]  /*15d60*/  SHF.L.U32 R8, R187, 0x1f, RZ ;  /* 0x0000001fbb087819 */ /* 0x000fc800000006ff */
[----:B------:R0:W1:Y:S01]  /*15d70*/  SYNCS.PHASECHK.TRANS64.TRYWAIT P3, [R13+URZ+0x34830], R8 ;  /* 0x034830080d0075a7 */ /* 0x000062000806017f */
[----:B------:R-:W-:Y:S05]  /*15d80*/  @!P0 BRA `(.L_x_2656) ;  /* 0x0000000000048947 */ /* 0x000fea0003800000 */
[----:B------:R-:W-:Y:S01]  /*15d90*/  BPT.TRAP 0x1 ;  /* 0x000000040000795c */ /* 0x000fe20000300000 */
.L_x_2656:
[----:B------:R-:W-:Y:S01]  /*15da0*/  IMAD R7, R184, 0xc00, R4 ;  /* 0x00000c00b8077824 */ /* 0x000fe200078e0204 */
[----:B------:R-:W-:Y:S03]  /*15db0*/  BSSY B2, `(.L_x_2657) ;  /* 0x0000006000027945 */ /* 0x000fe60003800000 */
[C---:B------:R-:W-:Y:S02]  /*15dc0*/  VIADD R20, R7.reuse, 0x2 ;  /* 0x0000000207147836 */ /* 0x040fe40000000000 */
[----:B------:R-:W-:Y:S01]  /*15dd0*/  VIADD R15, R7, 0x4 ;  /* 0x00000004070f7836 */ /* 0x000fe20000000000 */
[----:B-1----:R-:W-:Y:S06]  /*15de0*/  @P3 BRA `(.L_x_2658) ;  /* 0x0000000000083947 */ /* 0x002fec0003800000 */
[----:B------:R-:W1:Y:S02]  /*15df0*/  SYNCS.PHASECHK.TRANS64.TRYWAIT P3, [R13+URZ+0x34830], R8 ;  /* 0x034830080d0075a7 */ /* 0x000e64000806017f */
[----:B-1----:R-:W-:Y:S05]  /*15e00*/  @!P3 BRA `(.L_x_2659) ;  /* 0x000001300064b947 */ /* 0x002fea0003800000 */
.L_x_2658:
[----:B------:R-:W-:Y:S05]  /*15e10*/  BSYNC B2 ;  /* 0x0000000000027941 */ /* 0x000fea0003800000 */
.L_x_2657:
[----:B01----:R-:W-:Y:S01]  /*15e20*/  IMAD.MOV.U32 R8, RZ, RZ, R7 ;  /* 0x000000ffff087224 */ /* 0x003fe200078e0007 */
[----:B------:R0:W-:Y:S01]  /*15e30*/  STL.64 [R1+0xa8], R12 ;  /* 0x0000a80c01007387 */ /* 0x0001e20000100a00 */
[----:B------:R-:W-:Y:S02]  /*15e40*/  IMAD.MOV.U32 R9, RZ, RZ, 0x40000040 ;  /* 0x40000040ff097424 */ /* 0x000fe400078e00ff */
[----:B------:R-:W-:Y:S01]  /*15e50*/  VIADD R24, R7, 0x400 ;  /* 0x0000040007187836 */ /* 0x000fe20000000000 */
[----:B------:R-:W-:Y:S01]  /*15e60*/  R2UR UR54, R8 ;  /* 0x00000000083672ca */ /* 0x000fe200000e0000 */
[----:B------:R-:W-:Y:S01]  /*15e70*/  IMAD.MOV.U32 R25, RZ, RZ, 0x40000040 ;  /* 0x40000040ff197424 */ /* 0x000fe200078e00ff */
[----:B------:R-:W-:Y:S02]  /*15e80*/  R2UR UR55, R9 ;  /* 0x00000000093772ca */ /* 0x000fe400000e0000 */
        /* <DEDUP_REMOVED lines=69> */
[----:B0-----:R-:W2:Y:S01]  /*162e0*/  LDL.64 R12, [R1+0x30] ;  /* 0x00003000010c7983 */ /* 0x001ea20000100a00 */
[----:B------:R-:W-:Y:S01]  /*162f0*/  WARPGROUP.ARRIVE ;  /* 0x00000000000079c5 */ /* 0x000fe20000000000 */
[----:B------:R-:W-:-:S02]  /*16300*/  IMAD.MOV.U32 R8, RZ, RZ, R15 ;  /* 0x000000ffff087224 */ /* 0x000fc400078e000f */
[----:B------:R0:W-:Y:S03]  /*16310*/  STL.64 [R1+0xa0], R10 ;  /* 0x0000a00a01007387 */ /* 0x0001e60000100a00 */
[----:B------:R-:W-:Y:S01]  /*16320*/  HGMMA.64x128x16.F32.BF16 R24, gdesc[UR52], RZ, !UPT, gsb0 ;  /* 0x01e00000341879f0 */ /* 0x000fe2000c0018ff */
[----:B------:R-:W-:Y:S01]  /*16330*/  R2UR UR46, R8 ;  /* 0x00000000082e72ca */ /* 0x000fe200000e0000 */
[----:B------:R-:W-:-:S05]  /*16340*/  VIADD R8, R7, 0x402 ;  /* 0x0000040207087836 */ /* 0x000fca0000000000 */
[----:B------:R-:W-:Y:S01]  /*16350*/  R2UR UR26, R8 ;  /* 0x00000000081a72ca */ /* 0x000fe200000e0000 */
[C---:B------:R-:W-:Y:S01]  /*16360*/  VIADD R8, R7.reuse, 0x800 ;  /* 0x0000080007087836 */ /* 0x040fe20000000000 */
[----:B0-----:R-:W3:Y:S04]  /*16370*/  LDL.64 R10, [R1+0x28] ;  /* 0x00002800010a7983 */ /* 0x001ee80000100a00 */
[----:B------:R-:W-:Y:S01]  /*16380*/  R2UR UR14, R8 ;  /* 0x00000000080e72ca */ /* 0x000fe200000e0000 */
[----:B------:R-:W-:Y:S01]  /*16390*/  VIADD R8, R7, 0x804 ;  /* 0x0000080407087836 */ /* 0x000fe20000000000 */
[----:B------:R0:W-:Y:S01]  /*163a0*/  STL.64 [R1+0x98], R4 ;  /* 0x0000980401007387 */ /* 0x0001e20000100a00 */
[C---:B------:R-:W-:Y:S02]  /*163b0*/  R2UR UR47, R9.reuse ;  /* 0x00000000092f72ca */ /* 0x040fe400000e0000 */
[----:B------:R-:W-:-:S02]  /*163c0*/  R2UR UR27, R9 ;  /* 0x00000000091b72ca */ /* 0x000fc400000e0000 */
[C---:B------:R-:W-:Y:S02]  /*163d0*/  R2UR UR15, R9.reuse ;  /* 0x00000000090f72ca */ /* 0x040fe400000e0000 */
[----:B------:R-:W-:Y:S02]  /*163e0*/  R2UR UR6, R8 ;  /* 0x00000000080672ca */ /* 0x000fe400000e0000 */
[----:B------:R-:W-:Y:S01]  /*163f0*/  R2UR UR7, R9 ;  /* 0x00000000090772ca */ /* 0x000fe200000e0000 */
[----:B0-----:R-:W4:Y:S04]  /*16400*/  LDL.64 R4, [R1+0x20] ;  /* 0x0000200001047983 */ /* 0x001f280000100a00 */
[----:B------:R0:W-:Y:S04]  /*16410*/  STL.64 [R1+0x90], R2 ;  /* 0x0000900201007387 */ /* 0x0001e80000100a00 */
[----:B------:R-:W2:Y:S01]  /*16420*/  LDL.64 R8, [R1+0x38] ;  /* 0x0000380001087983 */ /* 0x000ea20000100a00 */
[----:B------:R-:W-:Y:S01]  /*16430*/  IMAD.MOV.U32 R21, RZ, RZ, 0x40000040 ;  /* 0x40000040ff157424 */ /* 0x000fe200078e00ff */
[----:B------:R-:W-:-:S04]  /*16440*/  R2UR UR50, R20 ;  /* 0x00000000143272ca */ /* 0x000fc800000e0000 */
[----:B------:R-:W-:Y:S01]  /*16450*/  R2UR UR51, R21 ;  /* 0x00000000153372ca */ /* 0x000fe200000e0000 */
[----:B------:R-:W-:Y:S02]  /*16460*/  WARPGROUP.DEPBAR.LE gsb0, 0x0 ;  /* 0x00008000000079c5 */ /* 0x000fe40000010000 */
[----:B------:R-:W-:Y:S01]  /*16470*/  WARPGROUP.ARRIVE ;  /* 0x00000000000079c5 */ /* 0x000fe20000000000 */
[----:B0-----:R-:W4:Y:S01]  /*16480*/  LDL.64 R2, [R1+0x10] ;  /* 0x0000100001027983 */ /* 0x001f220000100a00 */
[----:B------:R-:W-:Y:S01]  /*16490*/  VIADD R20, R7, 0x6 ;  /* 0x0000000607147836 */ /* 0x000fe20000000000 */
[C---:B------:R-:W-:Y:S02]  /*164a0*/  R2UR UR35, R21.reuse ;  /* 0x00000000152372ca */ /* 0x040fe400000e0000 */
[----:B------:R-:W-:-:S05]  /*164b0*/  R2UR UR23, R21 ;  /* 0x00000000151772ca */ /* 0x000fca00000e0000 */
[----:B------:R-:W-:Y:S01]  /*164c0*/  HGMMA.64x128x16.F32.BF16 R24, gdesc[UR48], R24, gsb0 ;  /* 0x01e00000301879f0 */ /* 0x000fe20008001818 */
[----:B------:R-:W-:Y:S01]  /*164d0*/  R2UR UR34, R20 ;  /* 0x00000000142272ca */ /* 0x000fe200000e0000 */
[----:B------:R-:W-:Y:S01]  /*164e0*/  VIADD R20, R7, 0x404 ;  /* 0x0000040407147836 */ /* 0x000fe20000000000 */
[----:B------:R-:W-:-:S04]  /*164f0*/  R2UR UR11, R21 ;  /* 0x00000000150b72ca */ /* 0x000fc800000e0000 */
[----:B------:R-:W-:Y:S01]  /*16500*/  R2UR UR22, R20 ;  /* 0x00000000141672ca */ /* 0x000fe200000e0000 */
[----:B------:R-:W-:-:S05]  /*16510*/  VIADD R20, R7, 0x802 ;  /* 0x0000080207147836 */ /* 0x000fca0000000000 */
[----:B------:R-:W-:Y:S01]  /*16520*/  R2UR UR10, R20 ;  /* 0x00000000140a72ca */ /* 0x000fe200000e0000 */
[----:B------:R-:W-:Y:S01]  /*16530*/  VIADD R20, R7, 0x806 ;  /* 0x0000080607147836 */ /* 0x000fe20000000000 */
[----:B------:R-:W-:Y:S02]  /*16540*/  WARPGROUP.DEPBAR.LE gsb0, 0x0 ;  /* 0x00008000000079c5 */ /* 0x000fe40000010000 */
[----:B------:R-:W-:-:S06]  /*16550*/  WARPGROUP.ARRIVE ;  /* 0x00000000000079c5 */ /* 0x000fcc0000000000 */
[----:B------:R-:W-:Y:S01]  /*16560*/  HGMMA.64x128x16.F32.BF16 R24, gdesc[UR44], R24, gsb0 ;  /* 0x01e000002c1879f0 */ /* 0x000fe20008001818 */
[----:B--2---:R-:W-:Y:S02]  /*16570*/  R2UR UR32, R8 ;  /* 0x00000000082072ca */ /* 0x004fe400000e0000 */
[----:B------:R-:W-:Y:S02]  /*16580*/  R2UR UR33, R9 ;  /* 0x00000000092172ca */ /* 0x000fe400000e0000 */
[----:B------:R-:W-:Y:S01]  /*16590*/  R2UR UR28, R12 ;  /* 0x000000000c1c72ca */ /* 0x000fe200000e0000 */
[----:B------:R-:W2:Y:S01]  /*165a0*/  LDL.64 R8, [R1] ;  /* 0x0000000001087983 */ /* 0x000ea20000100a00 */
[----:B------:R-:W-:Y:S02]  /*165b0*/  WARPGROUP.DEPBAR.LE gsb0, 0x0 ;  /* 0x00008000000079c5 */ /* 0x000fe40000010000 */
[----:B------:R-:W-:-:S07]  /*165c0*/  WARPGROUP.ARRIVE ;  /* 0x00000000000079c5 */ /* 0x000fce0000000000 */
[----:B------:R-:W-:Y:S01]  /*165d0*/  HGMMA.64x128x16.F32.BF16 R24, gdesc[UR32], R24, gsb0 ;  /* 0x01e00000201879f0 */ /* 0x000fe20008001818 */
[----:B------:R-:W-:Y:S02]  /*165e0*/  R2UR UR29, R13 ;  /* 0x000000000d1d72ca */ /* 0x000fe400000e0000 */
[----:B---3--:R-:W-:Y:S02]  /*165f0*/  R2UR UR24, R10 ;  /* 0x000000000a1872ca */ /* 0x008fe400000e0000 */
[----:B------:R-:W-:Y:S01]  /*16600*/  R2UR UR25, R11 ;  /* 0x000000000b1972ca */ /* 0x000fe200000e0000 */
[----:B------:R-:W-:Y:S02]  /*16610*/  WARPGROUP.DEPBAR.LE gsb0, 0x0 ;  /* 0x00008000000079c5 */ /* 0x000fe40000010000 */
[----:B------:R-:W-:-:S06]  /*16620*/  WARPGROUP.ARRIVE ;  /* 0x00000000000079c5 */ /* 0x000fcc0000000000 */
[----:B------:R-:W-:Y:S01]  /*16630*/  HGMMA.64x128x16.F32.BF16 R24, gdesc[UR28], R24, gsb0 ;  /* 0x01e000001c1879f0 */ /* 0x000fe20008001818 */
[----:B------:R-:W-:Y:S02]  /*16640*/  R2UR UR38, R20 ;  /* 0x00000000142672ca */ /* 0x000fe400000e0000 */
[----:B------:R-:W-:Y:S02]  /*16650*/  R2UR UR39, R21 ;  /* 0x00000000152772ca */ /* 0x000fe400000e0000 */
[----:B------:R-:W3:Y:S01]  /*16660*/  LDL.64 R20, [R1+0x8] ;  /* 0x0000080001147983 */ /* 0x000ee20000100a00 */
[----:B----4-:R-:W-:Y:S02]  /*16670*/  R2UR UR20, R4 ;  /* 0x00000000041472ca */ /* 0x010fe400000e0000 */
[----:B------:R-:W-:Y:S01]  /*16680*/  R2UR UR21, R5 ;  /* 0x00000000051572ca */ /* 0x000fe200000e0000 */
[----:B------:R0:W5:Y:S01]  /*16690*/  LDL.LU.64 R12, [R1+0xa8] ;  /* 0x0000a800010c7983 */ /* 0x0001620000300a00 */
[----:B------:R-:W-:-:S02]  /*166a0*/  R2UR UR16, R2 ;  /* 0x00000000021072ca */ /* 0x000fc400000e0000 */
[----:B------:R-:W-:Y:S01]  /*166b0*/  R2UR UR17, R3 ;  /* 0x00000000031172ca */ /* 0x000fe200000e0000 */
[----:B------:R0:W5:Y:S04]  /*166c0*/  LDL.LU.64 R10, [R1+0xa0] ;  /* 0x0000a000010a7983 */ /* 0x0001680000300a00 */
[----:B------:R0:W5:Y:S04]  /*166d0*/  LDL.LU.64 R4, [R1+0x98] ;  /* 0x0000980001047983 */ /* 0x0001680000300a00 */
[----:B------:R0:W5:Y:S01]  /*166e0*/  LDL.LU.64 R2, [R1+0x90] ;  /* 0x0000900001027983 */ /* 0x0001620000300a00 */
[----:B------:R-:W-:-:S02]  /*166f0*/  WARPGROUP.DEPBAR.LE gsb0, 0x0 ;  /* 0x00008000000079c5 */ /* 0x000fc40000010000 */
[----:B------:R-:W-:-:S06]  /*16700*/  WARPGROUP.ARRIVE ;  /* 0x00000000000079c5 */ /* 0x000fcc0000000000 */
[----:B------:R-:W-:Y:S03]  /*16710*/  HGMMA.64x128x16.F32.BF16 R24, gdesc[UR24], R24, gsb0 ;  /* 0x01e00000181879f0 */ /* 0x000fe60008001818 */
[----:B------:R-:W-:Y:S02]  /*16720*/  WARPGROUP.DEPBAR.LE gsb0, 0x0 ;  /* 0x00008000000079c5 */ /* 0x000fe40000010000 */
[----:B------:R-:W-:-:S07]  /*16730*/  WARPGROUP.ARRIVE ;  /* 0x00000000000079c5 */ /* 0x000fce0000000000 */
[----:B------:R-:W-:Y:S01]  /*16740*/  HGMMA.64x128x16.F32.BF16 R24, gdesc[UR20], R24, gsb0 ;  /* 0x01e00000141879f0 */ /* 0x000fe20008001818 */
[----:B---3--:R-:W-:Y:S02]  /*16750*/  R2UR UR12, R20 ;  /* 0x00000000140c72ca */ /* 0x008fe400000e0000 */
        /* <DEDUP_REMOVED lines=8> */
[----:B------:R-:W-:Y:S01]  /*167e0*/  HGMMA.64x128x16.F32.BF16 R24, gdesc[UR12], R24, gsb0 ;  /* 0x01e000000c1879f0 */ /* 0x000fe20008001818 */
[----:B------:R-:W-:Y:S01]  /*167f0*/  UMOV UR4, UR56 ;  /* 0x0000003800047c82 */ /* 0x000fe20008000000 */
[----:B------:R-:W-:Y:S01]  /*16800*/  UMOV UR5, UR57 ;  /* 0x0000003900057c82 */ /* 0x000fe20008000000 */
        /* <DEDUP_REMOVED lines=12> */
.L_x_2660:
[----:B------:R-:W-:Y:S01]  /*168d0*/  SHF.L.U32 R7, R14, 0x1f, RZ ;  /* 0x0000001f0e077819 */ /* 0x000fe200000006ff */
[----:B-----5:R-:W-:-:S04]  /*168e0*/  IMAD R14, R6, 0x8, R2 ;  /* 0x00000008060e7824 */ /* 0x020fc800078e0202 */
[----:B------:R0:W1:Y:S01]  /*168f0*/  SYNCS.PHASECHK.TRANS64.TRYWAIT P3, [R14+URZ+0x34850], R7 ;  /* 0x034850070e0075a7 */ /* 0x000062000806017f */
[----:B------:R-:W-:Y:S05]  /*16900*/  @!P0 BRA `(.L_x_2661) ;  /* 0x0000000000048947 */ /* 0x000fea0003800000 */
[----:B------:R-:W-:Y:S01]  /*16910*/  BPT.TRAP 0x1 ;  /* 0x000000040000795c */ /* 0x000fe20000300000 */
.L_x_2661:
[----:B------:R-:W-:Y:S04]  /*16920*/  BSSY B2, `(.L_x_2662) ;  /* 0x0000004000027945 */ /* 0x000fe80003800000 */
[----:B-1----:R-:W-:Y:S05]  /*16930*/  @P3 BRA `(.L_x_2663) ;  /* 0x0000000000083947 */ /* 0x002fea0003800000 */
[----:B------:R-:W1:Y:S02]  /*16940*/  SYNCS.PHASECHK.TRANS64.TRYWAIT P3, [R14+URZ+0x34850], R7 ;  /* 0x034850070e0075a7 */ /* 0x000e64000806017f */
[----:B-1----:R-:W-:Y:S05]  /*16950*/  @!P3 BRA `(.L_x_2664) ;  /* 0x0000012400a4b947 */ /* 0x002fea0003800000 */
.L_x_2663:
[----:B------:R-:W-:Y:S05]  /*16960*/  BSYNC B2 ;  /* 0x0000000000027941 */ /* 0x000fea0003800000 */
.L_x_2662:
        /* <DEDUP_REMOVED lines=10> */
[----:B------:R-:W-:Y:S01]  /*16a10*/  FMUL.FTZ R40, R48, UR59 ;  /* 0x0000003b30287c20 */ /* 0x000fe20008410000 */
[----:B------:R-:W-:Y:S01]  /*16a20*/  FMUL.FTZ R48, R56, UR59 ;  /* 0x0000003b38307c20 */ /* 0x000fe20008410000 */
[----:B------:R-:W-:Y:S01]  /*16a30*/  IMAD.IADD R56, R205, 0x1, R200 ;  /* 0x00000001cd387824 */ /* 0x000fe200078e02c8 */
[----:B------:R-:W-:Y:S01]  /*16a40*/  LOP3.LUT R7, R7, 0x4000000, RZ, 0xfc, !PT ;  /* 0x0400000007077812 */ /* 0x000fe200078efcff */
[----:B------:R-:W-:Y:S01]  /*16a50*/  FMUL.FTZ R20, R25, UR59 ;  /* 0x0000003b19147c20 */ /* 0x000fe20008410000 */
[----:B------:R-:W-:Y:S01]  /*16a60*/  FMUL.FTZ R25, R28, UR59 ;  /* 0x0000003b1c197c20 */ /* 0x000fe20008410000 */
[----:B------:R-:W-:Y:S01]  /*16a70*/  FMUL.FTZ R15, R26, UR59 ;  /* 0x0000003b1a0f7c20 */ /* 0x000fe20008410000 */
[----:B------:R-:W-:Y:S01]  /*16a80*/  FMUL.FTZ R26, R29, UR59 ;  /* 0x0000003b1d1a7c20 */ /* 0x000fe20008410000 */
[----:B------:R-:W-:-:S02]  /*16a90*/  IMAD R6, R6, 0x800, R7 ;  /* 0x0000080006067824 */ /* 0x000fc400078e0207 */
[----:B------:R-:W-:Y:S01]  /*16aa0*/  FMUL.FTZ R28, R32, UR59 ;  /* 0x0000003b201c7c20 */ /* 0x000fe20008410000 */
[----:B------:R-:W-:Y:S01]  /*16ab0*/  IMAD.MOV.U32 R7, RZ, RZ, 0x40000040 ;  /* 0x40000040ff077424 */ /* 0x000fe200078e00ff */
[----:B------:R-:W-:Y:S01]  /*16ac0*/  MUFU.TANH R20, R20 ;  /* 0x0000001400147308 */ /* 0x000fe20000002400 */
[C---:B------:R-:W-:Y:S01]  /*16ad0*/  VIADD R8, R6.reuse, 0x80 ;  /* 0x0000008006087836 */ /* 0x040fe20000000000 */
        /* <DEDUP_REMOVED lines=15> */
[----:B------:R-:W-:Y:S01]  /*16bd0*/  HGMMA.64x128x16.F32.BF16 R88, R180, gdesc[UR4].tnspB, R88, gsb0 ;  /* 0x41e00004b4587df0 */ /* 0x000fe20008001858 */
[----:B------:R-:W-:Y:S01]  /*16be0*/  R2UR UR6, R8 ;  /* 0x00000000080672ca */ /* 0x000fe200000e0000 */
[----:B------:R-:W-:Y:S01]  /*16bf0*/  VIADD R8, R6, 0x100 ;  /* 0x0000010006087836 */ /* 0x000fe20000000000 */
[----:B------:R-:W-:Y:S01]  /*16c00*/  R2UR UR7, R9 ;  /* 0x00000000090772ca */ /* 0x000fe200000e0000 */
[----:B------:R-:W-:Y:S01]  /*16c10*/  IMAD.MOV.U32 R9, RZ, RZ, 0x40000040 ;  /* 0x40000040ff097424 */ /* 0x000fe200078e00ff */
        /* <DEDUP_REMOVED lines=17> */
[----:B------:R-:W-:Y:S01]  /*16d30*/  ULDC UR4, c[0x0][0x988] ;  /* 0x0002620000047ab9 */ /* 0x000fe20000000800 */
        /* <DEDUP_REMOVED lines=21> */
[----:B------:R-:W-:Y:S01]  /*16e90*/  @!P1 VIADD R13, R13, 0x34840 ;  /* 0x000348400d0d9836 */ /* 0x000fe20000000000 */
[----:B------:R-:W5:Y:S01]  /*16ea0*/  MUFU.TANH R35, R35 ;  /* 0x0000002300237308 */ /* 0x000f620000002400 */
[----:B------:R-:W-:-:S03]  /*16eb0*/  @!P1 VIADD R14, R14, 0x34860 ;  /* 0x000348600e0e9836 */ /* 0x000fc60000000000 */
[----:B------:R-:W-:Y:S02]  /*16ec0*/  @!P1 PRMT R13, RZ, 0x654, R13 ;  /* 0x00000654ff0d9816 */ /* 0x000fe4000000000d */
[----:B------:R-:W-:Y:S02]  /*16ed0*/  @!P1 PRMT R14, RZ, 0x654, R14 ;  /* 0x00000654ff0e9816 */ /* 0x000fe4000000000e */
[----:B------:R-:W5:Y:S08]  /*16ee0*/  MUFU.TANH R36, R36 ;  /* 0x0000002400247308 */ /* 0x000f700000002400 */
        /* <DEDUP_REMOVED lines=10> */
[----:B------:R-:W5:Y:S01]  /*16f90*/  MUFU.TANH R53, R53 ;  /* 0x0000003500357308 */ /* 0x000f620000002400 */
[----:B------:R-:W-:-:S02]  /*16fa0*/  WARPGROUP.DEPBAR.LE gsb0, 0x0 ;  /* 0x00008000000079c5 */ /* 0x000fc40000010000 */
[----:B------:R-:W-:-:S05]  /*16fb0*/  WARPGROUP.ARRIVE ;  /* 0x00000000000079c5 */ /* 0x000fca0000000000 */
[----:B------:R-:W5:Y:S01]  /*16fc0*/  MUFU.TANH R57, R57 ;  /* 0x0000003900397308 */ /* 0x000f620000002400 */
[----:B------:R-:W-:Y:S01]  /*16fd0*/  HGMMA.64x128x16.F32.BF16 R88, R176, gdesc[UR4].tnspB, R88, gsb0 ;  /* 0x41e00004b0587df0 */ /* 0x000fe20008001858 */
[----:B------:R-:W-:Y:S01]  /*16fe0*/  R2UR UR6, R8 ;  /* 0x00000000080672ca */ /* 0x000fe200000e0000 */
[----:B------:R-:W-:Y:S01]  /*16ff0*/  VIADD R8, R6, 0x180 ;  /* 0x0000018006087836 */ /* 0x000fe20000000000 */
[----:B------:R-:W-:Y:S01]  /*17000*/  R2UR UR7, R9 ;  /* 0x00000000090772ca */ /* 0x000fe200000e0000 */
[----:B------:R-:W-:-:S03]  /*17010*/  IMAD.MOV.U32 R9, RZ, RZ, 0x40000040 ;  /* 0x40000040ff097424 */ /* 0x000fc600078e00ff */
        /* <DEDUP_REMOVED lines=43> */
[----:B------:R-:W-:Y:S02]  /*172d0*/  R2UR UR7, R9 ;  /* 0x00000000090772ca */ /* 0x000fe400000e0000 */
[----:B------:R-:W0:Y:S01]  /*172e0*/  @P2 LDC R9, c[0x0][0x44c] ;  /* 0x00011300ff092b82 */ /* 0x000e220000000800 */
[----:B------:R-:W-:-:S07]  /*172f0*/  R2UR UR6, R8 ;  /* 0x00000000080672ca */ /* 0x000fce00000e0000 */
[----:B------:R-:W1:Y:S01]  /*17300*/  @P2 LDC R8, c[0x0][0x450] ;  /* 0x00011400ff082b82 */ /* 0x000e620000000800 */
[----:B0-----:R-:W-:-:S05]  /*17310*/  @P2 IMAD.HI.U32 R9, R56, R9, RZ ;  /* 0x0000000938092227 */ /* 0x001fca00078e00ff */
[----:B-1----:R-:W-:Y:S01]  /*17320*/  @P2 SHF.R.U32.HI R56, RZ, R8, R9 ;  /* 0x00000008ff382219 */ /* 0x002fe20000011609 */
[----:B------:R-:W-:Y:S02]  /*17330*/  VIADD R8, R6, 0x280 ;  /* 0x0000028006087836 */ /* 0x000fe40000000000 */
[----:B------:R-:W-:Y:S02]  /*17340*/  IMAD.MOV.U32 R9, RZ, RZ, 0x40000040 ;  /* 0x40000040ff097424 */ /* 0x000fe400078e00ff */
[----:B------:R-:W0:Y:S01]  /*17350*/  SHFL.IDX PT, R69, R56, RZ, 0x1c1f ;  /* 0x001c1fff38457589 */ /* 0x000e2200000e0000 */
[----:B------:R-:W-:Y:S02]  /*17360*/  WARPGROUP.DEPBAR.LE gsb0, 0x0 ;  /* 0x00008000000079c5 */ /* 0x000fe40000010000 */
[----:B------:R-:W-:-:S06]  /*17370*/  WARPGROUP.ARRIVE ;  /* 0x00000000000079c5 */ /* 0x000fcc0000000000 */
[----:B------:R-:W-:Y:S01]  /*17380*/  HGMMA.64x128x16.F32.BF16 R88, R164, gdesc[UR4].tnspB, R88, gsb0 ;  /* 0x41e00004a4587df0 */ /* 0x000fe20008001858 */
[----:B------:R-:W-:Y:S01]  /*17390*/  R2UR UR6, R8 ;  /* 0x00000000080672ca */ /* 0x000fe200000e0000 */
[----:B------:R-:W-:Y:S01]  /*173a0*/  IMAD.MOV.U32 R8, RZ, RZ, -0x80 ;  /* 0xffffff80ff087424 */ /* 0x000fe200078e00ff */
[----:B------:R-:W-:Y:S01]  /*173b0*/  R2UR UR7, R9 ;  /* 0x00000000090772ca */ /* 0x000fe200000e0000 */
[----:B------:R-:W-:Y:S01]  /*173c0*/  FMUL.FTZ R9, R72, UR59 ;  /* 0x0000003b48097c20 */ /* 0x000fe20008410000 */
[----:B------:R-:W-:Y:S01]  /*173d0*/  FMUL.FTZ R72, R77, UR59 ;  /* 0x0000003b4d487c20 */ /* 0x000fe20008410000 */
[----:B------:R-:W-:Y:S02]  /*173e0*/  IMAD R8, R12, R8, 0x1 ;  /* 0x000000010c087424 */ /* 0x000fe400078e0208 */
[----:B------:R-:W-:Y:S01]  /*173f0*/  FMUL.FTZ R77, R80, UR59 ;  /* 0x0000003b504d7c20 */ /* 0x000fe20008410000 */
[----:B------:R-:W-:Y:S01]  /*17400*/  FMUL.FTZ R80, R81, UR59 ;  /* 0x0000003b51507c20 */ /* 0x000fe20008410000 */
[----:B------:R-:W1:Y:S01]  /*17410*/  MUFU.TANH R9, R9 ;  /* 0x0000000900097308 */ /* 0x000e620000002400 */
[----:B------:R-:W-:-:S05]  /*17420*/  IADD3 R8, R202, R8, -R204 ;  /* 0x00000008ca087210 */ /* 0x000fca0007ffe8cc */
[----:B------:R-:W-:Y:S02]  /*17430*/  IMAD.IADD R8, R8, 0x1, -R201 ;  /* 0x0000000108087824 */ /* 0x000fe400078e0ac9 */
[----:B------:R-:W1:Y:S02]  /*17440*/  MUFU.TANH R72, R72 ;  /* 0x0000004800487308 */ /* 0x000e640000002400 */
[----:B0-----:R-:W-:-:S05]  /*17450*/  IMAD.IADD R69, R8, 0x1, R69 ;  /* 0x0000000108457824 */ /* 0x001fca00078e0245 */
[C---:B------:R-:W-:Y:S01]  /*17460*/  ISETP.GT.AND P5, PT, R69.reuse, RZ, PT ;  /* 0x000000ff4500720c */ /* 0x040fe20003fa4270 */
[----:B------:R-:W0:Y:S01]  /*17470*/  MUFU.TANH R77, R77 ;  /* 0x0000004d004d7308 */ /* 0x000e220000002400 */
[----:B------:R-:W-:Y:S02]  /*17480*/  ISETP.GT.AND P6, PT, R69, 0x1, PT ;  /* 0x000000014500780c */ /* 0x000fe40003fc4270 */
[----:B------:R-:W-:Y:S02]  /*17490*/  FSEL R42, R7, -INF , P5 ;  /* 0xff800000072a7808 */ /* 0x000fe40002800000 */
[----:B------:R-:W-:Y:S02]  /*174a0*/  ISETP.GT.AND P3, PT, R69, 0x8, PT ;  /* 0x000000084500780c */ /* 0x000fe40003f64270 */
[----:B------:R-:W-:Y:S01]  /*174b0*/  FSEL R20, R20, -INF , P6 ;  /* 0xff80000014147808 */ /* 0x000fe20003000000 */
[----:B------:R-:W0:Y:S01]  /*174c0*/  MUFU.TANH R80, R80 ;  /* 0x0000005000507308 */ /* 0x000e220000002400 */
[----:B------:R-:W-:-:S02]  /*174d0*/  FMNMX.FTZ R7, R42, R11, !PT ;  /* 0x0000000b2a077209 */ /* 0x000fc40007810000 */
[----:B------:R-:W-:Y:S02]  /*174e0*/  ISETP.GT.AND P4, PT, R69, 0x9, PT ;  /* 0x000000094500780c */ /* 0x000fe40003f84270 */
[----:B------:R-:W-:Y:S02]  /*174f0*/  FSEL R25, R25, -INF , P3 ;  /* 0xff80000019197808 */ /* 0x000fe40001800000 */
[----:B------:R-:W-:Y:S02]  /*17500*/  FMNMX.FTZ R7, R20, R7, !PT ;  /* 0x0000000714077209 */ /* 0x000fe40007810000 */
[----:B------:R-:W-:Y:S02]  /*17510*/  ISETP.GT.AND P5, PT, R69, 0x10, PT ;  /* 0x000000104500780c */ /* 0x000fe40003fa4270 */
[----:B--2---:R-:W-:Y:S02]  /*17520*/  FSEL R26, R26, -INF , P4 ;  /* 0xff8000001a1a7808 */ /* 0x004fe40002000000 */
[----:B------:R-:W-:-:S02]  /*17530*/  FMNMX.FTZ R7, R25, R7, !PT ;  /* 0x0000000719077209 */ /* 0x000fc40007810000 */
[C---:B------:R-:W-:Y:S02]  /*17540*/  ISETP.GT.AND P6, PT, R69.reuse, 0x11, PT ;  /* 0x000000114500780c */ /* 0x040fe40003fc4270 */
[----:B---3--:R-:W-:Y:S02]  /*17550*/  FSEL R28, R28, -INF , P5 ;  /* 0xff8000001c1c7808 */ /* 0x008fe40002800000 */
[----:B------:R-:W-:Y:S02]  /*17560*/  FMNMX.FTZ R7, R26, R7, !PT ;  /* 0x000000071a077209 */ /* 0x000fe40007810000 */
[----:B------:R-:W-:Y:S02]  /*17570*/  ISETP.GT.AND P3, PT, R69, 0x18, PT ;  /* 0x000000184500780c */ /* 0x000fe40003f64270 */
[----:B----4-:R-:W-:Y:S02]  /*17580*/  FSEL R31, R31, -INF , P6 ;  /* 0xff8000001f1f7808 */ /* 0x010fe40003000000 */
[----:B------:R-:W-:-:S02]  /*17590*/  FMNMX.FTZ R7, R28, R7, !PT ;  /* 0x000000071c077209 */ /* 0x000fc40007810000 */
[----:B------:R-:W-:Y:S02]  /*175a0*/  ISETP.GT.AND P4, PT, R69, 0x19, PT ;  /* 0x000000194500780c */ /* 0x000fe40003f84270 */
[----:B-----5:R-:W-:Y:S02]  /*175b0*/  FSEL R33, R33, -INF , P3 ;  /* 0xff80000021217808 */ /* 0x020fe40001800000 */
        /* <DEDUP_REMOVED lines=39> */
[----:B------:R-:W-:Y:S02]  /*17830*/  WARPGROUP.DEPBAR.LE gsb0, 0x0 ;  /* 0x00008000000079c5 */ /* 0x000fe40000010000 */
[----:B------:R-:W-:Y:S01]  /*17840*/  FMNMX.FTZ R7, R52, R7, !PT ;  /* 0x0000000734077209 */ /* 0x000fe20007810000 */
[----:B------:R-:W-:Y:S01]  /*17850*/  WARPGROUP.ARRIVE ;  /* 0x00000000000079c5 */ /* 0x000fe20000000000 */
[----:B------:R-:W-:-:S02]  /*17860*/  ISETP.GT.AND P6, PT, R69, 0x51, PT ;  /* 0x000000514500780c */ /* 0x000fc40003fc4270 */
[----:B------:R-:W-:Y:S02]  /*17870*/  FSEL R57, R57, -INF , P5 ;  /* 0xff80000039397808 */ /* 0x000fe40002800000 */
[----:B------:R-:W-:Y:S01]  /*17880*/  FMNMX.FTZ R7, R53, R7, !PT ;  /* 0x0000000735077209 */ /* 0x000fe20007810000 */
[----:B------:R-:W-:Y:S01]  /*17890*/  HGMMA.64x128x16.F32.BF16 R88, R160, gdesc[UR4].tnspB, R88, gsb0 ;  /* 0x41e00004a0587df0 */ /* 0x000fe20008001858 */
[----:B------:R-:W-:Y:S02]  /*178a0*/  ISETP.GT.AND P3, PT, R69, 0x58, PT ;  /* 0x000000584500780c */ /* 0x000fe40003f64270 */
[----:B------:R-:W-:Y:S02]  /*178b0*/  FSEL R60, R60, -INF , P6 ;  /* 0xff8000003c3c7808 */ /* 0x000fe40003000000 */
[----:B------:R-:W-:Y:S02]  /*178c0*/  FMNMX.FTZ R7, R57, R7, !PT ;  /* 0x0000000739077209 */ /* 0x000fe40007810000 */
[----:B------:R-:W-:-:S02]  /*178d0*/  ISETP.GT.AND P4, PT, R69, 0x59, PT ;  /* 0x000000594500780c */ /* 0x000fc40003f84270 */
[----:B------:R-:W-:Y:S02]  /*178e0*/  FSEL R61, R61, -INF , P3 ;  /* 0xff8000003d3d7808 */ /* 0x000fe40001800000 */
[----:B------:R-:W-:Y:S02]  /*178f0*/  FMNMX.FTZ R7, R60, R7, !PT ;  /* 0x000000073c077209 */ /* 0x000fe40007810000 */
[----:B------:R-:W-:Y:S02]  /*17900*/  ISETP.GT.AND P5, PT, R69, 0x60, PT ;  /* 0x000000604500780c */ /* 0x000fe40003fa4270 */
[----:B------:R-:W-:Y:S02]  /*17910*/  FSEL R64, R64, -INF , P4 ;  /* 0xff80000040407808 */ /* 0x000fe40002000000 */
[----:B------:R-:W-:Y:S02]  /*17920*/  FMNMX.FTZ R7, R61, R7, !PT ;  /* 0x000000073d077209 */ /* 0x000fe40007810000 */
[----:B-1----:R-:W-:Y:S01]  /*17930*/  FSEL R76, R9, -INF , P5 ;  /* 0xff800000094c7808 */ /* 0x002fe20002800000 */
[----:B------:R-:W-:Y:S01]  /*17940*/  FMUL.FTZ R9, R84, UR59 ;  /* 0x0000003b54097c20 */ /* 0x000fe20008410000 */
[C---:B------:R-:W-:Y:S01]  /*17950*/  ISETP.GT.AND P6, PT, R69.reuse, 0x61, PT ;  /* 0x000000614500780c */ /* 0x040fe20003fc4270 */
[----:B------:R-:W-:Y:S01]  /*17960*/  FMUL.FTZ R84, R86, UR59 ;  /* 0x0000003b56547c20 */ /* 0x000fe20008410000 */
[----:B------:R-:W-:Y:S01]  /*17970*/  FMNMX.FTZ R7, R64, R7, !PT ;  /* 0x0000000740077209 */ /* 0x000fe20007810000 */
[----:B------:R1:W2:Y:S01]  /*17980*/  SHFL.IDX PT, R86, R56, 0x1, 0x1c1f ;  /* 0x003c1f0038567f89 */ /* 0x0002a200000e0000 */
[C---:B------:R-:W-:Y:S01]  /*17990*/  ISETP.GT.AND P3, PT, R69.reuse, 0x68, PT ;  /* 0x000000684500780c */ /* 0x040fe20003f64270 */
[----:B------:R-:W3:Y:S01]  /*179a0*/  MUFU.TANH R9, R9 ;  /* 0x0000000900097308 */ /* 0x000ee20000002400 */
[----:B------:R-:W-:-:S02]  /*179b0*/  ISETP.GT.AND P4, PT, R69, 0x69, PT ;  /* 0x000000694500780c */ /* 0x000fc40003f84270 */
[----:B------:R-:W-:Y:S02]  /*179c0*/  FSEL R65, R65, -INF , P6 ;  /* 0xff80000041417808 */ /* 0x000fe40003000000 */
[----:B------:R-:W-:Y:S02]  /*179d0*/  FMNMX.FTZ R7, R76, R7, !PT ;  /* 0x000000074c077209 */ /* 0x000fe40007810000 */
[----:B------:R-:W-:Y:S01]  /*179e0*/  FSEL R68, R68, -INF , P3 ;  /* 0xff80000044447808 */ /* 0x000fe20001800000 */
[----:B-1----:R-:W-:Y:S01]  /*179f0*/  MUFU.TANH R56, R84 ;  /* 0x0000005400387308 */ /* 0x002fe20000002400 */
[----:B------:R-:W-:Y:S02]  /*17a00*/  FSEL R72, R72, -INF , P4 ;  /* 0xff80000048487808 */ /* 0x000fe40002000000 */
[C---:B------:R-:W-:Y:S02]  /*17a10*/  ISETP.GT.AND P5, PT, R69.reuse, 0x70, PT ;  /* 0x000000704500780c */ /* 0x040fe40003fa4270 */
[----:B------:R-:W-:-:S02]  /*17a20*/  ISETP.GT.AND P6, PT, R69, 0x71, PT ;  /* 0x000000714500780c */ /* 0x000fc40003fc4270 */
[C---:B------:R-:W-:Y:S02]  /*17a30*/  ISETP.GT.AND P3, PT, R69.reuse, 0x78, PT ;  /* 0x000000784500780c */ /* 0x040fe40003f64270 */
[----:B------:R-:W-:Y:S02]  /*17a40*/  ISETP.GT.AND P4, PT, R69, 0x79, PT ;  /* 0x000000794500780c */ /* 0x000fe40003f84270 */
[----:B------:R-:W-:Y:S02]  /*17a50*/  FMNMX.FTZ R69, R65, R7, !PT ;  /* 0x0000000741457209 */ /* 0x000fe40007810000 */
[----:B------:R1:W4:Y:S01]  /*17a60*/  MUFU.TANH R7, R85 ;  /* 0x0000005500077308 */ /* 0x0003220000002400 */
[----:B0-----:R-:W-:Y:S01]  /*17a70*/  FSEL R77, R77, -INF , P5 ;  /* 0xff8000004d4d7808 */ /* 0x001fe20002800000 */
[----:B--2---:R-:W-:Y:S01]  /*17a80*/  IMAD.IADD R8, R8, 0x1, R86 ;  /* 0x0000000108087824 */ /* 0x004fe200078e0256 */
[----:B------:R-:W-:Y:S02]  /*17a90*/  FMNMX.FTZ R69, R68, R69, !PT ;  /* 0x0000004544457209 */ /* 0x000fe40007810000 */
[----:B------:R-:W-:-:S02]  /*17aa0*/  FSEL R80, R80, -INF , P6 ;  /* 0xff80000050507808 */ /* 0x000fc40003000000 */
[----:B------:R-:W-:Y:S02]  /*17ab0*/  FMNMX.FTZ R81, R72, R69, !PT ;  /* 0x0000004548517209 */ /* 0x000fe40007810000 */
[----:B------:R3:W-:Y:S01]  /*17ac0*/  MUFU.TANH R69, R62 ;  /* 0x0000003e00457308 */ /* 0x0007e20000002400 */
[C---:B------:R-:W-:Y:S01]  /*17ad0*/  ISETP.GT.AND P5, PT, R8.reuse, 0x1, PT ;  /* 0x000000010800780c */ /* 0x040fe20003fa4270 */
[----:B-1----:R-:W-:Y:S01]  /*17ae0*/  FMUL.FTZ R85, R87, UR59 ;  /* 0x0000003b57557c20 */ /* 0x002fe20008410000 */
[----:B------:R-:W-:Y:S02]  /*17af0*/  FMNMX.FTZ R81, R77, R81, !PT ;  /* 0x000000514d517209 */ /* 0x000fe40007810000 */
[----:B------:R-:W-:Y:S02]  /*17b00*/  FSEL R21, R21, -INF , P5 ;  /* 0xff80000015157808 */ /* 0x000fe40002800000 */
[----:B------:R-:W-:Y:S01]  /*17b10*/  ISETP.GT.AND P5, PT, R8, 0x9, PT ;  /* 0x000000090800780c */ /* 0x000fe20003fa4270 */
[----:B------:R-:W-:Y:S01]  /*17b20*/  MUFU.TANH R85, R85 ;  /* 0x0000005500557308 */ /* 0x000fe20000002400 */
[----:B---3--:R-:W-:-:S02]  /*17b30*/  FSEL R62, R9, -INF , P3 ;  /* 0xff800000093e7808 */ /* 0x008fc40001800000 */
[----:B------:R-:W-:Y:S02]  /*17b40*/  FMNMX.FTZ R9, R80, R81, !PT ;  /* 0x0000005150097209 */ /* 0x000fe40007810000 */
[----:B------:R-:W-:Y:S02]  /*17b50*/  FSEL R27, R27, -INF , P5 ;  /* 0xff8000001b1b7808 */ /* 0x000fe40002800000 */
[----:B------:R-:W-:Y:S01]  /*17b60*/  ISETP.GT.AND P5, PT, R8, 0x11, PT ;  /* 0x000000110800780c */ /* 0x000fe20003fa4270 */
[----:B------:R4:W0:Y:S03]  /*17b70*/  MUFU.TANH R81, R63 ;  /* 0x0000003f00517308 */ /* 0x0008260000002400 */
[----:B------:R-:W-:Y:S02]  /*17b80*/  FSEL R30, R30, -INF , P5 ;  /* 0xff8000001e1e7808 */ /* 0x000fe40002800000 */
[----:B------:R-:W-:-:S02]  /*17b90*/  ISETP.GT.AND P5, PT, R8, 0x19, PT ;  /* 0x000000190800780c */ /* 0x000fc40003fa4270 */
[----:B----4-:R-:W-:Y:S02]  /*17ba0*/  FSEL R63, R7, -INF , P4 ;  /* 0xff800000073f7808 */ /* 0x010fe40002000000 */
[----:B------:R-:W-:Y:S02]  /*17bb0*/  FMNMX.FTZ R7, R62, R9, !PT ;  /* 0x000000093e077209 */ /* 0x000fe40007810000 */
[----:B------:R-:W-:Y:S02]  /*17bc0*/  ISETP.GT.AND P4, PT, R8, RZ, PT ;  /* 0x000000ff0800720c */ /* 0x000fe40003f84270 */
[----:B------:R-:W-:Y:S02]  /*17bd0*/  FMNMX.FTZ R7, R63, R7, !PT ;  /* 0x000000073f077209 */ /* 0x000fe40007810000 */
[----:B------:R-:W-:Y:S02]  /*17be0*/  FSEL R34, R34, -INF , P5 ;  /* 0xff80000022227808 */ /* 0x000fe40002800000 */
[----:B------:R-:W-:Y:S01]  /*17bf0*/  ISETP.GT.AND P5, PT, R8, 0x21, PT ;  /* 0x000000210800780c */ /* 0x000fe20003fa4270 */
[----:B------:R-:W1:Y:S03]  /*17c00*/  SHFL.BFLY PT, R9, R7, 0x2, 0x1f ;  /* 0x0c401f0007097f89 */ /* 0x000e6600000e0000 */
[----:B------:R-:W-:-:S02]  /*17c10*/  FSEL R43, R43, -INF , P5 ;  /* 0xff8000002b2b7808 */ /* 0x000fc40002800000 */
[----:B------:R-:W-:-:S04]  /*17c20*/  ISETP.GT.AND P5, PT, R8, 0x29, PT ;  /* 0x000000290800780c */ /* 0x000fc80003fa4270 */
[----:B------:R-:W-:Y:S02]  /*17c30*/  FSEL R47, R47, -INF , P5 ;  /* 0xff8000002f2f7808 */ /* 0x000fe40002800000 */
[----:B------:R-:W-:-:S04]  /*17c40*/  ISETP.GT.AND P5, PT, R8, 0x31, PT ;  /* 0x000000310800780c */ /* 0x000fc80003fa4270 */
[----:B------:R-:W-:Y:S02]  /*17c50*/  FSEL R51, R51, -INF , P5 ;  /* 0xff80000033337808 */ /* 0x000fe40002800000 */
[----:B------:R-:W-:-:S04]  /*17c60*/  ISETP.GT.AND P5, PT, R8, 0x39, PT ;  /* 0x000000390800780c */ /* 0x000fc80003fa4270 */
[----:B------:R-:W-:Y:S02]  /*17c70*/  FSEL R55, R55, -INF , P5 ;  /* 0xff80000037377808 */ /* 0x000fe40002800000 */
[C---:B------:R-:W-:Y:S02]  /*17c80*/  ISETP.GT.AND P5, PT, R8.reuse, 0x41, PT ;  /* 0x000000410800780c */ /* 0x040fe40003fa4270 */
[----:B-1----:R-:W-:Y:S02]  /*17c90*/  FMNMX.FTZ R9, R7, R9, !PT ;  /* 0x0000000907097209 */ /* 0x002fe40007810000 */
[----:B------:R-:W-:Y:S02]  /*17ca0*/  FSEL R59, R59, -INF , P5 ;  /* 0xff8000003b3b7808 */ /* 0x000fe40002800000 */
[----:B------:R-:W-:Y:S01]  /*17cb0*/  ISETP.GT.AND P5, PT, R8, 0x49, PT ;  /* 0x000000490800780c */ /* 0x000fe20003fa4270 */
[----:B------:R-:W1:Y:S03]  /*17cc0*/  SHFL.BFLY PT, R7, R9, 0x1, 0x1f ;  /* 0x0c201f0009077f89 */ /* 0x000e6600000e0000 */
[----:B0-----:R-:W-:-:S02]  /*17cd0*/  FSEL R81, R81, -INF , P5 ;  /* 0xff80000051517808 */ /* 0x001fc40002800000 */
[----:B------:R-:W-:-:S04]  /*17ce0*/  ISETP.GT.AND P5, PT, R8, 0x51, PT ;  /* 0x000000510800780c */ /* 0x000fc80003fa4270 */
[----:B------:R-:W-:Y:S02]  /*17cf0*/  FSEL R67, R67, -INF , P5 ;  /* 0xff80000043437808 */ /* 0x000fe40002800000 */
[----:B------:R-:W-:-:S04]  /*17d00*/  ISETP.GT.AND P5, PT, R8, 0x59, PT ;  /* 0x000000590800780c */ /* 0x000fc80003fa4270 */
[----:B------:R-:W-:Y:S02]  /*17d10*/  FSEL R71, R71, -INF , P5 ;  /* 0xff80000047477808 */ /* 0x000fe40002800000 */
[----:B------:R-:W-:Y:S01]  /*17d20*/  ISETP.GT.AND P5, PT, R8, 0x61, PT ;  /* 0x000000610800780c */ /* 0x000fe20003fa4270 */
[----:B------:R-:W-:-:S03]  /*17d30*/  WARPGROUP.DEPBAR.LE gsb0, 0x0 ;  /* 0x00008000000079c5 */ /* 0x000fc60000010000 */
[----:B------:R-:W-:Y:S01]  /*17d40*/  FSEL R75, R75, -INF , P5 ;  /* 0xff8000004b4b7808 */ /* 0x000fe20002800000 */
[----:B------:R-:W-:Y:S01]  /*17d50*/  WARPGROUP.ARRIVE ;  /* 0x00000000000079c5 */ /* 0x000fe20000000000 */
[----:B-1----:R-:W-:Y:S01]  /*17d60*/  FMNMX.FTZ R9, R9, R7, !PT ;  /* 0x0000000709097209 */ /* 0x002fe20007810000 */
[----:B------:R-:W-:Y:S01]  /*17d70*/  IMAD.U32 R7, RZ, RZ, UR4 ;  /* 0x00000004ff077e24 */ /* 0x000fe2000f8e00ff */
[C---:B------:R-:W-:Y:S02]  /*17d80*/  ISETP.GT.AND P5, PT, R8.reuse, 0x69, PT ;  /* 0x000000690800780c */ /* 0x040fe40003fa4270 */
[C---:B------:R-:W-:Y:S01]  /*17d90*/  FSETP.NEU.FTZ.AND P3, PT, R9.reuse, -INF , PT ;  /* 0xff8000000900780b */ /* 0x040fe20003f7d000 */
[----:B------:R-:W-:Y:S01]  /*17da0*/  FMUL.FTZ R84, R9, R7 ;  /* 0x0000000709547220 */ /* 0x000fe20000410000 */
[----:B------:R-:W-:Y:S02]  /*17db0*/  FSEL R79, R79, -INF , P5 ;  /* 0xff8000004f4f7808 */ /* 0x000fe40002800000 */
[----:B------:R-:W-:-:S02]  /*17dc0*/  ISETP.GT.AND P5, PT, R8, 0x71, PT ;  /* 0x000000710800780c */ /* 0x000fc40003fa4270 */
[----:B------:R-:W-:Y:S02]  /*17dd0*/  FSEL R84, R84, RZ, P3 ;  /* 0x000000ff54547208 */ /* 0x000fe40001800000 */
[----:B------:R-:W-:Y:S02]  /*17de0*/  FSEL R83, R83, -INF , P5 ;  /* 0xff80000053537808 */ /* 0x000fe40002800000 */
[----:B------:R-:W-:Y:S01]  /*17df0*/  ISETP.GT.AND P5, PT, R8, 0x79, PT ;  /* 0x000000790800780c */ /* 0x000fe20003fa4270 */
[-CC-:B------:R-:W-:Y:S01]  /*17e00*/  FFMA.FTZ R182, R25, R7.reuse, -R84.reuse ;  /* 0x0000000719b67223 */ /* 0x180fe20000010854 */
[----:B------:R-:W-:Y:S01]  /*17e10*/  FSEL R25, R15, -INF , P4 ;  /* 0xff8000000f197808 */ /* 0x000fe20002000000 */
[-CC-:B------:R-:W-:Y:S01]  /*17e20*/  FFMA.FTZ R180, R42, R7.reuse, -R84.reuse ;  /* 0x000000072ab47223 */ /* 0x180fe20000010854 */
[----:B------:R-:W-:Y:S01]  /*17e30*/  ISETP.GT.AND P4, PT, R8, 0x8, PT ;  /* 0x000000080800780c */ /* 0x000fe20003f84270 */
[-CC-:B------:R-:W-:Y:S01]  /*17e40*/  FFMA.FTZ R15, R26, R7.reuse, -R84.reuse ;  /* 0x000000071a0f7223 */ /* 0x180fe20000010854 */
[----:B------:R-:W-:Y:S01]  /*17e50*/  FMNMX.FTZ R42, R25, R10, !PT ;  /* 0x0000000a192a7209 */ /* 0x000fe20007810000 */
[-CC-:B------:R-:W-:Y:S01]  /*17e60*/  FFMA.FTZ R176, R28, R7.reuse, -R84.reuse ;  /* 0x000000071cb07223 */ /* 0x180fe20000010854 */
[----:B------:R-:W-:Y:S01]  /*17e70*/  FSEL R26, R24, -INF , P4 ;  /* 0xff800000181a7808 */ /* 0x000fe20002000000 */
[-CC-:B------:R-:W-:Y:S01]  /*17e80*/  FFMA.FTZ R28, R31, R7.reuse, -R84.reuse ;  /* 0x000000071f1c7223 */ /* 0x180fe20000010854 */
[----:B------:R-:W-:Y:S01]  /*17e90*/  FMNMX.FTZ R24, R21, R42, !PT ;  /* 0x0000002a15187209 */ /* 0x000fe20007810000 */
[-CC-:B------:R-:W-:Y:S01]  /*17ea0*/  FFMA.FTZ R178, R33, R7.reuse, -R84.reuse ;  /* 0x0000000721b27223 */ /* 0x180fe20000010854 */
[----:B------:R-:W-:Y:S01]  /*17eb0*/  ISETP.GT.AND P4, PT, R8, 0x10, PT ;  /* 0x000000100800780c */ /* 0x000fe20003f84270 */
[----:B------:R-:W-:Y:S01]  /*17ec0*/  IMAD.MOV.U32 R33, RZ, RZ, 0x40000040 ;  /* 0x40000040ff217424 */ /* 0x000fe200078e00ff */
[----:B------:R-:W-:Y:S01]  /*17ed0*/  FMNMX.FTZ R24, R26, R24, !PT ;  /* 0x000000181a187209 */ /* 0x000fe20007810000 */
[-CC-:B------:R-:W-:Y:S01]  /*17ee0*/  FFMA.FTZ R20, R20, R7.reuse, -R84.reuse ;  /* 0x0000000714147223 */ /* 0x180fe20000010854 */
[----:B------:R-:W-:Y:S01]  /*17ef0*/  FSEL R29, R29, -INF , P4 ;  /* 0xff8000001d1d7808 */ /* 0x000fe20002000000 */
[----:B------:R-:W-:Y:S01]  /*17f00*/  MUFU.EX2 R180, R180 ;  /* 0x000000b400b47308 */ /* 0x000fe20000000800 */
[----:B------:R-:W-:Y:S01]  /*17f10*/  FMNMX.FTZ R24, R27, R24, !PT ;  /* 0x000000181b187209 */ /* 0x000fe20007810000 */
[-CC-:B------:R-:W-:Y:S01]  /*17f20*/  FFMA.FTZ R172, R36, R7.reuse, -R84.reuse ;  /* 0x0000000724ac7223 */ /* 0x180fe20000010854 */
[----:B------:R-:W-:Y:S01]  /*17f30*/  ISETP.GT.AND P4, PT, R8, 0x18, PT ;  /* 0x000000180800780c */ /* 0x000fe20003f84270 */
[-CC-:B------:R-:W-:Y:S01]  /*17f40*/  FFMA.FTZ R174, R38, R7.reuse, -R84.reuse ;  /* 0x0000000726ae7223 */ /* 0x180fe20000010854 */
        /* <DEDUP_REMOVED lines=35> */
[----:B------:R0:W-:Y:S01]  /*18180*/  MUFU.EX2 R24, R28 ;  /* 0x0000001c00187308 */ /* 0x0001e20000000800 */
        /* <DEDUP_REMOVED lines=9> */
[-CC-:B0-----:R-:W-:Y:S01]  /*18220*/  FFMA.FTZ R28, R35, R7.reuse, -R84.reuse ;  /* 0x00000007231c7223 */ /* 0x181fe20000010854 */
        /* <DEDUP_REMOVED lines=9> */
[----:B------:R-:W-:Y:S01]  /*182c0*/  FFMA.FTZ R53, R80, R7, -R84 ;  /* 0x0000000750357223 */ /* 0x000fe20000010854 */
[----:B------:R-:W-:-:S02]  /*182d0*/  FMNMX.FTZ R42, R69, R42, !PT ;  /* 0x0000002a452a7209 */ /* 0x000fc40007810000 */
[----:B------:R-:W-:Y:S01]  /*182e0*/  FSEL R66, R66, -INF , P4 ;  /* 0xff80000042427808 */ /* 0x000fe20002000000 */
[----:B------:R-:W-:Y:S01]  /*182f0*/  MUFU.EX2 R172, R172 ;  /* 0x000000ac00ac7308 */ /* 0x000fe20000000800 */
[----:B------:R-:W-:Y:S02]  /*18300*/  FMNMX.FTZ R42, R81, R42, !PT ;  /* 0x0000002a512a7209 */ /* 0x000fe40007810000 */
[----:B------:R-:W-:Y:S02]  /*18310*/  ISETP.GT.AND P4, PT, R8, 0x58, PT ;  /* 0x000000580800780c */ /* 0x000fe40003f84270 */
[----:B------:R-:W-:Y:S02]  /*18320*/  FMNMX.FTZ R42, R66, R42, !PT ;  /* 0x0000002a422a7209 */ /* 0x000fe40007810000 */
[----:B------:R-:W-:Y:S01]  /*18330*/  FSEL R70, R70, -INF , P4 ;  /* 0xff80000046467808 */ /* 0x000fe20002000000 */
[----:B------:R-:W-:Y:S01]  /*18340*/  MUFU.EX2 R35, R35 ;  /* 0x0000002300237308 */ /* 0x000fe20000000800 */
[----:B------:R-:W-:-:S02]  /*18350*/  FMNMX.FTZ R42, R67, R42, !PT ;  /* 0x0000002a432a7209 */ /* 0x000fc40007810000 */
[----:B------:R-:W-:Y:S02]  /*18360*/  ISETP.GT.AND P4, PT, R8, 0x60, PT ;  /* 0x000000600800780c */ /* 0x000fe40003f84270 */
[----:B------:R-:W-:Y:S02]  /*18370*/  FMNMX.FTZ R42, R70, R42, !PT ;  /* 0x0000002a462a7209 */ /* 0x000fe40007810000 */
[----:B------:R-:W-:Y:S01]  /*18380*/  FSEL R74, R74, -INF , P4 ;  /* 0xff8000004a4a7808 */ /* 0x000fe20002000000 */
[----:B------:R-:W-:Y:S01]  /*18390*/  MUFU.EX2 R174, R174 ;  /* 0x000000ae00ae7308 */ /* 0x000fe20000000800 */
[----:B------:R-:W-:Y:S02]  /*183a0*/  FMNMX.FTZ R42, R71, R42, !PT ;  /* 0x0000002a472a7209 */ /* 0x000fe40007810000 */
[----:B------:R-:W-:Y:S02]  /*183b0*/  ISETP.GT.AND P4, PT, R8, 0x68, PT ;  /* 0x000000680800780c */ /* 0x000fe40003f84270 */
        /* <DEDUP_REMOVED lines=13> */
[----:B------:R-:W-:Y:S01]  /*18490*/  FMNMX.FTZ R42, R83, R42, !PT ;  /* 0x0000002a532a7209 */ /* 0x000fe20007810000 */
[-CC-:B------:R-:W-:Y:S01]  /*184a0*/  FFMA.FTZ R56, R62, R7.reuse, -R84.reuse ;  /* 0x000000073e387223 */ /* 0x180fe20000010854 */
[----:B------:R-:W-:Y:S02]  /*184b0*/  FSEL R85, R85, -INF , P5 ;  /* 0xff80000055557808 */ /* 0x000fe40002800000 */
[----:B------:R-:W-:Y:S01]  /*184c0*/  FMNMX.FTZ R8, R86, R42, !PT ;  /* 0x0000002a56087209 */ /* 0x000fe20007810000 */
[----:B------:R-:W-:Y:S01]  /*184d0*/  FFMA.FTZ R42, R60, R7, -R84 ;  /* 0x000000073c2a7223 */ /* 0x000fe20000010854 */
[----:B------:R-:W-:Y:S01]  /*184e0*/  R2UR UR7, R33 ;  /* 0x00000000210772ca */ /* 0x000fe200000e0000 */
        /* <DEDUP_REMOVED lines=12> */
[----:B0-----:R-:W-:Y:S01]  /*185b0*/  FMNMX.FTZ R8, R8, R32, !PT ;  /* 0x0000002008087209 */ /* 0x001fe20007810000 */
[----:B------:R-:W-:-:S03]  /*185c0*/  VIADD R32, R6, 0x300 ;  /* 0x0000030006207836 */ /* 0x000fc60000000000 */
[C---:B------:R-:W-:Y:S01]  /*185d0*/  FSETP.NEU.FTZ.AND P4, PT, R8.reuse, -INF , PT ;  /* 0xff8000000800780b */ /* 0x040fe20003f9d000 */
[----:B------:R-:W-:Y:S01]  /*185e0*/  FMUL.FTZ R60, R8, R7 ;  /* 0x00000007083c7220 */ /* 0x000fe20000410000 */
[----:B------:R-:W-:Y:S01]  /*185f0*/  R2UR UR6, R32 ;  /* 0x00000000200672ca */ /* 0x000fe200000e0000 */
[----:B------:R-:W-:Y:S03]  /*18600*/  MUFU.EX2 R162, R162 ;  /* 0x000000a200a27308 */ /* 0x000fe60000000800 */
[----:B------:R-:W-:-:S05]  /*18610*/  FSEL R60, R60, RZ, P4 ;  /* 0x000000ff3c3c7208 */ /* 0x000fca0002000000 */
[-CC-:B------:R-:W-:Y:S01]  /*18620*/  FFMA.FTZ R183, R26, R7.reuse, -R60.reuse ;  /* 0x000000071ab77223 */ /* 0x180fe2000001083c */
[----:B------:R-:W-:Y:S01]  /*18630*/  FSEL R26, R9, RZ, P3 ;  /* 0x000000ff091a7208 */ /* 0x000fe20001800000 */
[-CC-:B------:R-:W-:Y:S01]  /*18640*/  FFMA.FTZ R181, R25, R7.reuse, -R60.reuse ;  /* 0x0000000719b57223 */ /* 0x180fe2000001083c */
[-CC-:B------:R-:W-:Y:S01]  /*18650*/  FFMA.FTZ R21, R21, R7.reuse, -R60.reuse ;  /* 0x0000000715157223 */ /* 0x180fe2000001083c */
[----:B------:R-:W-:Y:S01]  /*18660*/  HGMMA.64x128x16.F32.BF16 R88, R156, gdesc[UR4].tnspB, R88, gsb0 ;  /* 0x41e000049c587df0 */ /* 0x000fe20008001858 */
[-CC-:B------:R-:W-:Y:S01]  /*18670*/  FFMA.FTZ R32, R27, R7.reuse, -R60.reuse ;  /* 0x000000071b207223 */ /* 0x180fe2000001083c */
[----:B------:R-:W-:Y:S01]  /*18680*/  FADD.FTZ R26, -R26, R11 ;  /* 0x0000000b1a1a7221 */ /* 0x000fe20000010100 */
[----:B------:R-:W-:Y:S01]  /*18690*/  FSEL R11, R8, RZ, P4 ;  /* 0x000000ff080b7208 */ /* 0x000fe20002000000 */
[----:B------:R-:W-:Y:S01]  /*186a0*/  MUFU.EX2 R181, R181 ;  /* 0x000000b500b57308 */ /* 0x000fe20000000800 */
[-CC-:B------:R-:W-:Y:S01]  /*186b0*/  FFMA.FTZ R177, R29, R7.reuse, -R60.reuse ;  /* 0x000000071db17223 */ /* 0x180fe2000001083c */
[-C--:B------:R-:W-:Y:S01]  /*186c0*/  FMUL.FTZ R26, R26, R7.reuse ;  /* 0x000000071a1a7220 */ /* 0x080fe20000410000 */
[----:B------:R-:W-:Y:S01]  /*186d0*/  FFMA.FTZ R25, R30, R7, -R60 ;  /* 0x000000071e197223 */ /* 0x000fe2000001083c */
[----:B------:R-:W-:Y:S01]  /*186e0*/  FADD.FTZ R11, -R11, R10 ;  /* 0x0000000a0b0b7221 */ /* 0x000fe20000010100 */
[----:B------:R-:W-:-:S02]  /*186f0*/  VIADD R10, R6, 0x380 ;  /* 0x00000380060a7836 */ /* 0x000fc40000000000 */
[-CC-:B------:R-:W-:Y:S01]  /*18700*/  FFMA.FTZ R179, R31, R7.reuse, -R60.reuse ;  /* 0x000000071fb37223 */ /* 0x180fe2000001083c */
[-CC-:B------:R-:W-:Y:S01]  /*18710*/  FFMA.FTZ R29, R34, R7.reuse, -R60.reuse ;  /* 0x00000007221d7223 */ /* 0x180fe2000001083c */
[-C--:B------:R-:W-:Y:S01]  /*18720*/  FMUL.FTZ R11, R11, R7.reuse ;  /* 0x000000070b0b7220 */ /* 0x080fe20000410000 */
[----:B------:R-:W0:Y:S01]  /*18730*/  MUFU.EX2 R26, R26 ;  /* 0x0000001a001a7308 */ /* 0x000e220000000800 */
[----:B------:R-:W-:Y:S01]  /*18740*/  R2UR UR6, R10 ;  /* 0x000000000a0672ca */ /* 0x000fe200000e0000 */
[-CC-:B------:R-:W-:Y:S01]  /*18750*/  FFMA.FTZ R173, R73, R7.reuse, -R60.reuse ;  /* 0x0000000749ad7223 */ /* 0x180fe2000001083c */
[-CC-:B------:R-:W-:Y:S01]  /*18760*/  FFMA.FTZ R31, R43, R7.reuse, -R60.reuse ;  /* 0x000000072b1f7223 */ /* 0x180fe2000001083c */
[-CC-:B------:R-:W-:Y:S01]  /*18770*/  FFMA.FTZ R175, R46, R7.reuse, -R60.reuse ;  /* 0x000000072eaf7223 */ /* 0x180fe2000001083c */
[-CC-:B------:R-:W-:Y:S01]  /*18780*/  FFMA.FTZ R27, R47, R7.reuse, -R60.reuse ;  /* 0x000000072f1b7223 */ /* 0x180fe2000001083c */
[-CC-:B------:R-:W-:Y:S01]  /*18790*/  FFMA.FTZ R169, R50, R7.reuse, -R60.reuse ;  /* 0x0000000732a97223 */ /* 0x180fe2000001083c */
[-CC-:B------:R-:W-:Y:S01]  /*187a0*/  FFMA.FTZ R30, R51, R7.reuse, -R60.reuse ;  /* 0x00000007331e7223 */ /* 0x180fe2000001083c */
[----:B------:R1:W2:Y:S01]  /*187b0*/  MUFU.EX2 R87, R11 ;  /* 0x0000000b00577308 */ /* 0x0002a20000000800 */
[-CC-:B------:R-:W-:Y:S01]  /*187c0*/  FFMA.FTZ R171, R54, R7.reuse, -R60.reuse ;  /* 0x0000000736ab7223 */ /* 0x180fe2000001083c */
[-CC-:B------:R-:W-:Y:S01]  /*187d0*/  FFMA.FTZ R33, R55, R7.reuse, -R60.reuse ;  /* 0x0000000737217223 */ /* 0x180fe2000001083c */
[-CC-:B------:R-:W-:Y:S01]  /*187e0*/  FFMA.FTZ R165, R58, R7.reuse, -R60.reuse ;  /* 0x000000073aa57223 */ /* 0x180fe2000001083c */
[-CC-:B------:R-:W-:Y:S01]  /*187f0*/  FFMA.FTZ R6, R59, R7.reuse, -R60.reuse ;  /* 0x000000073b067223 */ /* 0x180fe2000001083c */
[-CC-:B------:R-:W-:Y:S01]  /*18800*/  FFMA.FTZ R167, R69, R7.reuse, -R60.reuse ;  /* 0x0000000745a77223 */ /* 0x180fe2000001083c */
[-CC-:B------:R-:W-:Y:S01]  /*18810*/  FFMA.FTZ R81, R81, R7.reuse, -R60.reuse ;  /* 0x0000000751517223 */ /* 0x180fe2000001083c */
[----:B------:R-:W-:Y:S01]  /*18820*/  FFMA.FTZ R161, R66, R7, -R60 ;  /* 0x0000000742a17223 */ /* 0x000fe2000001083c */
[----:B------:R-:W3:Y:S01]  /*18830*/  MUFU.EX2 R21, R21 ;  /* 0x0000001500157308 */ /* 0x000ee20000000800 */
[----:B-1----:R-:W-:-:S02]  /*18840*/  IMAD.MOV.U32 R11, RZ, RZ, 0x40000040 ;  /* 0x40000040ff0b7424 */ /* 0x002fc400078e00ff */
[----:B0-----:R-:W-:Y:S01]  /*18850*/  FFMA.FTZ R3, R26, R3, R180 ;  /* 0x000000031a037223 */ /* 0x001fe200000100b4 */
[-CC-:B------:R-:W-:Y:S01]  /*18860*/  FFMA.FTZ R163, R70, R7.reuse, -R60.reuse ;  /* 0x0000000746a37223 */ /* 0x180fe2000001083c */
[C---:B------:R-:W-:Y:S01]  /*18870*/  F2FP.BF16.F32.PACK_AB R180, R20.reuse, R180 ;  /* 0x000000b414b4723e */ /* 0x040fe200000010ff */
[-CC-:B------:R-:W-:Y:S01]  /*18880*/  FFMA.FTZ R75, R75, R7.reuse, -R60.reuse ;  /* 0x000000074b4b7223 */ /* 0x180fe2000001083c */
[----:B------:R-:W-:Y:S01]  /*18890*/  R2UR UR7, R11 ;  /* 0x000000000b0772ca */ /* 0x000fe200000e0000 */
[----:B------:R-:W-:Y:S01]  /*188a0*/  FADD.FTZ R3, R20, R3 ;  /* 0x0000000314037221 */ /* 0x000fe20000010000 */
[----:B------:R-:W0:Y:S01]  /*188b0*/  MUFU.EX2 R183, R183 ;  /* 0x000000b700b77308 */ /* 0x000e220000000800 */
[----:B--2---:R-:W-:Y:S01]  /*188c0*/  FFMA.FTZ R0, R87, R0, R181 ;  /* 0x0000000057007223 */ /* 0x004fe200000100b5 */
[-CC-:B------:R-:W-:Y:S01]  /*188d0*/  FFMA.FTZ R78, R78, R7.reuse, -R60.reuse ;  /* 0x000000074e4e7223 */ /* 0x180fe2000001083c */
[----:B------:R-:W-:Y:S01]  /*188e0*/  FADD.FTZ R3, R182, R3 ;  /* 0x00000003b6037221 */ /* 0x000fe20000010000 */
[-CC-:B------:R-:W-:Y:S01]  /*188f0*/  FFMA.FTZ R79, R79, R7.reuse, -R60.reuse ;  /* 0x000000074f4f7223 */ /* 0x180fe2000001083c */
[-CC-:B------:R-:W-:Y:S01]  /*18900*/  FFMA.FTZ R82, R82, R7.reuse, -R60.reuse ;  /* 0x0000000752527223 */ /* 0x180fe2000001083c */
[-C--:B------:R-:W-:Y:S01]  /*18910*/  FFMA.FTZ R83, R83, R7.reuse, -R60 ;  /* 0x0000000753537223 */ /* 0x080fe2000001083c */
[----:B------:R-:W-:Y:S01]  /*18920*/  FADD.FTZ R3, R15, R3 ;  /* 0x000000030f037221 */ /* 0x000fe20000010000 */
[----:B------:R-:W1:Y:S01]  /*18930*/  MUFU.EX2 R32, R32 ;  /* 0x0000002000207308 */ /* 0x000e620000000800 */
[----:B---3--:R-:W-:Y:S01]  /*18940*/  FADD.FTZ R0, R21, R0 ;  /* 0x0000000015007221 */ /* 0x008fe20000010000 */
[-CC-:B------:R-:W-:Y:S01]  /*18950*/  FFMA.FTZ R86, R86, R7.reuse, -R60.reuse ;  /* 0x0000000756567223 */ /* 0x180fe2000001083c */
[----:B------:R-:W-:Y:S01]  /*18960*/  FADD.FTZ R11, R176, R3 ;  /* 0x00000003b00b7221 */ /* 0x000fe20000010000 */
[----:B------:R-:W-:Y:S01]  /*18970*/  FFMA.FTZ R3, R67, R7, -R60 ;  /* 0x0000000743037223 */ /* 0x000fe2000001083c */
[C---:B------:R-:W-:Y:S01]  /*18980*/  ISETP.GT.AND P3, PT, R12.reuse, R5, PT ;  /* 0x000000050c00720c */ /* 0x040fe20003f64270 */
[----:B------:R-:W-:-:S02]  /*18990*/  VIADD R12, R12, 0xffffffff ;  /* 0xffffffff0c0c7836 */ /* 0x000fc40000000000 */
[----:B------:R-:W-:Y:S01]  /*189a0*/  FADD.FTZ R11, R24, R11 ;  /* 0x0000000b180b7221 */ /* 0x000fe20000010000 */
[----:B------:R-:W2:Y:S01]  /*189b0*/  MUFU.EX2 R177, R177 ;  /* 0x000000b100b17308 */ /* 0x000ea20000000800 */
[----:B0-----:R-:W-:Y:S01]  /*189c0*/  FADD.FTZ R10, R183, R0 ;  /* 0x00000000b70a7221 */ /* 0x001fe20000010000 */
[----:B------:R-:W-:Y:S01]  /*189d0*/  F2FP.BF16.F32.PACK_AB R182, R15, R182 ;  /* 0x000000b60fb6723e */ /* 0x000fe200000010ff */
[----:B------:R-:W-:Y:S01]  /*189e0*/  FADD.FTZ R11, R178, R11 ;  /* 0x0000000bb20b7221 */ /* 0x000fe20000010000 */
[----:B------:R-:W-:Y:S02]  /*189f0*/  F2FP.BF16.F32.PACK_AB R181, R21, R181 ;  /* 0x000000b515b5723e */ /* 0x000fe400000010ff */
[----:B------:R-:W-:Y:S01]  /*18a00*/  F2FP.BF16.F32.PACK_AB R176, R24, R176 ;  /* 0x000000b018b0723e */ /* 0x000fe200000010ff */
[----:B------:R-:W-:Y:S01]  /*18a10*/  FADD.FTZ R11, R28, R11 ;  /* 0x0000000b1c0b7221 */ /* 0x000fe20000010000 */
[----:B------:R-:W0:Y:S01]  /*18a20*/  MUFU.EX2 R25, R25 ;  /* 0x0000001900197308 */ /* 0x000e220000000800 */
[C---:B-1----:R-:W-:Y:S01]  /*18a30*/  FADD.FTZ R10, R32.reuse, R10 ;  /* 0x0000000a200a7221 */ /* 0x042fe20000010000 */
[----:B------:R-:W-:Y:S01]  /*18a40*/  F2FP.BF16.F32.PACK_AB R183, R32, R183 ;  /* 0x000000b720b7723e */ /* 0x000fe200000010ff */
[----:B------:R-:W-:Y:S01]  /*18a50*/  FADD.FTZ R11, R172, R11 ;  /* 0x0000000bac0b7221 */ /* 0x000fe20000010000 */
[----:B------:R-:W-:-:S02]  /*18a60*/  F2FP.BF16.F32.PACK_AB R178, R28, R178 ;  /* 0x000000b21cb2723e */ /* 0x000fc400000010ff */
[C---:B------:R-:W-:Y:S01]  /*18a70*/  F2FP.BF16.F32.PACK_AB R172, R35.reuse, R172 ;  /* 0x000000ac23ac723e */ /* 0x040fe200000010ff */
[----:B------:R-:W-:Y:S01]  /*18a80*/  FADD.FTZ R11, R35, R11 ;  /* 0x0000000b230b7221 */ /* 0x000fe20000010000 */
[----:B------:R-:W-:Y:S01]  /*18a90*/  MUFU.EX2 R179, R179 ;  /* 0x000000b300b37308 */ /* 0x000fe20000000800 */
[----:B--2---:R-:W-:Y:S02]  /*18aa0*/  FADD.FTZ R10, R177, R10 ;  /* 0x0000000ab10a7221 */ /* 0x004fe40000010000 */
[----:B------:R-:W-:Y:S01]  /*18ab0*/  FADD.FTZ R11, R174, R11 ;  /* 0x0000000bae0b7221 */ /* 0x000fe20000010000 */
[----:B------:R-:W-:-:S03]  /*18ac0*/  F2FP.BF16.F32.PACK_AB R174, R36, R174 ;  /* 0x000000ae24ae723e */ /* 0x000fc600000010ff */
[----:B------:R-:W-:Y:S01]  /*18ad0*/  FADD.FTZ R11, R36, R11 ;  /* 0x0000000b240b7221 */ /* 0x000fe20000010000 */
[----:B------:R-:W-:Y:S01]  /*18ae0*/  MUFU.EX2 R29, R29 ;  /* 0x0000001d001d7308 */ /* 0x000fe20000000800 */
[----:B0-----:R-:W-:Y:S02]  /*18af0*/  F2FP.BF16.F32.PACK_AB R177, R25, R177 ;  /* 0x000000b119b1723e */ /* 0x001fe400000010ff */
[----:B------:R-:W-:Y:S01]  /*18b00*/  FADD.FTZ R11, R168, R11 ;  /* 0x0000000ba80b7221 */ /* 0x000fe20000010000 */
[----:B------:R-:W-:-:S03]  /*18b10*/  F2FP.BF16.F32.PACK_AB R168, R37, R168 ;  /* 0x000000a825a8723e */ /* 0x000fc600000010ff */
[----:B------:R-:W-:Y:S01]  /*18b20*/  FADD.FTZ R11, R37, R11 ;  /* 0x0000000b250b7221 */ /* 0x000fe20000010000 */
[----:B------:R-:W-:Y:S03]  /*18b30*/  MUFU.EX2 R173, R173 ;  /* 0x000000ad00ad7308 */ /* 0x000fe60000000800 */
        /* <DEDUP_REMOVED lines=9> */
[----:B------:R-:W-:-:S04]  /*18bd0*/  F2FP.BF16.F32.PACK_AB R166, R41, R166 ;  /* 0x000000a629a6723e */ /* 0x000fc800000010ff */
[----:B------:R-:W-:Y:S08]  /*18be0*/  MUFU.EX2 R27, R27 ;  /* 0x0000001b001b7308 */ /* 0x000ff00000000800 */
[----:B------:R-:W-:Y:S08]  /*18bf0*/  MUFU.EX2 R169, R169 ;  /* 0x000000a900a97308 */ /* 0x000ff00000000800 */
[----:B------:R-:W-:Y:S08]  /*18c00*/  MUFU.EX2 R30, R30 ;  /* 0x0000001e001e7308 */ /* 0x000ff00000000800 */
[----:B------:R-:W-:Y:S08]  /*18c10*/  MUFU.EX2 R171, R171 ;  /* 0x000000ab00ab7308 */ /* 0x000ff00000000800 */
[----:B------:R-:W-:Y:S01]  /*18c20*/  MUFU.EX2 R33, R33 ;  /* 0x0000002100217308 */ /* 0x000fe20000000800 */
[----:B------:R-:W-:-:S02]  /*18c30*/  WARPGROUP.DEPBAR.LE gsb0, 0x0 ;  /* 0x00008000000079c5 */ /* 0x000fc40000010000 */
[----:B------:R-:W-:Y:S01]  /*18c40*/  WARPGROUP.ARRIVE ;  /* 0x00000000000079c5 */ /* 0x000fe20000000000 */
[----:B------:R-:W-:-:S04]  /*18c50*/  FFMA.FTZ R157, R74, R7, -R60 ;  /* 0x000000074a9d7223 */ /* 0x000fc8000001083c */
[----:B------:R-:W-:Y:S01]  /*18c60*/  MUFU.EX2 R165, R165 ;  /* 0x000000a500a57308 */ /* 0x000fe20000000800 */
[----:B------:R-:W-:Y:S07]  /*18c70*/  HGMMA.64x128x16.F32.BF16 R88, R152, gdesc[UR4].tnspB, R88, gsb0 ;  /* 0x41e0000498587df0 */ /* 0x000fee0008001858 */
        /* <DEDUP_REMOVED lines=19> */
[----:B-1----:R-:W-:Y:S01]  /*18db0*/  F2FP.BF16.F32.PACK_AB R159, R79, R78 ;  /* 0x0000004e4f9f723e */ /* 0x002fe200000010ff */
[----:B------:R-:W-:Y:S02]  /*18dc0*/  WARPGROUP.DEPBAR.LE gsb0, 0x0 ;  /* 0x00008000000079c5 */ /* 0x000fe40000010000 */
[----:B------:R0:W-:Y:S04]  /*18dd0*/  @!P1 SYNCS.ARRIVE.TRANS64.RED.A1T0 RZ, [R13+URZ], RZ ;  /* 0x000000ff0dff99a7 */ /* 0x0001e8000810043f */
[----:B------:R-:W1:Y:S01]  /*18de0*/  MUFU.EX2 R53, R53 ;  /* 0x0000003500357308 */ /* 0x000e620000000800 */
[----:B0-----:R-:W-:Y:S01]  /*18df0*/  FADD.FTZ R13, R25, R10 ;  /* 0x0000000a190d7221 */ /* 0x001fe20000010000 */
[----:B------:R0:W-:Y:S01]  /*18e00*/  @!P1 SYNCS.ARRIVE.TRANS64.RED.A1T0 RZ, [R14+URZ], RZ ;  /* 0x000000ff0eff99a7 */ /* 0x0001e2000810043f */
[----:B------:R-:W-:-:S05]  /*18e10*/  FFMA.FTZ R10, R71, R7, -R60 ;  /* 0x00000007470a7223 */ /* 0x000fca000001083c */
[----:B------:R-:W2:Y:S01]  /*18e20*/  MUFU.EX2 R83, R83 ;  /* 0x0000005300537308 */ /* 0x000ea20000000800 */
[----:B------:R-:W-:Y:S01]  /*18e30*/  FADD.FTZ R13, R179, R13 ;  /* 0x0000000db30d7221 */ /* 0x000fe20000010000 */
[----:B------:R-:W-:Y:S01]  /*18e40*/  FFMA.FTZ R60, R85, R7, -R60 ;  /* 0x00000007553c7223 */ /* 0x000fe2000001083c */
[C---:B------:R-:W-:Y:S02]  /*18e50*/  F2FP.BF16.F32.PACK_AB R179, R29.reuse, R179 ;  /* 0x000000b31db3723e */ /* 0x040fe400000010ff */
[----:B------:R-:W-:Y:S01]  /*18e60*/  FADD.FTZ R13, R29, R13 ;  /* 0x0000000d1d0d7221 */ /* 0x000fe20000010000 */
[----:B-1----:R-:W-:Y:S02]  /*18e70*/  F2FP.BF16.F32.PACK_AB R152, R53, R52 ;  /* 0x000000343598723e */ /* 0x002fe400000010ff */
[----:B------:R-:W1:Y:S01]  /*18e80*/  MUFU.EX2 R10, R10 ;  /* 0x0000000a000a7308 */ /* 0x000e620000000800 */
[----:B------:R-:W-:Y:S01]  /*18e90*/  FADD.FTZ R13, R173, R13 ;  /* 0x0000000dad0d7221 */ /* 0x000fe20000010000 */
[----:B------:R-:W-:-:S03]  /*18ea0*/  F2FP.BF16.F32.PACK_AB R173, R31, R173 ;  /* 0x000000ad1fad723e */ /* 0x000fc600000010ff */
[----:B------:R-:W-:-:S03]  /*18eb0*/  FADD.FTZ R13, R31, R13 ;  /* 0x0000000d1f0d7221 */ /* 0x000fc60000010000 */
[----:B------:R-:W-:Y:S01]  /*18ec0*/  MUFU.EX2 R56, R56 ;  /* 0x0000003800387308 */ /* 0x000fe20000000800 */
[----:B------:R-:W-:Y:S01]  /*18ed0*/  FADD.FTZ R13, R175, R13 ;  /* 0x0000000daf0d7221 */ /* 0x000fe20000010000 */
[----:B------:R-:W-:Y:S02]  /*18ee0*/  F2FP.BF16.F32.PACK_AB R175, R27, R175 ;  /* 0x000000af1baf723e */ /* 0x000fe400000010ff */
[----:B--2---:R-:W-:Y:S01]  /*18ef0*/  F2FP.BF16.F32.PACK_AB R153, R83, R82 ;  /* 0x000000525399723e */ /* 0x004fe200000010ff */
[----:B------:R-:W-:-:S03]  /*18f00*/  FADD.FTZ R13, R27, R13 ;  /* 0x0000000d1b0d7221 */ /* 0x000fc60000010000 */
[----:B------:R-:W-:Y:S01]  /*18f10*/  MUFU.EX2 R86, R86 ;  /* 0x0000005600567308 */ /* 0x000fe20000000800 */
[----:B------:R-:W-:Y:S01]  /*18f20*/  FADD.FTZ R13, R169, R13 ;  /* 0x0000000da90d7221 */ /* 0x000fe20000010000 */
[----:B------:R-:W-:-:S03]  /*18f30*/  F2FP.BF16.F32.PACK_AB R169, R30, R169 ;  /* 0x000000a91ea9723e */ /* 0x000fc600000010ff */
[----:B------:R-:W-:-:S03]  /*18f40*/  FADD.FTZ R13, R30, R13 ;  /* 0x0000000d1e0d7221 */ /* 0x000fc60000010000 */
[----:B------:R-:W2:Y:S01]  /*18f50*/  MUFU.EX2 R57, R57 ;  /* 0x0000003900397308 */ /* 0x000ea20000000800 */
[----:B------:R-:W-:Y:S01]  /*18f60*/  FADD.FTZ R13, R171, R13 ;  /* 0x0000000dab0d7221 */ /* 0x000fe20000010000 */
[----:B------:R-:W-:-:S03]  /*18f70*/  F2FP.BF16.F32.PACK_AB R171, R33, R171 ;  /* 0x000000ab21ab723e */ /* 0x000fc600000010ff */
[----:B------:R-:W-:-:S03]  /*18f80*/  FADD.FTZ R13, R33, R13 ;  /* 0x0000000d210d7221 */ /* 0x000fc60000010000 */
[----:B------:R-:W3:Y:S01]  /*18f90*/  MUFU.EX2 R60, R60 ;  /* 0x0000003c003c7308 */ /* 0x000ee20000000800 */
[----:B------:R-:W-:Y:S01]  /*18fa0*/  FADD.FTZ R13, R165, R13 ;  /* 0x0000000da50d7221 */ /* 0x000fe20000010000 */
[----:B------:R-:W-:-:S03]  /*18fb0*/  F2FP.BF16.F32.PACK_AB R165, R6, R165 ;  /* 0x000000a506a5723e */ /* 0x000fc600000010ff */
[----:B0-----:R-:W-:Y:S01]  /*18fc0*/  FADD.FTZ R14, R6, R13 ;  /* 0x0000000d060e7221 */ /* 0x001fe20000010000 */
        /* <DEDUP_REMOVED lines=15> */
[C---:B-1----:R-:W-:Y:S02]  /*190c0*/  F2FP.BF16.F32.PACK_AB R163, R10.reuse, R163 ;  /* 0x000000a30aa3723e */ /* 0x042fe400000010ff */
[----:B------:R-:W-:Y:S01]  /*190d0*/  FADD.FTZ R6, R10, R11 ;  /* 0x0000000b0a067221 */ /* 0x000fe20000010000 */
[----:B------:R-:W-:Y:S01]  /*190e0*/  FADD.FTZ R11, R45, R14 ;  /* 0x0000000e2d0b7221 */ /* 0x000fe20000010000 */
[----:B--2---:R-:W-:Y:S01]  /*190f0*/  F2FP.BF16.F32.PACK_AB R154, R57, R56 ;  /* 0x00000038399a723e */ /* 0x004fe200000010ff */
[----:B------:R-:W-:-:S02]  /*19100*/  IMAD.MOV.U32 R14, RZ, RZ, R187 ;  /* 0x000000ffff0e7224 */ /* 0x000fc400078e00bb */
[----:B------:R-:W-:Y:S01]  /*19110*/  FADD.FTZ R6, R157, R6 ;  /* 0x000000069d067221 */ /* 0x000fe20000010000 */
[----:B------:R-:W-:Y:S01]  /*19120*/  FADD.FTZ R0, R48, R11 ;  /* 0x0000000b30007221 */ /* 0x000fe20000010000 */
[C---:B------:R-:W-:Y:S01]  /*19130*/  F2FP.BF16.F32.PACK_AB R157, R75.reuse, R157 ;  /* 0x0000009d4b9d723e */ /* 0x040fe200000010ff */
[----:B------:R-:W-:Y:S02]  /*19140*/  IMAD.MOV.U32 R10, RZ, RZ, R8 ;  /* 0x000000ffff0a7224 */ /* 0x000fe400078e0008 */
        /* <DEDUP_REMOVED lines=11> */
[----:B------:R-:W-:Y:S02]  /*19200*/  IMAD.MOV.U32 R6, RZ, RZ, R184 ;  /* 0x000000ffff067224 */ /* 0x000fe400078e00b8 */
[----:B------:R-:W-:-:S04]  /*19210*/  FADD.FTZ R11, R86, R11 ;  /* 0x0000000b560b7221 */ /* 0x000fc80000010000 */
[----:B------:R-:W-:Y:S01]  /*19220*/  FADD.FTZ R0, R60, R11 ;  /* 0x0000000b3c007221 */ /* 0x000fe20000010000 */
[----:B------:R-:W-:Y:S01]  /*19230*/  IMAD.MOV.U32 R11, RZ, RZ, R9 ;  /* 0x000000ffff0b7224 */ /* 0x000fe200078e0009 */
[----:B------:R-:W-:Y:S06]  /*19240*/  @P3 BRA `(.L_x_2665) ;  /* 0xffffffc800a43947 */ /* 0x000fec000383ffff */
[----:B------:R-:W-:Y:S05]  /*19250*/  BSYNC B1 ;  /* 0x0000000000017941 */ /* 0x000fea0003800000 */
.L_x_2654:
[----:B------:R-:W-:Y:S05]  /*19260*/  BSYNC B0 ;  /* 0x0000000000007941 */ /* 0x000fea0003800000 */
.L_x_2653:
[----:B------:R-:W-:Y:S01]  /*19270*/  ISETP.GE.AND P2, PT, R12, R199, PT ;  /* 0x000000c70c00720c */ /* 0x000fe20003f46270 */
[----:B------:R-:W-:-:S12]  /*19280*/  BSSY B0, `(.L_x_2666) ;  /* 0x00002ca000007945 */ /* 0x000fd80003800000 */
[----:B------:R-:W-:Y:S05]  /*19290*/  @!P2 BRA `(.L_x_2667) ;  /* 0x0000002c0020a947 */ /* 0x000fea0003800000 */
[----:B------:R-:W-:Y:S02]  /*192a0*/  IMAD.MOV.U32 R10, RZ, RZ, R8 ;  /* 0x000000ffff0a7224 */ /* 0x000fe400078e0008 */
[----:B------:R-:W-:Y:S02]  /*192b0*/  IMAD.MOV.U32 R5, RZ, RZ, R9 ;  /* 0x000000ffff057224 */ /* 0x000fe400078e0009 */
[----:B------:R-:W-:Y:S02]  /*192c0*/  IMAD.MOV.U32 R11, RZ, RZ, R187 ;  /* 0x000000ffff0b7224 */ /* 0x000fe400078e00bb */
[----:B------:R-:W-:-:S07]  /*192d0*/  IMAD.MOV.U32 R6, RZ, RZ, R184 ;  /* 0x000000ffff067224 */ /* 0x000fce00078e00b8 */
.L_x_2678:
        /* <DEDUP_REMOVED lines=8> */
.L_x_2668:
[----:B------:R-:W-:Y:S01]  /*19360*/  IMAD R8, R184, 0x8, R2 ;  /* 0x00000008b8087824 */ /* 0x000fe200078e0202 */
[----:B------:R-:W-:-:S04]  /*19370*/  SHF.L.U32 R9, R187, 0x1f, RZ ;  /* 0x0000001fbb097819 */ /* 0x000fc800000006ff */
[----:B------:R0:W1:Y:S01]  /*19380*/  SYNCS.PHASECHK.TRANS64.TRYWAIT P2, [R8+URZ+0x34830], R9 ;  /* 0x03483009080075a7 */ /* 0x000062000804017f */
[----:B------:R-:W-:Y:S05]  /*19390*/  @!P0 BRA `(.L_x_2669) ;  /* 0x0000000000048947 */ /* 0x000fea0003800000 */
[----:B------:R-:W-:Y:S01]  /*193a0*/  BPT.TRAP 0x1 ;  /* 0x000000040000795c */ /* 0x000fe20000300000 */
.L_x_2669:
[----:B------:R-:W-:Y:S01]  /*193b0*/  IMAD R7, R184, 0xc00, R4 ;  /* 0x00000c00b8077824 */ /* 0x000fe200078e0204 */
[----:B------:R-:W-:Y:S03]  /*193c0*/  BSSY B1, `(.L_x_2670) ;  /* 0x0000006000017945 */ /* 0x000fe60003800000 */
[C---:B------:R-:W-:Y:S02]  /*193d0*/  VIADD R14, R7.reuse, 0x2 ;  /* 0x00000002070e7836 */ /* 0x040fe40000000000 */
[----:B------:R-:W-:Y:S01]  /*193e0*/  VIADD R21, R7, 0x4 ;  /* 0x0000000407157836 */ /* 0x000fe20000000000 */
[----:B-1----:R-:W-:Y:S06]  /*193f0*/  @P2 BRA `(.L_x_2671) ;  /* 0x0000000000082947 */ /* 0x002fec0003800000 */
[----:B------:R-:W1:Y:S02]  /*19400*/  SYNCS.PHASECHK.TRANS64.TRYWAIT P2, [R8+URZ+0x34830], R9 ;  /* 0x03483009080075a7 */ /* 0x000e64000804017f */
[----:B-1----:R-:W-:Y:S05]  /*19410*/  @!P2 BRA `(.L_x_2672) ;  /* 0x000000fc0008a947 */ /* 0x002fea0003800000 */
.L_x_2671:
[----:B------:R-:W-:Y:S05]  /*19420*/  BSYNC B1 ;  /* 0x0000000000017941 */ /* 0x000fea0003800000 */
.L_x_2670:
[----:B01----:R-:W-:Y:S01]  /*19430*/  IMAD.MOV.U32 R8, RZ, RZ, R7 ;  /* 0x000000ffff087224 */ /* 0x003fe200078e0007 */
[----:B------:R0:W-:Y:S01]  /*19440*/  STL.64 [R1+0xa0], R10 ;  /* 0x0000a00a01007387 */ /* 0x0001e20000100a00 */
[----:B------:R-:W-:-:S03]  /*19450*/  IMAD.MOV.U32 R9, RZ, RZ, 0x40000040 ;  /* 0x40000040ff097424 */ /* 0x000fc600078e00ff */
[----:B------:R-:W-:Y:S02]  /*19460*/  R2UR UR54, R8 ;  /* 0x00000000083672ca */ /* 0x000fe400000e0000 */
        /* <DEDUP_REMOVED lines=82> */
[----:B------:R-:W-:Y:S02]  /*19990*/  R2UR UR7, R9 ;  /* 0x00000000090772ca */ /* 0x000fe400000e0000 */
[----:B------:R-:W4:Y:S01]  /*199a0*/  LDL.64 R8, [R1+0x38] ;  /* 0x0000380001087983 */ /* 0x000f220000100a00 */
[----:B------:R-:W-:Y:S01]  /*199b0*/  IMAD.MOV.U32 R15, RZ, RZ, 0x40000040 ;  /* 0x40000040ff0f7424 */ /* 0x000fe200078e00ff */
[----:B------:R-:W-:Y:S02]  /*199c0*/  R2UR UR50, R14 ;  /* 0x000000000e3272ca */ /* 0x000fe400000e0000 */
[----:B0-----:R-:W3:Y:S01]  /*199d0*/  LDL.64 R2, [R1+0x20] ;  /* 0x0000200001027983 */ /* 0x001ee20000100a00 */
[----:B------:R-:W-:Y:S01]  /*199e0*/  VIADD R14, R7, 0x6 ;  /* 0x00000006070e7836 */ /* 0x000fe20000000000 */
        /* <DEDUP_REMOVED lines=8> */
[----:B------:R-:W-:-:S02]  /*19a70*/  R2UR UR31, R21 ;  /* 0x00000000151f72ca */ /* 0x000fc400000e0000 */
[----:B------:R-:W-:Y:S01]  /*19a80*/  R2UR UR22, R14 ;  /* 0x000000000e1672ca */ /* 0x000fe200000e0000 */
[----:B------:R-:W-:Y:S01]  /*19a90*/  VIADD R14, R7, 0x802 ;  /* 0x00000802070e7836 */ /* 0x000fe20000000000 */
[C---:B------:R-:W-:Y:S01]  /*19aa0*/  R2UR UR23, R15.reuse ;  /* 0x000000000f1772ca */ /* 0x040fe200000e0000 */
[----:B------:R-:W-:Y:S02]  /*19ab0*/  WARPGROUP.DEPBAR.LE gsb0, 0x0 ;  /* 0x00008000000079c5 */ /* 0x000fe40000010000 */
[----:B------:R-:W-:Y:S01]  /*19ac0*/  WARPGROUP.ARRIVE ;  /* 0x00000000000079c5 */ /* 0x000fe20000000000 */
[C---:B------:R-:W-:Y:S02]  /*19ad0*/  R2UR UR11, R15.reuse ;  /* 0x000000000f0b72ca */ /* 0x040fe400000e0000 */
[----:B------:R-:W-:Y:S02]  /*19ae0*/  R2UR UR39, R15 ;  /* 0x000000000f2772ca */ /* 0x000fe400000e0000 */
[----:B------:R-:W-:Y:S01]  /*19af0*/  R2UR UR18, R20 ;  /* 0x00000000141272ca */ /* 0x000fe200000e0000 */
[----:B------:R-:W-:Y:S01]  /*19b00*/  HGMMA.64x128x16.F32.BF16 R24, gdesc[UR48], R24, gsb0 ;  /* 0x01e00000301879f0 */ /* 0x000fe20008001818 */
[----:B------:R-:W-:-:S02]  /*19b10*/  R2UR UR19, R21 ;  /* 0x00000000151372ca */ /* 0x000fc400000e0000 */
[----:B------:R-:W-:Y:S01]  /*19b20*/  R2UR UR10, R14 ;  /* 0x000000000e0a72ca */ /* 0x000fe200000e0000 */
[----:B------:R-:W-:Y:S02]  /*19b30*/  WARPGROUP.DEPBAR.LE gsb0, 0x0 ;  /* 0x00008000000079c5 */ /* 0x000fe40000010000 */
[----:B------:R-:W-:Y:S01]  /*19b40*/  WARPGROUP.ARRIVE ;  /* 0x00000000000079c5 */ /* 0x000fe20000000000 */
[----:B------:R-:W3:Y:S01]  /*19b50*/  LDL.64 R20, [R1+0x8] ;  /* 0x0000080001147983 */ /* 0x000ee20000100a00 */
[----:B------:R-:W-:-:S04]  /*19b60*/  VIADD R14, R7, 0x806 ;  /* 0x00000806070e7836 */ /* 0x000fc80000000000 */
[----:B------:R-:W-:Y:S01]  /*19b70*/  HGMMA.64x128x16.F32.BF16 R24, gdesc[UR44], R24, gsb0 ;  /* 0x01e000002c1879f0 */ /* 0x000fe20008001818 */
[----:B----4-:R-:W-:Y:S02]  /*19b80*/  R2UR UR32, R8 ;  /* 0x00000000082072ca */ /* 0x010fe400000e0000 */
[----:B------:R-:W-:Y:S02]  /*19b90*/  R2UR UR33, R9 ;  /* 0x00000000092172ca */ /* 0x000fe400000e0000 */
[----:B--2---:R-:W-:Y:S01]  /*19ba0*/  R2UR UR28, R10 ;  /* 0x000000000a1c72ca */ /* 0x004fe200000e0000 */
[----:B------:R-:W2:Y:S01]  /*19bb0*/  LDL.64 R8, [R1] ;  /* 0x0000000001087983 */ /* 0x000ea20000100a00 */
[----:B------:R-:W-:Y:S02]  /*19bc0*/  WARPGROUP.DEPBAR.LE gsb0, 0x0 ;  /* 0x00008000000079c5 */ /* 0x000fe40000010000 */
[----:B------:R-:W-:-:S07]  /*19bd0*/  WARPGROUP.ARRIVE ;  /* 0x00000000000079c5 */ /* 0x000fce0000000000 */
[----:B------:R-:W-:Y:S01]  /*19be0*/  HGMMA.64x128x16.F32.BF16 R24, gdesc[UR32], R24, gsb0 ;  /* 0x01e00000201879f0 */ /* 0x000fe20008001818 */
[----:B------:R-:W-:Y:S02]  /*19bf0*/  R2UR UR29, R11 ;  /* 0x000000000b1d72ca */ /* 0x000fe400000e0000 */
[----:B------:R-:W-:Y:S02]  /*19c00*/  R2UR UR38, R14 ;  /* 0x000000000e2672ca */ /* 0x000fe400000e0000 */
[----:B------:R-:W4:Y:S01]  /*19c10*/  LDL.64 R14, [R1+0x10] ;  /* 0x00001000010e7983 */ /* 0x000f220000100a00 */
[----:B---3--:R-:W-:Y:S02]  /*19c20*/  R2UR UR24, R4 ;  /* 0x00000000041872ca */ /* 0x008fe400000e0000 */
[----:B------:R-:W-:Y:S01]  /*19c30*/  R2UR UR25, R5 ;  /* 0x00000000051972ca */ /* 0x000fe200000e0000 */
[----:B------:R0:W5:Y:S01]  /*19c40*/  LDL.LU.64 R10, [R1+0xa0] ;  /* 0x0000a000010a7983 */ /* 0x0001620000300a00 */
[----:B------:R-:W-:-:S02]  /*19c50*/  R2UR UR20, R2 ;  /* 0x00000000021472ca */ /* 0x000fc400000e0000 */
[----:B------:R-:W-:Y:S01]  /*19c60*/  R2UR UR21, R3 ;  /* 0x00000000031572ca */ /* 0x000fe200000e0000 */
[----:B------:R0:W5:Y:S04]  /*19c70*/  LDL.LU.64 R4, [R1+0x98] ;  /* 0x0000980001047983 */ /* 0x0001680000300a00 */
[----:B------:R0:W5:Y:S01]  /*19c80*/  LDL.LU.64 R2, [R1+0x90] ;  /* 0x0000900001027983 */ /* 0x0001620000300a00 */
[----:B------:R-:W-:Y:S02]  /*19c90*/  WARPGROUP.DEPBAR.LE gsb0, 0x0 ;  /* 0x00008000000079c5 */ /* 0x000fe40000010000 */
[----:B------:R-:W-:-:S06]  /*19ca0*/  WARPGROUP.ARRIVE ;  /* 0x00000000000079c5 */ /* 0x000fcc0000000000 */
[----:B------:R-:W-:Y:S03]  /*19cb0*/  HGMMA.64x128x16.F32.BF16 R24, gdesc[UR28], R24, gsb0 ;  /* 0x01e000001c1879f0 */ /* 0x000fe60008001818 */
[----:B------:R-:W-:Y:S02]  /*19cc0*/  WARPGROUP.DEPBAR.LE gsb0, 0x0 ;  /* 0x00008000000079c5 */ /* 0x000fe40000010000 */
[----:B------:R-:W-:-:S07]  /*19cd0*/  WARPGROUP.ARRIVE ;  /* 0x00000000000079c5 */ /* 0x000fce0000000000 */
[----:B------:R-:W-:Y:S01]  /*19ce0*/  HGMMA.64x128x16.F32.BF16 R24, gdesc[UR24], R24, gsb0 ;  /* 0x01e00000181879f0 */ /* 0x000fe20008001818 */
[----:B----4-:R-:W-:Y:S02]  /*19cf0*/  R2UR UR16, R14 ;  /* 0x000000000e1072ca */ /* 0x010fe400000e0000 */
[----:B------:R-:W-:Y:S01]  /*19d00*/  R2UR UR17, R15 ;  /* 0x000000000f1172ca */ /* 0x000fe200000e0000 */
[----:B------:R-:W-:Y:S02]  /*19d10*/  WARPGROUP.DEPBAR.LE gsb0, 0x0 ;  /* 0x00008000000079c5 */ /* 0x000fe40000010000 */
[----:B------:R-:W-:-:S06]  /*19d20*/  WARPGROUP.ARRIVE ;  /* 0x00000000000079c5 */ /* 0x000fcc0000000000 */
        /* <DEDUP_REMOVED lines=25> */
.L_x_2673:
[----:B-----5:R-:W-:Y:S01]  /*19ec0*/  SHF.L.U32 R7, R11, 0x1f, RZ ;  /* 0x0000001f0b077819 */ /* 0x020fe200000006ff */
[----:B------:R-:W-:-:S04]  /*19ed0*/  IMAD R11, R6, 0x8, R2 ;  /* 0x00000008060b7824 */ /* 0x000fc800078e0202 */
[----:B------:R0:W1:Y:S01]  /*19ee0*/  SYNCS.PHASECHK.TRANS64.TRYWAIT P2, [R11+URZ+0x34850], R7 ;  /* 0x034850070b0075a7 */ /* 0x000062000804017f */
[----:B------:R-:W-:Y:S05]  /*19ef0*/  @!P0 BRA `(.L_x_2674) ;  /* 0x0000000000048947 */ /* 0x000fea0003800000 */
[----:B------:R-:W-:Y:S01]  /*19f00*/  BPT.TRAP 0x1 ;  /* 0x000000040000795c */ /* 0x000fe20000300000 */
.L_x_2674:
[----:B------:R-:W-:Y:S04]  /*19f10*/  BSSY B1, `(.L_x_2675) ;  /* 0x0000004000017945 */ /* 0x000fe80003800000 */
[----:B-1----:R-:W-:Y:S05]  /*19f20*/  @P2 BRA `(.L_x_2676) ;  /* 0x0000000000082947 */ /* 0x002fea0003800000 */
[----:B------:R-:W1:Y:S02]  /*19f30*/  SYNCS.PHASECHK.TRANS64.TRYWAIT P2, [R11+URZ+0x34850], R7 ;  /* 0x034850070b0075a7 */ /* 0x000e64000804017f */
[----:B-1----:R-:W-:Y:S05]  /*19f40*/  @!P2 BRA `(.L_x_2677) ;  /* 0x000000f00050a947 */ /* 0x002fea0003800000 */
.L_x_2676:
[----:B------:R-:W-:Y:S05]  /*19f50*/  BSYNC B1 ;  /* 0x0000000000017941 */ /* 0x000fea0003800000 */
.L_x_2675:
        /* <DEDUP_REMOVED lines=52> */
[----:B------:R-:W-:Y:S01]  /*1a2a0*/  ULDC UR4, c[0x0][0x988] ;  /* 0x0002620000047ab9 */ /* 0x000fe20000000800 */
        /* <DEDUP_REMOVED lines=8> */
[----:B------:R-:W-:-:S02]  /*1a330*/  VIADD R40, R6, 0x280 ;  /* 0x0000028006287836 */ /* 0x000fc40000000000 */
[----:B------:R-:W-:Y:S01]  /*1a340*/  FMUL.FTZ R78, R78, UR58 ;  /* 0x0000003a4e4e7c20 */ /* 0x000fe20008410000 */
[----:B------:R-:W-:Y:S02]  /*1a350*/  IMAD.MOV.U32 R41, RZ, RZ, 0x40000040 ;  /* 0x40000040ff297424 */ /* 0x000fe400078e00ff */
[----:B------:R-:W-:Y:S01]  /*1a360*/  FMUL.FTZ R79, R79, UR58 ;  /* 0x0000003a4f4f7c20 */ /* 0x000fe20008410000 */
[----:B------:R-:W-:Y:S01]  /*1a370*/  FMUL.FTZ R82, R82, UR58 ;  /* 0x0000003a52527c20 */ /* 0x000fe20008410000 */
[----:B------:R-:W-:Y:S01]  /*1a380*/  FMUL.FTZ R83, R83, UR58 ;  /* 0x0000003a53537c20 */ /* 0x000fe20008410000 */
[----:B------:R-:W-:Y:S01]  /*1a390*/  MUFU.TANH R38, R38 ;  /* 0x0000002600267308 */ /* 0x000fe20000002400 */
[----:B------:R-:W-:Y:S01]  /*1a3a0*/  FMUL.FTZ R84, R86, UR58 ;  /* 0x0000003a56547c20 */ /* 0x000fe20008410000 */
[----:B------:R-:W-:Y:S01]  /*1a3b0*/  @!P1 IMAD R13, R13, 0x8, R2 ;  /* 0x000000080d0d9824 */ /* 0x000fe200078e0202 */
[----:B------:R-:W-:Y:S01]  /*1a3c0*/  ISETP.GT.AND P2, PT, R12, R199, PT ;  /* 0x000000c70c00720c */ /* 0x000fe20003f44270 */
[----:B------:R-:W-:-:S02]  /*1a3d0*/  @!P1 VIADD R11, R11, 0x34860 ;  /* 0x000348600b0b9836 */ /* 0x000fc40000000000 */
[----:B------:R-:W-:Y:S02]  /*1a3e0*/  @!P1 VIADD R13, R13, 0x34840 ;  /* 0x000348400d0d9836 */ /* 0x000fe40000000000 */
[----:B------:R-:W-:Y:S01]  /*1a3f0*/  MUFU.TANH R49, R49 ;  /* 0x0000003100317308 */ /* 0x000fe20000002400 */
[----:B------:R-:W-:Y:S01]  /*1a400*/  @!P1 PRMT R11, RZ, 0x654, R11 ;  /* 0x00000654ff0b9816 */ /* 0x000fe2000000000b */
        /* <DEDUP_REMOVED lines=47> */
[----:B------:R-:W-:Y:S01]  /*1a700*/  MUFU.TANH R84, R84 ;  /* 0x0000005400547308 */ /* 0x000fe20000002400 */
[----:B------:R-:W-:Y:S02]  /*1a710*/  WARPGROUP.DEPBAR.LE gsb0, 0x0 ;  /* 0x00008000000079c5 */ /* 0x000fe40000010000 */
        /* <DEDUP_REMOVED lines=28> */
[----:B------:R-:W-:Y:S01]  /*1a8e0*/  R2UR UR7, R9 ;  /* 0x00000000090772ca */ /* 0x000fe200000e0000 */
[----:B------:R-:W-:Y:S01]  /*1a8f0*/  FMUL.FTZ R85, R87, UR58 ;  /* 0x0000003a57557c20 */ /* 0x000fe20008410000 */
[----:B------:R-:W-:-:S03]  /*1a900*/  FMNMX.FTZ R7, R20, R7, !PT ;  /* 0x0000000714077209 */ /* 0x000fc60007810000 */
[----:B------:R-:W0:Y:S01]  /*1a910*/  MUFU.TANH R44, R44 ;  /* 0x0000002c002c7308 */ /* 0x000e220000002400 */
[----:B-1----:R-:W-:-:S04]  /*1a920*/  FMNMX.FTZ R7, R24, R7, !PT ;  /* 0x0000000718077209 */ /* 0x002fc80007810000 */
[----:B------:R-:W-:-:S03]  /*1a930*/  FMNMX.FTZ R7, R27, R7, !PT ;  /* 0x000000071b077209 */ /* 0x000fc60007810000 */
[----:B------:R-:W1:Y:S01]  /*1a940*/  MUFU.TANH R47, R47 ;  /* 0x0000002f002f7308 */ /* 0x000e620000002400 */
[----:B------:R-:W-:-:S04]  /*1a950*/  FMNMX.FTZ R7, R29, R7, !PT ;  /* 0x000000071d077209 */ /* 0x000fc80007810000 */
[----:B------:R-:W-:-:S03]  /*1a960*/  FMNMX.FTZ R7, R30, R7, !PT ;  /* 0x000000071e077209 */ /* 0x000fc60007810000 */
[----:B------:R-:W3:Y:S01]  /*1a970*/  MUFU.TANH R51, R51 ;  /* 0x0000003300337308 */ /* 0x000ee20000002400 */
[----:B------:R-:W-:-:S04]  /*1a980*/  FMNMX.FTZ R7, R33, R7, !PT ;  /* 0x0000000721077209 */ /* 0x000fc80007810000 */
[----:B------:R-:W-:-:S03]  /*1a990*/  FMNMX.FTZ R7, R35, R7, !PT ;  /* 0x0000000723077209 */ /* 0x000fc60007810000 */
[----:B------:R-:W4:Y:S01]  /*1a9a0*/  MUFU.TANH R55, R55 ;  /* 0x0000003700377308 */ /* 0x000f220000002400 */
[----:B------:R-:W-:-:S04]  /*1a9b0*/  FMNMX.FTZ R7, R37, R7, !PT ;  /* 0x0000000725077209 */ /* 0x000fc80007810000 */
[----:B------:R-:W-:-:S03]  /*1a9c0*/  FMNMX.FTZ R7, R38, R7, !PT ;  /* 0x0000000726077209 */ /* 0x000fc60007810000 */
[----:B------:R-:W5:Y:S01]  /*1a9d0*/  MUFU.TANH R62, R62 ;  /* 0x0000003e003e7308 */ /* 0x000f620000002400 */
[----:B--2---:R-:W-:-:S04]  /*1a9e0*/  FMNMX.FTZ R7, R43, R7, !PT ;  /* 0x000000072b077209 */ /* 0x004fc80007810000 */
[----:B0-----:R-:W-:-:S03]  /*1a9f0*/  FMNMX.FTZ R7, R44, R7, !PT ;  /* 0x000000072c077209 */ /* 0x001fc60007810000 */
[----:B------:R-:W0:Y:S01]  /*1aa00*/  MUFU.TANH R65, R65 ;  /* 0x0000004100417308 */ /* 0x000e220000002400 */
[----:B-1----:R-:W-:-:S04]  /*1aa10*/  FMNMX.FTZ R7, R47, R7, !PT ;  /* 0x000000072f077209 */ /* 0x002fc80007810000 */
[----:B------:R-:W-:-:S03]  /*1aa20*/  FMNMX.FTZ R7, R49, R7, !PT ;  /* 0x0000000731077209 */ /* 0x000fc60007810000 */
[----:B------:R-:W1:Y:S01]  /*1aa30*/  MUFU.TANH R69, R69 ;  /* 0x0000004500457308 */ /* 0x000e620000002400 */
[----:B---3--:R-:W-:-:S04]  /*1aa40*/  FMNMX.FTZ R7, R51, R7, !PT ;  /* 0x0000000733077209 */ /* 0x008fc80007810000 */
[----:B------:R-:W-:-:S03]  /*1aa50*/  FMNMX.FTZ R7, R53, R7, !PT ;  /* 0x0000000735077209 */ /* 0x000fc60007810000 */
[----:B------:R-:W2:Y:S01]  /*1aa60*/  MUFU.TANH R73, R73 ;  /* 0x0000004900497308 */ /* 0x000ea20000002400 */
[----:B----4-:R-:W-:-:S04]  /*1aa70*/  FMNMX.FTZ R7, R55, R7, !PT ;  /* 0x0000000737077209 */ /* 0x010fc80007810000 */
[----:B------:R-:W-:-:S03]  /*1aa80*/  FMNMX.FTZ R7, R57, R7, !PT ;  /* 0x0000000739077209 */ /* 0x000fc60007810000 */
[----:B------:R-:W3:Y:S01]  /*1aa90*/  MUFU.TANH R77, R77 ;  /* 0x0000004d004d7308 */ /* 0x000ee20000002400 */
[----:B------:R-:W-:-:S04]  /*1aaa0*/  FMNMX.FTZ R7, R58, R7, !PT ;  /* 0x000000073a077209 */ /* 0x000fc80007810000 */
[----:B------:R-:W-:-:S03]  /*1aab0*/  FMNMX.FTZ R7, R60, R7, !PT ;  /* 0x000000073c077209 */ /* 0x000fc60007810000 */
[----:B------:R-:W4:Y:S01]  /*1aac0*/  MUFU.TANH R80, R80 ;  /* 0x0000005000507308 */ /* 0x000f220000002400 */
[----:B------:R-:W-:-:S04]  /*1aad0*/  FMNMX.FTZ R7, R61, R7, !PT ;  /* 0x000000073d077209 */ /* 0x000fc80007810000 */
[----:B-----5:R-:W-:-:S03]  /*1aae0*/  FMNMX.FTZ R7, R62, R7, !PT ;  /* 0x000000073e077209 */ /* 0x020fc60007810000 */
[----:B------:R-:W5:Y:S01]  /*1aaf0*/  MUFU.TANH R28, R28 ;  /* 0x0000001c001c7308 */ /* 0x000f620000002400 */
[----:B------:R-:W-:-:S04]  /*1ab00*/  FMNMX.FTZ R7, R64, R7, !PT ;  /* 0x0000000740077209 */ /* 0x000fc80007810000 */
[----:B0-----:R-:W-:-:S03]  /*1ab10*/  FMNMX.FTZ R7, R65, R7, !PT ;  /* 0x0000000741077209 */ /* 0x001fc60007810000 */
[----:B------:R-:W0:Y:S01]  /*1ab20*/  MUFU.TANH R34, R34 ;  /* 0x0000002200227308 */ /* 0x000e220000002400 */
[----:B------:R-:W-:-:S04]  /*1ab30*/  FMNMX.FTZ R7, R68, R7, !PT ;  /* 0x0000000744077209 */ /* 0x000fc80007810000 */
[----:B-1----:R-:W-:-:S03]  /*1ab40*/  FMNMX.FTZ R7, R69, R7, !PT ;  /* 0x0000000745077209 */ /* 0x002fc60007810000 */
[----:B------:R-:W-:Y:S01]  /*1ab50*/  MUFU.TANH R39, R39 ;  /* 0x0000002700277308 */ /* 0x000fe20000002400 */
[----:B------:R-:W-:-:S04]  /*1ab60*/  FMNMX.FTZ R7, R72, R7, !PT ;  /* 0x0000000748077209 */ /* 0x000fc80007810000 */
[----:B--2---:R-:W-:-:S03]  /*1ab70*/  FMNMX.FTZ R7, R73, R7, !PT ;  /* 0x0000000749077209 */ /* 0x004fc60007810000 */
[----:B------:R-:W-:Y:S01]  /*1ab80*/  MUFU.TANH R45, R45 ;  /* 0x0000002d002d7308 */ /* 0x000fe20000002400 */
[----:B---3--:R-:W-:-:S04]  /*1ab90*/  FMNMX.FTZ R7, R77, R7, !PT ;  /* 0x000000074d077209 */ /* 0x008fc80007810000 */
[----:B------:R-:W-:Y:S01]  /*1aba0*/  FMNMX.FTZ R7, R81, R7, !PT ;  /* 0x0000000751077209 */ /* 0x000fe20007810000 */
[----:B------:R-:W-:Y:S02]  /*1abb0*/  WARPGROUP.DEPBAR.LE gsb0, 0x0 ;  /* 0x00008000000079c5 */ /* 0x000fe40000010000 */
[----:B------:R-:W-:Y:S01]  /*1abc0*/  WARPGROUP.ARRIVE ;  /* 0x00000000000079c5 */ /* 0x000fe20000000000 */
[----:B------:R-:W-:Y:S01]  /*1abd0*/  FMNMX.FTZ R7, R76, R7, !PT ;  /* 0x000000074c077209 */ /* 0x000fe20007810000 */
[----:B------:R-:W-:Y:S03]  /*1abe0*/  MUFU.TANH R48, R48 ;  /* 0x0000003000307308 */ /* 0x000fe60000002400 */
[----:B----4-:R-:W-:Y:S01]  /*1abf0*/  FMNMX.FTZ R9, R80, R7, !PT ;  /* 0x0000000750097209 */ /* 0x010fe20007810000 */
[----:B------:R-:W-:Y:S01]  /*1ac00*/  HGMMA.64x128x16.F32.BF16 R88, R164, gdesc[UR4].tnspB, R88, gsb0 ;  /* 0x41e00004a4587df0 */ /* 0x000fe20008001858 */
[----:B------:R-:W-:-:S02]  /*1ac10*/  R2UR UR6, R40 ;  /* 0x00000000280672ca */ /* 0x000fc400000e0000 */
[----:B------:R-:W-:Y:S01]  /*1ac20*/  R2UR UR7, R41 ;  /* 0x00000000290772ca */ /* 0x000fe200000e0000 */
[----:B------:R-:W1:Y:S01]  /*1ac30*/  SHFL.BFLY PT, R7, R9, 0x2, 0x1f ;  /* 0x0c401f0009077f89 */ /* 0x000e6200000e0000 */
[----:B------:R-:W-:Y:S08]  /*1ac40*/  MUFU.TANH R52, R52 ;  /* 0x0000003400347308 */ /* 0x000ff00000002400 */
[----:B------:R-:W-:Y:S08]  /*1ac50*/  MUFU.TANH R56, R56 ;  /* 0x0000003800387308 */ /* 0x000ff00000002400 */
[----:B------:R-:W-:Y:S01]  /*1ac60*/  MUFU.TANH R59, R59 ;  /* 0x0000003b003b7308 */ /* 0x000fe20000002400 */
[----:B-1----:R-:W-:-:S07]  /*1ac70*/  FMNMX.FTZ R9, R9, R7, !PT ;  /* 0x0000000709097209 */ /* 0x002fce0007810000 */
[----:B------:R-:W-:Y:S01]  /*1ac80*/  MUFU.TANH R85, R85 ;  /* 0x0000005500557308 */ /* 0x000fe20000002400 */
[----:B------:R-:W1:Y:S02]  /*1ac90*/  SHFL.BFLY PT, R7, R9, 0x1, 0x1f ;  /* 0x0c201f0009077f89 */ /* 0x000e6400000e0000 */
[----:B-1----:R-:W-:Y:S01]  /*1aca0*/  FMNMX.FTZ R9, R9, R7, !PT ;  /* 0x0000000709097209 */ /* 0x002fe20007810000 */
[----:B------:R-:W-:-:S04]  /*1acb0*/  IMAD.U32 R7, RZ, RZ, UR4 ;  /* 0x00000004ff077e24 */ /* 0x000fc8000f8e00ff */
[----:B------:R-:W-:-:S04]  /*1acc0*/  FADD.FTZ R5, -R9, R5 ;  /* 0x0000000509057221 */ /* 0x000fc80000010100 */
[----:B------:R-:W-:-:S04]  /*1acd0*/  FMUL.FTZ R5, R5, R7 ;  /* 0x0000000705057220 */ /* 0x000fc80000410000 */
[----:B------:R1:W-:Y:S02]  /*1ace0*/  MUFU.EX2 R26, R5 ;  /* 0x00000005001a7308 */ /* 0x0003e40000000800 */
[----:B-1----:R-:W-:-:S04]  /*1acf0*/  FMNMX.FTZ R5, R14, R10, !PT ;  /* 0x0000000a0e057209 */ /* 0x002fc80007810000 */
[----:B------:R-:W-:-:S04]  /*1ad00*/  FMNMX.FTZ R5, R15, R5, !PT ;  /* 0x000000050f057209 */ /* 0x000fc80007810000 */
[----:B------:R-:W-:Y:S01]  /*1ad10*/  FMNMX.FTZ R5, R21, R5, !PT ;  /* 0x0000000515057209 */ /* 0x000fe20007810000 */
[----:B------:R-:W-:Y:S02]  /*1ad20*/  WARPGROUP.DEPBAR.LE gsb0, 0x0 ;  /* 0x00008000000079c5 */ /* 0x000fe40000010000 */
[----:B------:R-:W-:Y:S01]  /*1ad30*/  FMUL.FTZ R166, R9, R7 ;  /* 0x0000000709a67220 */ /* 0x000fe20000410000 */
[----:B------:R-:W-:-:S03]  /*1ad40*/  WARPGROUP.ARRIVE ;  /* 0x00000000000079c5 */ /* 0x000fc60000000000 */
[--C-:B------:R-:W-:Y:S01]  /*1ad50*/  FFMA.FTZ R180, R8, R7, -R166.reuse ;  /* 0x0000000708b47223 */ /* 0x100fe200000108a6 */
[----:B------:R-:W-:Y:S01]  /*1ad60*/  FMNMX.FTZ R8, R25, R5, !PT ;  /* 0x0000000519087209 */ /* 0x000fe20007810000 */
[-CC-:B------:R-:W-:Y:S01]  /*1ad70*/  FFMA.FTZ R86, R20, R7.reuse, -R166.reuse ;  /* 0x0000000714567223 */ /* 0x180fe200000108a6 */
[----:B------:R-:W-:Y:S01]  /*1ad80*/  HGMMA.64x128x16.F32.BF16 R88, R160, gdesc[UR4].tnspB, R88, gsb0 ;  /* 0x41e00004a0587df0 */ /* 0x000fe20008001858 */
[-CC-:B------:R-:W-:Y:S01]  /*1ad90*/  FFMA.FTZ R182, R24, R7.reuse, -R166.reuse ;  /* 0x0000000718b67223 */ /* 0x180fe200000108a6 */
[----:B-----5:R-:W-:Y:S01]  /*1ada0*/  FMNMX.FTZ R8, R28, R8, !PT ;  /* 0x000000081c087209 */ /* 0x020fe20007810000 */
[----:B------:R-:W1:Y:S01]  /*1adb0*/  MUFU.EX2 R180, R180 ;  /* 0x000000b400b47308 */ /* 0x000e620000000800 */
[-CC-:B------:R-:W-:Y:S01]  /*1adc0*/  FFMA.FTZ R164, R27, R7.reuse, -R166.reuse ;  /* 0x000000071ba47223 */ /* 0x180fe200000108a6 */
[-CC-:B------:R-:W-:Y:S01]  /*1add0*/  FFMA.FTZ R176, R29, R7.reuse, -R166.reuse ;  /* 0x000000071db07223 */ /* 0x180fe200000108a6 */
[----:B------:R-:W-:Y:S01]  /*1ade0*/  FMNMX.FTZ R8, R31, R8, !PT ;  /* 0x000000081f087209 */ /* 0x000fe20007810000 */
[-CC-:B------:R-:W-:Y:S01]  /*1adf0*/  FFMA.FTZ R30, R30, R7.reuse, -R166.reuse ;  /* 0x000000071e1e7223 */ /* 0x180fe200000108a6 */
[-CC-:B------:R-:W-:Y:S01]  /*1ae00*/  FFMA.FTZ R178, R33, R7.reuse, -R166.reuse ;  /* 0x0000000721b27223 */ /* 0x180fe200000108a6 */
[-CC-:B------:R-:W-:Y:S01]  /*1ae10*/  FFMA.FTZ R172, R37, R7.reuse, -R166.reuse ;  /* 0x0000000725ac7223 */ /* 0x180fe200000108a6 */
[----:B------:R-:W-:Y:S01]  /*1ae20*/  FMNMX.FTZ R8, R32, R8, !PT ;  /* 0x0000000820087209 */ /* 0x000fe20007810000 */
[----:B------:R-:W2:Y:S01]  /*1ae30*/  MUFU.EX2 R86, R86 ;  /* 0x0000005600567308 */ /* 0x000ea20000000800 */
[-CC-:B------:R-:W-:Y:S01]  /*1ae40*/  FFMA.FTZ R24, R38, R7.reuse, -R166.reuse ;  /* 0x0000000726187223 */ /* 0x180fe200000108a6 */
[-CC-:B------:R-:W-:Y:S01]  /*1ae50*/  FFMA.FTZ R174, R43, R7.reuse, -R166.reuse ;  /* 0x000000072bae7223 */ /* 0x180fe200000108a6 */
[----:B0-----:R-:W-:Y:S01]  /*1ae60*/  FMNMX.FTZ R8, R34, R8, !PT ;  /* 0x0000000822087209 */ /* 0x001fe20007810000 */
[-CC-:B------:R-:W-:Y:S01]  /*1ae70*/  FFMA.FTZ R20, R44, R7.reuse, -R166.reuse ;  /* 0x000000072c147223 */ /* 0x180fe200000108a6 */
[-CC-:B------:R-:W-:Y:S01]  /*1ae80*/  FFMA.FTZ R168, R47, R7.reuse, -R166.reuse ;  /* 0x000000072fa87223 */ /* 0x180fe200000108a6 */
[----:B------:R-:W-:Y:S01]  /*1ae90*/  FFMA.FTZ R29, R49, R7, -R166 ;  /* 0x00000007311d7223 */ /* 0x000fe200000108a6 */
[----:B------:R-:W-:Y:S01]  /*1aea0*/  FMNMX.FTZ R8, R36, R8, !PT ;  /* 0x0000000824087209 */ /* 0x000fe20007810000 */
[----:B------:R-:W0:Y:S01]  /*1aeb0*/  MUFU.EX2 R182, R182 ;  /* 0x000000b600b67308 */ /* 0x000e220000000800 */
[----:B-1----:R-:W-:Y:S01]  /*1aec0*/  FFMA.FTZ R3, R26, R3, R180 ;  /* 0x000000031a037223 */ /* 0x002fe200000100b4 */
[-CC-:B------:R-:W-:Y:S01]  /*1aed0*/  FFMA.FTZ R170, R51, R7.reuse, -R166.reuse ;  /* 0x0000000733aa7223 */ /* 0x180fe200000108a6 */
[----:B------:R-:W-:Y:S01]  /*1aee0*/  FMNMX.FTZ R8, R39, R8, !PT ;  /* 0x0000000827087209 */ /* 0x000fe20007810000 */
[-CC-:B------:R-:W-:Y:S01]  /*1aef0*/  FFMA.FTZ R27, R53, R7.reuse, -R166.reuse ;  /* 0x00000007351b7223 */ /* 0x180fe200000108a6 */
[-CC-:B------:R-:W-:Y:S01]  /*1af00*/  FFMA.FTZ R38, R57, R7.reuse, -R166.reuse ;  /* 0x0000000739267223 */ /* 0x180fe200000108a6 */
[-CC-:B------:R-:W-:Y:S01]  /*1af10*/  FFMA.FTZ R33, R58, R7.reuse, -R166.reuse ;  /* 0x000000073a217223 */ /* 0x180fe200000108a6 */
[----:B------:R-:W-:Y:S01]  /*1af20*/  FMNMX.FTZ R8, R42, R8, !PT ;  /* 0x000000082a087209 */ /* 0x000fe20007810000 */
[----:B------:R-:W1:Y:S01]  /*1af30*/  MUFU.EX2 R164, R164 ;  /* 0x000000a400a47308 */ /* 0x000e620000000800 */
[----:B--2---:R-:W-:Y:S01]  /*1af40*/  FADD.FTZ R3, R86, R3 ;  /* 0x0000000356037221 */ /* 0x004fe20000010000 */
[-CC-:B------:R-:W-:Y:S01]  /*1af50*/  FFMA.FTZ R49, R60, R7.reuse, -R166.reuse ;  /* 0x000000073c317223 */ /* 0x180fe200000108a6 */
[----:B------:R-:W-:Y:S01]  /*1af60*/  FMNMX.FTZ R8, R45, R8, !PT ;  /* 0x000000082d087209 */ /* 0x000fe20007810000 */
[-CC-:B------:R-:W-:Y:S01]  /*1af70*/  FFMA.FTZ R47, R62, R7.reuse, -R166.reuse ;  /* 0x000000073e2f7223 */ /* 0x180fe200000108a6 */
[-CC-:B------:R-:W-:Y:S01]  /*1af80*/  FFMA.FTZ R43, R65, R7.reuse, -R166.reuse ;  /* 0x00000007412b7223 */ /* 0x180fe200000108a6 */
[-CC-:B------:R-:W-:Y:S01]  /*1af90*/  FFMA.FTZ R37, R68, R7.reuse, -R166.reuse ;  /* 0x0000000744257223 */ /* 0x180fe200000108a6 */
[----:B------:R-:W-:Y:S01]  /*1afa0*/  FMNMX.FTZ R8, R46, R8, !PT ;  /* 0x000000082e087209 */ /* 0x000fe20007810000 */
[----:B------:R-:W-:Y:S01]  /*1afb0*/  MUFU.EX2 R176, R176 ;  /* 0x000000b000b07308 */ /* 0x000fe20000000800 */
[----:B0-----:R-:W-:Y:S01]  /*1afc0*/  FADD.FTZ R3, R182, R3 ;  /* 0x00000003b6037221 */ /* 0x001fe20000010000 */
[-CC-:B------:R-:W-:Y:S01]  /*1afd0*/  FFMA.FTZ R44, R69, R7.reuse, -R166.reuse ;  /* 0x00000007452c7223 */ /* 0x180fe200000108a6 */
[----:B------:R-:W-:Y:S01]  /*1afe0*/  FMNMX.FTZ R8, R48, R8, !PT ;  /* 0x0000000830087209 */ /* 0x000fe20007810000 */
[-CC-:B------:R-:W-:Y:S01]  /*1aff0*/  FFMA.FTZ R51, R72, R7.reuse, -R166.reuse ;  /* 0x0000000748337223 */ /* 0x180fe200000108a6 */
[-CC-:B------:R-:W-:Y:S01]  /*1b000*/  FFMA.FTZ R53, R73, R7.reuse, -R166.reuse ;  /* 0x0000000749357223 */ /* 0x180fe200000108a6 */
[-CC-:B------:R-:W-:Y:S01]  /*1b010*/  FFMA.FTZ R57, R81, R7.reuse, -R166.reuse ;  /* 0x0000000751397223 */ /* 0x180fe200000108a6 */
[----:B------:R-:W-:Y:S01]  /*1b020*/  FMNMX.FTZ R8, R50, R8, !PT ;  /* 0x0000000832087209 */ /* 0x000fe20007810000 */
[----:B------:R0:W-:Y:S01]  /*1b030*/  MUFU.EX2 R5, R30 ;  /* 0x0000001e00057308 */ /* 0x0001e20000000800 */
[----:B-1----:R-:W-:Y:S01]  /*1b040*/  FADD.FTZ R3, R164, R3 ;  /* 0x00000003a4037221 */ /* 0x002fe20000010000 */
[-CC-:B------:R-:W-:Y:S01]  /*1b050*/  FFMA.FTZ R58, R76, R7.reuse, -R166.reuse ;  /* 0x000000074c3a7223 */ /* 0x180fe200000108a6 */
[----:B------:R-:W-:Y:S01]  /*1b060*/  FMNMX.FTZ R8, R52, R8, !PT ;  /* 0x0000000834087209 */ /* 0x000fe20007810000 */
[----:B------:R-:W-:Y:S01]  /*1b070*/  FFMA.FTZ R80, R80, R7, -R166 ;  /* 0x0000000750507223 */ /* 0x000fe200000108a6 */
[----:B------:R-:W-:-:S02]  /*1b080*/  F2FP.BF16.F32.PACK_AB R182, R164, R182 ;  /* 0x000000b6a4b6723e */ /* 0x000fc400000010ff */
[----:B------:R-:W-:Y:S01]  /*1b090*/  FMNMX.FTZ R8, R54, R8, !PT ;  /* 0x0000000836087209 */ /* 0x000fe20007810000 */
[----:B------:R-:W-:Y:S01]  /*1b0a0*/  MUFU.EX2 R178, R178 ;  /* 0x000000b200b27308 */ /* 0x000fe20000000800 */
[-CC-:B0-----:R-:W-:Y:S01]  /*1b0b0*/  FFMA.FTZ R30, R35, R7.reuse, -R166.reuse ;  /* 0x00000007231e7223 */ /* 0x181fe200000108a6 */
[-CC-:B------:R-:W-:Y:S01]  /*1b0c0*/  FFMA.FTZ R35, R55, R7.reuse, -R166.reuse ;  /* 0x0000000737237223 */ /* 0x180fe200000108a6 */
[----:B------:R-:W-:Y:S01]  /*1b0d0*/  FMNMX.FTZ R8, R56, R8, !PT ;  /* 0x0000000838087209 */ /* 0x000fe20007810000 */
[----:B------:R-:W-:Y:S01]  /*1b0e0*/  FFMA.FTZ R55, R77, R7, -R166 ;  /* 0x000000074d377223 */ /* 0x000fe200000108a6 */
[----:B------:R-:W-:Y:S02]  /*1b0f0*/  F2FP.BF16.F32.PACK_AB R180, R86, R180 ;  /* 0x000000b456b4723e */ /* 0x000fe400000010ff */
        /* <DEDUP_REMOVED lines=25> */
[----:B0-----:R-:W-:Y:S01]  /*1b290*/  FMNMX.FTZ R8, R8, R40, !PT ;  /* 0x0000002808087209 */ /* 0x001fe20007810000 */
[----:B------:R-:W-:-:S06]  /*1b2a0*/  VIADD R40, R6, 0x300 ;  /* 0x0000030006287836 */ /* 0x000fcc0000000000 */
[----:B------:R-:W0:Y:S01]  /*1b2b0*/  MUFU.EX2 R38, R38 ;  /* 0x0000002600267308 */ /* 0x000e220000000800 */
[----:B------:R-:W-:Y:S02]  /*1b2c0*/  WARPGROUP.DEPBAR.LE gsb0, 0x0 ;  /* 0x00008000000079c5 */ /* 0x000fe40000010000 */
[----:B------:R-:W1:Y:S01]  /*1b2d0*/  SHFL.BFLY PT, R41, R8, 0x1, 0x1f ;  /* 0x0c201f0008297f89 */ /* 0x000e6200000e0000 */
[----:B------:R-:W-:Y:S01]  /*1b2e0*/  R2UR UR6, R40 ;  /* 0x00000000280672ca */ /* 0x000fe200000e0000 */
[----:B------:R-:W-:Y:S01]  /*1b2f0*/  WARPGROUP.ARRIVE ;  /* 0x00000000000079c5 */ /* 0x000fe20000000000 */
[-CC-:B------:R-:W-:Y:S01]  /*1b300*/  FFMA.FTZ R160, R61, R7.reuse, -R166.reuse ;  /* 0x000000073da07223 */ /* 0x180fe200000108a6 */
[----:B------:R-:W-:Y:S01]  /*1b310*/  FFMA.FTZ R162, R64, R7, -R166 ;  /* 0x0000000740a27223 */ /* 0x000fe200000108a6 */
[----:B------:R-:W-:Y:S08]  /*1b320*/  MUFU.EX2 R33, R33 ;  /* 0x0000002100217308 */ /* 0x000ff00000000800 */
[----:B------:R-:W2:Y:S01]  /*1b330*/  MUFU.EX2 R49, R49 ;  /* 0x0000003100317308 */ /* 0x000ea20000000800 */
[----:B0-----:R-:W-:-:S07]  /*1b340*/  F2FP.BF16.F32.PACK_AB R164, R38, R35 ;  /* 0x0000002326a4723e */ /* 0x001fce00000010ff */
[----:B------:R-:W-:Y:S01]  /*1b350*/  MUFU.EX2 R160, R160 ;  /* 0x000000a000a07308 */ /* 0x000fe20000000800 */
[----:B-1----:R-:W-:Y:S01]  /*1b360*/  FMNMX.FTZ R8, R8, R41, !PT ;  /* 0x0000002908087209 */ /* 0x002fe20007810000 */
[----:B------:R-:W-:-:S04]  /*1b370*/  IMAD.MOV.U32 R41, RZ, RZ, 0x40000040 ;  /* 0x40000040ff297424 */ /* 0x000fc800078e00ff */
[----:B------:R-:W-:Y:S01]  /*1b380*/  FADD.FTZ R40, -R8, R10 ;  /* 0x0000000a08287221 */ /* 0x000fe20000010100 */
[----:B------:R-:W-:Y:S01]  /*1b390*/  R2UR UR7, R41 ;  /* 0x00000000290772ca */ /* 0x000fe200000e0000 */
[----:B------:R-:W-:Y:S01]  /*1b3a0*/  MUFU.EX2 R47, R47 ;  /* 0x0000002f002f7308 */ /* 0x000fe20000000800 */
[----:B--2---:R-:W-:Y:S01]  /*1b3b0*/  F2FP.BF16.F32.PACK_AB R166, R49, R33 ;  /* 0x0000002131a6723e */ /* 0x004fe200000010ff */
[-C--:B------:R-:W-:Y:S01]  /*1b3c0*/  FMUL.FTZ R87, R40, R7.reuse ;  /* 0x0000000728577220 */ /* 0x080fe20000410000 */
[----:B------:R-:W-:-:S04]  /*1b3d0*/  FMUL.FTZ R40, R8, R7 ;  /* 0x0000000708287220 */ /* 0x000fc80000410000 */
[-CC-:B------:R-:W-:Y:S01]  /*1b3e0*/  FFMA.FTZ R181, R14, R7.reuse, -R40.reuse ;  /* 0x000000070eb57223 */ /* 0x180fe20000010828 */
[-CC-:B------:R-:W-:Y:S01]  /*1b3f0*/  FFMA.FTZ R41, R15, R7.reuse, -R40.reuse ;  /* 0x000000070f297223 */ /* 0x180fe20000010828 */
[----:B------:R-:W-:Y:S01]  /*1b400*/  VIADD R14, R6, 0x380 ;  /* 0x00000380060e7836 */ /* 0x000fe20000000000 */
[----:B------:R-:W-:Y:S01]  /*1b410*/  MUFU.EX2 R87, R87 ;  /* 0x0000005700577308 */ /* 0x000fe20000000800 */
[----:B------:R-:W-:Y:S01]  /*1b420*/  IMAD.MOV.U32 R15, RZ, RZ, 0x40000040 ;  /* 0x40000040ff0f7424 */ /* 0x000fe200078e00ff */
[----:B------:R-:W-:Y:S01]  /*1b430*/  HGMMA.64x128x16.F32.BF16 R88, R156, gdesc[UR4].tnspB, R88, gsb0 ;  /* 0x41e000049c587df0 */ /* 0x000fe20008001858 */
[-CC-:B------:R-:W-:Y:S01]  /*1b440*/  FFMA.FTZ R183, R21, R7.reuse, -R40.reuse ;  /* 0x0000000715b77223 */ /* 0x180fe20000010828 */
[----:B------:R-:W-:Y:S01]  /*1b450*/  R2UR UR6, R14 ;  /* 0x000000000e0672ca */ /* 0x000fe200000e0000 */
[-CC-:B------:R-:W-:Y:S01]  /*1b460*/  FFMA.FTZ R21, R25, R7.reuse, -R40.reuse ;  /* 0x0000000719157223 */ /* 0x180fe20000010828 */
[----:B------:R-:W-:Y:S01]  /*1b470*/  R2UR UR7, R15 ;  /* 0x000000000f0772ca */ /* 0x000fe200000e0000 */
[-CC-:B------:R-:W-:Y:S01]  /*1b480*/  FFMA.FTZ R177, R28, R7.reuse, -R40.reuse ;  /* 0x000000071cb17223 */ /* 0x180fe20000010828 */
[----:B------:R-:W0:Y:S01]  /*1b490*/  MUFU.EX2 R181, R181 ;  /* 0x000000b500b57308 */ /* 0x000e220000000800 */
[-CC-:B------:R-:W-:Y:S01]  /*1b4a0*/  FFMA.FTZ R25, R31, R7.reuse, -R40.reuse ;  /* 0x000000071f197223 */ /* 0x180fe20000010828 */
[-CC-:B------:R-:W-:Y:S01]  /*1b4b0*/  FFMA.FTZ R179, R32, R7.reuse, -R40.reuse ;  /* 0x0000000720b37223 */ /* 0x180fe20000010828 */
[----:B------:R-:W-:Y:S01]  /*1b4c0*/  @!P1 PRMT R14, RZ, 0x654, R13 ;  /* 0x00000654ff0e9816 */ /* 0x000fe2000000000d */
        /* <DEDUP_REMOVED lines=13> */
[----:B0-----:R-:W-:Y:S01]  /*1b5a0*/  FFMA.FTZ R0, R87, R0, R181 ;  /* 0x0000000057007223 */ /* 0x001fe200000100b5 */
[-CC-:B------:R-:W-:Y:S01]  /*1b5b0*/  FFMA.FTZ R167, R59, R7.reuse, -R40.reuse ;  /* 0x000000073ba77223 */ /* 0x180fe20000010828 */
[-CC-:B------:R-:W-:Y:S01]  /*1b5c0*/  FFMA.FTZ R63, R63, R7.reuse, -R40.reuse ;  /* 0x000000073f3f7223 */ /* 0x180fe20000010828 */
[-CC-:B------:R-:W-:Y:S01]  /*1b5d0*/  FFMA.FTZ R161, R66, R7.reuse, -R40.reuse ;  /* 0x0000000742a17223 */ /* 0x180fe20000010828 */
[-CC-:B------:R-:W-:Y:S01]  /*1b5e0*/  FFMA.FTZ R163, R70, R7.reuse, -R40.reuse ;  /* 0x0000000746a37223 */ /* 0x180fe20000010828 */
[-CC-:B------:R-:W-:Y:S01]  /*1b5f0*/  FFMA.FTZ R75, R75, R7.reuse, -R40.reuse ;  /* 0x000000074b4b7223 */ /* 0x180fe20000010828 */
[-C--:B------:R-:W-:Y:S01]  /*1b600*/  FFMA.FTZ R78, R78, R7.reuse, -R40 ;  /* 0x000000074e4e7223 */ /* 0x080fe20000010828 */
[----:B------:R-:W-:Y:S01]  /*1b610*/  MUFU.EX2 R21, R21 ;  /* 0x0000001500157308 */ /* 0x000fe20000000800 */
[----:B-1----:R-:W-:Y:S01]  /*1b620*/  FADD.FTZ R0, R41, R0 ;  /* 0x0000000029007221 */ /* 0x002fe20000010000 */
[-CC-:B------:R-:W-:Y:S01]  /*1b630*/  FFMA.FTZ R79, R79, R7.reuse, -R40.reuse ;  /* 0x000000074f4f7223 */ /* 0x180fe20000010828 */
[-CC-:B------:R-:W-:Y:S01]  /*1b640*/  FFMA.FTZ R82, R82, R7.reuse, -R40.reuse ;  /* 0x0000000752527223 */ /* 0x180fe20000010828 */
[-CC-:B------:R-:W-:Y:S01]  /*1b650*/  FFMA.FTZ R83, R83, R7.reuse, -R40.reuse ;  /* 0x0000000753537223 */ /* 0x180fe20000010828 */
[----:B------:R-:W-:Y:S01]  /*1b660*/  FFMA.FTZ R84, R84, R7, -R40 ;  /* 0x0000000754547223 */ /* 0x000fe20000010828 */
[----:B------:R-:W-:-:S02]  /*1b670*/  F2FP.BF16.F32.PACK_AB R181, R41, R181 ;  /* 0x000000b529b5723e */ /* 0x000fc400000010ff */
        /* <DEDUP_REMOVED lines=39> */
[----:B------:R-:W-:-:S02]  /*1b8f0*/  WARPGROUP.DEPBAR.LE gsb0, 0x0 ;  /* 0x00008000000079c5 */ /* 0x000fc40000010000 */
[----:B------:R2:W-:Y:S01]  /*1b900*/  @!P1 SYNCS.ARRIVE.TRANS64.RED.A1T0 RZ, [R14+URZ], RZ ;  /* 0x000000ff0eff99a7 */ /* 0x0005e2000810043f */
[----:B0-----:R-:W-:-:S04]  /*1b910*/  F2FP.BF16.F32.PACK_AB R152, R57, R55 ;  /* 0x000000373998723e */ /* 0x001fc800000010ff */
[----:B------:R-:W-:Y:S01]  /*1b920*/  MUFU.EX2 R84, R84 ;  /* 0x0000005400547308 */ /* 0x000fe20000000800 */
[----:B-1----:R-:W-:Y:S01]  /*1b930*/  F2FP.BF16.F32.PACK_AB R153, R83, R82 ;  /* 0x000000525399723e */ /* 0x002fe200000010ff */
[----:B--2---:R-:W-:Y:S01]  /*1b940*/  FADD.FTZ R14, R183, R0 ;  /* 0x00000000b70e7221 */ /* 0x004fe20000010000 */
[----:B------:R0:W-:Y:S01]  /*1b950*/  @!P1 SYNCS.ARRIVE.TRANS64.RED.A1T0 RZ, [R11+URZ], RZ ;  /* 0x000000ff0bff99a7 */ /* 0x0001e2000810043f */
[----:B------:R-:W-:-:S04]  /*1b960*/  F2FP.BF16.F32.PACK_AB R183, R21, R183 ;  /* 0x000000b715b7723e */ /* 0x000fc800000010ff */
[----:B------:R-:W-:Y:S01]  /*1b970*/  MUFU.EX2 R0, R63 ;  /* 0x0000003f00007308 */ /* 0x000fe20000000800 */
[----:B------:R-:W-:-:S04]  /*1b980*/  FADD.FTZ R14, R21, R14 ;  /* 0x0000000e150e7221 */ /* 0x000fc80000010000 */
[----:B------:R-:W-:Y:S01]  /*1b990*/  FADD.FTZ R14, R177, R14 ;  /* 0x0000000eb10e7221 */ /* 0x000fe20000010000 */
[----:B0-----:R-:W-:Y:S01]  /*1b9a0*/  FADD.FTZ R11, R176, R3 ;  /* 0x00000003b00b7221 */ /* 0x001fe20000010000 */
        /* <DEDUP_REMOVED lines=8> */
[C---:B------:R-:W-:Y:S01]  /*1ba30*/  F2FP.BF16.F32.PACK_AB R179, R28.reuse, R179 ;  /* 0x000000b31cb3723e */ /* 0x040fe200000010ff */
[-C--:B------:R-:W-:Y:S01]  /*1ba40*/  FFMA.FTZ R11, R71, R7.reuse, -R40 ;  /* 0x00000007470b7223 */ /* 0x080fe20000010828 */
[----:B------:R-:W-:Y:S01]  /*1ba50*/  FADD.FTZ R14, R28, R14 ;  /* 0x0000000e1c0e7221 */ /* 0x000fe20000010000 */
[----:B------:R-:W-:Y:S01]  /*1ba60*/  FADD.FTZ R15, R30, R15 ;  /* 0x0000000f1e0f7221 */ /* 0x000fe20000010000 */
[----:B------:R-:W1:Y:S01]  /*1ba70*/  MUFU.EX2 R3, R3 ;  /* 0x0000000300037308 */ /* 0x000e620000000800 */
[----:B------:R-:W-:Y:S01]  /*1ba80*/  FFMA.FTZ R40, R85, R7, -R40 ;  /* 0x0000000755287223 */ /* 0x000fe20000010828 */
[----:B------:R-:W-:Y:S01]  /*1ba90*/  FADD.FTZ R14, R173, R14 ;  /* 0x0000000ead0e7221 */ /* 0x000fe20000010000 */
[----:B------:R-:W-:Y:S01]  /*1baa0*/  FADD.FTZ R15, R172, R15 ;  /* 0x0000000fac0f7221 */ /* 0x000fe20000010000 */
[----:B------:R-:W-:-:S02]  /*1bab0*/  F2FP.BF16.F32.PACK_AB R178, R30, R178 ;  /* 0x000000b21eb2723e */ /* 0x000fc400000010ff */
[----:B------:R-:W-:Y:S01]  /*1bac0*/  FADD.FTZ R14, R31, R14 ;  /* 0x0000000e1f0e7221 */ /* 0x000fe20000010000 */
[----:B------:R-:W-:Y:S01]  /*1bad0*/  FADD.FTZ R15, R24, R15 ;  /* 0x0000000f180f7221 */ /* 0x000fe20000010000 */
[----:B------:R-:W2:Y:S01]  /*1bae0*/  MUFU.EX2 R11, R11 ;  /* 0x0000000b000b7308 */ /* 0x000ea20000000800 */
[----:B0-----:R-:W-:Y:S01]  /*1baf0*/  F2FP.BF16.F32.PACK_AB R154, R10, R58 ;  /* 0x0000003a0a9a723e */ /* 0x001fe200000010ff */
[----:B------:R-:W-:Y:S01]  /*1bb00*/  FADD.FTZ R14, R175, R14 ;  /* 0x0000000eaf0e7221 */ /* 0x000fe20000010000 */
[----:B------:R-:W-:Y:S01]  /*1bb10*/  FADD.FTZ R15, R174, R15 ;  /* 0x0000000fae0f7221 */ /* 0x000fe20000010000 */
[----:B------:R-:W-:Y:S02]  /*1bb20*/  F2FP.BF16.F32.PACK_AB R174, R20, R174 ;  /* 0x000000ae14ae723e */ /* 0x000fe400000010ff */
        /* <DEDUP_REMOVED lines=30> */
[C---:B-1----:R-:W-:Y:S02]  /*1bd10*/  F2FP.BF16.F32.PACK_AB R161, R3.reuse, R161 ;  /* 0x000000a103a1723e */ /* 0x042fe400000010ff */
[----:B------:R-:W-:Y:S01]  /*1bd20*/  FADD.FTZ R14, R3, R14 ;  /* 0x0000000e030e7221 */ /* 0x000fe20000010000 */
[C---:B------:R-:W-:Y:S01]  /*1bd30*/  FADD.FTZ R5, R47.reuse, R20 ;  /* 0x000000142f057221 */ /* 0x040fe20000010000 */
[----:B------:R-:W-:-:S02]  /*1bd40*/  F2FP.BF16.F32.PACK_AB R160, R47, R160 ;  /* 0x000000a02fa0723e */ /* 0x000fc400000010ff */
[----:B------:R-:W-:Y:S01]  /*1bd50*/  FADD.FTZ R14, R163, R14 ;  /* 0x0000000ea30e7221 */ /* 0x000fe20000010000 */
[----:B------:R-:W-:Y:S01]  /*1bd60*/  FADD.FTZ R20, R162, R5 ;  /* 0x00000005a2147221 */ /* 0x000fe20000010000 */
[C---:B--2---:R-:W-:Y:S02]  /*1bd70*/  F2FP.BF16.F32.PACK_AB R163, R11.reuse, R163 ;  /* 0x000000a30ba3723e */ /* 0x044fe400000010ff */
[----:B------:R-:W-:Y:S01]  /*1bd80*/  FADD.FTZ R14, R11, R14 ;  /* 0x0000000e0b0e7221 */ /* 0x000fe20000010000 */
[C---:B------:R-:W-:Y:S01]  /*1bd90*/  FADD.FTZ R20, R43.reuse, R20 ;  /* 0x000000142b147221 */ /* 0x040fe20000010000 */
[----:B------:R-:W-:Y:S01]  /*1bda0*/  F2FP.BF16.F32.PACK_AB R162, R43, R162 ;  /* 0x000000a22ba2723e */ /* 0x000fe200000010ff */
[----:B------:R-:W-:Y:S02]  /*1bdb0*/  IMAD.MOV.U32 R11, RZ, RZ, R187 ;  /* 0x000000ffff0b7224 */ /* 0x000fe400078e00bb */
[----:B------:R-:W-:Y:S01]  /*1bdc0*/  FADD.FTZ R14, R157, R14 ;  /* 0x0000000e9d0e7221 */ /* 0x000fe20000010000 */
[----:B------:R-:W-:Y:S01]  /*1bdd0*/  FADD.FTZ R5, R37, R20 ;  /* 0x0000001425057221 */ /* 0x000fe20000010000 */
[----:B------:R-:W-:-:S02]  /*1bde0*/  F2FP.BF16.F32.PACK_AB R157, R75, R157 ;  /* 0x0000009d4b9d723e */ /* 0x000fc400000010ff */
[----:B0-----:R-:W-:Y:S01]  /*1bdf0*/  F2FP.BF16.F32.PACK_AB R155, R40, R84 ;  /* 0x00000054289b723e */ /* 0x001fe200000010ff */
[----:B------:R-:W-:Y:S01]  /*1be00*/  FADD.FTZ R0, R44, R5 ;  /* 0x000000052c007221 */ /* 0x000fe20000010000 */
[----:B------:R-:W-:-:S03]  /*1be10*/  FADD.FTZ R5, R75, R14 ;  /* 0x0000000e4b057221 */ /* 0x000fc60000010000 */
        /* <DEDUP_REMOVED lines=9> */
[----:B------:R-:W-:Y:S01]  /*1beb0*/  FADD.FTZ R3, R58, R3 ;  /* 0x000000033a037221 */ /* 0x000fe20000010000 */
[----:B------:R-:W-:-:S03]  /*1bec0*/  FADD.FTZ R5, R84, R5 ;  /* 0x0000000554057221 */ /* 0x000fc60000010000 */
[----:B------:R-:W-:Y:S01]  /*1bed0*/  FADD.FTZ R3, R10, R3 ;  /* 0x000000030a037221 */ /* 0x000fe20000010000 */
[----:B------:R-:W-:Y:S01]  /*1bee0*/  FADD.FTZ R0, R40, R5 ;  /* 0x0000000528007221 */ /* 0x000fe20000010000 */
[----:B------:R-:W-:Y:S02]  /*1bef0*/  IMAD.MOV.U32 R10, RZ, RZ, R8 ;  /* 0x000000ffff0a7224 */ /* 0x000fe400078e0008 */
[----:B------:R-:W-:Y:S01]  /*1bf00*/  IMAD.MOV.U32 R5, RZ, RZ, R9 ;  /* 0x000000ffff057224 */ /* 0x000fe200078e0009 */
[----:B------:R-:W-:Y:S06]  /*1bf10*/  @P2 BRA `(.L_x_2678) ;  /* 0xffffffd000f02947 */ /* 0x000fec000383ffff */
.L_x_2667:
[----:B------:R-:W-:Y:S05]  /*1bf20*/  BSYNC B0 ;  /* 0x0000000000007941 */ /* 0x000fea0003800000 */
.L_x_2666:
        /* <DEDUP_REMOVED lines=67> */
.L_x_2679:
[----:B------:R-:W-:Y:S01]  /*1c360*/  IMAD R6, R184, 0x8, R2 ;  /* 0x00000008b8067824 */ /* 0x000fe200078e0202 */
[----:B------:R-:W-:-:S04]  /*1c370*/  SHF.L.U32 R5, R187, 0x1f, RZ ;  /* 0x0000001fbb057819 */ /* 0x000fc800000006ff */
[----:B------:R0:W1:Y:S01]  /*1c380*/  SYNCS.PHASECHK.TRANS64.TRYWAIT P2, [R6+URZ+0x34850], R5 ;  /* 0x03485005060075a7 */ /* 0x000062000804017f */
[----:B------:R-:W-:Y:S05]  /*1c390*/  @!P0 BRA `(.L_x_2680) ;  /* 0x0000000000048947 */ /* 0x000fea0003800000 */
[----:B------:R-:W-:Y:S01]  /*1c3a0*/  BPT.TRAP 0x1 ;  /* 0x000000040000795c */ /* 0x000fe20000300000 */
.L_x_2680:
        /* <DEDUP_REMOVED lines=9> */
.L_x_2682:
[----:B------:R-:W-:Y:S05]  /*1c440*/  BSYNC B0 ;  /* 0x0000000000007941 */ /* 0x000fea0003800000 */
.L_x_2681:
        /* <DEDUP_REMOVED lines=154> */
.L_x_2590:
        /* <DEDUP_REMOVED lines=10> */
[----:B------:R-:W-:Y:S01]  /*1ce90*/  F2FP.BF16.F32.PACK_AB R36, R73, R72 ;  /* 0x000000484924723e */ /* 0x000fe200000010ff */
        /* <DEDUP_REMOVED lines=15> */
[----:B-1----:R-:W-:Y:S01]  /*1cf90*/  LOP3.LUT R4, R35, 0x380, RZ, 0xc0, !PT ;  /* 0x0000038023047812 */ /* 0x002fe200078ec0ff */
[--C-:B------:R-:W-:Y:S01]  /*1cfa0*/  IMAD.X R27, RZ, RZ, R13.reuse, P3 ;  /* 0x000000ffff1b7224 */ /* 0x100fe200018e060d */
[C---:B------:R-:W-:Y:S01]  /*1cfb0*/  IADD3 R105, P2, R12.reuse, 0x4020, RZ ;  /* 0x000040200c697810 */ /* 0x040fe20007f5e0ff */
[----:B------:R-:W-:Y:S01]  /*1cfc0*/  IMAD.X R11, RZ, RZ, R13, P5 ;  /* 0x000000ffff0b7224 */ /* 0x000fe200028e060d */
[----:B------:R-:W-:-:S02]  /*1cfd0*/  IADD3 R107, P1, R12, 0x4040, RZ ;  /* 0x000040400c6b7810 */ /* 0x000fc40007f3e0ff */
[----:B------:R-:W-:Y:S01]  /*1cfe0*/  IADD3 R109, P0, R12, 0x4060, RZ ;  /* 0x000040600c6d7810 */ /* 0x000fe20007f1e0ff */
[--C-:B------:R-:W-:Y:S01]  /*1cff0*/  IMAD.X R29, RZ, RZ, R13.reuse, P2 ;  /* 0x000000ffff1d7224 */ /* 0x100fe200010e060d */
[----:B------:R-:W-:Y:S01]  /*1d000*/  LOP3.LUT R12, R15, R12, RZ, 0x3c, !PT ;  /* 0x0000000c0f0c7212 */ /* 0x000fe200078e3cff */
[--C-:B------:R-:W-:Y:S01]  /*1d010*/  IMAD.X R31, RZ, RZ, R13.reuse, P1 ;  /* 0x000000ffff1f7224 */ /* 0x100fe200008e060d */
[----:B------:R-:W-:Y:S01]  /*1d020*/  LOP3.LUT R14, R39, 0x380, RZ, 0xc0, !PT ;  /* 0x00000380270e7812 */ /* 0x000fe200078ec0ff */
[----:B------:R-:W-:Y:S01]  /*1d030*/  IMAD.X R33, RZ, RZ, R13, P0 ;  /* 0x000000ffff217224 */ /* 0x000fe200000e060d */
[----:B------:R-:W-:Y:S02]  /*1d040*/  LOP3.LUT R15, R26, 0x380, RZ, 0xc0, !PT ;  /* 0x000003801a0f7812 */ /* 0x000fe400078ec0ff */
[----:B------:R-:W-:Y:S02]  /*1d050*/  LOP3.LUT R10, R37, 0x380, RZ, 0xc0, !PT ;  /* 0x00000380250a7812 */ /* 0x000fe400078ec0ff */
[----:B------:R-:W-:-:S02]  /*1d060*/  SHF.R.U64 R4, R4, 0x3, RZ ;  /* 0x0000000304047819 */ /* 0x000fc400000012ff */
[----:B------:R-:W-:Y:S02]  /*1d070*/  SHF.R.U64 R14, R14, 0x3, RZ ;  /* 0x000000030e0e7819 */ /* 0x000fe400000012ff */
[----:B------:R-:W-:Y:S02]  /*1d080*/  SHF.R.U64 R15, R15, 0x3, RZ ;  /* 0x000000030f0f7819 */ /* 0x000fe400000012ff */
[----:B------:R-:W-:Y:S02]  /*1d090*/  SHF.R.U64 R10, R10, 0x3, RZ ;  /* 0x000000030a0a7819 */ /* 0x000fe400000012ff */
[----:B------:R-:W-:Y:S02]  /*1d0a0*/  LOP3.LUT R8, R4, R35, RZ, 0x3c, !PT ;  /* 0x0000002304087212 */ /* 0x000fe400078e3cff */
[----:B------:R-:W-:Y:S02]  /*1d0b0*/  LOP3.LUT R4, R105, 0x380, RZ, 0xc0, !PT ;  /* 0x0000038069047812 */ /* 0x000fe400078ec0ff */
[----:B------:R-:W-:-:S02]  /*1d0c0*/  LOP3.LUT R30, R107, 0x380, RZ, 0xc0, !PT ;  /* 0x000003806b1e7812 */ /* 0x000fc400078ec0ff */
[----:B------:R-:W-:Y:S02]  /*1d0d0*/  LOP3.LUT R24, R14, R39, RZ, 0x3c, !PT ;  /* 0x000000270e187212 */ /* 0x000fe400078e3cff */
[----:B------:R-:W-:Y:S02]  /*1d0e0*/  LOP3.LUT R26, R15, R26, RZ, 0x3c, !PT ;  /* 0x0000001a0f1a7212 */ /* 0x000fe400078e3cff */
[----:B------:R-:W-:Y:S02]  /*1d0f0*/  MOV R34, R12 ;  /* 0x0000000c00227202 */ /* 0x000fe40000000f00 */
[----:B------:R-:W-:Y:S02]  /*1d100*/  LOP3.LUT R32, R109, 0x380, RZ, 0xc0, !PT ;  /* 0x000003806d207812 */ /* 0x000fe400078ec0ff */
[----:B------:R-:W-:Y:S02]  /*1d110*/  LOP3.LUT R10, R10, R37, RZ, 0x3c, !PT ;  /* 0x000000250a0a7212 */ /* 0x000fe400078e3cff */
[----:B------:R-:W-:-:S02]  /*1d120*/  F2FP.BF16.F32.PACK_AB R12, R21, R20 ;  /* 0x00000014150c723e */ /* 0x000fc400000010ff */
[----:B------:R-:W-:Y:S02]  /*1d130*/  F2FP.BF16.F32.PACK_AB R13, R97, R96 ;  /* 0x00000060610d723e */ /* 0x000fe400000010ff */
[----:B------:R-:W-:Y:S02]  /*1d140*/  F2FP.BF16.F32.PACK_AB R14, R91, R90 ;  /* 0x0000005a5b0e723e */ /* 0x000fe400000010ff */
[----:B------:R-:W-:Y:S02]  /*1d150*/  F2FP.BF16.F32.PACK_AB R15, R99, R98 ;  /* 0x00000062630f723e */ /* 0x000fe400000010ff */
[----:B------:R-:W-:Y:S02]  /*1d160*/  SHF.R.U64 R4, R4, 0x3, RZ ;  /* 0x0000000304047819 */ /* 0x000fe400000012ff */
[----:B------:R-:W-:Y:S01]  /*1d170*/  SHF.R.U64 R30, R30, 0x3, RZ ;  /* 0x000000031e1e7819 */ /* 0x000fe200000012ff */
[----:B------:R1:W-:Y:S01]  /*1d180*/  STSM.16.M88.4 [R34], R12 ;  /* 0x0000000c22007844 */ /* 0x0003e20000000200 */
[----:B------:R-:W-:-:S02]  /*1d190*/  SHF.R.U64 R32, R32, 0x3, RZ ;  /* 0x0000000320207819 */ /* 0x000fc400000012ff */
[----:B------:R-:W-:Y:S02]  /*1d1a0*/  MOV R37, R8 ;  /* 0x0000000800257202 */ /* 0x000fe40000000f00 */
[----:B------:R-:W-:Y:S02]  /*1d1b0*/  MOV R38, R10 ;  /* 0x0000000a00267202 */ /* 0x000fe40000000f00 */
[----:B------:R-:W-:Y:S02]  /*1d1c0*/  LOP3.LUT R28, R4, R105, RZ, 0x3c, !PT ;  /* 0x00000069041c7212 */ /* 0x000fe400078e3cff */
[----:B------:R-:W-:Y:S02]  /*1d1d0*/  F2FP.BF16.F32.PACK_AB R8, R93, R92 ;  /* 0x0000005c5d08723e */ /* 0x000fe400000010ff */
[----:B------:R-:W-:Y:S02]  /*1d1e0*/  F2FP.BF16.F32.PACK_AB R9, R101, R100 ;  /* 0x000000646509723e */ /* 0x000fe400000010ff */
[----:B------:R-:W-:-:S02]  /*1d1f0*/  F2FP.BF16.F32.PACK_AB R10, R95, R94 ;  /* 0x0000005e5f0a723e */ /* 0x000fc400000010ff */
[----:B------:R-:W-:Y:S02]  /*1d200*/  F2FP.BF16.F32.PACK_AB R11, R103, R102 ;  /* 0x00000066670b723e */ /* 0x000fe400000010ff */
[----:B------:R-:W-:Y:S02]  /*1d210*/  LOP3.LUT R30, R30, R107, RZ, 0x3c, !PT ;  /* 0x0000006b1e1e7212 */ /* 0x000fe400078e3cff */
[----:B------:R-:W-:Y:S01]  /*1d220*/  MOV R39, R24 ;  /* 0x0000001800277202 */ /* 0x000fe20000000f00 */
[----:B------:R-:W-:Y:S01]  /*1d230*/  STSM.16.M88.4 [R37], R8 ;  /* 0x0000000825007844 */ /* 0x000fe20000000200 */
[----:B------:R-:W-:Y:S02]  /*1d240*/  MOV R4, R26 ;  /* 0x0000001a00047202 */ /* 0x000fe40000000f00 */
[----:B-1----:R-:W-:Y:S02]  /*1d250*/  F2FP.BF16.F32.PACK_AB R12, R41, R40 ;  /* 0x00000028290c723e */ /* 0x002fe400000010ff */
[----:B------:R-:W-:-:S02]  /*1d260*/  F2FP.BF16.F32.PACK_AB R13, R43, R42 ;  /* 0x0000002a2b0d723e */ /* 0x000fc400000010ff */
[----:B------:R-:W-:Y:S02]  /*1d270*/  F2FP.BF16.F32.PACK_AB R14, R45, R44 ;  /* 0x0000002c2d0e723e */ /* 0x000fe400000010ff */
[----:B------:R-:W-:Y:S02]  /*1d280*/  F2FP.BF16.F32.PACK_AB R15, R47, R46 ;  /* 0x0000002e2f0f723e */ /* 0x000fe400000010ff */
[----:B------:R-:W-:Y:S02]  /*1d290*/  LOP3.LUT R32, R32, R109, RZ, 0x3c, !PT ;  /* 0x0000006d20207212 */ /* 0x000fe400078e3cff */
[----:B------:R-:W-:Y:S01]  /*1d2a0*/  F2FP.BF16.F32.PACK_AB R24, R49, R48 ;  /* 0x000000303118723e */ /* 0x000fe200000010ff */
[----:B------:R-:W-:Y:S01]  /*1d2b0*/  STSM.16.M88.4 [R38], R12 ;  /* 0x0000000c26007844 */ /* 0x000fe20000000200 */
[----:B------:R-:W-:Y:S02]  /*1d2c0*/  F2FP.BF16.F32.PACK_AB R25, R51, R50 ;  /* 0x000000323319723e */ /* 0x000fe400000010ff */
[----:B------:R-:W-:-:S02]  /*1d2d0*/  F2FP.BF16.F32.PACK_AB R26, R53, R52 ;  /* 0x00000034351a723e */ /* 0x000fc400000010ff */
[----:B------:R-:W-:Y:S02]  /*1d2e0*/  F2FP.BF16.F32.PACK_AB R27, R55, R54 ;  /* 0x00000036371b723e */ /* 0x000fe400000010ff */
[----:B------:R-:W-:Y:S02]  /*1d2f0*/  MOV R105, R28 ;  /* 0x0000001c00697202 */ /* 0x000fe40000000f00 */
[----:B------:R-:W-:Y:S01]  /*1d300*/  MOV R106, R30 ;  /* 0x0000001e006a7202 */ /* 0x000fe20000000f00 */
[----:B------:R1:W-:Y:S01]  /*1d310*/  STSM.16.M88.4 [R39], R24 ;  /* 0x0000001827007844 */ /* 0x0003e20000000200 */
[----:B------:R-:W-:Y:S02]  /*1d320*/  F2FP.BF16.F32.PACK_AB R28, R57, R56 ;  /* 0x00000038391c723e */ /* 0x000fe400000010ff */
[----:B------:R-:W-:Y:S02]  /*1d330*/  F2FP.BF16.F32.PACK_AB R29, R59, R58 ;  /* 0x0000003a3b1d723e */ /* 0x000fe400000010ff */
[----:B------:R-:W-:-:S02]  /*1d340*/  F2FP.BF16.F32.PACK_AB R30, R61, R60 ;  /* 0x0000003c3d1e723e */ /* 0x000fc400000010ff */
[----:B------:R-:W-:Y:S02]  /*1d350*/  F2FP.BF16.F32.PACK_AB R31, R63, R62 ;  /* 0x0000003e3f1f723e */ /* 0x000fe400000010ff */
[----:B------:R-:W-:Y:S02]  /*1d360*/  MOV R104, R32 ;  /* 0x0000002000687202 */ /* 0x000fe40000000f00 */
[----:B------:R-:W-:Y:S01]  /*1d370*/  F2FP.BF16.F32.PACK_AB R32, R65, R64 ;  /* 0x000000404120723e */ /* 0x000fe200000010ff */
[----:B------:R2:W-:Y:S01]  /*1d380*/  STSM.16.M88.4 [R4], R28 ;  /* 0x0000001c04007844 */ /* 0x0005e20000000200 */
[----:B------:R-:W-:Y:S02]  /*1d390*/  F2FP.BF16.F32.PACK_AB R33, R67, R66 ;  /* 0x000000424321723e */ /* 0x000fe400000010ff */
[----:B------:R-:W-:Y:S01]  /*1d3a0*/  F2FP.BF16.F32.PACK_AB R34, R69, R68 ;  /* 0x000000444522723e */ /* 0x000fe200000010ff */
[----:B-1----:R-:W1:Y:S01]  /*1d3b0*/  LDC.64 R26, c[0x0][0xba8] ;  /* 0x0002ea00ff1a7b82 */ /* 0x002e620000000a00 */
[----:B------:R-:W-:-:S02]  /*1d3c0*/  F2FP.BF16.F32.PACK_AB R35, R71, R70 ;  /* 0x000000464723723e */ /* 0x000fc400000010ff */
[----:B------:R-:W-:Y:S02]  /*1d3d0*/  F2FP.BF16.F32.PACK_AB R37, R75, R74 ;  /* 0x0000004a4b25723e */ /* 0x000fe400000010ff */
[----:B------:R-:W-:Y:S01]  /*1d3e0*/  F2FP.BF16.F32.PACK_AB R38, R77, R76 ;  /* 0x0000004c4d26723e */ /* 0x000fe200000010ff */
[----:B------:R-:W-:Y:S01]  /*1d3f0*/  STSM.16.M88.4 [R105], R32 ;  /* 0x0000002069007844 */ /* 0x000fe20000000200 */
[----:B------:R-:W-:Y:S02]  /*1d400*/  F2FP.BF16.F32.PACK_AB R39, R79, R78 ;  /* 0x0000004e4f27723e */ /* 0x000fe400000010ff */
[----:B------:R-:W-:Y:S02]  /*1d410*/  F2FP.BF16.F32.PACK_AB R8, R81, R80 ;  /* 0x000000505108723e */ /* 0x000fe400000010ff */
[----:B------:R-:W-:Y:S01]  /*1d420*/  F2FP.BF16.F32.PACK_AB R9, R83, R82 ;  /* 0x000000525309723e */ /* 0x000fe200000010ff */
[----:B------:R-:W-:Y:S01]  /*1d430*/  STSM.16.M88.4 [R106], R36 ;  /* 0x000000246a007844 */ /* 0x000fe20000000200 */
[----:B------:R-:W-:Y:S01]  /*1d440*/  F2FP.BF16.F32.PACK_AB R10, R85, R84 ;  /* 0x00000054550a723e */ /* 0x000fe200000010ff */
[----:B--2---:R-:W-:Y:S01]  /*1d450*/  IMAD.MOV.U32 R4, RZ, RZ, RZ ;  /* 0x000000ffff047224 */ /* 0x004fe200078e00ff */
[----:B------:R-:W-:-:S02]  /*1d460*/  F2FP.BF16.F32.PACK_AB R11, R87, R86 ;  /* 0x00000056570b723e */ /* 0x000fc400000010ff */
[----:B------:R-:W-:Y:S02]  /*1d470*/  ISETP.NE.U32.AND P0, PT, RZ, UR6, PT ;  /* 0x00000006ff007c0c */ /* 0x000fe4000bf05070 */
[----:B------:R-:W-:Y:S01]  /*1d480*/  IADD3 R12, P1, R211, UR6, RZ ;  /* 0x00000006d30c7c10 */ /* 0x000fe2000ff3e0ff */
[----:B------:R2:W-:Y:S01]  /*1d490*/  STSM.16.M88.4 [R104], R8 ;  /* 0x0000000868007844 */ /* 0x0005e20000000200 */
[----:B------:R-:W-:Y:S01]  /*1d4a0*/  BAR.SYNC.DEFER_BLOCKING 0x1, 0x100 ;  /* 0x0044000000007b1d */ /* 0x000fe20000010000 */
[----:B------:R-:W-:Y:S02]  /*1d4b0*/  ISETP.NE.AND.EX P0, PT, RZ, UR7, PT, P0 ;  /* 0x00000007ff007c0c */ /* 0x000fe4000bf05300 */
[----:B------:R-:W-:Y:S01]  /*1d4c0*/  IADD3.X R13, R212, UR7, RZ, P1, !PT ;  /* 0x00000007d40d7c10 */ /* 0x000fe20008ffe4ff */
[----:B------:R-:W-:-:S04]  /*1d4d0*/  IMAD.MOV.U32 R28, RZ, RZ, 0x9b8 ;  /* 0x000009b8ff1c7424 */ /* 0x000fc800078e00ff */
[----:B--2---:R-:W2:Y:S06]  /*1d4e0*/  LDC R104, c[0x0][0xbe8] ;  /* 0x0002fa00ff687b82 */ /* 0x004eac0000000800 */
[----:B------:R-:W3:Y:S01]  /*1d4f0*/  @P0 LDG.E R4, desc[UR60][R12.64] ;  /* 0x0000003c0c040981 */ /* 0x000ee2000c1e1900 */
[----:B------:R-:W-:-:S04]  /*1d500*/  ISETP.NE.U32.AND P1, PT, RZ, UR4, PT ;  /* 0x00000004ff007c0c */ /* 0x000fc8000bf25070 */
[----:B------:R-:W-:-:S13]  /*1d510*/  ISETP.NE.AND.EX P1, PT, RZ, UR5, PT, P1 ;  /* 0x00000005ff007c0c */ /* 0x000fda000bf25310 */
[----:B------:R-:W-:Y:S01]  /*1d520*/  @P1 IADD3 R8, P2, R211, UR4, RZ ;  /* 0x00000004d3081c10 */ /* 0x000fe2000ff5e0ff */
[----:B------:R-:W-:Y:S02]  /*1d530*/  ULDC UR4, c[0x0][0xa88] ;  /* 0x0002a20000047ab9 */ /* 0x000fe40000000800 */
[----:B------:R-:W-:Y:S01]  /*1d540*/  IMAD.U32 R105, RZ, RZ, UR4 ;  /* 0x00000004ff697e24 */ /* 0x000fe2000f8e00ff */
[----:B------:R-:W-:Y:S01]  /*1d550*/  @P1 IADD3.X R9, R212, UR5, RZ, P2, !PT ;  /* 0x00000005d4091c10 */ /* 0x000fe200097fe4ff */
[----:B------:R-:W-:Y:S01]  /*1d560*/  ULDC UR4, c[0x0][0xad4] ;  /* 0x0002b50000047ab9 */ /* 0x000fe20000000800 */
[C---:B------:R-:W-:Y:S02]  /*1d570*/  ISETP.NE.AND P2, PT, R209.reuse, RZ, PT ;  /* 0x000000ffd100720c */ /* 0x040fe40003f45270 */
[----:B--2---:R-:W-:Y:S01]  /*1d580*/  ISETP.NE.AND P4, PT, R104, 0x1, PT ;  /* 0x000000016800780c */ /* 0x004fe20003f85270 */
[----:B------:R2:W5:Y:S01]  /*1d590*/  @P1 LDG.E R105, desc[UR60][R8.64] ;  /* 0x0000003c08691981 */ /* 0x000562000c1e1900 */
[----:B------:R-:W-:-:S02]  /*1d5a0*/  SEL R209, R209, UR4, P2 ;  /* 0x00000004d1d17c07 */ /* 0x000fc40009000000 */
[----:B------:R-:W-:Y:S02]  /*1d5b0*/  ISETP.NE.U32.AND P2, PT, RZ, UR6, PT ;  /* 0x00000006ff007c0c */ /* 0x000fe4000bf45070 */
[----:B------:R-:W-:Y:S02]  /*1d5c0*/  ISETP.GT.AND P3, PT, R209, 0x1, PT ;  /* 0x00000001d100780c */ /* 0x000fe40003f64270 */
[----:B------:R-:W-:Y:S02]  /*1d5d0*/  ISETP.NE.AND.EX P2, PT, RZ, UR7, PT, P2 ;  /* 0x00000007ff007c0c */ /* 0x000fe4000bf45320 */
[----:B------:R-:W-:Y:S02]  /*1d5e0*/  SEL R28, R28, 0x978, P3 ;  /* 0x000009781c1c7807 */ /* 0x000fe40001800000 */
[----:B------:R-:W-:Y:S01]  /*1d5f0*/  SEL R210, R210, RZ, !P2 ;  /* 0x000000ffd2d27207 */ /* 0x000fe20005000000 */
[----:B------:R-:W4:Y:S01]  /*1d600*/  @P4 LDC R30, c[0x0][0xbec] ;  /* 0x0002fb00ff1e4b82 */ /* 0x000f220000000800 */
[----:B------:R-:W-:-:S02]  /*1d610*/  SEL R29, R232, RZ, !P2 ;  /* 0x000000ffe81d7207 */ /* 0x000fc40005000000 */
[----:B------:R-:W-:-:S05]  /*1d620*/  SEL R31, R215, RZ, P3 ;  /* 0x000000ffd71f7207 */ /* 0x000fca0001800000 */
[----:B------:R-:W0:Y:S08]  /*1d630*/  LDC.64 R10, c[0x0][R28+0x220] ;  /* 0x000088001c0a7b82 */ /* 0x000e300000000a00 */
[----:B------:R-:W4:Y:S08]  /*1d640*/  LDC.64 R14, c[0x0][R28+0x218] ;  /* 0x000086001c0e7b82 */ /* 0x000f300000000a00 */
[----:B------:R-:W4:Y:S08]  /*1d650*/  LDC.64 R24, c[0x0][R28+0x228] ;  /* 0x00008a001c187b82 */ /* 0x000f300000000a00 */
[----:B--2---:R2:W2:Y:S08]  /*1d660*/  LDC.64 R8, c[0x0][R28+0x210] ;  /* 0x000084001c087b82 */ /* 0x0044b00000000a00 */
[----:B------:R-:W2:Y:S08]  /*1d670*/  @P4 LDC R37, c[0x0][0xbf0] ;  /* 0x0002fc00ff254b82 */ /* 0x000eb00000000800 */
[----:B-1----:R-:W1:Y:S01]  /*1d680*/  @!P3 LDC R26, c[0x0][0xb50] ;  /* 0x0002d400ff1abb82 */ /* 0x002e620000000800 */
[----:B0-----:R-:W-:-:S07]  /*1d690*/  IMAD R11, R11, R210, RZ ;  /* 0x000000d20b0b7224 */ /* 0x001fce00078e02ff */
[----:B------:R-:W0:Y:S01]  /*1d6a0*/  @!P3 LDC R27, c[0x0][0xb54] ;  /* 0x0002d500ff1bbb82 */ /* 0x000e220000000800 */
[C---:B------:R-:W-:Y:S02]  /*1d6b0*/  IMAD R35, R10.reuse, R29, R11 ;  /* 0x0000001d0a237224 */ /* 0x040fe400078e020b */
[----:B------:R-:W-:-:S04]  /*1d6c0*/  IMAD.WIDE.U32 R10, R10, R210, RZ ;  /* 0x000000d20a0a7225 */ /* 0x000fc800078e00ff */
[-C--:B----4-:R-:W-:Y:S02]  /*1d6d0*/  IMAD R33, R15, R206.reuse, RZ ;  /* 0x000000ce0f217224 */ /* 0x090fe400078e02ff */
[----:B------:R-:W-:-:S04]  /*1d6e0*/  IMAD.WIDE.U32 R14, R14, R206, RZ ;  /* 0x000000ce0e0e7225 */ /* 0x000fc800078e00ff */
[----:B------:R-:W-:Y:S02]  /*1d6f0*/  IMAD.IADD R29, R205, 0x1, R200 ;  /* 0x00000001cd1d7824 */ /* 0x000fe400078e02c8 */
[----:B------:R-:W-:Y:S02]  /*1d700*/  IMAD.IADD R35, R11, 0x1, R35 ;  /* 0x000000010b237824 */ /* 0x000fe400078e0223 */
[----:B------:R-:W-:Y:S02]  /*1d710*/  IMAD.MOV.U32 R11, RZ, RZ, R29 ;  /* 0x000000ffff0b7224 */ /* 0x000fe400078e001d */
[----:B------:R-:W-:Y:S02]  /*1d720*/  IMAD.IADD R15, R15, 0x1, R33 ;  /* 0x000000010f0f7824 */ /* 0x000fe400078e0221 */
[-C--:B------:R-:W-:Y:S02]  /*1d730*/  IMAD R33, R25, R31.reuse, RZ ;  /* 0x0000001f19217224 */ /* 0x080fe400078e02ff */
[----:B------:R-:W-:-:S04]  /*1d740*/  IMAD.WIDE.U32 R24, R24, R31, RZ ;  /* 0x0000001f18187225 */ /* 0x000fc800078e00ff */
[----:B------:R-:W-:Y:S01]  /*1d750*/  IMAD.IADD R33, R25, 0x1, R33 ;  /* 0x0000000119217824 */ /* 0x000fe200078e0221 */
[--C-:B---3--:R-:W-:Y:S01]  /*1d760*/  IADD3 R14, P2, P5, R10, R14, R4.reuse ;  /* 0x0000000e0a0e7210 */ /* 0x108fe20007d5e004 */
        /* <DEDUP_REMOVED lines=13> */
[----:B-1----:R-:W-:-:S03]  /*1d840*/  LEA R26, P2, R24, R26, 0x2 ;  /* 0x0000001a181a7211 */ /* 0x002fc600078410ff */
[----:B------:R-:W-:-:S05]  /*1d850*/  IMAD.IADD R8, R25, 0x1, R9 ;  /* 0x0000000119087824 */ /* 0x000fca00078e0209 */
[----:B0-----:R-:W-:Y:S01]  /*1d860*/  LEA.HI.X R27, R24, R27, R8, 0x2, P2 ;  /* 0x0000001b181b7211 */ /* 0x001fe200010f1408 */
[----:B------:R-:W-:Y:S06]  /*1d870*/  @P1 BRA `(.L_x_2686) ;  /* 0x0000000000101947 */ /* 0x000fec0003800000 */
[----:B------:R-:W-:Y:S05]  /*1d880*/  @!P0 BRA `(.L_x_2686) ;  /* 0x00000000000c8947 */ /* 0x000fea0003800000 */
[----:B------:R-:W2:Y:S04]  /*1d890*/  LDG.E R8, desc[UR60][R12.64] ;  /* 0x0000003c0c087981 */ /* 0x000ea8000c1e1900 */
[----:B-----5:R-:W2:Y:S02]  /*1d8a0*/  LDG.E R105, desc[UR60][R12.64+0x4] ;  /* 0x0000043c0c697981 */ /* 0x020ea4000c1e1900 */
[----:B--2---:R-:W-:-:S07]  /*1d8b0*/  IMAD.IADD R105, R105, 0x1, -R8 ;  /* 0x0000000169697824 */ /* 0x004fce00078e0a08 */
.L_x_2686:
[----:B------:R-:W2:Y:S04]  /*1d8c0*/  LDL R12, [R1+0x80] ;  /* 0x00008000010c7983 */ /* 0x000ea80000100800 */
[----:B------:R-:W3:Y:S01]  /*1d8d0*/  LDL R13, [R1+0x40] ;  /* 0x00004000010d7983 */ /* 0x000ee20000100800 */
[----:B-----5:R-:W-:-:S03]  /*1d8e0*/  IMAD R105, R105, R104, RZ ;  /* 0x0000006869697224 */ /* 0x020fc600078e02ff */
[----:B------:R-:W-:Y:S04]  /*1d8f0*/  SHFL.IDX PT, R8, R26, RZ, 0x1c1f ;  /* 0x001c1fff1a087589 */ /* 0x000fe800000e0000 */
[----:B------:R-:W0:Y:S04]  /*1d900*/  SHFL.IDX PT, R9, R27, RZ, 0x1c1f ;  /* 0x001c1fff1b097589 */ /* 0x000e2800000e0000 */
[----:B------:R-:W-:Y:S04]  /*1d910*/  SHFL.IDX PT, R10, R26, 0x1, 0x1c1f ;  /* 0x003c1f001a0a7f89 */ /* 0x000fe800000e0000 */
[----:B------:R-:W1:Y:S01]  /*1d920*/  SHFL.IDX PT, R11, R27, 0x1, 0x1c1f ;  /* 0x003c1f001b0b7f89 */ /* 0x000e6200000e0000 */
[----:B--2---:R-:W-:Y:S01]  /*1d930*/  IMAD.IADD R12, R12, 0x1, R200 ;  /* 0x000000010c0c7824 */ /* 0x004fe200078e02c8 */
[----:B---3--:R-:W-:-:S03]  /*1d940*/  LOP3.LUT P0, RZ, R13, 0x3, RZ, 0xc0, !PT ;  /* 0x000000030dff7812 */ /* 0x008fc6000780c0ff */
        /* <DEDUP_REMOVED lines=12> */
[----:B------:R-:W-:Y:S01]  /*1da10*/  IMAD.WIDE.U32 R20, R4, UR4, RZ ;  /* 0x0000000404147c25 */ /* 0x000fe2000f8e00ff */
[C---:B------:R-:W-:Y:S02]  /*1da20*/  IADD3 R25, P5, R88.reuse, 0x2000, RZ ;  /* 0x0000200058197810 */ /* 0x040fe40007fbe0ff */
[----:B------:R-:W-:Y:S02]  /*1da30*/  LOP3.LUT R12, R13, 0x380, RZ, 0xc0, !PT ;  /* 0x000003800d0c7812 */ /* 0x000fe400078ec0ff */
        /* <DEDUP_REMOVED lines=14> */
[----:B------:R-:W-:Y:S01]  /*1db20*/  IMAD R3, R106, UR4, RZ ;  /* 0x000000046a037c24 */ /* 0x000fe2000f8e02ff */
[----:B------:R-:W-:Y:S02]  /*1db30*/  LOP3.LUT R24, R25, 0x380, RZ, 0xc0, !PT ;  /* 0x0000038019187812 */ /* 0x000fe400078ec0ff */
[----:B------:R-:W-:Y:S01]  /*1db40*/  LOP3.LUT R28, R29, 0x380, RZ, 0xc0, !PT ;  /* 0x000003801d1c7812 */ /* 0x000fe200078ec0ff */
[----:B------:R-:W-:Y:S01]  /*1db50*/  IMAD R3, R4, UR5, R3 ;  /* 0x0000000504037c24 */ /* 0x000fe2000f8e0203 */
[----:B------:R-:W-:Y:S01]  /*1db60*/  ULDC.64 UR4, c[0x0][0xae8] ;  /* 0x0002ba0000047ab9 */ /* 0x000fe20000000a00 */
[----:B------:R-:W-:Y:S01]  /*1db70*/  LOP3.LUT R32, R33, 0x380, RZ, 0xc0, !PT ;  /* 0x0000038021207812 */ /* 0x000fe200078ec0ff */
[----:B------:R-:W5:Y:S01]  /*1db80*/  LD.E.128 R44, desc[UR60][R44.64] ;  /* 0x0000003c2c2c7980 */ /* 0x000f62000c101d00 */
[----:B------:R-:W-:Y:S01]  /*1db90*/  IMAD.IADD R21, R21, 0x1, R3 ;  /* 0x0000000115157824 */ /* 0x000fe200078e0203 */
[----:B------:R-:W-:Y:S01]  /*1dba0*/  LOP3.LUT R36, R37, 0x380, RZ, 0xc0, !PT ;  /* 0x0000038025247812 */ /* 0x000fe200078ec0ff */
[----:B------:R-:W-:Y:S01]  /*1dbb0*/  IMAD R3, R208, 0x20, R233 ;  /* 0x00000020d0037824 */ /* 0x000fe200078e02e9 */
[----:B------:R-:W-:Y:S01]  /*1dbc0*/  LOP3.LUT R40, R41, 0x380, RZ, 0xc0, !PT ;  /* 0x0000038029287812 */ /* 0x000fe200078ec0ff */
[----:B------:R-:W-:Y:S01]  /*1dbd0*/  IMAD.WIDE.U32 R20, R206, UR4, R20 ;  /* 0x00000004ce147c25 */ /* 0x000fe2000f8e0014 */
[----:B------:R-:W-:-:S02]  /*1dbe0*/  LOP3.LUT R9, R88, 0x380, RZ, 0xc0, !PT ;  /* 0x0000038058097812 */ /* 0x000fc400078ec0ff */
[----:B------:R-:W-:Y:S01]  /*1dbf0*/  SHF.R.U64 R24, R24, 0x3, RZ ;  /* 0x0000000318187819 */ /* 0x000fe200000012ff */
[----:B------:R-:W-:Y:S01]  /*1dc00*/  IMAD.IADD R4, R200, 0x1, R3 ;  /* 0x00000001c8047824 */ /* 0x000fe200078e0203 */
[----:B------:R-:W-:Y:S01]  /*1dc10*/  SHF.R.U64 R28, R28, 0x3, RZ ;  /* 0x000000031c1c7819 */ /* 0x000fe200000012ff */
[----:B------:R-:W-:Y:S01]  /*1dc20*/  IMAD R21, R206, UR5, R21 ;  /* 0x00000005ce157c24 */ /* 0x000fe2000f8e0215 */
[----:B------:R-:W-:Y:S01]  /*1dc30*/  ULDC.64 UR4, c[0x0][0xaf0] ;  /* 0x0002bc0000047ab9 */ /* 0x000fe20000000a00 */
[----:B0-----:R-:W-:Y:S01]  /*1dc40*/  @P4 IMAD.HI.U32 R0, R4, R51, RZ ;  /* 0x0000003304004227 */ /* 0x001fe200078e00ff */
[----:B------:R-:W-:Y:S02]  /*1dc50*/  SHF.R.U64 R32, R32, 0x3, RZ ;  /* 0x0000000320207819 */ /* 0x000fe400000012ff */
[----:B------:R-:W-:Y:S01]  /*1dc60*/  SHF.R.U64 R36, R36, 0x3, RZ ;  /* 0x0000000324247819 */ /* 0x000fe200000012ff */
[----:B------:R-:W-:Y:S01]  /*1dc70*/  IMAD.MOV.U32 R3, RZ, RZ, R4 ;  /* 0x000000ffff037224 */ /* 0x000fe200078e0004 */
[----:B------:R-:W-:Y:S01]  /*1dc80*/  SHF.R.U64 R40, R40, 0x3, RZ ;  /* 0x0000000328287819 */ /* 0x000fe200000012ff */
[----:B------:R-:W-:Y:S01]  /*1dc90*/  IMAD R49, R49, UR4, RZ ;  /* 0x0000000431317c24 */ /* 0x000fe2000f8e02ff */
[----:B-1----:R-:W-:-:S02]  /*1dca0*/  @P4 SHF.R.U32.HI R3, RZ, R53, R0 ;  /* 0x00000035ff034219 */ /* 0x002fc40000011600 */
[----:B------:R-:W-:Y:S01]  /*1dcb0*/  SHF.R.U64 R9, R9, 0x3, RZ ;  /* 0x0000000309097819 */ /* 0x000fe200000012ff */
[----:B------:R-:W-:Y:S01]  /*1dcc0*/  IMAD R49, R210, UR5, R49 ;  /* 0x00000005d2317c24 */ /* 0x000fe2000f8e0231 */
[----:B------:R-:W-:Y:S01]  /*1dcd0*/  LOP3.LUT R24, R24, R25, RZ, 0x3c, !PT ;  /* 0x0000001918187212 */ /* 0x000fe200078e3cff */
        /* <DEDUP_REMOVED lines=8> */
[----:B------:R-:W-:Y:S01]  /*1dd60*/  IMAD.X R33, RZ, RZ, R89, P2 ;  /* 0x000000ffff217224 */ /* 0x000fe200010e0659 */
[----:B------:R-:W-:Y:S01]  /*1dd70*/  SHF.R.S32.HI R0, RZ, 0x1f, R3 ;  /* 0x0000001fff007819 */ /* 0x000fe20000011403 */
[--C-:B------:R-:W-:Y:S01]  /*1dd80*/  IMAD.X R37, RZ, RZ, R89.reuse, P1 ;  /* 0x000000ffff257224 */ /* 0x100fe200008e0659 */
[----:B------:R-:W-:Y:S01]  /*1dd90*/  LOP3.LUT R88, R9, R88, RZ, 0x3c, !PT ;  /* 0x0000005809587212 */ /* 0x000fe200078e3cff */
[----:B------:R-:W-:Y:S01]  /*1dda0*/  IMAD.X R41, RZ, RZ, R89, P0 ;  /* 0x000000ffff297224 */ /* 0x000fe200000e0659 */
[----:B------:R-:W5:Y:S01]  /*1ddb0*/  LD.E.128 R24, desc[UR60][R24.64] ;  /* 0x0000003c18187980 */ /* 0x000f62000c101d00 */
[----:B------:R-:W-:-:S02]  /*1ddc0*/  IMAD.MOV R21, RZ, RZ, -R3 ;  /* 0x000000ffff157224 */ /* 0x000fc400078e0a03 */
[----:B------:R-:W-:Y:S01]  /*1ddd0*/  IMAD.IADD R211, R211, 0x1, R49 ;  /* 0x00000001d3d37824 */ /* 0x000fe200078e0231 */
[----:B------:R0:W5:Y:S01]  /*1dde0*/  LD.E.128 R8, desc[UR60][R88.64] ;  /* 0x0000003c58087980 */ /* 0x000162000c101d00 */
[----:B------:R-:W-:Y:S02]  /*1ddf0*/  IMAD R0, R0, UR4, RZ ;  /* 0x0000000400007c24 */ /* 0x000fe4000f8e02ff */
[----:B------:R-:W-:Y:S01]  /*1de00*/  IMAD R49, R104, R21, R4 ;  /* 0x0000001568317224 */ /* 0x000fe200078e0204 */
[----:B------:R-:W5:Y:S01]  /*1de10*/  LD.E.128 R28, desc[UR60][R28.64] ;  /* 0x0000003c1c1c7980 */ /* 0x000f62000c101d00 */
[----:B------:R-:W-:-:S03]  /*1de20*/  IMAD R51, R3, UR5, R0 ;  /* 0x0000000503337c24 */ /* 0x000fc6000f8e0200 */
[----:B------:R-:W5:Y:S01]  /*1de30*/  LD.E.128 R32, desc[UR60][R32.64] ;  /* 0x0000003c20207980 */ /* 0x000f62000c101d00 */
[----:B------:R-:W-:-:S03]  /*1de40*/  SHF.R.S32.HI R0, RZ, 0x1f, R49 ;  /* 0x0000001fff007819 */ /* 0x000fc60000011431 */
[----:B------:R-:W5:Y:S04]  /*1de50*/  LD.E.128 R36, desc[UR60][R36.64] ;  /* 0x0000003c24247980 */ /* 0x000f68000c101d00 */
[----:B------:R-:W5:Y:S01]  /*1de60*/  LD.E.128 R40, desc[UR60][R40.64] ;  /* 0x0000003c28287980 */ /* 0x000f62000c101d00 */
[----:B------:R-:W-:Y:S01]  /*1de70*/  IMAD.WIDE.U32 R20, R3, UR4, R210 ;  /* 0x0000000403147c25 */ /* 0x000fe2000f8e00d2 */
[----:B------:R-:W-:Y:S01]  /*1de80*/  ULDC.64 UR4, c[0x0][0xad8] ;  /* 0x0002b60000047ab9 */ /* 0x000fe20000000a00 */
[----:B------:R-:W-:Y:S01]  /*1de90*/  @!PT LDS RZ, [RZ] ;  /* 0x00000000fffff984 */ /* 0x000fe20000000800 */
[----:B------:R-:W-:Y:S01]  /*1dea0*/  @!PT LDS RZ, [RZ] ;  /* 0x00000000fffff984 */ /* 0x000fe20000000800 */
[----:B------:R-:W-:Y:S01]  /*1deb0*/  @!PT LDS RZ, [RZ] ;  /* 0x00000000fffff984 */ /* 0x000fe20000000800 */
[----:B------:R-:W-:Y:S01]  /*1dec0*/  @!PT LDS RZ, [RZ] ;  /* 0x00000000fffff984 */ /* 0x000fe20000000800 */
[----:B------:R1:W-:Y:S06]  /*1ded0*/  MEMBAR.ALL.CTA ;  /* 0x0000000000007992 */ /* 0x0003ec0000008000 */
[----:B-1----:R-:W1:Y:S01]  /*1dee0*/  FENCE.VIEW.ASYNC.S ;  /* 0x00000000000073c6 */ /* 0x002e620000000000 */
[----:B------:R-:W-:-:S02]  /*1def0*/  IMAD.IADD R200, R233, 0x1, R200 ;  /* 0x00000001e9c87824 */ /* 0x000fc400078e02c8 */
[----:B------:R-:W-:Y:S02]  /*1df00*/  IMAD.IADD R21, R21, 0x1, R51 ;  /* 0x0000000115157824 */ /* 0x000fe400078e0233 */
[----:B------:R-:W-:Y:S02]  /*1df10*/  IMAD R4, R0, UR4, RZ ;  /* 0x0000000400047c24 */ /* 0x000fe4000f8e02ff */
[----:B------:R-:W-:Y:S02]  /*1df20*/  VIADD R0, R200, 0x20 ;  /* 0x00000020c8007836 */ /* 0x000fe40000000000 */
[C---:B------:R-:W-:Y:S02]  /*1df30*/  IMAD R3, R49.reuse, UR5, R4 ;  /* 0x0000000531037c24 */ /* 0x040fe4000f8e0204 */
[----:B------:R-:W-:Y:S01]  /*1df40*/  IMAD.WIDE.U32 R20, R49, UR4, R20 ;  /* 0x0000000431147c25 */ /* 0x000fe2000f8e0014 */
[-C--:B------:R-:W-:Y:S01]  /*1df50*/  ISETP.GE.AND P0, PT, R0, R105.reuse, PT ;  /* 0x000000690000720c */ /* 0x080fe20003f06270 */
[----:B------:R-:W-:Y:S01]  /*1df60*/  ULDC.64 UR4, c[0x0][0xa80] ;  /* 0x0002a00000047ab9 */ /* 0x000fe20000000a00 */
[----:B------:R-:W-:Y:S01]  /*1df70*/  ISETP.GE.AND P2, PT, R200, R105, PT ;  /* 0x00000069c800720c */ /* 0x000fe20003f46270 */
[----:B------:R-:W-:Y:S01]  /*1df80*/  VIADD R0, R2, 0x34820 ;  /* 0x0003482002007836 */ /* 0x000fe20000000000 */
[----:B------:R-:W-:Y:S01]  /*1df90*/  LEA R50, P3, R20, UR4, 0x1 ;  /* 0x0000000414327c11 */ /* 0x000fe2000f8608ff */
[----:B------:R-:W-:-:S03]  /*1dfa0*/  IMAD.IADD R3, R21, 0x1, R3 ;  /* 0x0000000115037824 */ /* 0x000fc600078e0203 */
[----:B------:R-:W-:Y:S02]  /*1dfb0*/  PRMT R0, RZ, 0x654, R0 ;  /* 0x00000654ff007816 */ /* 0x000fe40000000000 */
[----:B------:R-:W-:Y:S01]  /*1dfc0*/  LEA.HI.X R3, R20, UR5, R3, 0x1, P3 ;  /* 0x0000000514037c11 */ /* 0x000fe200098f0c03 */
[----:B------:R-:W-:Y:S01]  /*1dfd0*/  VIADD R4, R200, 0x40 ;  /* 0x00000040c8047836 */ /* 0x000fe20000000000 */
[----:B-1----:R1:W-:Y:S01]  /*1dfe0*/  SYNCS.ARRIVE.TRANS64.RED.A1T0 RZ, [R0+URZ], RZ ;  /* 0x000000ff00ff79a7 */ /* 0x0023e2000810043f */
[----:B------:R0:W2:Y:S01]  /*1dff0*/  SHFL.IDX PT, R48, R50, RZ, 0x181f ;  /* 0x00181fff32307589 */ /* 0x0000a200000e0000 */
[----:B------:R-:W-:Y:S01]  /*1e000*/  BSSY B1, `(.L_x_2688) ;  /* 0x000000f000017945 */ /* 0x000fe20003800000 */
[----:B------:R-:W-:Y:S02]  /*1e010*/  SHF.R.S32.HI R107, RZ, 0x1f, R207 ;  /* 0x0000001fff6b7819 */ /* 0x000fe400000114cf */
[----:B------:R-:W-:Y:S01]  /*1e020*/  ISETP.GE.AND P1, PT, R4, R105, PT ;  /* 0x000000690400720c */ /* 0x000fe20003f26270 */
[----:B-1----:R0:W1:Y:S01]  /*1e030*/  SHFL.IDX PT, R0, R3, RZ, 0x181f ;  /* 0x00181fff03007589 */ /* 0x00206200000e0000 */
[----:B------:R-:W-:Y:S01]  /*1e040*/  SHF.R.S32.HI R108, RZ, 0x1f, R203 ;  /* 0x0000001fff6c7819 */ /* 0x000fe200000114cb */
[----:B------:R-:W-:Y:S10]  /*1e050*/  @P2 BRA `(.L_x_2689) ;  /* 0x0000000000242947 */ /* 0x000ff40003800000 */
[----:B------:R-:W-:Y:S02]  /*1e060*/  ULDC UR4, c[0x0][0xac8] ;  /* 0x0002b20000047ab9 */ /* 0x000fe40000000800 */
[----:B------:R-:W-:Y:S02]  /*1e070*/  ISETP.GE.AND P2, PT, R203, UR4, PT ;  /* 0x00000004cb007c0c */ /* 0x000fe4000bf46270 */
[----:B------:R-:W-:-:S11]  /*1e080*/  ISETP.GE.AND P3, PT, R207, UR4, PT ;  /* 0x00000004cf007c0c */ /* 0x000fd6000bf66270 */
[-C--:B--2---:R-:W-:Y:S02]  /*1e090*/  @!P2 LEA R20, P4, R203, R48.reuse, 0x1 ;  /* 0x00000030cb14a211 */ /* 0x084fe400078808ff */
[----:B------:R-:W-:Y:S02]  /*1e0a0*/  @!P3 LEA R48, P5, R207, R48, 0x1 ;  /* 0x00000030cf30b211 */ /* 0x000fe400078a08ff */
[-C--:B-1----:R-:W-:Y:S02]  /*1e0b0*/  @!P2 LEA.HI.X R21, R203, R0.reuse, R108, 0x1, P4 ;  /* 0x00000000cb15a211 */ /* 0x082fe400020f0c6c */
[----:B------:R-:W-:-:S03]  /*1e0c0*/  @!P3 LEA.HI.X R49, R207, R0, R107, 0x1, P5 ;  /* 0x00000000cf31b211 */ /* 0x000fc600028f0c6b */
[----:B-----5:R3:W-:Y:S04]  /*1e0d0*/  @!P2 ST.E.128 desc[UR60][R20.64], R8 ;  /* 0x000000081400a985 */ /* 0x0207e8000c101d3c */
[----:B------:R3:W-:Y:S02]  /*1e0e0*/  @!P3 ST.E.128 desc[UR60][R48.64], R32 ;  /* 0x000000203000b985 */ /* 0x0007e4000c101d3c */
.L_x_2689:
[----:B------:R-:W-:Y:S05]  /*1e0f0*/  BSYNC B1 ;  /* 0x0000000000017941 */ /* 0x000fea0003800000 */
.L_x_2688:
[----:B-1----:R1:W4:Y:S01]  /*1e100*/  SHFL.IDX PT, R0, R3, 0x1, 0x181f ;  /* 0x00381f0003007f89 */ /* 0x00232200000e0000 */
        /* <DEDUP_REMOVED lines=12> */
.L_x_2691:
[----:B------:R-:W-:Y:S05]  /*1e1d0*/  BSYNC B1 ;  /* 0x0000000000017941 */ /* 0x000fea0003800000 */
.L_x_2690:
        /* <DEDUP_REMOVED lines=13> */
.L_x_2693:
[----:B------:R-:W-:Y:S05]  /*1e2b0*/  BSYNC B1 ;  /* 0x0000000000017941 */ /* 0x000fea0003800000 */
.L_x_2692:
[----:B0-----:R-:W-:Y:S01]  /*1e2c0*/  VIADD R0, R200, 0x60 ;  /* 0x00000060c8007836 */ /* 0x001fe20000000000 */
[----:B------:R0:W0:Y:S04]  /*1e2d0*/  SHFL.IDX PT, R4, R3, 0x3, 0x181f ;  /* 0x00781f0003047f89 */ /* 0x00002800000e0000 */
[----:B------:R-:W-:Y:S01]  /*1e2e0*/  ISETP.GE.AND P0, PT, R0, R105, PT ;  /* 0x000000690000720c */ /* 0x000fe20003f06270 */
[----:B-1--4-:R-:W1:-:S12]  /*1e2f0*/  SHFL.IDX PT, R50, R50, 0x3, 0x181f ;  /* 0x00781f0032327f89 */ /* 0x012e5800000e0000 */
[----:B------:R-:W-:Y:S05]  /*1e300*/  @P0 BRA `(.L_x_2694) ;  /* 0x0000001800240947 */ /* 0x000fea0003800000 */
[----:B------:R-:W-:Y:S02]  /*1e310*/  ULDC UR4, c[0x0][0xac8] ;  /* 0x0002b20000047ab9 */ /* 0x000fe40000000800 */
[----:B------:R-:W-:-:S13]  /*1e320*/  ISETP.GE.AND P1, PT, R203, UR4, PT ;  /* 0x00000004cb007c0c */ /* 0x000fda000bf26270 */
[----:B-1----:R-:W-:-:S04]  /*1e330*/  @!P1 LEA R8, P0, R203, R50, 0x1 ;  /* 0x00000032cb089211 */ /* 0x002fc800078008ff */
        /* <DEDUP_REMOVED lines=8> */
.L_x_2687:
[----:B0-----:R-:W0:Y:S01]  /*1e3c0*/  @P4 LDC R0, c[0x0][0xbec] ;  /* 0x0002fb00ff004b82 */ /* 0x001e220000000800 */
[----:B------:R-:W-:Y:S01]  /*1e3d0*/  ULDC.64 UR4, c[0x0][0xb08] ;  /* 0x0002c20000047ab9 */ /* 0x000fe20000000a00 */
[----:B------:R-:W-:Y:S01]  /*1e3e0*/  ULDC.64 UR6, c[0x0][0xb30] ;  /* 0x0002cc0000067ab9 */ /* 0x000fe20000000a00 */
[----:B------:R-:W-:Y:S01]  /*1e3f0*/  IMAD R3, R106, UR4, RZ ;  /* 0x000000046a037c24 */ /* 0x000fe2000f8e02ff */
[----:B------:R-:W-:Y:S01]  /*1e400*/  ISETP.GE.AND P0, PT, R12, R105, PT ;  /* 0x000000690c00720c */ /* 0x000fe20003f06270 */
[C---:B------:R-:W-:Y:S01]  /*1e410*/  IMAD.WIDE.U32 R8, R4.reuse, UR4, RZ ;  /* 0x0000000404087c25 */ /* 0x040fe2000f8e00ff */
[----:B------:R-:W-:Y:S01]  /*1e420*/  BSSY B1, `(.L_x_2695) ;  /* 0x0000078000017945 */ /* 0x000fe20003800000 */
[----:B------:R-:W-:Y:S01]  /*1e430*/  SHF.R.S32.HI R30, RZ, 0x1f, R218 ;  /* 0x0000001fff1e7819 */ /* 0x000fe200000114da */
[----:B------:R-:W1:Y:S01]  /*1e440*/  @P4 LDC R13, c[0x0][0xbf0] ;  /* 0x0002fc00ff0d4b82 */ /* 0x000e620000000800 */
[----:B------:R-:W-:Y:S01]  /*1e450*/  IMAD R3, R4, UR5, R3 ;  /* 0x0000000504037c24 */ /* 0x000fe2000f8e0203 */
[----:B------:R-:W-:Y:S01]  /*1e460*/  ULDC.64 UR4, c[0x0][0xb38] ;  /* 0x0002ce0000047ab9 */ /* 0x000fe20000000a00 */
[----:B------:R-:W-:Y:S01]  /*1e470*/  VIADD R4, R2, 0x34820 ;  /* 0x0003482002047836 */ /* 0x000fe20000000000 */
[----:B------:R-:W-:Y:S01]  /*1e480*/  SHF.R.S32.HI R31, RZ, 0x1f, R219 ;  /* 0x0000001fff1f7819 */ /* 0x000fe200000114db */
[----:B------:R-:W-:Y:S01]  /*1e490*/  IMAD.IADD R9, R9, 0x1, R3 ;  /* 0x0000000109097824 */ /* 0x000fe200078e0203 */
[----:B------:R-:W-:-:S02]  /*1e4a0*/  SHF.R.S32.HI R3, RZ, 0x1f, R210 ;  /* 0x0000001fff037819 */ /* 0x000fc400000114d2 */
[----:B------:R-:W-:Y:S01]  /*1e4b0*/  PRMT R4, RZ, 0x654, R4 ;  /* 0x00000654ff047816 */ /* 0x000fe20000000004 */
[C---:B------:R-:W-:Y:S01]  /*1e4c0*/  IMAD.WIDE.U32 R8, R206.reuse, UR4, R8 ;  /* 0x00000004ce087c25 */ /* 0x040fe2000f8e0008 */
[----:B------:R-:W-:Y:S02]  /*1e4d0*/  SHF.R.S32.HI R32, RZ, 0x1f, R220 ;  /* 0x0000001fff207819 */ /* 0x000fe400000114dc */
[----:B------:R2:W-:Y:S01]  /*1e4e0*/  SYNCS.ARRIVE.TRANS64.RED.A1T0 RZ, [R4+URZ], RZ ;  /* 0x000000ff04ff79a7 */ /* 0x0005e2000810043f */
[----:B------:R-:W-:Y:S01]  /*1e4f0*/  IMAD R9, R206, UR5, R9 ;  /* 0x00000005ce097c24 */ /* 0x000fe2000f8e0209 */
[----:B------:R-:W-:Y:S01]  /*1e500*/  ULDC.64 UR4, c[0x0][0xb40] ;  /* 0x0002d00000047ab9 */ /* 0x000fe20000000a00 */
[----:B------:R-:W-:Y:S01]  /*1e510*/  SHF.R.S32.HI R33, RZ, 0x1f, R221 ;  /* 0x0000001fff217819 */ /* 0x000fe200000114dd */
[----:B------:R-:W-:Y:S01]  /*1e520*/  IMAD R3, R3, UR4, RZ ;  /* 0x0000000403037c24 */ /* 0x000fe2000f8e02ff */
[----:B------:R-:W-:Y:S01]  /*1e530*/  SHF.R.S32.HI R34, RZ, 0x1f, R222 ;  /* 0x0000001fff227819 */ /* 0x000fe200000114de */
[----:B0-----:R-:W-:Y:S01]  /*1e540*/  @P4 IMAD.HI.U32 R0, R29, R0, RZ ;  /* 0x000000001d004227 */ /* 0x001fe200078e00ff */
[----:B------:R-:W-:-:S02]  /*1e550*/  SHF.R.S32.HI R35, RZ, 0x1f, R223 ;  /* 0x0000001fff237819 */ /* 0x000fc400000114df */
[----:B------:R-:W-:Y:S01]  /*1e560*/  SHF.R.S32.HI R36, RZ, 0x1f, R224 ;  /* 0x0000001fff247819 */ /* 0x000fe200000114e0 */
[C---:B------:R-:W-:Y:S01]  /*1e570*/  IMAD R11, R210.reuse, UR5, R3 ;  /* 0x00000005d20b7c24 */ /* 0x040fe2000f8e0203 */
[----:B------:R-:W-:Y:S01]  /*1e580*/  SHF.R.S32.HI R37, RZ, 0x1f, R225 ;  /* 0x0000001fff257819 */ /* 0x000fe200000114e1 */
[----:B------:R-:W-:Y:S01]  /*1e590*/  IMAD.WIDE.U32 R8, R210, UR4, R8 ;  /* 0x00000004d2087c25 */ /* 0x000fe2000f8e0008 */
[----:B------:R-:W-:Y:S01]  /*1e5a0*/  ULDC.64 UR4, c[0x0][0xb48] ;  /* 0x0002d20000047ab9 */ /* 0x000fe20000000a00 */
[----:B------:R-:W-:Y:S02]  /*1e5b0*/  SHF.R.S32.HI R38, RZ, 0x1f, R226 ;  /* 0x0000001fff267819 */ /* 0x000fe400000114e2 */
[----:B------:R-:W-:Y:S01]  /*1e5c0*/  IMAD.MOV.U32 R3, RZ, RZ, R29 ;  /* 0x000000ffff037224 */ /* 0x000fe200078e001d */
[----:B-1----:R-:W-:Y:S01]  /*1e5d0*/  @P4 SHF.R.U32.HI R3, RZ, R13, R0 ;  /* 0x0000000dff034219 */ /* 0x002fe20000011600 */
[----:B------:R-:W-:Y:S01]  /*1e5e0*/  IMAD.IADD R9, R9, 0x1, R11 ;  /* 0x0000000109097824 */ /* 0x000fe200078e020b */
[----:B------:R-:W-:-:S02]  /*1e5f0*/  SHF.R.S32.HI R39, RZ, 0x1f, R227 ;  /* 0x0000001fff277819 */ /* 0x000fc400000114e3 */
[--C-:B------:R-:W-:Y:S01]  /*1e600*/  SHF.R.S32.HI R0, RZ, 0x1f, R3.reuse ;  /* 0x0000001fff007819 */ /* 0x100fe20000011403 */
[----:B------:R-:W-:Y:S01]  /*1e610*/  IMAD.MOV R11, RZ, RZ, -R3 ;  /* 0x000000ffff0b7224 */ /* 0x000fe200078e0a03 */
[----:B------:R-:W-:Y:S01]  /*1e620*/  SHF.R.S32.HI R88, RZ, 0x1f, R228 ;  /* 0x0000001fff587819 */ /* 0x000fe200000114e4 */
[C---:B------:R-:W-:Y:S01]  /*1e630*/  IMAD.WIDE.U32 R8, R215.reuse, UR4, R8 ;  /* 0x00000004d7087c25 */ /* 0x040fe2000f8e0008 */
[----:B------:R-:W-:Y:S02]  /*1e640*/  SHF.R.S32.HI R89, RZ, 0x1f, R229 ;  /* 0x0000001fff597819 */ /* 0x000fe400000114e5 */
[----:B------:R-:W-:Y:S01]  /*1e650*/  SHF.R.S32.HI R107, RZ, 0x1f, R230 ;  /* 0x0000001fff6b7819 */ /* 0x000fe200000114e6 */
[----:B------:R-:W-:Y:S01]  /*1e660*/  IMAD R11, R104, R11, R29 ;  /* 0x0000000b680b7224 */ /* 0x000fe200078e021d */
[----:B------:R-:W-:Y:S01]  /*1e670*/  SHF.R.S32.HI R29, RZ, 0x1f, R216 ;  /* 0x0000001fff1d7819 */ /* 0x000fe200000114d8 */
[----:B------:R-:W-:Y:S01]  /*1e680*/  IMAD R0, R0, UR6, RZ ;  /* 0x0000000600007c24 */ /* 0x000fe2000f8e02ff */
[----:B------:R-:W-:Y:S01]  /*1e690*/  SHF.R.S32.HI R108, RZ, 0x1f, R231 ;  /* 0x0000001fff6c7819 */ /* 0x000fe200000114e7 */
        /* <DEDUP_REMOVED lines=12> */
[----:B------:R-:W-:Y:S02]  /*1e760*/  LEA.HI.X R3, R8, UR5, R3, 0x2, P1 ;  /* 0x0000000508037c11 */ /* 0x000fe400088f1403 */
        /* <DEDUP_REMOVED lines=9> */
[----:B01----:R-:W-:-:S04]  /*1e800*/  @!P3 IMAD.WIDE R10, R204, 0x4, R8 ;  /* 0x00000004cc0ab825 */ /* 0x003fc800078e0208 */
        /* <DEDUP_REMOVED lines=19> */
[----:B------:R-:W-:Y:S01]  /*1e940*/  @!P3 ST.E.64 desc[UR60][R10.64], R40 ;  /* 0x000000280a00b985 */ /* 0x000fe2000c101b3c */
[----:B---3--:R-:W-:-:S02]  /*1e950*/  @!P5 LEA R14, P6, R227, R8, 0x2 ;  /* 0x00000008e30ed211 */ /* 0x008fc400078c10ff */
[----:B------:R-:W-:Y:S01]  /*1e960*/  ISETP.GE.AND P3, PT, R223, UR4, PT ;  /* 0x00000004df007c0c */ /* 0x000fe2000bf66270 */
[----:B------:R-:W-:Y:S01]  /*1e970*/  @!P4 ST.E.64 desc[UR60][R12.64], R44 ;  /* 0x0000002c0c00c985 */ /* 0x000fe2000c101b3c */
[----:B------:R-:W-:Y:S02]  /*1e980*/  @!P5 LEA.HI.X R15, R227, R9, R39, 0x2, P6 ;  /* 0x00000009e30fd211 */ /* 0x000fe400030f1427 */
[----:B------:R-:W-:-:S03]  /*1e990*/  @!P2 LEA R20, P4, R226, R8, 0x2 ;  /* 0x00000008e214a211 */ /* 0x000fc600078810ff */
[----:B------:R0:W-:Y:S01]  /*1e9a0*/  @!P5 ST.E.64 desc[UR60][R14.64], R48 ;  /* 0x000000300e00d985 */ /* 0x0001e2000c101b3c */
[CC--:B------:R-:W-:Y:S02]  /*1e9b0*/  @!P1 LEA R24, P5, R225.reuse, R8.reuse, 0x2 ;  /* 0x00000008e1189211 */ /* 0x0c0fe400078a10ff */
[-C--:B------:R-:W-:Y:S02]  /*1e9c0*/  @!P2 LEA.HI.X R21, R226, R9.reuse, R38, 0x2, P4 ;  /* 0x00000009e215a211 */ /* 0x080fe400020f1426 */
[----:B------:R-:W-:Y:S02]  /*1e9d0*/  @!P0 LEA R26, P6, R224, R8, 0x2 ;  /* 0x00000008e01a8211 */ /* 0x000fe400078c10ff */
[----:B------:R-:W-:Y:S01]  /*1e9e0*/  ISETP.GE.AND P4, PT, R222, UR4, PT ;  /* 0x00000004de007c0c */ /* 0x000fe2000bf86270 */
[----:B------:R1:W-:Y:S01]  /*1e9f0*/  @!P2 ST.E.64 desc[UR60][R20.64], R52 ;  /* 0x000000341400a985 */ /* 0x0003e2000c101b3c */
[-C--:B------:R-:W-:Y:S02]  /*1ea00*/  @!P1 LEA.HI.X R25, R225, R9.reuse, R37, 0x2, P5 ;  /* 0x00000009e1199211 */ /* 0x080fe400028f1425 */
[----:B------:R-:W-:-:S02]  /*1ea10*/  @!P0 LEA.HI.X R27, R224, R9, R36, 0x2, P6 ;  /* 0x00000009e01b8211 */ /* 0x000fc400030f1424 */
[----:B------:R-:W-:Y:S01]  /*1ea20*/  ISETP.GE.AND P2, PT, R221, UR4, PT ;  /* 0x00000004dd007c0c */ /* 0x000fe2000bf46270 */
[----:B------:R3:W-:Y:S01]  /*1ea30*/  @!P1 ST.E.64 desc[UR60][R24.64], R56 ;  /* 0x0000003818009985 */ /* 0x0007e2000c101b3c */
[----:B0-----:R-:W-:Y:S02]  /*1ea40*/  @!P3 LEA R14, P5, R223, R8, 0x2 ;  /* 0x00000008df0eb211 */ /* 0x001fe400078a10ff */
[----:B------:R-:W-:Y:S01]  /*1ea50*/  ISETP.GE.AND P1, PT, R220, UR4, PT ;  /* 0x00000004dc007c0c */ /* 0x000fe2000bf26270 */
[----:B------:R4:W-:Y:S01]  /*1ea60*/  @!P0 ST.E.64 desc[UR60][R26.64], R60 ;  /* 0x0000003c1a008985 */ /* 0x0009e2000c101b3c */
[----:B------:R-:W-:Y:S02]  /*1ea70*/  ISETP.GE.AND P0, PT, R219, UR4, PT ;  /* 0x00000004db007c0c */ /* 0x000fe4000bf06270 */
[----:B------:R-:W-:Y:S02]  /*1ea80*/  @!P3 LEA.HI.X R15, R223, R9, R35, 0x2, P5 ;  /* 0x00000009df0fb211 */ /* 0x000fe400028f1423 */
[----:B------:R-:W-:-:S02]  /*1ea90*/  ISETP.GE.AND P5, PT, R218, UR4, PT ;  /* 0x00000004da007c0c */ /* 0x000fc4000bfa6270 */
[CC--:B------:R-:W-:Y:S01]  /*1eaa0*/  @!P4 LEA R12, P6, R222.reuse, R8.reuse, 0x2 ;  /* 0x00000008de0cc211 */ /* 0x0c0fe200078c10ff */
[----:B------:R4:W-:Y:S01]  /*1eab0*/  @!P3 ST.E.64 desc[UR60][R14.64], R64 ;  /* 0x000000400e00b985 */ /* 0x0009e2000c101b3c */
[CC--:B------:R-:W-:Y:S02]  /*1eac0*/  @!P2 LEA R10, P3, R221.reuse, R8.reuse, 0x2 ;  /* 0x00000008dd0aa211 */ /* 0x0c0fe400078610ff */
        /* <DEDUP_REMOVED lines=13> */
.L_x_2696:
[----:B------:R-:W-:Y:S05]  /*1eba0*/  BSYNC B1 ;  /* 0x0000000000017941 */ /* 0x000fea0003800000 */
.L_x_2695:
        /* <DEDUP_REMOVED lines=70> */
.L_x_2685:
        /* <DEDUP_REMOVED lines=16> */
[----:B------:R-:W1:-:S12]  /*1f110*/  S2R R13, SR_TID.X ;  /* 0x00000000000d7919 */ /* 0x000e580000002100 */
        /* <DEDUP_REMOVED lines=9> */
.L_x_2697:
        /* <DEDUP_REMOVED lines=15> */
[----:B------:R-:W-:Y:S02]  /*1f2a0*/  SEL R26, R26, 0x978, P0 ;  /* 0x000009781a1a7807 */ /* 0x000fe40000000000 */
[----:B------:R-:W-:-:S03]  /*1f2b0*/  SEL R215, R215, RZ, P0 ;  /* 0x000000ffd7d77207 */ /* 0x000fc60000000000 */
        /* <DEDUP_REMOVED lines=8> */
[----:B------:R-:W-:Y:S02]  /*1f340*/  IMAD R21, R20, R232, R21 ;  /* 0x000000e814157224 */ /* 0x000fe400078e0215 */
[----:B0-----:R-:W-:-:S05]  /*1f350*/  @P1 IMAD.HI.U32 R4, R30, R25, RZ ;  /* 0x000000191e041227 */ /* 0x001fca00078e00ff */
[----:B------:R-:W0:Y:S01]  /*1f360*/  @!P0 LDC R9, c[0x0][0xb54] ;  /* 0x0002d500ff098b82 */ /* 0x000e220000000800 */
[----:B---3--:R-:W-:Y:S02]  /*1f370*/  IMAD R29, R15, R206, RZ ;  /* 0x000000ce0f1d7224 */ /* 0x008fe400078e02ff */
[----:B------:R-:W-:Y:S01]  /*1f380*/  IMAD.WIDE.U32 R24, R20, R31, RZ ;  /* 0x0000001f14187225 */ /* 0x000fe200078e00ff */
[----:B----4-:R-:W-:-:S03]  /*1f390*/  @P1 SHF.R.U32.HI R27, RZ, R35, R4 ;  /* 0x00000023ff1b1219 */ /* 0x010fc60000011604 */
[----:B------:R-:W-:-:S04]  /*1f3a0*/  IMAD.WIDE.U32 R14, R14, R206, RZ ;  /* 0x000000ce0e0e7225 */ /* 0x000fc800078e00ff */
[----:B------:R-:W-:Y:S01]  /*1f3b0*/  IMAD.IADD R4, R25, 0x1, R21 ;  /* 0x0000000119047824 */ /* 0x000fe200078e0215 */
[----:B------:R-:W-:Y:S01]  /*1f3c0*/  IADD3 R14, P1, P3, R24, R14, R3 ;  /* 0x0000000e180e7210 */ /* 0x000fe20007b3e003 */
[----:B------:R-:W-:Y:S02]  /*1f3d0*/  IMAD.IADD R29, R15, 0x1, R29 ;  /* 0x000000010f1d7824 */ /* 0x000fe400078e021d */
[-C--:B------:R-:W-:Y:S02]  /*1f3e0*/  IMAD R21, R13, R215.reuse, RZ ;  /* 0x000000d70d157224 */ /* 0x080fe400078e02ff */
[----:B------:R-:W-:Y:S01]  /*1f3f0*/  IMAD.WIDE.U32 R12, R12, R215, RZ ;  /* 0x000000d70c0c7225 */ /* 0x000fe200078e00ff */
[----:B------:R-:W-:-:S03]  /*1f400*/  IADD3.X R4, R4, R29, R28, P1, P3 ;  /* 0x0000001d04047210 */ /* 0x000fc60000fe641c */
[----:B------:R-:W-:Y:S01]  /*1f410*/  IMAD.MOV R15, RZ, RZ, -R27 ;  /* 0x000000ffff0f7224 */ /* 0x000fe200078e0a1b */
[----:B------:R-:W-:Y:S01]  /*1f420*/  IADD3 R12, P0, P1, R27, R14, R12 ;  /* 0x0000000e1b0c7210 */ /* 0x000fe2000791e00c */
[----:B------:R-:W-:Y:S01]  /*1f430*/  IMAD.IADD R21, R13, 0x1, R21 ;  /* 0x000000010d157824 */ /* 0x000fe200078e0215 */
[----:B------:R-:W-:Y:S01]  /*1f440*/  SHF.R.S32.HI R27, RZ, 0x1f, R27 ;  /* 0x0000001fff1b7819 */ /* 0x000fe2000001141b */
[----:B------:R-:W-:-:S03]  /*1f450*/  IMAD R15, R33, R15, R30 ;  /* 0x0000000f210f7224 */ /* 0x000fc600078e021e */
[----:B------:R-:W-:Y:S01]  /*1f460*/  IADD3.X R13, R27, R4, R21, P0, P1 ;  /* 0x000000041b0d7210 */ /* 0x000fe200007e2415 */
[----:B-----5:R-:W-:Y:S01]  /*1f470*/  IMAD R4, R11, R15, RZ ;  /* 0x0000000f0b047224 */ /* 0x020fe200078e02ff */
[----:B------:R-:W-:-:S05]  /*1f480*/  SHF.R.S32.HI R21, RZ, 0x1f, R15 ;  /* 0x0000001fff157819 */ /* 0x000fca000001140f */
[C---:B------:R-:W-:Y:S02]  /*1f490*/  IMAD R21, R10.reuse, R21, R4 ;  /* 0x000000150a157224 */ /* 0x040fe400078e0204 */
[----:B------:R-:W-:-:S04]  /*1f4a0*/  IMAD.WIDE.U32 R10, R10, R15, R12 ;  /* 0x0000000f0a0a7225 */ /* 0x000fc800078e000c */
[----:B------:R-:W-:Y:S01]  /*1f4b0*/  IMAD.IADD R4, R11, 0x1, R21 ;  /* 0x000000010b047824 */ /* 0x000fe200078e0215 */
[----:B-1----:R-:W-:Y:S01]  /*1f4c0*/  LEA R8, P0, R10, R8, 0x2 ;  /* 0x000000080a087211 */ /* 0x002fe200078010ff */
[----:B------:R-:W-:-:S03]  /*1f4d0*/  IMAD.MOV.U32 R11, RZ, RZ, -0x800000 ;  /* 0xff800000ff0b7424 */ /* 0x000fc600078e00ff */
[----:B0-----:R-:W-:-:S05]  /*1f4e0*/  LEA.HI.X R9, R10, R9, R4, 0x2, P0 ;  /* 0x000000090a097211 */ /* 0x001fca00000f1404 */
[----:B------:R1:W-:Y:S04]  /*1f4f0*/  STG.E desc[UR60][R8.64], R11 ;  /* 0x0000000b08007986 */ /* 0x0003e8000c10193c */
.L_x_2699:
[----:B------:R-:W-:Y:S05]  /*1f500*/  BSYNC B1 ;  /* 0x0000000000017941 */ /* 0x000fea0003800000 */
.L_x_2698:
[----:B------:R-:W-:Y:S05]  /*1f510*/  @P2 BRA `(.L_x_2694) ;  /* 0x0000000400a02947 */ /* 0x000fea0003800000 */
[----:B------:R-:W2:Y:S01]  /*1f520*/  LDC R15, c[0x0][0xbe8] ;  /* 0x0002fa00ff0f7b82 */ /* 0x000ea20000000800 */
[----:B------:R-:W-:Y:S01]  /*1f530*/  ULDC.64 UR4, c[0x0][0xaa0] ;  /* 0x0002a80000047ab9 */ /* 0x000fe20000000a00 */
[----:B------:R-:W-:Y:S01]  /*1f540*/  ULDC.64 UR6, c[0x0][0xaf0] ;  /* 0x0002bc0000067ab9 */ /* 0x000fe20000000a00 */
[----:B------:R-:W-:Y:S01]  /*1f550*/  IMAD R4, R28, UR4, RZ ;  /* 0x000000041c047c24 */ /* 0x000fe2000f8e02ff */
[----:B------:R-:W-:Y:S01]  /*1f560*/  BSSY B1, `(.L_x_2700) ;  /* 0x0000039000017945 */ /* 0x000fe20003800000 */
[C---:B-1----:R-:W-:Y:S01]  /*1f570*/  IMAD.WIDE.U32 R8, R3.reuse, UR4, RZ ;  /* 0x0000000403087c25 */ /* 0x042fe2000f8e00ff */
[----:B------:R-:W-:Y:S02]  /*1f580*/  SHF.R.S32.HI R14, RZ, 0x1f, R207 ;  /* 0x0000001fff0e7819 */ /* 0x000fe400000114cf */
[----:B------:R-:W-:Y:S01]  /*1f590*/  SHF.R.S32.HI R20, RZ, 0x1f, R203 ;  /* 0x0000001fff147819 */ /* 0x000fe200000114cb */
[----:B------:R-:W-:Y:S01]  /*1f5a0*/  IMAD R11, R3, UR5, R4 ;  /* 0x00000005030b7c24 */ /* 0x000fe2000f8e0204 */
[----:B------:R-:W-:Y:S01]  /*1f5b0*/  ULDC.64 UR4, c[0x0][0xae8] ;  /* 0x0002ba0000047ab9 */ /* 0x000fe20000000a00 */
[----:B------:R-:W-:-:S02]  /*1f5c0*/  IMAD R3, R208, 0x20, R233 ;  /* 0x00000020d0037824 */ /* 0x000fc400078e02e9 */
[----:B------:R-:W-:Y:S02]  /*1f5d0*/  IMAD.IADD R9, R9, 0x1, R11 ;  /* 0x0000000109097824 */ /* 0x000fe400078e020b */
[----:B------:R-:W-:Y:S02]  /*1f5e0*/  IMAD.IADD R13, R200, 0x1, R3 ;  /* 0x00000001c80d7824 */ /* 0x000fe400078e0203 */
[----:B------:R-:W-:-:S04]  /*1f5f0*/  IMAD.WIDE.U32 R8, R206, UR4, R8 ;  /* 0x00000004ce087c25 */ /* 0x000fc8000f8e0008 */
[----:B------:R-:W-:Y:S02]  /*1f600*/  IMAD.MOV.U32 R3, RZ, RZ, R13 ;  /* 0x000000ffff037224 */ /* 0x000fe400078e000d */
[----:B------:R-:W-:Y:S01]  /*1f610*/  IMAD R9, R206, UR5, R9 ;  /* 0x00000005ce097c24 */ /* 0x000fe2000f8e0209 */
[----:B--2---:R-:W-:Y:S01]  /*1f620*/  ISETP.NE.AND P0, PT, R15, 0x1, PT ;  /* 0x000000010f00780c */ /* 0x004fe20003f05270 */
[----:B------:R-:W-:Y:S01]  /*1f630*/  ULDC.64 UR4, c[0x0][0xae0] ;  /* 0x0002b80000047ab9 */ /* 0x000fe20000000a00 */
[----:B------:R-:W-:Y:S02]  /*1f640*/  IMAD.IADD R200, R233, 0x1, R200 ;  /* 0x00000001e9c87824 */ /* 0x000fe400078e02c8 */
[----:B------:R-:W-:-:S09]  /*1f650*/  IMAD.WIDE.U32 R8, R31, UR6, R8 ;  /* 0x000000061f087c25 */ /* 0x000fd2000f8e0008 */
[----:B------:R-:W1:Y:S08]  /*1f660*/  @P0 LDC R10, c[0x0][0xbec] ;  /* 0x0002fb00ff0a0b82 */ /* 0x000e700000000800 */
[----:B------:R-:W2:Y:S01]  /*1f670*/  @P0 LDC R21, c[0x0][0xbf0] ;  /* 0x0002fc00ff150b82 */ /* 0x000ea20000000800 */
[----:B-1----:R-:W-:-:S04]  /*1f680*/  @P0 IMAD.HI.U32 R4, R13, R10, RZ ;  /* 0x0000000a0d040227 */ /* 0x002fc800078e00ff */
[----:B------:R-:W-:Y:S01]  /*1f690*/  IMAD R10, R232, UR6, RZ ;  /* 0x00000006e80a7c24 */ /* 0x000fe2000f8e02ff */
[----:B--2---:R-:W-:-:S03]  /*1f6a0*/  @P0 SHF.R.U32.HI R3, RZ, R21, R4 ;  /* 0x00000015ff030219 */ /* 0x004fc60000011604 */
        /* <DEDUP_REMOVED lines=12> */
[----:B------:R-:W-:Y:S02]  /*1f770*/  IMAD R15, R0, R15, RZ ;  /* 0x0000000f000f7224 */ /* 0x000fe400078e02ff */
[----:B------:R-:W-:-:S02]  /*1f780*/  IMAD R3, R11, UR5, R4 ;  /* 0x000000050b037c24 */ /* 0x000fc4000f8e0204 */
[----:B------:R-:W-:Y:S01]  /*1f790*/  IMAD.WIDE.U32 R8, R11, UR4, R8 ;  /* 0x000000040b087c25 */ /* 0x000fe2000f8e0008 */
[C---:B------:R-:W-:Y:S01]  /*1f7a0*/  ISETP.GE.AND P2, PT, R200.reuse, R15, PT ;  /* 0x0000000fc800720c */ /* 0x040fe20003f46270 */
[----:B------:R-:W-:Y:S02]  /*1f7b0*/  ULDC.64 UR4, c[0x0][0xa80] ;  /* 0x0002a00000047ab9 */ /* 0x000fe40000000a00 */
[----:B------:R-:W-:Y:S01]  /*1f7c0*/  VIADD R0, R200, 0x20 ;  /* 0x00000020c8007836 */ /* 0x000fe20000000000 */
[----:B------:R-:W-:Y:S01]  /*1f7d0*/  LEA R4, P3, R8, UR4, 0x1 ;  /* 0x0000000408047c11 */ /* 0x000fe2000f8608ff */
[----:B------:R-:W-:-:S03]  /*1f7e0*/  IMAD.IADD R3, R9, 0x1, R3 ;  /* 0x0000000109037824 */ /* 0x000fc600078e0203 */
[-C--:B------:R-:W-:Y:S01]  /*1f7f0*/  ISETP.GE.AND P1, PT, R0, R15.reuse, PT ;  /* 0x0000000f0000720c */ /* 0x080fe20003f26270 */
[----:B------:R-:W-:Y:S01]  /*1f800*/  VIADD R0, R200, 0x40 ;  /* 0x00000040c8007836 */ /* 0x000fe20000000000 */
[----:B------:R-:W-:Y:S02]  /*1f810*/  LEA.HI.X R3, R8, UR5, R3, 0x1, P3 ;  /* 0x0000000508037c11 */ /* 0x000fe400098f0c03 */
[----:B------:R1:W2:Y:S02]  /*1f820*/  SHFL.IDX PT, R8, R4, RZ, 0x181f ;  /* 0x00181fff04087589 */ /* 0x0002a400000e0000 */
[----:B------:R-:W-:Y:S02]  /*1f830*/  ISETP.GE.AND P0, PT, R0, R15, PT ;  /* 0x0000000f0000720c */ /* 0x000fe40003f06270 */
[----:B------:R1:W3:Y:S01]  /*1f840*/  SHFL.IDX PT, R0, R3, RZ, 0x181f ;  /* 0x00181fff03007589 */ /* 0x0002e200000e0000 */
[----:B------:R-:W-:Y:S10]  /*1f850*/  @P2 BRA `(.L_x_2701) ;  /* 0x0000000000242947 */ /* 0x000ff40003800000 */
        /* <DEDUP_REMOVED lines=9> */
.L_x_2701:
[----:B------:R-:W-:Y:S05]  /*1f8f0*/  BSYNC B1 ;  /* 0x0000000000017941 */ /* 0x000fea0003800000 */
.L_x_2700:
[----:B---3--:R3:W0:Y:S01]  /*1f900*/  SHFL.IDX PT, R0, R3, 0x1, 0x181f ;  /* 0x00381f0003007f89 */ /* 0x00862200000e0000 */
[----:B------:R-:W-:Y:S03]  /*1f910*/  BSSY B1, `(.L_x_2702) ;  /* 0x000000c000017945 */ /* 0x000fe60003800000 */
[----:B--2-4-:R3:W2:Y:S01]  /*1f920*/  SHFL.IDX PT, R8, R4, 0x1, 0x181f ;  /* 0x00381f0004087f89 */ /* 0x0146a200000e0000 */
[----:B------:R-:W-:Y:S05]  /*1f930*/  @P1 BRA `(.L_x_2703) ;  /* 0x0000000000241947 */ /* 0x000fea0003800000 */
        /* <DEDUP_REMOVED lines=9> */
.L_x_2703:
[----:B------:R-:W-:Y:S05]  /*1f9d0*/  BSYNC B1 ;  /* 0x0000000000017941 */ /* 0x000fea0003800000 */
.L_x_2702:
[----:B0-----:R0:W0:Y:S01]  /*1f9e0*/  SHFL.IDX PT, R0, R3, 0x2, 0x181f ;  /* 0x00581f0003007f89 */ /* 0x00102200000e0000 */
[----:B------:R-:W-:Y:S03]  /*1f9f0*/  BSSY B1, `(.L_x_2704) ;  /* 0x000000c000017945 */ /* 0x000fe60003800000 */
[----:B--2-4-:R2:W4:Y:S01]  /*1fa00*/  SHFL.IDX PT, R8, R4, 0x2, 0x181f ;  /* 0x00581f0004087f89 */ /* 0x01452200000e0000 */
[----:B------:R-:W-:Y:S05]  /*1fa10*/  @P0 BRA `(.L_x_2705) ;  /* 0x0000000000240947 */ /* 0x000fea0003800000 */
        /* <DEDUP_REMOVED lines=9> */
.L_x_2705:
[----:B------:R-:W-:Y:S05]  /*1fab0*/  BSYNC B1 ;  /* 0x0000000000017941 */ /* 0x000fea0003800000 */
.L_x_2704:
[----:B0-----:R-:W-:Y:S01]  /*1fac0*/  VIADD R0, R200, 0x60 ;  /* 0x00000060c8007836 */ /* 0x001fe20000000000 */
[----:B------:R0:W0:Y:S04]  /*1fad0*/  SHFL.IDX PT, R10, R3, 0x3, 0x181f ;  /* 0x00781f00030a7f89 */ /* 0x00002800000e0000 */
[----:B------:R-:W-:Y:S01]  /*1fae0*/  ISETP.GE.AND P0, PT, R0, R15, PT ;  /* 0x0000000f0000720c */ /* 0x000fe20003f06270 */
[----:B-123--:R-:W1:-:S12]  /*1faf0*/  SHFL.IDX PT, R4, R4, 0x3, 0x181f ;  /* 0x00781f0004047f89 */ /* 0x00ee5800000e0000 */
[----:B------:R-:W-:Y:S05]  /*1fb00*/  @P0 BRA `(.L_x_2694) ;  /* 0x0000000000240947 */ /* 0x000fea0003800000 */
[----:B------:R-:W-:Y:S02]  /*1fb10*/  ULDC UR4, c[0x0][0xac8] ;  /* 0x0002b20000047ab9 */ /* 0x000fe40000000800 */
[----:B------:R-:W-:Y:S02]  /*1fb20*/  ISETP.GE.AND P2, PT, R203, UR4, PT ;  /* 0x00000004cb007c0c */ /* 0x000fe4000bf46270 */
[----:B------:R-:W-:-:S11]  /*1fb30*/  ISETP.GE.AND P3, PT, R207, UR4, PT ;  /* 0x00000004cf007c0c */ /* 0x000fd6000bf66270 */
[-C--:B-1----:R-:W-:Y:S02]  /*1fb40*/  @!P2 LEA R12, P0, R203, R4.reuse, 0x1 ;  /* 0x00000004cb0ca211 */ /* 0x082fe400078008ff */
[----:B----4-:R-:W-:Y:S02]  /*1fb50*/  @!P3 LEA R8, P1, R207, R4, 0x1 ;  /* 0x00000004cf08b211 */ /* 0x010fe400078208ff */
[-C--:B0-----:R-:W-:Y:S02]  /*1fb60*/  @!P2 LEA.HI.X R13, R203, R10.reuse, R20, 0x1, P0 ;  /* 0x0000000acb0da211 */ /* 0x081fe400000f0c14 */
[----:B------:R-:W-:-:S03]  /*1fb70*/  @!P3 LEA.HI.X R9, R207, R10, R14, 0x1, P1 ;  /* 0x0000000acf09b211 */ /* 0x000fc600008f0c0e */
[----:B------:R0:W-:Y:S04]  /*1fb80*/  @!P2 ST.E.128 desc[UR60][R12.64], RZ ;  /* 0x000000ff0c00a985 */ /* 0x0001e8000c101d3c */
[----:B------:R0:W-:Y:S02]  /*1fb90*/  @!P3 ST.E.128 desc[UR60][R8.64], RZ ;  /* 0x000000ff0800b985 */ /* 0x0001e4000c101d3c */
.L_x_2694:
[----:B------:R-:W-:Y:S05]  /*1fba0*/  BSYNC B0 ;  /* 0x0000000000007941 */ /* 0x000fea0003800000 */
.L_x_2684:
[----:B------:R-:W-:Y:S02]  /*1fbb0*/  ULDC UR4, c[0x0][0xc3c] ;  /* 0x00030f0000047ab9 */ /* 0x000fe40000000800 */
[----:B------:R-:W-:-:S13]  /*1fbc0*/  ISETP.GE.AND P0, PT, R7, UR4, PT ;  /* 0x0000000407007c0c */ /* 0x000fda000bf06270 */
[----:B------:R-:W-:Y:S05]  /*1fbd0*/  @!P0 BRA `(.L_x_2706) ;  /* 0xfffffe1800548947 */ /* 0x000fea000383ffff */
[----:B------:R-:W-:Y:S05]  /*1fbe0*/  BRA `(.L_x_2475) ;  /* 0x0000008800847947 */ /* 0x000fea0003800000 */
.L_x_2473:
        /* <DEDUP_REMOVED lines=20> */
.L_x_2707:
        /* <DEDUP_REMOVED lines=43> */
.L_x_2711:
        /* <DEDUP_REMOVED lines=39> */
.L_x_2709:
        /* <DEDUP_REMOVED lines=12> */
.L_x_2712:
        /* <DEDUP_REMOVED lines=63> */
.L_x_2713:
        /* <DEDUP_REMOVED lines=61> */
.L_x_2714:
[----:B01----:R-:W-:-:S05]  /*20ad0*/  LOP3.LUT R3, RZ, R2, RZ, 0x33, !PT ;  /* 0x00000002ff037212 */ /* 0x003fca00078e33ff */
[----:B------:R-:W-:-:S05]  /*20ae0*/  IMAD.IADD R2, R4, 0x1, R3 ;  /* 0x0000000104027824 */ /* 0x000fca00078e0203 */
[----:B------:R1:W-:Y:S01]  /*20af0*/  STL [R1+0x4], R2 ;  /* 0x0000040201007387 */ /* 0x0003e20000100800 */
[----:B------:R-:W-:Y:S05]  /*20b00*/  BRA `(.L_x_2715) ;  /* 0x0000000000107947 */ /* 0x000fea0003800000 */
.L_x_2710:
[----:B------:R-:W-:Y:S01]  /*20b10*/  IMAD.U32 R2, RZ, RZ, UR6 ;  /* 0x00000006ff027e24 */ /* 0x000fe2000f8e00ff */
[----:B------:R0:W-:Y:S04]  /*20b20*/  STL [R1+0x4], RZ ;  /* 0x000004ff01007387 */ /* 0x0001e80000100800 */
[----:B------:R0:W-:Y:S04]  /*20b30*/  STL [R1+0x8], RZ ;  /* 0x000008ff01007387 */ /* 0x0001e80000100800 */
[----:B------:R0:W-:Y:S02]  /*20b40*/  STL [R1], R2 ;  /* 0x0000000201007387 */ /* 0x0001e40000100800 */
.L_x_2715:
        /* <DEDUP_REMOVED lines=10> */
.L_x_2708:
        /* <DEDUP_REMOVED lines=34> */
[C---:B-1----:R-:W-:Y:S02]  /*20e10*/  LOP3.LUT R2, R0.reuse, 0x40, RZ, 0xfc, !PT ;  /* 0x0000004000027812 */ /* 0x042fe400078efcff */
[----:B------:R-:W-:-:S07]  /*20e20*/  LOP3.LUT R0, R0, 0x80, RZ, 0xfc, !PT ;  /* 0x0000008000007812 */ /* 0x000fce00078efcff */
.L_x_2860:
[----:B--2---:R-:W2:Y:S01]  /*20e30*/  LDL R0, [R1+0xc] ;  /* 0x00000c0001007983 */ /* 0x004ea20000100800 */
[----:B0-----:R-:W2:Y:S01]  /*20e40*/  LDC.64 R2, c[0x0][0xc88] ;  /* 0x00032200ff027b82 */ /* 0x001ea20000000a00 */
[----:B------:R-:W-:Y:S05]  /*20e50*/  YIELD ;  /* 0x0000000000007946 */ /* 0x000fea0003800000 */
[----:B------:R-:W-:Y:S01]  /*20e60*/  ULDC.64 UR4, c[0x0][0xa28] ;  /* 0x00028a0000047ab9 */ /* 0x000fe20000000a00 */
[----:B------:R-:W-:Y:S01]  /*20e70*/  IMAD.MOV.U32 R8, RZ, RZ, RZ ;  /* 0x000000ffff087224 */ /* 0x000fe200078e00ff */
[----:B------:R-:W-:Y:S01]  /*20e80*/  ISETP.NE.U32.AND P0, PT, RZ, UR4, PT ;  /* 0x00000004ff007c0c */ /* 0x000fe2000bf05070 */
[----:B------:R-:W-:Y:S01]  /*20e90*/  ULDC.64 UR10, c[0x0][0xa18] ;  /* 0x00028600000a7ab9 */ /* 0x000fe20000000a00 */
[----:B------:R-:W-:Y:S01]  /*20ea0*/  ULDC.64 UR8, c[0x0][0xa10] ;  /* 0x0002840000087ab9 */ /* 0x000fe20000000a00 */
[----:B------:R-:W-:Y:S01]  /*20eb0*/  ULDC.64 UR6, c[0x0][0xa08] ;  /* 0x0002820000067ab9 */ /* 0x000fe20000000a00 */
[----:B--2---:R-:W-:-:S05]  /*20ec0*/  IMAD.WIDE R2, R0, 0x4, R2 ;  /* 0x0000000400027825 */ /* 0x004fca00078e0202 */
[----:B-1----:R-:W2:Y:S01]  /*20ed0*/  LDG.E R4, desc[UR60][R2.64] ;  /* 0x0000003c02047981 */ /* 0x002ea2000c1e1900 */
[----:B------:R-:W-:Y:S01]  /*20ee0*/  ISETP.NE.AND.EX P0, PT, RZ, UR5, PT, P0 ;  /* 0x00000005ff007c0c */ /* 0x000fe2000bf05300 */
[----:B------:R-:W-:Y:S01]  /*20ef0*/  IMAD.MOV.U32 R0, RZ, RZ, RZ ;  /* 0x000000ffff007224 */ /* 0x000fe200078e00ff */
[----:B--2---:R-:W-:Y:S01]  /*20f00*/  SHF.R.S32.HI R5, RZ, 0x1f, R4 ;  /* 0x0000001fff057819 */ /* 0x004fe20000011404 */
[----:B------:R-:W-:-:S10]  /*20f10*/  IMAD.SHL.U32 R15, R4, 0x4, RZ ;  /* 0x00000004040f7824 */ /* 0x000fd400078e00ff */
[C---:B------:R-:W-:Y:S01]  /*20f20*/  @P0 LEA R2, P1, R4.reuse, UR4, 0x2 ;  /* 0x0000000404020c11 */ /* 0x040fe2000f8210ff */
[----:B------:R0:W-:Y:S03]  /*20f30*/  STL [R1+0x34], R4 ;  /* 0x0000340401007387 */ /* 0x0001e60000100800 */
        /* <DEDUP_REMOVED lines=14> */
[C---:B--2---:R-:W-:Y:S02]  /*21020*/  IADD3 R2, P4, R15.reuse, UR4, RZ ;  /* 0x000000040f027c10 */ /* 0x044fe4000ff9e0ff */
[----:B------:R-:W-:Y:S02]  /*21030*/  ISETP.NE.AND.EX P3, PT, RZ, UR11, PT, P3 ;  /* 0x0000000bff007c0c */ /* 0x000fe4000bf65330 */
[C---:B------:R-:W-:Y:S02]  /*21040*/  IADD3.X R3, R14.reuse, UR5, RZ, P4, !PT ;  /* 0x000000050e037c10 */ /* 0x040fe4000a7fe4ff */
[----:B0-----:R-:W-:Y:S02]  /*21050*/  IADD3 R4, P4, R15, UR8, RZ ;  /* 0x000000080f047c10 */ /* 0x001fe4000ff9e0ff */
[----:B------:R-:W-:Y:S01]  /*21060*/  ISETP.NE.AND.EX P0, PT, RZ, UR7, PT, P0 ;  /* 0x00000007ff007c0c */ /* 0x000fe2000bf05300 */
[----:B------:R-:W2:Y:S01]  /*21070*/  @P2 LDG.E R8, desc[UR60][R2.64] ;  /* 0x0000003c02082981 */ /* 0x000ea2000c1e1900 */
[C---:B-1----:R-:W-:Y:S01]  /*21080*/  IADD3.X R5, R14.reuse, UR9, RZ, P4, !PT ;  /* 0x000000090e057c10 */ /* 0x042fe2000a7fe4ff */
[----:B------:R-:W-:Y:S01]  /*21090*/  ULDC UR4, c[0x0][0x288] ;  /* 0x0000a20000047ab9 */ /* 0x000fe20000000800 */
[----:B------:R-:W-:Y:S01]  /*210a0*/  ISETP.NE.AND.EX P1, PT, RZ, UR9, PT, P1 ;  /* 0x00000009ff007c0c */ /* 0x000fe2000bf25310 */
[----:B------:R-:W-:Y:S01]  /*210b0*/  IMAD.U32 R12, RZ, RZ, UR4 ;  /* 0x00000004ff0c7e24 */ /* 0x000fe2000f8e00ff */
[----:B------:R-:W-:Y:S01]  /*210c0*/  IADD3.X R7, R14, UR7, RZ, P5, !PT ;  /* 0x000000070e077c10 */ /* 0x000fe2000affe4ff */
[----:B------:R-:W-:-:S06]  /*210d0*/  ULDC.64 UR4, c[0x0][0x418] ;  /* 0x0001060000047ab9 */ /* 0x000fcc0000000a00 */
[----:B------:R0:W5:Y:S04]  /*210e0*/  @P0 LDG.E R11, desc[UR60][R6.64] ;  /* 0x0000003c060b0981 */ /* 0x000168000c1e1900 */
[----:B------:R0:W5:Y:S04]  /*210f0*/  @P1 LDG.E R10, desc[UR60][R4.64] ;  /* 0x0000003c040a1981 */ /* 0x000168000c1e1900 */
[----:B--2---:R1:W-:Y:S02]  /*21100*/  STL [R1+0x4c], R8 ;  /* 0x00004c0801007387 */ /* 0x0043e40000100800 */
[----:B-1----:R-:W-:-:S04]  /*21110*/  @P3 IADD3 R8, P4, R15, UR10, RZ ;  /* 0x0000000a0f083c10 */ /* 0x002fc8000ff9e0ff */
[----:B------:R-:W-:-:S05]  /*21120*/  @P3 IADD3.X R9, R14, UR11, RZ, P4, !PT ;  /* 0x0000000b0e093c10 */ /* 0x000fca000a7fe4ff */
        /* <DEDUP_REMOVED lines=11> */
[----:B------:R-:W-:Y:S01]  /*211e0*/  IMAD.U32 R8, RZ, RZ, UR4 ;  /* 0x00000004ff087e24 */ /* 0x000fe2000f8e00ff */
[----:B0-----:R-:W-:Y:S06]  /*211f0*/  @P3 BRA `(.L_x_2717) ;  /* 0x0000000000143947 */ /* 0x001fec0003800000 */
[----:B------:R-:W-:Y:S05]  /*21200*/  @!P2 BRA `(.L_x_2717) ;  /* 0x000000000010a947 */ /* 0x000fea0003800000 */
[----:B------:R-:W2:Y:S04]  /*21210*/  LDG.E R12, desc[UR60][R2.64] ;  /* 0x0000003c020c7981 */ /* 0x000ea8000c1e1900 */
[----:B------:R-:W2:Y:S02]  /*21220*/  LDG.E R2, desc[UR60][R2.64+0x4] ;  /* 0x0000043c02027981 */ /* 0x000ea4000c1e1900 */
[----:B--2--5:R-:W-:-:S05]  /*21230*/  IMAD.IADD R13, R2, 0x1, -R12 ;  /* 0x00000001020d7824 */ /* 0x024fca00078e0a0c */
[----:B------:R0:W-:Y:S02]  /*21240*/  STL [R1+0x50], R13 ;  /* 0x0000500d01007387 */ /* 0x0001e40000100800 */
.L_x_2717:
[----:B------:R-:W2:Y:S01]  /*21250*/  LDL.LU R3, [R1+0x8] ;  /* 0x0000080001037983 */ /* 0x000ea20000300800 */
[----:B------:R-:W-:Y:S02]  /*21260*/  ULDC.64 UR4, c[0x0][0xa20] ;  /* 0x0002880000047ab9 */ /* 0x000fe40000000a00 */
[----:B------:R-:W-:Y:S01]  /*21270*/  ISETP.NE.U32.AND P2, PT, RZ, UR4, PT ;  /* 0x00000004ff007c0c */ /* 0x000fe2000bf45070 */
[----:B------:R-:W3:Y:S03]  /*21280*/  LDL R12, [R1+0x34] ;  /* 0x00003400010c7983 */ /* 0x000ee60000100800 */
[----:B------:R-:W-:Y:S02]  /*21290*/  ISETP.NE.AND.EX P2, PT, RZ, UR5, PT, P2 ;  /* 0x00000005ff007c0c */ /* 0x000fe4000bf45320 */
[C---:B--2---:R-:W-:Y:S02]  /*212a0*/  LOP3.LUT R17, R3.reuse, 0xff000000, RZ, 0xc0, !PT ;  /* 0xff00000003117812 */ /* 0x044fe400078ec0ff */
[----:B------:R-:W-:-:S02]  /*212b0*/  LOP3.LUT R2, R3, 0xff0000, RZ, 0xc0, !PT ;  /* 0x00ff000003027812 */ /* 0x000fc400078ec0ff */
[----:B------:R-:W-:Y:S02]  /*212c0*/  SHF.R.U32.HI R17, RZ, 0x8, R17 ;  /* 0x00000008ff117819 */ /* 0x000fe40000011611 */
[----:B------:R-:W-:Y:S02]  /*212d0*/  LOP3.LUT R16, R3, 0xffff, RZ, 0xc0, !PT ;  /* 0x0000ffff03107812 */ /* 0x000fe400078ec0ff */
[----:B------:R-:W-:Y:S01]  /*212e0*/  LEA.HI R17, R2, R17, RZ, 0x10 ;  /* 0x0000001102117211 */ /* 0x000fe200078f80ff */
[----:B-----5:R-:W-:-:S05]  /*212f0*/  IMAD.IADD R2, R11, 0x1, R0 ;  /* 0x000000010b027824 */ /* 0x020fca00078e0200 */
[----:B------:R1:W-:Y:S04]  /*21300*/  STL [R1+0x20], R2 ;  /* 0x0000200201007387 */ /* 0x0003e80000100800 */
[----:B---3--:R1:W-:Y:S01]  /*21310*/  STL [R1+0x14], R12 ;  /* 0x0000140c01007387 */ /* 0x0083e20000100800 */
[----:B------:R-:W-:Y:S05]  /*21320*/  @!P2 BRA `(.L_x_2718) ;  /* 0x000000000010a947 */ /* 0x000fea0003800000 */
[----:B-1----:R-:W-:-:S04]  /*21330*/  IADD3 R2, P0, R15, UR4, RZ ;  /* 0x000000040f027c10 */ /* 0x002fc8000ff1e0ff */
[----:B------:R-:W-:-:S05]  /*21340*/  IADD3.X R3, R14, UR5, RZ, P0, !PT ;  /* 0x000000050e037c10 */ /* 0x000fca00087fe4ff */
[----:B------:R2:W5:Y:S01]  /*21350*/  LDG.E R8, desc[UR60][R2.64] ;  /* 0x0000003c02087981 */ /* 0x000562000c1e1900 */
[----:B------:R-:W-:Y:S05]  /*21360*/  BRA `(.L_x_2719) ;  /* 0x0000000000107947 */ /* 0x000fea0003800000 */
.L_x_2718:
[----:B------:R-:W-:Y:S05]  /*21370*/  @!P0 BRA `(.L_x_2719) ;  /* 0x00000000000c8947 */ /* 0x000fea0003800000 */
[----:B------:R-:W2:Y:S04]  /*21380*/  LDG.E R8, desc[UR60][R6.64] ;  /* 0x0000003c06087981 */ /* 0x000ea8000c1e1900 */
[----:B------:R-:W2:Y:S02]  /*21390*/  LDG.E R6, desc[UR60][R6.64+0x4] ;  /* 0x0000043c06067981 */ /* 0x000ea4000c1e1900 */
[----:B--2---:R-:W-:-:S07]  /*213a0*/  IMAD.IADD R8, R6, 0x1, -R8 ;  /* 0x0000000106087824 */ /* 0x004fce00078e0a08 */
.L_x_2719:
[----:B-12---:R-:W2:Y:S01]  /*213b0*/  @P1 LDG.E R2, desc[UR60][R4.64] ;  /* 0x0000003c04021981 */ /* 0x006ea2000c1e1900 */
[----:B------:R-:W1:Y:S03]  /*213c0*/  LDC R3, c[0x0][0x448] ;  /* 0x00011200ff037b82 */ /* 0x000e660000000800 */
[----:B------:R-:W3:Y:S04]  /*213d0*/  LDL R6, [R1+0x4] ;  /* 0x0000040001067983 */ /* 0x000ee80000100800 */
[----:B------:R4:W2:Y:S01]  /*213e0*/  @P1 LDG.E R4, desc[UR60][R4.64+0x4] ;  /* 0x0000043c04041981 */ /* 0x0008a2000c1e1900 */
[----:B-1----:R-:W-:-:S13]  /*213f0*/  ISETP.NE.AND P0, PT, R3, 0x1, PT ;  /* 0x000000010300780c */ /* 0x002fda0003f05270 */
[----:B------:R-:W1:Y:S08]  /*21400*/  @P0 LDC R3, c[0x0][0x44c] ;  /* 0x00011300ff030b82 */ /* 0x000e700000000800 */
[----:B----4-:R-:W4:Y:S01]  /*21410*/  @P0 LDC R5, c[0x0][0x450] ;  /* 0x00011400ff050b82 */ /* 0x010f220000000800 */
[----:B-----5:R-:W-:Y:S01]  /*21420*/  IMAD.IADD R7, R8, 0x1, -R0 ;  /* 0x0000000108077824 */ /* 0x020fe200078e0a00 */
[----:B------:R-:W-:-:S05]  /*21430*/  LOP3.LUT R11, R17, 0xff, RZ, 0xc0, !PT ;  /* 0x000000ff110b7812 */ /* 0x000fca00078ec0ff */
[----:B------:R0:W-:Y:S01]  /*21440*/  STL [R1+0x60], R11 ;  /* 0x0000600b01007387 */ /* 0x0001e20000100800 */
[----:B------:R-:W-:Y:S01]  /*21450*/  BSSY B0, `(.L_x_2720) ;  /* 0x0000032000007945 */ /* 0x000fe20003800000 */
[----:B------:R-:W-:Y:S01]  /*21460*/  SHF.R.U32.HI R17, RZ, 0x10, R17 ;  /* 0x00000010ff117819 */ /* 0x000fe20000011611 */
[----:B--2---:R-:W-:Y:S02]  /*21470*/  @P1 IMAD.IADD R9, R4, 0x1, -R2 ;  /* 0x0000000104091824 */ /* 0x004fe400078e0a02 */
[----:B---3--:R-:W-:-:S04]  /*21480*/  IMAD.SHL.U32 R2, R6, 0x80, RZ ;  /* 0x0000008006027824 */ /* 0x008fc800078e00ff */
[----:B------:R-:W-:-:S04]  /*21490*/  VIADD R2, R2, 0x7f ;  /* 0x0000007f02027836 */ /* 0x000fc80000000000 */
[----:B-1----:R-:W-:-:S05]  /*214a0*/  @P0 IMAD.HI.U32 R0, R2, R3, RZ ;  /* 0x0000000302000227 */ /* 0x002fca00078e00ff */
[----:B----4-:R-:W-:Y:S01]  /*214b0*/  @P0 SHF.R.U32.HI R2, RZ, R5, R0 ;  /* 0x00000005ff020219 */ /* 0x010fe20000011600 */
[----:B------:R-:W-:-:S05]  /*214c0*/  IMAD.IADD R0, R7, 0x1, R9 ;  /* 0x0000000107007824 */ /* 0x000fca00078e0209 */
[C---:B------:R-:W-:Y:S01]  /*214d0*/  IADD3 R21, R0.reuse, 0x80, -R13 ;  /* 0x0000008000157810 */ /* 0x040fe20007ffe80d */
        /* <DEDUP_REMOVED lines=9> */
[----:B------:R-:W-:Y:S01]  /*21570*/  ISETP.GE.AND P0, PT, R6, 0x1, PT ;  /* 0x000000010600780c */ /* 0x000fe20003f06270 */
[----:B------:R-:W-:-:S12]  /*21580*/  IMAD.MOV.U32 R3, RZ, RZ, RZ ;  /* 0x000000ffff037224 */ /* 0x000fd800078e00ff */
[----:B0-----:R-:W-:Y:S05]  /*21590*/  @!P0 BRA `(.L_x_2721) ;  /* 0x0000000000748947 */ /* 0x001fea0003800000 */
[----:B------:R-:W-:Y:S01]  /*215a0*/  ISETP.NE.AND P0, PT, R17, RZ, PT ;  /* 0x000000ff1100720c */ /* 0x000fe20003f05270 */
[----:B------:R-:W-:-:S03]  /*215b0*/  ULDC UR4, c[0x0][0x9f0] ;  /* 0x00027c0000047ab9 */ /* 0x000fc60000000800 */
[----:B------:R-:W-:-:S04]  /*215c0*/  SEL R0, R17, UR4, P0 ;  /* 0x0000000411007c07 */ /* 0x000fc80008000000 */
[----:B------:R-:W-:Y:S02]  /*215d0*/  IABS R2, R0 ;  /* 0x0000000000027213 */ /* 0x000fe40000000000 */
[----:B------:R-:W-:Y:S02]  /*215e0*/  IADD3 R3, R0, -0x1, R6 ;  /* 0xffffffff00037810 */ /* 0x000fe40007ffe006 */
[----:B------:R-:W0:Y:S08]  /*215f0*/  I2F.RP R4, R2 ;  /* 0x0000000200047306 */ /* 0x000e300000209400 */
[----:B0-----:R-:W0:Y:S02]  /*21600*/  MUFU.RCP R4, R4 ;  /* 0x0000000400047308 */ /* 0x001e240000001000 */
[----:B0-----:R-:W-:-:S06]  /*21610*/  VIADD R4, R4, 0xffffffe ;  /* 0x0ffffffe04047836 */ /* 0x001fcc0000000000 */
[----:B------:R0:W1:Y:S02]  /*21620*/  F2I.FTZ.U32.TRUNC.NTZ R5, R4 ;  /* 0x0000000400057305 */ /* 0x000064000021f000 */
[----:B0-----:R-:W-:-:S04]  /*21630*/  LOP3.LUT R4, R3, R0, RZ, 0x3c, !PT ;  /* 0x0000000003047212 */ /* 0x001fc800078e3cff */
[----:B------:R-:W-:Y:S01]  /*21640*/  ISETP.GE.AND P3, PT, R4, RZ, PT ;  /* 0x000000ff0400720c */ /* 0x000fe20003f66270 */
[----:B-1----:R-:W-:-:S04]  /*21650*/  IMAD.MOV R4, RZ, RZ, -R5 ;  /* 0x000000ffff047224 */ /* 0x002fc800078e0a05 */
        /* <DEDUP_REMOVED lines=17> */
.L_x_2721:
[----:B------:R-:W-:Y:S05]  /*21770*/  BSYNC B0 ;  /* 0x0000000000007941 */ /* 0x000fea0003800000 */
.L_x_2720:
[-C--:B------:R-:W-:Y:S01]  /*21780*/  IMAD R0, R11, R3.reuse, RZ ;  /* 0x000000030b007224 */ /* 0x080fe200078e02ff */
[----:B------:R-:W-:Y:S03]  /*21790*/  BSSY B0, `(.L_x_2722) ;  /* 0x0000146000007945 */ /* 0x000fe60003800000 */
[C---:B------:R-:W-:Y:S01]  /*217a0*/  IMAD R2, R0.reuse, 0x80, -R7 ;  /* 0x0000008000027824 */ /* 0x040fe200078e0a07 */
[----:B------:R-:W-:-:S04]  /*217b0*/  VIADDMNMX R3, R0, R3, R6, PT ;  /* 0x0000000300037246 */ /* 0x000fc80003800106 */
[----:B------:R-:W-:Y:S01]  /*217c0*/  VIMNMX R2, RZ, R2, !PT ;  /* 0x00000002ff027248 */ /* 0x000fe20007fe0100 */
[----:B------:R-:W-:-:S05]  /*217d0*/  IMAD R3, R3, 0x80, -R7 ;  /* 0x0000008003037824 */ /* 0x000fca00078e0a07 */
        /* <DEDUP_REMOVED lines=14> */
[----:B------:R-:W0:Y:S02]  /*218c0*/  S2R R3, SR_TID.X ;  /* 0x0000000000037919 */ /* 0x000e240000002100 */
[----:B0-----:R-:W-:-:S04]  /*218d0*/  SHF.R.U32.HI R3, RZ, 0x5, R3 ;  /* 0x00000005ff037819 */ /* 0x001fc80000011603 */
[----:B------:R-:W-:-:S05]  /*218e0*/  LOP3.LUT R3, R3, 0x3, RZ, 0xc0, !PT ;  /* 0x0000000303037812 */ /* 0x000fca00078ec0ff */
[----:B------:R0:W1:Y:S02]  /*218f0*/  SHFL.IDX PT, R14, R3, RZ, 0x1f ;  /* 0x00001fff030e7589 */ /* 0x00006400000e0000 */
.L_x_2903:
[----:B-1----:R-:W-:Y:S02]  /*21900*/  ISETP.NE.AND P0, PT, R14, RZ, PT ;  /* 0x000000ff0e00720c */ /* 0x002fe40003f05270 */
[----:B------:R-:W-:-:S11]  /*21910*/  PLOP3.LUT P6, PT, PT, PT, PT, 0x8, 0x0 ;  /* 0x000000000000781c */ /* 0x000fd60003fce170 */
[----:B------:R-:W-:Y:S05]  /*21920*/  @P0 BRA `(.L_x_2725) ;  /* 0x00000000000c0947 */ /* 0x000fea0003800000 */
[----:B------:R-:W-:-:S03]  /*21930*/  UMOV UR4, 0xffffffff ;  /* 0xffffffff00047882 */ /* 0x000fc60000000000 */
[----:B------:R-:W-:Y:S05]  /*21940*/  BRA.DIV UR4, `(.L_x_2726) ;  /* 0x0000007a042c7947 */ /* 0x000fea000b800000 */
[----:B------:R-:W-:-:S13]  /*21950*/  ELECT P6, URZ, PT ;  /* 0x00000000003f782f */ /* 0x000fda00038c0000 */
.L_x_2725:
[----:B0-----:R-:W2:Y:S01]  /*21960*/  LDL R3, [R1+0x64] ;  /* 0x0000640001037983 */ /* 0x001ea20000100800 */
[----:B------:R-:W-:Y:S01]  /*21970*/  BSSY B1, `(.L_x_2727) ;  /* 0x0000008000017945 */ /* 0x000fe20003800000 */
[----:B--2---:R-:W-:-:S05]  /*21980*/  VIADD R3, R3, 0x1 ;  /* 0x0000000103037836 */ /* 0x004fca0000000000 */
[----:B------:R-:W-:-:S04]  /*21990*/  LEA.HI R4, R3, R3, RZ, 0x1 ;  /* 0x0000000303047211 */ /* 0x000fc800078f08ff */
[----:B------:R-:W-:-:S05]  /*219a0*/  LOP3.LUT R4, R4, 0xfffffffe, RZ, 0xc0, !PT ;  /* 0xfffffffe04047812 */ /* 0x000fca00078ec0ff */
[----:B------:R-:W-:-:S05]  /*219b0*/  IMAD.IADD R3, R3, 0x1, -R4 ;  /* 0x0000000103037824 */ /* 0x000fca00078e0a04 */
[----:B------:R-:W-:-:S04]  /*219c0*/  SHF.L.U32 R3, R3, 0x1f, RZ ;  /* 0x0000001f03037819 */ /* 0x000fc800000006ff */
[----:B------:R-:W0:Y:S02]  /*219d0*/  SYNCS.PHASECHK.TRANS64.TRYWAIT P0, [R18+URZ+0x34820], R3 ;  /* 0x03482003120075a7 */ /* 0x000e24000800017f */
[----:B0-----:R-:W-:Y:S05]  /*219e0*/  @!P0 BRA `(.L_x_2728) ;  /* 0x0000007800248947 */ /* 0x001fea0003800000 */
.L_x_2906:
[----:B------:R-:W-:Y:S05]  /*219f0*/  BSYNC B1 ;  /* 0x0000000000017941 */ /* 0x000fea0003800000 */
.L_x_2727:
[----:B------:R-:W-:Y:S04]  /*21a00*/  BSSY B1, `(.L_x_2729) ;  /* 0x0000084000017945 */ /* 0x000fe80003800000 */
[----:B------:R-:W-:Y:S05]  /*21a10*/  @!P6 BRA `(.L_x_2730) ;  /* 0x000000080008e947 */ /* 0x000fea0003800000 */
[----:B------:R-:W2:Y:S04]  /*21a20*/  LDL R5, [R1+0x10] ;  /* 0x0000100001057983 */ /* 0x000ea80000100800 */
[----:B------:R-:W3:Y:S01]  /*21a30*/  LDL R6, [R1+0x24] ;  /* 0x0000240001067983 */ /* 0x000ee20000100800 */
[----:B------:R-:W-:Y:S01]  /*21a40*/  BSSY B2, `(.L_x_2731) ;  /* 0x0000008000027945 */ /* 0x000fe20003800000 */
[----:B------:R-:W1:Y:S02]  /*21a50*/  S2R R4, SR_TID.X ;  /* 0x0000000000047919 */ /* 0x000e640000002100 */
[----:B-1----:R-:W-:-:S04]  /*21a60*/  LOP3.LUT R4, R4, 0x7f, RZ, 0xc0, !PT ;  /* 0x0000007f04047812 */ /* 0x002fc800078ec0ff */
[----:B------:R-:W-:Y:S01]  /*21a70*/  ISETP.NE.AND P1, PT, R4, RZ, PT ;  /* 0x000000ff0400720c */ /* 0x000fe20003f25270 */
[----:B--2---:R-:W-:Y:S01]  /*21a80*/  IMAD R5, R5, 0x8, R18 ;  /* 0x0000000805057824 */ /* 0x004fe200078e0212 */
[----:B---3--:R-:W-:-:S04]  /*21a90*/  SHF.L.U32 R9, R6, 0x1f, RZ ;  /* 0x0000001f06097819 */ /* 0x008fc800000006ff */
[----:B------:R-:W1:Y:S02]  /*21aa0*/  SYNCS.PHASECHK.TRANS64.TRYWAIT P0, [R5+URZ+0x348a0], R9 ;  /* 0x0348a009050075a7 */ /* 0x000e64000800017f */
[----:B-1----:R-:W-:Y:S05]  /*21ab0*/  @!P0 BRA `(.L_x_2732) ;  /* 0x0000007800048947 */ /* 0x002fea0003800000 */
.L_x_2907:
[----:B------:R-:W-:Y:S05]  /*21ac0*/  BSYNC B2 ;  /* 0x0000000000027941 */ /* 0x000fea0003800000 */
.L_x_2731:
[----:B------:R-:W-:Y:S04]  /*21ad0*/  BSSY B2, `(.L_x_2733) ;  /* 0x0000009000027945 */ /* 0x000fe80003800000 */
[----:B------:R-:W-:Y:S05]  /*21ae0*/  @P1 BRA `(.L_x_2734) ;  /* 0x00000000001c1947 */ /* 0x000fea0003800000 */
[----:B------:R-:W2:Y:S01]  /*21af0*/  S2R R4, SR_TID.X ;  /* 0x0000000000047919 */ /* 0x000ea20000002100 */
[----:B0-----:R-:W-:-:S04]  /*21b00*/  IMAD.MOV.U32 R3, RZ, RZ, 0xc000 ;  /* 0x0000c000ff037424 */ /* 0x001fc800078e00ff */
[----:B------:R3:W-:Y:S01]  /*21b10*/  SYNCS.ARRIVE.TRANS64 RZ, [R5+URZ+0x34890], R3 ;  /* 0x0348900305ff79a7 */ /* 0x0007e2000800003f */
[----:B--2---:R-:W-:-:S04]  /*21b20*/  LOP3.LUT R4, R4, 0x1f, RZ, 0xc0, !PT ;  /* 0x0000001f04047812 */ /* 0x004fc800078ec0ff */
[----:B------:R-:W-:-:S13]  /*21b30*/  ISETP.NE.AND P0, PT, R4, RZ, PT ;  /* 0x000000ff0400720c */ /* 0x000fda0003f05270 */
[----:B---3--:R-:W-:Y:S05]  /*21b40*/  @!P0 BRA `(.L_x_2734) ;  /* 0x0000000000048947 */ /* 0x008fea0003800000 */
[----:B------:R-:W-:Y:S01]  /*21b50*/  BPT.TRAP 0x1 ;  /* 0x000000040000795c */ /* 0x000fe20000300000 */
.L_x_2734:
[----:B------:R-:W-:Y:S05]  /*21b60*/  BSYNC B2 ;  /* 0x0000000000027941 */ /* 0x000fea0003800000 */
.L_x_2733:
[----:B0-----:R-:W2:Y:S01]  /*21b70*/  LDL R3, [R1+0x10] ;  /* 0x0000100001037983 */ /* 0x001ea20000100800 */
        /* <DEDUP_REMOVED lines=9> */
[----:B--2---:R-:W-:-:S02]  /*21c10*/  IMAD R8, R3, 0xc000, R18 ;  /* 0x0000c00003087824 */ /* 0x004fc400078e0212 */
[----:B------:R-:W-:Y:S02]  /*21c20*/  VIADD R3, R5, 0x34890 ;  /* 0x0003489005037836 */ /* 0x000fe40000000000 */
[----:B------:R-:W-:-:S07]  /*21c30*/  VIADD R6, R8, 0x1c400 ;  /* 0x0001c40008067836 */ /* 0x000fce0000000000 */
.L_x_2735:
        /* <DEDUP_REMOVED lines=16> */
.L_x_2736:
        /* <DEDUP_REMOVED lines=15> */
.L_x_2737:
        /* <DEDUP_REMOVED lines=13> */
.L_x_2908:
[----:B------:R-:W-:Y:S05]  /*21f00*/  BSYNC B2 ;  /* 0x0000000000027941 */ /* 0x000fea0003800000 */
.L_x_2738:
[----:B------:R-:W-:Y:S01]  /*21f10*/  BSSY B2, `(.L_x_2740) ;  /* 0x000000b000027945 */ /* 0x000fe20003800000 */
[----:B------:R-:W-:Y:S02]  /*21f20*/  IMAD.MOV.U32 R8, RZ, RZ, 0x0 ;  /* 0x00000000ff087424 */ /* 0x000fe400078e00ff */
[----:B01----:R-:W-:Y:S01]  /*21f30*/  IMAD.MOV.U32 R9, RZ, RZ, 0x12f00000 ;  /* 0x12f00000ff097424 */ /* 0x003fe200078e00ff */
        /* <DEDUP_REMOVED lines=8> */
.L_x_2741:
[----:B------:R-:W-:Y:S05]  /*21fc0*/  BSYNC B2 ;  /* 0x0000000000027941 */ /* 0x000fea0003800000 */
.L_x_2740:
        /* <DEDUP_REMOVED lines=10> */
.L_x_2742:
        /* <DEDUP_REMOVED lines=19> */
.L_x_2743:
        /* <DEDUP_REMOVED lines=10> */
.L_x_2730:
[----:B------:R-:W-:Y:S05]  /*22240*/  BSYNC B1 ;  /* 0x0000000000017941 */ /* 0x000fea0003800000 */
.L_x_2729:
[----:B------:R-:W0:Y:S04]  /*22250*/  LDL.LU R8, [R1+0x10] ;  /* 0x0000100001087983 */ /* 0x000e280000300800 */
[----:B------:R-:W2:Y:S01]  /*22260*/  LDL.LU R6, [R1+0x24] ;  /* 0x0000240001067983 */ /* 0x000ea20000300800 */
[----:B------:R-:W-:Y:S01]  /*22270*/  PLOP3.LUT P0, PT, PT, PT, PT, 0x8, 0x0 ;  /* 0x000000000000781c */ /* 0x000fe20003f0e170 */
[----:B0-----:R-:W-:Y:S02]  /*22280*/  VIADD R3, R8, 0x1 ;  /* 0x0000000108037836 */ /* 0x001fe40000000000 */
        /* <DEDUP_REMOVED lines=9> */
.L_x_2759:
[----:B------:R-:W-:Y:S05]  /*22320*/  YIELD ;  /* 0x0000000000007946 */ /* 0x000fea0003800000 */
[----:B------:R-:W-:Y:S04]  /*22330*/  BSSY B1, `(.L_x_2744) ;  /* 0x000007f000017945 */ /* 0x000fe80003800000 */
[----:B-1----:R-:W-:Y:S05]  /*22340*/  @!P6 BRA `(.L_x_2745) ;  /* 0x0000000400f4e947 */ /* 0x002fea0003800000 */
[----:B------:R-:W2:Y:S04]  /*22350*/  LDL R5, [R1+0x10] ;  /* 0x0000100001057983 */ /* 0x000ea80000100800 */
[----:B------:R-:W3:Y:S01]  /*22360*/  LDL R4, [R1+0x24] ;  /* 0x0000240001047983 */ /* 0x000ee20000100800 */
[----:B------:R-:W-:Y:S01]  /*22370*/  BSSY B2, `(.L_x_2746) ;  /* 0x0000008000027945 */ /* 0x000fe20003800000 */
[----:B0-----:R-:W0:Y:S02]  /*22380*/  S2R R3, SR_TID.X ;  /* 0x0000000000037919 */ /* 0x001e240000002100 */
[----:B0-----:R-:W-:-:S04]  /*22390*/  LOP3.LUT R3, R3, 0x7f, RZ, 0xc0, !PT ;  /* 0x0000007f03037812 */ /* 0x001fc800078ec0ff */
[----:B------:R-:W-:Y:S01]  /*223a0*/  ISETP.NE.AND P2, PT, R3, RZ, PT ;  /* 0x000000ff0300720c */ /* 0x000fe20003f45270 */
[----:B--2---:R-:W-:Y:S01]  /*223b0*/  IMAD R7, R5, 0x8, R18 ;  /* 0x0000000805077824 */ /* 0x004fe200078e0212 */
[----:B---3--:R-:W-:-:S04]  /*223c0*/  SHF.L.U32 R6, R4, 0x1f, RZ ;  /* 0x0000001f04067819 */ /* 0x008fc800000006ff */
[----:B------:R-:W0:Y:S02]  /*223d0*/  SYNCS.PHASECHK.TRANS64.TRYWAIT P1, [R7+URZ+0x348a0], R6 ;  /* 0x0348a006070075a7 */ /* 0x000e24000802017f */
[----:B0-----:R-:W-:Y:S05]  /*223e0*/  @!P1 BRA `(.L_x_2747) ;  /* 0x0000006c00e09947 */ /* 0x001fea0003800000 */
.L_x_2909:
[----:B------:R-:W-:Y:S05]  /*223f0*/  BSYNC B2 ;  /* 0x0000000000027941 */ /* 0x000fea0003800000 */
.L_x_2746:
[----:B------:R-:W-:Y:S04]  /*22400*/  BSSY B2, `(.L_x_2748) ;  /* 0x0000009000027945 */ /* 0x000fe80003800000 */
[----:B------:R-:W-:Y:S05]  /*22410*/  @P2 BRA `(.L_x_2749) ;  /* 0x00000000001c2947 */ /* 0x000fea0003800000 */
[----:B------:R-:W1:Y:S01]  /*22420*/  S2R R4, SR_TID.X ;  /* 0x0000000000047919 */ /* 0x000e620000002100 */
[----:B------:R-:W-:-:S04]  /*22430*/  IMAD.MOV.U32 R3, RZ, RZ, 0xc000 ;  /* 0x0000c000ff037424 */ /* 0x000fc800078e00ff */
[----:B------:R2:W-:Y:S01]  /*22440*/  SYNCS.ARRIVE.TRANS64 RZ, [R7+URZ+0x34890], R3 ;  /* 0x0348900307ff79a7 */ /* 0x0005e2000800003f */
[----:B-1----:R-:W-:-:S04]  /*22450*/  LOP3.LUT R4, R4, 0x1f, RZ, 0xc0, !PT ;  /* 0x0000001f04047812 */ /* 0x002fc800078ec0ff */
[----:B------:R-:W-:-:S13]  /*22460*/  ISETP.NE.AND P1, PT, R4, RZ, PT ;  /* 0x000000ff0400720c */ /* 0x000fda0003f25270 */
[----:B--2---:R-:W-:Y:S05]  /*22470*/  @!P1 BRA `(.L_x_2749) ;  /* 0x0000000000049947 */ /* 0x004fea0003800000 */
[----:B------:R-:W-:Y:S01]  /*22480*/  BPT.TRAP 0x1 ;  /* 0x000000040000795c */ /* 0x000fe20000300000 */
.L_x_2749:
[----:B------:R-:W-:Y:S05]  /*22490*/  BSYNC B2 ;  /* 0x0000000000027941 */ /* 0x000fea0003800000 */
.L_x_2748:
        /* <DEDUP_REMOVED lines=12> */
.L_x_2750:
        /* <DEDUP_REMOVED lines=16> */
.L_x_2751:
        /* <DEDUP_REMOVED lines=15> */
.L_x_2752:
        /* <DEDUP_REMOVED lines=13> */
.L_x_2910:
[----:B------:R-:W-:Y:S05]  /*22820*/  BSYNC B2 ;  /* 0x0000000000027941 */ /* 0x000fea0003800000 */
.L_x_2753:
        /* <DEDUP_REMOVED lines=11> */
.L_x_2756:
[----:B------:R-:W-:Y:S05]  /*228e0*/  BSYNC B2 ;  /* 0x0000000000027941 */ /* 0x000fea0003800000 */
.L_x_2755:
        /* <DEDUP_REMOVED lines=10> */
.L_x_2757:
        /* <DEDUP_REMOVED lines=15> */
.L_x_2758:
        /* <DEDUP_REMOVED lines=10> */
.L_x_2745:
[----:B------:R-:W-:Y:S05]  /*22b20*/  BSYNC B1 ;  /* 0x0000000000017941 */ /* 0x000fea0003800000 */
.L_x_2744:
[----:B0-----:R-:W2:Y:S04]  /*22b30*/  LDL.LU R6, [R1+0x10] ;  /* 0x0000100001067983 */ /* 0x001ea80000300800 */
        /* <DEDUP_REMOVED lines=11> */
.L_x_2723:
[----:B------:R-:W-:Y:S05]  /*22bf0*/  BSYNC B0 ;  /* 0x0000000000007941 */ /* 0x000fea0003800000 */
.L_x_2722:
[----:B------:R-:W2:Y:S01]  /*22c00*/  LDL R4, [R1+0x4] ;  /* 0x0000040001047983 */ /* 0x000ea20000100800 */
[----:B------:R-:W3:Y:S01]  /*22c10*/  LDC R0, c[0x0][0x448] ;  /* 0x00011200ff007b82 */ /* 0x000ee20000000800 */
[----:B------:R-:W-:Y:S01]  /*22c20*/  ISETP.NE.AND P2, PT, R17, RZ, PT ;  /* 0x000000ff1100720c */ /* 0x000fe20003f45270 */
[----:B------:R-:W-:Y:S05]  /*22c30*/  @!P0 WARPSYNC.ALL ;  /* 0x0000000000008948 */ /* 0x000fea0003800000 */
[----:B------:R-:W-:Y:S07]  /*22c40*/  BSSY B0, `(.L_x_2760) ;  /* 0x000002d000007945 */ /* 0x000fee0003800000 */
[----:B------:R-:W4:Y:S08]  /*22c50*/  @!P2 LDC R17, c[0x0][0x9f0] ;  /* 0x00027c00ff11ab82 */ /* 0x000f300000000800 */
[----:B------:R-:W-:Y:S01]  /*22c60*/  @!P0 BAR.SYNC.DEFER_BLOCKING 0xc, 0x180 ;  /* 0x0306000000008b1d */ /* 0x000fe20000010000 */
[----:B---3--:R-:W-:-:S13]  /*22c70*/  ISETP.NE.AND P1, PT, R0, 0x1, PT ;  /* 0x000000010000780c */ /* 0x008fda0003f25270 */
[----:B------:R-:W3:Y:S08]  /*22c80*/  @P1 LDC R2, c[0x0][0x44c] ;  /* 0x00011300ff021b82 */ /* 0x000ef00000000800 */
[----:B01----:R-:W0:Y:S01]  /*22c90*/  @P1 LDC R3, c[0x0][0x450] ;  /* 0x00011400ff031b82 */ /* 0x003e220000000800 */
[----:B--2---:R-:W-:-:S05]  /*22ca0*/  LEA R0, R4, 0x7f, 0x7 ;  /* 0x0000007f04007811 */ /* 0x004fca00078e38ff */
[----:B---3--:R-:W-:-:S05]  /*22cb0*/  @P1 IMAD.HI.U32 R2, R0, R2, RZ ;  /* 0x0000000200021227 */ /* 0x008fca00078e00ff */
[----:B0-----:R-:W-:-:S05]  /*22cc0*/  @P1 SHF.R.U32.HI R0, RZ, R3, R2 ;  /* 0x00000003ff001219 */ /* 0x001fca0000011602 */
[----:B------:R-:W-:-:S05]  /*22cd0*/  IMAD.IADD R0, R21, 0x1, R0 ;  /* 0x0000000115007824 */ /* 0x000fca00078e0200 */
[----:B------:R-:W-:-:S04]  /*22ce0*/  SHF.R.S32.HI R2, RZ, 0x1f, R0 ;  /* 0x0000001fff027819 */ /* 0x000fc80000011400 */
[----:B------:R-:W-:-:S04]  /*22cf0*/  LEA.HI R0, R2, R0, RZ, 0x7 ;  /* 0x0000000002007211 */ /* 0x000fc800078f38ff */
[----:B------:R-:W-:-:S04]  /*22d00*/  SHF.R.S32.HI R0, RZ, 0x7, R0 ;  /* 0x00000007ff007819 */ /* 0x000fc80000011400 */
[----:B------:R-:W-:-:S04]  /*22d10*/  VIMNMX R7, R20, R0, PT ;  /* 0x0000000014077248 */ /* 0x000fc80003fe0100 */
[----:B------:R-:W-:Y:S01]  /*22d20*/  ISETP.GE.AND P1, PT, R7, 0x1, PT ;  /* 0x000000010700780c */ /* 0x000fe20003f26270 */
[----:B------:R0:W-:Y:S04]  /*22d30*/  STL [R1+0x40], R7 ;  /* 0x0000400701007387 */ /* 0x0001e80000100800 */
[----:B------:R0:W-:Y:S08]  /*22d40*/  STL [R1+0x44], RZ ;  /* 0x000044ff01007387 */ /* 0x0001f00000100800 */
[----:B0---4-:R-:W-:Y:S05]  /*22d50*/  @!P1 BRA `(.L_x_2761) ;  /* 0x00000000006c9947 */ /* 0x011fea0003800000 */
        /* <DEDUP_REMOVED lines=27> */
.L_x_2761:
[----:B------:R-:W-:Y:S05]  /*22f10*/  BSYNC B0 ;  /* 0x0000000000007941 */ /* 0x000fea0003800000 */
.L_x_2760:
[----:B------:R-:W2:Y:S04]  /*22f20*/  LDL R0, [R1+0x44] ;  /* 0x0000440001007983 */ /* 0x000ea80000100800 */
[----:B0-----:R-:W2:Y:S01]  /*22f30*/  LDL R2, [R1+0x60] ;  /* 0x0000600001027983 */ /* 0x001ea20000100800 */
[----:B------:R-:W-:Y:S01]  /*22f40*/  BSSY B7, `(.L_x_2762) ;  /* 0x0000411000077945 */ /* 0x000fe20003800000 */
[----:B--2---:R-:W-:-:S05]  /*22f50*/  IMAD R2, R2, R0, RZ ;  /* 0x0000000002027224 */ /* 0x004fca00078e02ff */
[----:B------:R-:W-:Y:S01]  /*22f60*/  VIADDMNMX R0, R2, R0, R7, PT ;  /* 0x0000000002007246 */ /* 0x000fe20003800107 */
[----:B------:R0:W-:Y:S03]  /*22f70*/  STL [R1+0x30], R2 ;  /* 0x0000300201007387 */ /* 0x0001e60000100800 */
[----:B------:R-:W-:Y:S01]  /*22f80*/  ISETP.GT.AND P0, PT, R0, R2, PT ;  /* 0x000000020000720c */ /* 0x000fe20003f04270 */
[----:B------:R0:W-:-:S12]  /*22f90*/  STL [R1+0x48], R0 ;  /* 0x0000480001007387 */ /* 0x0001d80000100800 */
[----:B0-----:R-:W-:Y:S05]  /*22fa0*/  @P0 BRA `(.L_x_2763) ;  /* 0x0000000000480947 */ /* 0x001fea0003800000 */
[----:B------:R-:W0:Y:S02]  /*22fb0*/  S2R R0, SR_TID.X ;  /* 0x0000000000007919 */ /* 0x000e240000002100 */
[----:B0-----:R-:W-:-:S04]  /*22fc0*/  LOP3.LUT R0, R0, 0x7f, RZ, 0xc0, !PT ;  /* 0x0000007f00007812 */ /* 0x001fc800078ec0ff */
[----:B------:R-:W-:-:S13]  /*22fd0*/  ISETP.NE.AND P0, PT, R0, RZ, PT ;  /* 0x000000ff0000720c */ /* 0x000fda0003f05270 */
[----:B------:R-:W-:Y:S05]  /*22fe0*/  @P0 BRA `(.L_x_2764) ;  /* 0x0000004000180947 */ /* 0x000fea0003800000 */
[----:B------:R-:W0:Y:S01]  /*22ff0*/  S2R R3, SR_LANEID ;  /* 0x0000000000037919 */ /* 0x000e220000000000 */
[----:B------:R-:W-:Y:S02]  /*23000*/  VOTEU.ANY UR4, UPT, PT ;  /* 0x0000000000047886 */ /* 0x000fe400038e0100 */
[----:B------:R-:W0:Y:S08]  /*23010*/  FLO.U32 R0, UR4 ;  /* 0x0000000400007d00 */ /* 0x000e3000080e0000 */
[----:B------:R-:W1:Y:S01]  /*23020*/  POPC R4, UR4 ;  /* 0x0000000400047d09 */ /* 0x000e620008000000 */
[----:B0-----:R-:W-:-:S02]  /*23030*/  ISETP.EQ.U32.AND P0, PT, R0, R3, PT ;  /* 0x000000030000720c */ /* 0x001fc40003f02070 */
[----:B------:R-:W1:Y:S11]  /*23040*/  LDC.64 R2, c[0x0][0xc60] ;  /* 0x00031800ff027b82 */ /* 0x000e760000000a00 */
[----:B-1----:R-:W2:Y:S01]  /*23050*/  @P0 ATOMG.E.ADD.STRONG.GPU PT, R3, desc[UR60][R2.64], R4 ;  /* 0x00000004020309a8 */ /* 0x002ea200081ee1fc */
[----:B------:R-:W0:Y:S02]  /*23060*/  S2R R5, SR_LTMASK ;  /* 0x0000000000057919 */ /* 0x000e240000003900 */
[----:B0-----:R-:W-:-:S06]  /*23070*/  LOP3.LUT R5, R5, UR4, RZ, 0xc0, !PT ;  /* 0x0000000405057c12 */ /* 0x001fcc000f8ec0ff */
[----:B------:R-:W0:Y:S01]  /*23080*/  POPC R5, R5 ;  /* 0x0000000500057309 */ /* 0x000e220000000000 */
[----:B--2---:R-:W0:Y:S02]  /*23090*/  SHFL.IDX PT, R0, R3, R0, 0x1f ;  /* 0x00001f0003007589 */ /* 0x004e2400000e0000 */
[----:B0-----:R-:W-:-:S05]  /*230a0*/  IADD3 R0, R0, UR38, R5 ;  /* 0x0000002600007c10 */ /* 0x001fca000fffe005 */
[----:B------:R4:W-:Y:S01]  /*230b0*/  STL [R1], R0 ;  /* 0x0000000001007387 */ /* 0x0009e20000100800 */
[----:B------:R-:W-:Y:S05]  /*230c0*/  BRA `(.L_x_2764) ;  /* 0x0000003c00e07947 */ /* 0x000fea0003800000 */
.L_x_2763:
        /* <DEDUP_REMOVED lines=20> */
.L_x_2766:
[----:B------:R-:W-:Y:S05]  /*23210*/  BSYNC B6 ;  /* 0x0000000000067941 */ /* 0x000fea0003800000 */
.L_x_2765:
        /* <DEDUP_REMOVED lines=8> */
[----:B------:R0:W1:Y:S01]  /*232a0*/  LDC.64 R2, c[0x4][R17] ;  /* 0x0100000011027b82 */ /* 0x0000620000000a00 */
        /* <DEDUP_REMOVED lines=11> */
.L_x_2769:
        /* <DEDUP_REMOVED lines=15> */
.L_x_2768:
[----:B------:R-:W-:Y:S05]  /*23450*/  BSYNC B6 ;  /* 0x0000000000067941 */ /* 0x000fea0003800000 */
.L_x_2767:
[----:B------:R-:W2:Y:S01]  /*23460*/  LDL.LU R2, [R1+0x28] ;  /* 0x0000280001027983 */ /* 0x000ea20000300800 */
[----:B------:R-:W-:-:S03]  /*23470*/  ULDC.64 UR4, c[0x0][0x9f8] ;  /* 0x00027e0000047ab9 */ /* 0x000fc60000000a00 */
[----:B------:R-:W3:Y:S04]  /*23480*/  LDL.LU R0, [R1+0x38] ;  /* 0x0000380001007983 */ /* 0x000ee80000300800 */
[----:B------:R-:W4:Y:S01]  /*23490*/  LDL R7, [R1+0x14] ;  /* 0x0000140001077983 */ /* 0x000f220000100800 */
[----:B------:R-:W-:-:S03]  /*234a0*/  ISETP.NE.U32.AND P0, PT, RZ, UR4, PT ;  /* 0x00000004ff007c0c */ /* 0x000fc6000bf05070 */
[----:B------:R-:W5:Y:S01]  /*234b0*/  LDL R17, [R1+0x48] ;  /* 0x0000480001117983 */ /* 0x000f620000100800 */
[----:B------:R-:W-:-:S13]  /*234c0*/  ISETP.NE.AND.EX P0, PT, RZ, UR5, PT, P0 ;  /* 0x00000005ff007c0c */ /* 0x000fda000bf05300 */
[----:B--2---:R-:W-:-:S04]  /*234d0*/  @P0 IADD3 R2, P1, R2, UR4, RZ ;  /* 0x0000000402020c10 */ /* 0x004fc8000ff3e0ff */
[----:B---3--:R-:W-:Y:S01]  /*234e0*/  @P0 IADD3.X R3, R0, UR5, RZ, P1, !PT ;  /* 0x0000000500030c10 */ /* 0x008fe20008ffe4ff */
[----:B------:R-:W-:-:S04]  /*234f0*/  ULDC.64 UR4, c[0x0][0xa08] ;  /* 0x0002820000047ab9 */ /* 0x000fc80000000a00 */
[----:B----4-:R0:W2:Y:S02]  /*23500*/  @P0 LDG.E R7, desc[UR60][R2.64] ;  /* 0x0000003c02070981 */ /* 0x0100a4000c1e1900 */
[----:B0-----:R-:W0:Y:S01]  /*23510*/  LDC.64 R2, c[0x0][0x418] ;  /* 0x00010600ff027b82 */ /* 0x001e220000000a00 */
[----:B-----5:R-:W-:Y:S01]  /*23520*/  VIADD R0, R17, 0xffffffff ;  /* 0xffffffff11007836 */ /* 0x020fe20000000000 */
[----:B--2---:R-:W-:Y:S01]  /*23530*/  SHF.R.S32.HI R8, RZ, 0x1f, R7 ;  /* 0x0000001fff087819 */ /* 0x004fe20000011407 */
[----:B------:R1:W-:Y:S04]  /*23540*/  @P0 STL [R1+0x14], R7 ;  /* 0x0000140701000387 */ /* 0x0003e80000100800 */
[----:B------:R1:W-:Y:S01]  /*23550*/  STL [R1+0x28], R8 ;  /* 0x0000280801007387 */ /* 0x0003e20000100800 */
[----:B0-----:R-:W-:Y:S01]  /*23560*/  LOP3.LUT P0, RZ, R2, UR4, RZ, 0xfc, !PT ;  /* 0x0000000402ff7c12 */ /* 0x001fe2000f80fcff */
[----:B------:R-:W-:-:S03]  /*23570*/  UMOV UR4, 0xffffffff ;  /* 0xffffffff00047882 */ /* 0x000fc60000000000 */
[----:B------:R-:W-:-:S04]  /*23580*/  LOP3.LUT P0, RZ, R3, UR5, RZ, 0xfc, P0 ;  /* 0x0000000503ff7c12 */ /* 0x000fc8000800fcff */
[----:B------:R-:W-:Y:S01]  /*23590*/  SEL R17, R7, RZ, !P0 ;  /* 0x000000ff07117207 */ /* 0x000fe20004000000 */
[----:B-1----:R-:W-:Y:S08]  /*235a0*/  BRA.DIV UR4, `(.L_x_2770) ;  /* 0x0000005e04987947 */ /* 0x002ff0000b800000 */
[----:B------:R-:W0:Y:S02]  /*235b0*/  S2R R4, SR_TID.X ;  /* 0x0000000000047919 */ /* 0x000e240000002100 */
[----:B0-----:R-:W-:-:S04]  /*235c0*/  SHF.R.U32.HI R4, RZ, 0x5, R4 ;  /* 0x00000005ff047819 */ /* 0x001fc80000011604 */
[----:B------:R-:W-:-:S05]  /*235d0*/  LOP3.LUT R4, R4, 0x3, RZ, 0xc0, !PT ;  /* 0x0000000304047812 */ /* 0x000fca00078ec0ff */
[----:B------:R0:W1:Y:S02]  /*235e0*/  SHFL.IDX PT, R14, R4, RZ, 0x1f ;  /* 0x00001fff040e7589 */ /* 0x00006400000e0000 */
.L_x_2913:
[----:B0-----:R-:W2:Y:S01]  /*235f0*/  LDL.LU R4, [R1+0x1c] ;  /* 0x00001c0001047983 */ /* 0x001ea20000300800 */
[----:B------:R-:W-:Y:S02]  /*23600*/  PLOP3.LUT P1, PT, PT, PT, PT, 0x8, 0x0 ;  /* 0x000000000000781c */ /* 0x000fe40003f2e170 */
[----:B-1----:R-:W-:Y:S01]  /*23610*/  ISETP.NE.AND P0, PT, R14, RZ, PT ;  /* 0x000000ff0e00720c */ /* 0x002fe20003f05270 */
[----:B------:R0:W-:Y:S01]  /*23620*/  STL [R1+0x8], R0 ;  /* 0x0000080001007387 */ /* 0x0001e20000100800 */
[----:B--2---:R-:W-:-:S09]  /*23630*/  LOP3.LUT R4, R4, 0xfffffffe, RZ, 0xc0, !PT ;  /* 0xfffffffe04047812 */ /* 0x004fd200078ec0ff */
[----:B------:R-:W-:-:S05]  /*23640*/  @P1 LOP3.LUT R4, R4, 0x1, RZ, 0xfc, !PT ;  /* 0x0000000104041812 */ /* 0x000fca00078efcff */
[----:B------:R0:W-:Y:S01]  /*23650*/  STL [R1+0x1c], R4 ;  /* 0x00001c0401007387 */ /* 0x0001e20000100800 */
[----:B------:R-:W-:Y:S05]  /*23660*/  @P0 BRA `(.L_x_2771) ;  /* 0x0000000400380947 */ /* 0x000fea0003800000 */
[----:B------:R-:W-:-:S03]  /*23670*/  UMOV UR4, 0xffffffff ;  /* 0xffffffff00047882 */ /* 0x000fc60000000000 */
[----:B------:R-:W-:Y:S05]  /*23680*/  BRA.DIV UR4, `(.L_x_2772) ;  /* 0x0000005e04947947 */ /* 0x000fea000b800000 */
[----:B------:R-:W-:-:S13]  /*23690*/  ELECT P6, URZ, PT ;  /* 0x00000000003f782f */ /* 0x000fda00038c0000 */
.L_x_2916:
[----:B------:R-:W-:Y:S05]  /*236a0*/  @!P6 BRA `(.L_x_2771) ;  /* 0x000000040028e947 */ /* 0x000fea0003800000 */
[----:B------:R-:W-:-:S04]  /*236b0*/  ISETP.NE.U32.AND P0, PT, R2, RZ, PT ;  /* 0x000000ff0200720c */ /* 0x000fc80003f05070 */
[----:B------:R-:W-:-:S13]  /*236c0*/  ISETP.NE.AND.EX P0, PT, R3, RZ, PT, P0 ;  /* 0x000000ff0300720c */ /* 0x000fda0003f05300 */
[----:B------:R-:W-:Y:S05]  /*236d0*/  @!P0 BRA `(.L_x_2773) ;  /* 0x0000000000508947 */ /* 0x000fea0003800000 */
[----:B------:R-:W1:Y:S01]  /*236e0*/  LDC R6, c[0x0][0x43c] ;  /* 0x00010f00ff067b82 */ /* 0x000e620000000800 */
[----:B------:R-:W-:Y:S01]  /*236f0*/  IMAD.MOV.U32 R9, RZ, RZ, R0 ;  /* 0x000000ffff097224 */ /* 0x000fe200078e0000 */
[----:B------:R-:W-:-:S03]  /*23700*/  ULDC.64 UR4, c[0x0][0x428] ;  /* 0x00010a0000047ab9 */ /* 0x000fc60000000a00 */
[----:B0-----:R-:W-:Y:S01]  /*23710*/  IMAD.MOV.U32 R0, RZ, RZ, R9 ;  /* 0x000000ffff007224 */ /* 0x001fe200078e0009 */
[----:B-1----:R-:W-:-:S13]  /*23720*/  ISETP.NE.AND P0, PT, R6, 0x1, PT ;  /* 0x000000010600780c */ /* 0x002fda0003f05270 */
        /* <DEDUP_REMOVED lines=15> */
.L_x_2773:
[----:B-1----:R-:W2:Y:S01]  /*23820*/  LDL R2, [R1+0x18] ;  /* 0x0000180001027983 */ /* 0x002ea20000100800 */
[----:B0-----:R-:W-:Y:S01]  /*23830*/  IMAD R0, R19, 0x8, R18 ;  /* 0x0000000813007824 */ /* 0x001fe200078e0212 */
[----:B--2---:R-:W-:-:S04]  /*23840*/  SHF.L.U32 R2, R2, 0x1f, RZ ;  /* 0x0000001f02027819 */ /* 0x004fc800000006ff */
[----:B------:R-:W0:Y:S02]  /*23850*/  SYNCS.PHASECHK.TRANS64.TRYWAIT P0, [R0+URZ+0x34840], R2 ;  /* 0x03484002000075a7 */ /* 0x000e24000800017f */
[----:B0-----:R-:W-:Y:S05]  /*23860*/  @!P0 BRA `(.L_x_2774) ;  /* 0x0000005c003c8947 */ /* 0x001fea0003800000 */
.L_x_2917:
        /* <DEDUP_REMOVED lines=9> */
[----:B--2---:R-:W-:Y:S05]  /*23900*/  @!P0 BRA `(.L_x_2775) ;  /* 0x0000000000048947 */ /* 0x004fea0003800000 */
[----:B------:R-:W-:Y:S01]  /*23910*/  BPT.TRAP 0x1 ;  /* 0x000000040000795c */ /* 0x000fe20000300000 */
.L_x_2775:
[----:B------:R-:W2:Y:S04]  /*23920*/  LDL R4, [R1+0x8] ;  /* 0x0000080001047983 */ /* 0x000ea80000100800 */
[----:B------:R-:W3:Y:S04]  /*23930*/  LDL R3, [R1+0x20] ;  /* 0x0000200001037983 */ /* 0x000ee80000100800 */
[----:B0-----:R-:W4:Y:S01]  /*23940*/  LDL.LU R2, [R1+0x1c] ;  /* 0x00001c0001027983 */ /* 0x001f220000300800 */
        /* <DEDUP_REMOVED lines=25> */
[----:B0-----:R-:W-:Y:S01]  /*23ae0*/  UMOV UR8, UR15 ;  /* 0x0000000f00087c82 */ /* 0x001fe20008000000 */
[----:B------:R-:W-:Y:S02]  /*23af0*/  UMOV UR10, UR17 ;  /* 0x00000011000a7c82 */ /* 0x000fe40008000000 */
[----:B------:R0:W-:Y:S02]  /*23b00*/  UTMALDG.4D [UR8], [UR4], desc[UR6] ;  /* 0x00000608040075b4 */ /* 0x0001e40008019000 */
[----:B0-----:R-:W-:Y:S01]  /*23b10*/  UMOV UR8, UR16 ;  /* 0x0000001000087c82 */ /* 0x001fe20008000000 */
[----:B------:R-:W-:Y:S02]  /*23b20*/  UMOV UR10, UR14 ;  /* 0x0000000e000a7c82 */ /* 0x000fe40008000000 */
[----:B------:R1:W-:Y:S02]  /*23b30*/  UTMALDG.4D [UR8], [UR4], desc[UR6] ;  /* 0x00000608040075b4 */ /* 0x0003e40008019000 */
[----:B-1----:R-:W-:Y:S01]  /*23b40*/  NOP ;  /* 0x0000000000007918 */ /* 0x002fe20000000000 */
.L_x_2771:
[----:B------:R-:W2:Y:S04]  /*23b50*/  LDL.LU R3, [R1+0x4c] ;  /* 0x00004c0001037983 */ /* 0x000ea80000300800 */
[----:B------:R-:W3:Y:S04]  /*23b60*/  LDL.LU R5, [R1+0x34] ;  /* 0x0000340001057983 */ /* 0x000ee80000300800 */
[----:B0-----:R-:W4:Y:S01]  /*23b70*/  LDL.LU R4, [R1+0x54] ;  /* 0x0000540001047983 */ /* 0x001f220000300800 */
        /* <DEDUP_REMOVED lines=37> */
.L_x_2777:
[----:B------:R-:W-:Y:S05]  /*23dd0*/  BSYNC B6 ;  /* 0x0000000000067941 */ /* 0x000fea0003800000 */
.L_x_2776:
[----:B0-----:R-:W2:Y:S01]  /*23de0*/  LDL.LU R0, [R1+0x4c] ;  /* 0x00004c0001007983 */ /* 0x001ea20000300800 */
[----:B------:R-:W-:Y:S01]  /*23df0*/  ULDC.64 UR4, c[0x0][0x2d8] ;  /* 0x0000b60000047ab9 */ /* 0x000fe20000000a00 */
[----:B------:R-:W0:Y:S01]  /*23e00*/  LDC R7, c[0x0][0x448] ;  /* 0x00011200ff077b82 */ /* 0x000e220000000800 */
[----:B------:R-:W-:Y:S01]  /*23e10*/  ULDC.64 UR6, c[0x0][0x280] ;  /* 0x0000a00000067ab9 */ /* 0x000fe20000000a00 */
[----:B------:R-:W3:Y:S04]  /*23e20*/  LDL.LU R4, [R1+0x38] ;  /* 0x0000380001047983 */ /* 0x000ee80000300800 */
[----:B------:R-:W3:Y:S04]  /*23e30*/  LDL.LU.64 R2, [R1+0x58] ;  /* 0x0000580001027983 */ /* 0x000ee80000300a00 */
[----:B------:R-:W4:Y:S04]  /*23e40*/  LDL.LU R5, [R1+0x34] ;  /* 0x0000340001057983 */ /* 0x000f280000300800 */
[----:B------:R-:W4:Y:S01]  /*23e50*/  LDL R9, [R1+0x4] ;  /* 0x0000040001097983 */ /* 0x000f220000100800 */
[----:B------:R-:W1:Y:S01]  /*23e60*/  S2R R10, SR_TID.X ;  /* 0x00000000000a7919 */ /* 0x000e620000002100 */
[----:B------:R-:W1:Y:S01]  /*23e70*/  S2R R8, SR_TID.X ;  /* 0x0000000000087919 */ /* 0x000e620000002100 */
[----:B0-----:R-:W-:-:S13]  /*23e80*/  ISETP.NE.AND P0, PT, R7, 0x1, PT ;  /* 0x000000010700780c */ /* 0x001fda0003f05270 */
[----:B------:R-:W0:Y:S01]  /*23e90*/  @P0 LDC R6, c[0x0][0x450] ;  /* 0x00011400ff060b82 */ /* 0x000e220000000800 */
[----:B-1----:R-:W-:Y:S02]  /*23ea0*/  IMAD.SHL.U32 R10, R10, 0x8, RZ ;  /* 0x000000080a0a7824 */ /* 0x002fe400078e00ff */
[----:B------:R-:W-:-:S03]  /*23eb0*/  IMAD.SHL.U32 R8, R8, 0x8, RZ ;  /* 0x0000000808087824 */ /* 0x000fc600078e00ff */
[----:B------:R-:W-:-:S04]  /*23ec0*/  LOP3.LUT R10, R10, 0x38, RZ, 0xc0, !PT ;  /* 0x000000380a0a7812 */ /* 0x000fc800078ec0ff */
[C---:B------:R-:W-:Y:S02]  /*23ed0*/  LOP3.LUT R11, R10.reuse, 0x40, RZ, 0xfc, !PT ;  /* 0x000000400a0b7812 */ /* 0x040fe400078efcff */
[----:B------:R-:W-:Y:S02]  /*23ee0*/  LOP3.LUT R10, R10, 0x80, RZ, 0xfc, !PT ;  /* 0x000000800a0a7812 */ /* 0x000fe400078efcff */
[----:B------:R-:W-:Y:S01]  /*23ef0*/  LOP3.LUT R8, R8, 0x38, RZ, 0xc0, !PT ;  /* 0x0000003808087812 */ /* 0x000fe200078ec0ff */
[----:B---3--:R-:W-:Y:S02]  /*23f00*/  IMAD.MOV.U32 R3, RZ, RZ, R4 ;  /* 0x000000ffff037224 */ /* 0x008fe400078e0004 */
[----:B------:R-:W1:Y:S01]  /*23f10*/  S2R R4, SR_TID.X ;  /* 0x0000000000047919 */ /* 0x000e620000002100 */
[----:B------:R-:W-:-:S04]  /*23f20*/  IMAD.WIDE.U32 R2, R16, UR4, R2 ;  /* 0x0000000410027c25 */ /* 0x000fc8000f8e0002 */
[----:B------:R-:W-:Y:S01]  /*23f30*/  IMAD R3, R16, UR5, R3 ;  /* 0x0000000510037c24 */ /* 0x000fe2000f8e0203 */
[----:B------:R-:W-:Y:S02]  /*23f40*/  ULDC.64 UR4, c[0x0][0x2e0] ;  /* 0x0000b80000047ab9 */ /* 0x000fe40000000a00 */
[----:B--2---:R-:W-:Y:S02]  /*23f50*/  IMAD R0, R0, UR4, RZ ;  /* 0x0000000400007c24 */ /* 0x004fe4000f8e02ff */
[----:B----4-:R-:W-:-:S04]  /*23f60*/  IMAD.WIDE.U32 R2, R5, UR4, R2 ;  /* 0x0000000405027c25 */ /* 0x010fc8000f8e0002 */
[----:B------:R-:W-:Y:S01]  /*23f70*/  IMAD R0, R5, UR5, R0 ;  /* 0x0000000505007c24 */ /* 0x000fe2000f8e0200 */
[----:B------:R-:W-:-:S03]  /*23f80*/  ULDC.64 UR4, c[0x0][0x2d0] ;  /* 0x0000b40000047ab9 */ /* 0x000fc60000000a00 */
[----:B------:R-:W-:Y:S01]  /*23f90*/  IMAD.IADD R3, R3, 0x1, R0 ;  /* 0x0000000103037824 */ /* 0x000fe200078e0200 */
[----:B-1----:R-:W-:-:S04]  /*23fa0*/  LOP3.LUT R4, R4, 0x7f, RZ, 0xc0, !PT ;  /* 0x0000007f04047812 */ /* 0x002fc800078ec0ff */
[----:B------:R-:W-:Y:S02]  /*23fb0*/  SHF.R.U32.HI R5, RZ, 0x3, R4 ;  /* 0x00000003ff057819 */ /* 0x000fe40000011604 */
[----:B------:R-:W1:Y:S02]  /*23fc0*/  S2R R4, SR_TID.X ;  /* 0x0000000000047919 */ /* 0x000e640000002100 */
[----:B-1----:R-:W-:-:S05]  /*23fd0*/  IMAD.SHL.U32 R4, R4, 0x10, RZ ;  /* 0x0000001004047824 */ /* 0x002fca00078e00ff */
        /* <DEDUP_REMOVED lines=23> */
[----:B------:R-:W-:Y:S02]  /*24150*/  ISETP.GE.AND P2, PT, R8, UR4, PT ;  /* 0x0000000408007c0c */ /* 0x000fe4000bf46270 */
[----:B------:R-:W-:Y:S01]  /*24160*/  ISETP.GE.AND P1, PT, R11, UR4, PT ;  /* 0x000000040b007c0c */ /* 0x000fe2000bf26270 */
[----:B------:R-:W-:Y:S01]  /*24170*/  UMOV UR4, 0xffffffff ;  /* 0xffffffff00047882 */ /* 0x000fe20000000000 */
[----:B------:R-:W-:-:S02]  /*24180*/  LEA.HI.X R3, R2, UR7, R0, 0x1, P3 ;  /* 0x0000000702037c11 */ /* 0x000fc400098f0c00 */
        /* <DEDUP_REMOVED lines=9> */
[----:B--2---:R-:W-:-:S04]  /*24220*/  IMAD R0, R8, 0x80, R9 ;  /* 0x0000008008007824 */ /* 0x004fc800078e0209 */
        /* <DEDUP_REMOVED lines=80> */
.L_x_2934:
        /* <DEDUP_REMOVED lines=15> */
.L_x_2780:
[----:B------:R-:W-:Y:S05]  /*24820*/  BSYNC B0 ;  /* 0x0000000000007941 */ /* 0x000fea0003800000 */
.L_x_2779:
[----:B------:R-:W-:Y:S01]  /*24830*/  NOP ;  /* 0x0000000000007918 */ /* 0x000fe20000000000 */
[----:B------:R-:W-:Y:S01]  /*24840*/  PLOP3.LUT P0, PT, PT, PT, PT, 0x80, 0x0 ;  /* 0x000000000000781c */ /* 0x000fe20003f0f070 */
[----:B------:R-:W-:-:S12]  /*24850*/  VIADD R11, R18, 0x34800 ;  /* 0x00034800120b7836 */ /* 0x000fd80000000000 */
.L_x_2781:
        /* <DEDUP_REMOVED lines=18> */
.L_x_2935:
[----:B------:R-:W-:Y:S05]  /*24980*/  BSYNC B0 ;  /* 0x0000000000007941 */ /* 0x000fea0003800000 */
.L_x_2782:
[----:B0-2---:R-:W4:Y:S04]  /*24990*/  LDL R3, [R1+0x48] ;  /* 0x0000480001037983 */ /* 0x005f280000100800 */
[----:B------:R-:W2:Y:S01]  /*249a0*/  LDL R2, [R1+0x30] ;  /* 0x0000300001027983 */ /* 0x000ea20000100800 */
[----:B------:R-:W-:Y:S01]  /*249b0*/  BSSY B0, `(.L_x_2784) ;  /* 0x0000213000007945 */ /* 0x000fe20003800000 */
[----:B----4-:R-:W-:-:S05]  /*249c0*/  VIADD R0, R3, 0xfffffffe ;  /* 0xfffffffe03007836 */ /* 0x010fca0000000000 */
[----:B--2---:R-:W-:-:S13]  /*249d0*/  ISETP.GE.AND P0, PT, R0, R2, PT ;  /* 0x000000020000720c */ /* 0x004fda0003f06270 */
[----:B------:R-:W-:Y:S05]  /*249e0*/  @!P0 BRA `(.L_x_2785) ;  /* 0x00000020003c8947 */ /* 0x000fea0003800000 */
[----:B-1----:R-:W3:Y:S04]  /*249f0*/  LDL.LU R5, [R1+0x60] ;  /* 0x0000600001057983 */ /* 0x002ee80000300800 */
[----:B------:R-:W2:Y:S04]  /*24a00*/  LDL.LU R4, [R1+0x44] ;  /* 0x0000440001047983 */ /* 0x000ea80000300800 */
        /* <DEDUP_REMOVED lines=46> */
.L_x_2790:
[----:B------:R-:W-:Y:S01]  /*24cf0*/  IMAD R3, R8, 0x8, R18 ;  /* 0x0000000808037824 */ /* 0x000fe200078e0212 */
[----:B------:R-:W-:Y:S01]  /*24d00*/  SHF.L.U32 R2, R10, 0x1f, RZ ;  /* 0x0000001f0a027819 */ /* 0x000fe200000006ff */
[----:B------:R-:W-:Y:S03]  /*24d10*/  BSSY B3, `(.L_x_2791) ;  /* 0x0000003000037945 */ /* 0x000fe60003800000 */
[----:B------:R-:W1:Y:S02]  /*24d20*/  SYNCS.PHASECHK.TRANS64.TRYWAIT P0, [R3+URZ+0x34840], R2 ;  /* 0x03484002030075a7 */ /* 0x000e64000800017f */
[----:B-1----:R-:W-:Y:S05]  /*24d30*/  @!P0 BRA `(.L_x_2792) ;  /* 0x0000005400288947 */ /* 0x002fea0003800000 */
.L_x_2936:
[----:B------:R-:W-:Y:S05]  /*24d40*/  BSYNC B3 ;  /* 0x0000000000037941 */ /* 0x000fea0003800000 */
.L_x_2791:
        /* <DEDUP_REMOVED lines=12> */
.L_x_2794:
[----:B------:R-:W-:Y:S05]  /*24e10*/  BSYNC B3 ;  /* 0x0000000000037941 */ /* 0x000fea0003800000 */
.L_x_2793:
        /* <DEDUP_REMOVED lines=12> */
.L_x_2795:
        /* <DEDUP_REMOVED lines=16> */
.L_x_2796:
        /* <DEDUP_REMOVED lines=15> */
.L_x_2797:
        /* <DEDUP_REMOVED lines=16> */
.L_x_2937:
[----:B------:R-:W-:Y:S05]  /*251d0*/  BSYNC B3 ;  /* 0x0000000000037941 */ /* 0x000fea0003800000 */
.L_x_2798:
        /* <DEDUP_REMOVED lines=12> */
.L_x_2801:
[----:B------:R-:W-:Y:S05]  /*252a0*/  BSYNC B3 ;  /* 0x0000000000037941 */ /* 0x000fea0003800000 */
.L_x_2800:
        /* <DEDUP_REMOVED lines=13> */
.L_x_2802:
        /* <DEDUP_REMOVED lines=15> */
.L_x_2803:
        /* <DEDUP_REMOVED lines=12> */
.L_x_2789:
[----:B------:R-:W-:Y:S05]  /*25530*/  BSYNC B1 ;  /* 0x0000000000017941 */ /* 0x000fea0003800000 */
.L_x_2788:
[----:B0-----:R-:W2:Y:S01]  /*25540*/  LDL.LU R0, [R1+0x48] ;  /* 0x0000480001007983 */ /* 0x001ea20000300800 */
[----:B------:R-:W-:-:S03]  /*25550*/  IMAD.MOV.U32 R19, RZ, RZ, R8 ;  /* 0x000000ffff137224 */ /* 0x000fc600078e0008 */
[----:B------:R0:W-:Y:S02]  /*25560*/  STL [R1+0x18], R10 ;  /* 0x0000180a01007387 */ /* 0x0001e40000100800 */
[----:B0-2---:R-:W-:-:S07]  /*25570*/  VIADD R0, R0, 0xfffffffd ;  /* 0xfffffffd00007836 */ /* 0x005fce0000000000 */
.L_x_2787:
[----:B------:R-:W-:Y:S05]  /*25580*/  BSYNC B2 ;  /* 0x0000000000027941 */ /* 0x000fea0003800000 */
.L_x_2786:
[----:B------:R-:W-:Y:S01]  /*25590*/  VIADD R9, R9, 0xfffffffe ;  /* 0xfffffffe09097836 */ /* 0x000fe20000000000 */
[----:B------:R-:W-:-:S04]  /*255a0*/  LOP3.LUT R6, RZ, R6, RZ, 0x33, !PT ;  /* 0x00000006ff067212 */ /* 0x000fc800078e33ff */
[----:B------:R-:W-:-:S13]  /*255b0*/  ISETP.NE.AND P0, PT, R9, R6, PT ;  /* 0x000000060900720c */ /* 0x000fda0003f05270 */
[----:B------:R-:W-:Y:S05]  /*255c0*/  @!P0 BRA `(.L_x_2785) ;  /* 0x0000001400448947 */ /* 0x000fea0003800000 */
[----:B------:R-:W-:-:S07]  /*255d0*/  IMAD.MOV.U32 R9, RZ, RZ, R17 ;  /* 0x000000ffff097224 */ /* 0x000fce00078e0011 */
.L_x_2836:
        /* <DEDUP_REMOVED lines=35> */
.L_x_2806:
[----:B------:R-:W-:Y:S01]  /*25810*/  IMAD R3, R4, 0x8, R18 ;  /* 0x0000000804037824 */ /* 0x000fe200078e0212 */
[----:B------:R-:W-:Y:S01]  /*25820*/  SHF.L.U32 R2, R5, 0x1f, RZ ;  /* 0x0000001f05027819 */ /* 0x000fe200000006ff */
[----:B------:R-:W-:Y:S03]  /*25830*/  BSSY B2, `(.L_x_2807) ;  /* 0x0000003000027945 */ /* 0x000fe60003800000 */
[----:B------:R-:W1:Y:S02]  /*25840*/  SYNCS.PHASECHK.TRANS64.TRYWAIT P0, [R3+URZ+0x34840], R2 ;  /* 0x03484002030075a7 */ /* 0x000e64000800017f */
[----:B-1----:R-:W-:Y:S05]  /*25850*/  @!P0 BRA `(.L_x_2808) ;  /* 0x0000004800888947 */ /* 0x002fea0003800000 */
.L_x_2938:
[----:B------:R-:W-:Y:S05]  /*25860*/  BSYNC B2 ;  /* 0x0000000000027941 */ /* 0x000fea0003800000 */
.L_x_2807:
        /* <DEDUP_REMOVED lines=12> */
.L_x_2810:
[----:B------:R-:W-:Y:S05]  /*25930*/  BSYNC B2 ;  /* 0x0000000000027941 */ /* 0x000fea0003800000 */
.L_x_2809:
        /* <DEDUP_REMOVED lines=12> */
.L_x_2811:
        /* <DEDUP_REMOVED lines=16> */
.L_x_2812:
        /* <DEDUP_REMOVED lines=15> */
.L_x_2813:
        /* <DEDUP_REMOVED lines=16> */
.L_x_2939:
[----:B------:R-:W-:Y:S05]  /*25cf0*/  BSYNC B2 ;  /* 0x0000000000027941 */ /* 0x000fea0003800000 */
.L_x_2814:
        /* <DEDUP_REMOVED lines=11> */
.L_x_2817:
[----:B------:R-:W-:Y:S05]  /*25db0*/  BSYNC B2 ;  /* 0x0000000000027941 */ /* 0x000fea0003800000 */
.L_x_2816:
        /* <DEDUP_REMOVED lines=12> */
.L_x_2818:
        /* <DEDUP_REMOVED lines=15> */
.L_x_2819:
        /* <DEDUP_REMOVED lines=12> */
.L_x_2805:
[----:B------:R-:W-:Y:S05]  /*26030*/  BSYNC B1 ;  /* 0x0000000000017941 */ /* 0x000fea0003800000 */
.L_x_2804:
        /* <DEDUP_REMOVED lines=35> */
.L_x_2822:
[----:B------:R-:W-:Y:S01]  /*26270*/  IMAD R2, R19, 0x8, R18 ;  /* 0x0000000813027824 */ /* 0x000fe200078e0212 */
[----:B------:R-:W-:Y:S01]  /*26280*/  SHF.L.U32 R3, R10, 0x1f, RZ ;  /* 0x0000001f0a037819 */ /* 0x000fe200000006ff */
[----:B------:R-:W-:Y:S03]  /*26290*/  BSSY B2, `(.L_x_2823) ;  /* 0x0000003000027945 */ /* 0x000fe60003800000 */
[----:B------:R-:W2:Y:S02]  /*262a0*/  SYNCS.PHASECHK.TRANS64.TRYWAIT P0, [R2+URZ+0x34840], R3 ;  /* 0x03484003020075a7 */ /* 0x000ea4000800017f */
[----:B--2---:R-:W-:Y:S05]  /*262b0*/  @!P0 BRA `(.L_x_2824) ;  /* 0x0000004000188947 */ /* 0x004fea0003800000 */
.L_x_2940:
[----:B------:R-:W-:Y:S05]  /*262c0*/  BSYNC B2 ;  /* 0x0000000000027941 */ /* 0x000fea0003800000 */
.L_x_2823:
        /* <DEDUP_REMOVED lines=12> */
.L_x_2826:
[----:B------:R-:W-:Y:S05]  /*26390*/  BSYNC B2 ;  /* 0x0000000000027941 */ /* 0x000fea0003800000 */
.L_x_2825:
        /* <DEDUP_REMOVED lines=13> */
.L_x_2827:
        /* <DEDUP_REMOVED lines=16> */
.L_x_2828:
        /* <DEDUP_REMOVED lines=15> */
.L_x_2829:
        /* <DEDUP_REMOVED lines=15> */
.L_x_2941:
[----:B------:R-:W-:Y:S05]  /*26750*/  BSYNC B2 ;  /* 0x0000000000027941 */ /* 0x000fea0003800000 */
.L_x_2830:
        /* <DEDUP_REMOVED lines=11> */
.L_x_2833:
[----:B------:R-:W-:Y:S05]  /*26810*/  BSYNC B2 ;  /* 0x0000000000027941 */ /* 0x000fea0003800000 */
.L_x_2832:
        /* <DEDUP_REMOVED lines=12> */
.L_x_2834:
        /* <DEDUP_REMOVED lines=15> */
.L_x_2835:
        /* <DEDUP_REMOVED lines=12> */
.L_x_2821:
[----:B------:R-:W-:Y:S05]  /*26a90*/  BSYNC B1 ;  /* 0x0000000000017941 */ /* 0x000fea0003800000 */
.L_x_2820:
[----:B------:R-:W2:Y:S01]  /*26aa0*/  LDL R2, [R1+0x30] ;  /* 0x0000300001027983 */ /* 0x000ea20000100800 */
[----:B------:R-:W-:Y:S01]  /*26ab0*/  VIADD R0, R0, 0xfffffffe ;  /* 0xfffffffe00007836 */ /* 0x000fe20000000000 */
[----:B--2---:R-:W-:-:S13]  /*26ac0*/  ISETP.GT.AND P0, PT, R6, R2, PT ;  /* 0x000000020600720c */ /* 0x004fda0003f04270 */
[----:B------:R-:W-:Y:S05]  /*26ad0*/  @P0 BRA `(.L_x_2836) ;  /* 0xffffffe800c00947 */ /* 0x000fea000383ffff */
.L_x_2785:
[----:B------:R-:W-:Y:S05]  /*26ae0*/  BSYNC B0 ;  /* 0x0000000000007941 */ /* 0x000fea0003800000 */
.L_x_2784:
        /* <DEDUP_REMOVED lines=18> */
.L_x_2838:
[----:B------:R-:W-:Y:S05]  /*26c10*/  BSYNC B0 ;  /* 0x0000000000007941 */ /* 0x000fea0003800000 */
.L_x_2837:
        /* <DEDUP_REMOVED lines=11> */
.L_x_2942:
[----:B------:R-:W-:Y:S05]  /*26cd0*/  BSYNC B1 ;  /* 0x0000000000017941 */ /* 0x000fea0003800000 */
.L_x_2841:
[----:B------:R-:W-:Y:S04]  /*26ce0*/  BSSY B1, `(.L_x_2843) ;  /* 0x0000009000017945 */ /* 0x000fe80003800000 */
[----:B------:R-:W-:Y:S05]  /*26cf0*/  @P1 BRA `(.L_x_2844) ;  /* 0x00000000001c1947 */ /* 0x000fea0003800000 */
[----:B------:R-:W4:Y:S01]  /*26d00*/  S2R R3, SR_TID.X ;  /* 0x0000000000037919 */ /* 0x000f220000002100 */
[----:B--2---:R-:W-:-:S04]  /*26d10*/  IMAD.MOV.U32 R2, RZ, RZ, 0x8000 ;  /* 0x00008000ff027424 */ /* 0x004fc800078e00ff */
[----:B------:R2:W-:Y:S01]  /*26d20*/  SYNCS.ARRIVE.TRANS64 RZ, [R0+URZ+0x34850], R2 ;  /* 0x0348500200ff79a7 */ /* 0x0005e2000800003f */
[----:B----4-:R-:W-:-:S04]  /*26d30*/  LOP3.LUT R3, R3, 0x1f, RZ, 0xc0, !PT ;  /* 0x0000001f03037812 */ /* 0x010fc800078ec0ff */
[----:B------:R-:W-:-:S13]  /*26d40*/  ISETP.NE.AND P0, PT, R3, RZ, PT ;  /* 0x000000ff0300720c */ /* 0x000fda0003f05270 */
[----:B--2---:R-:W-:Y:S05]  /*26d50*/  @!P0 BRA `(.L_x_2844) ;  /* 0x0000000000048947 */ /* 0x004fea0003800000 */
[----:B------:R-:W-:Y:S01]  /*26d60*/  BPT.TRAP 0x1 ;  /* 0x000000040000795c */ /* 0x000fe20000300000 */
.L_x_2844:
[----:B------:R-:W-:Y:S05]  /*26d70*/  BSYNC B1 ;  /* 0x0000000000017941 */ /* 0x000fea0003800000 */
.L_x_2843:
[----:B------:R-:W4:Y:S04]  /*26d80*/  LDL.LU R3, [R1+0x20] ;  /* 0x0000200001037983 */ /* 0x000f280000300800 */
[----:B--2---:R-:W4:Y:S01]  /*26d90*/  LDL.LU R2, [R1+0x8] ;  /* 0x0000080001027983 */ /* 0x004f220000300800 */
        /* <DEDUP_REMOVED lines=10> */
.L_x_2845:
        /* <DEDUP_REMOVED lines=15> */
.L_x_2846:
        /* <DEDUP_REMOVED lines=10> */
.L_x_2840:
[----:B------:R-:W-:Y:S05]  /*26fd0*/  BSYNC B0 ;  /* 0x0000000000007941 */ /* 0x000fea0003800000 */
.L_x_2839:
[----:B------:R-:W2:Y:S01]  /*26fe0*/  LDL.LU R4, [R1+0x18] ;  /* 0x0000180001047983 */ /* 0x000ea20000300800 */
[----:B------:R-:W-:-:S05]  /*26ff0*/  VIADD R19, R19, 0x1 ;  /* 0x0000000113137836 */ /* 0x000fca0000000000 */
[----:B------:R-:W-:-:S04]  /*27000*/  ISETP.NE.AND P0, PT, R19, 0x2, PT ;  /* 0x000000021300780c */ /* 0x000fc80003f05270 */
[----:B------:R-:W-:Y:S02]  /*27010*/  SEL R0, RZ, 0x1, P0 ;  /* 0x00000001ff007807 */ /* 0x000fe40000000000 */
[----:B------:R-:W-:Y:S02]  /*27020*/  SEL R19, R19, RZ, P0 ;  /* 0x000000ff13137207 */ /* 0x000fe40000000000 */
[----:B--2---:R-:W-:-:S05]  /*27030*/  LOP3.LUT R4, R4, R0, RZ, 0x3c, !PT ;  /* 0x0000000004047212 */ /* 0x004fca00078e3cff */
[----:B------:R2:W-:Y:S02]  /*27040*/  STL [R1+0x18], R4 ;  /* 0x0000180401007387 */ /* 0x0005e40000100800 */
.L_x_2764:
[----:B------:R-:W-:Y:S05]  /*27050*/  BSYNC B7 ;  /* 0x0000000000077941 */ /* 0x000fea0003800000 */
.L_x_2762:
[----:B----4-:R-:W4:Y:S02]  /*27060*/  LDL R0, [R1+0x1c] ;  /* 0x00001c0001007983 */ /* 0x010f240000100800 */
[----:B----4-:R-:W-:-:S13]  /*27070*/  LOP3.LUT P0, RZ, R0, 0x2, RZ, 0xc0, !PT ;  /* 0x0000000200ff7812 */ /* 0x010fda000780c0ff */
[----:B------:R-:W-:Y:S05]  /*27080*/  @!P0 BRA `(.L_x_2847) ;  /* 0x00000000002c8947 */ /* 0x000fea0003800000 */
[----:B------:R-:W-:Y:S05]  /*27090*/  WARPSYNC.ALL ;  /* 0x0000000000007948 */ /* 0x000fea0003800000 */
[----:B------:R-:W4:Y:S08]  /*270a0*/  S2UR UR5, SR_CgaCtaId ;  /* 0x00000000000579c3 */ /* 0x000f300000008800 */
[----:B------:R-:W-:Y:S06]  /*270b0*/  BAR.SYNC.DEFER_BLOCKING 0x5, 0x180 ;  /* 0x0146000000007b1d */ /* 0x000fec0000010000 */
[----:B------:R-:W-:-:S02]  /*270c0*/  UMOV UR4, 0x400 ;  /* 0x0000040000047882 */ /* 0x000fc40000000000 */
[----:B----4-:R-:W-:-:S06]  /*270d0*/  ULEA UR4, UR5, UR4, 0x18 ;  /* 0x0000000405047291 */ /* 0x010fcc000f8ec03f */
[----:B------:R-:W-:-:S05]  /*270e0*/  IMAD.U32 R18, RZ, RZ, UR4 ;  /* 0x00000004ff127e24 */ /* 0x000fca000f8e00ff */
[----:B-123--:R-:W1:Y:S04]  /*270f0*/  LDS.128 R4, [R18+0x348d0] ;  /* 0x0348d00012047984 */ /* 0x00ee680000000c00 */
[----:B-1----:R1:W-:Y:S04]  /*27100*/  STL.64 [R1], R4 ;  /* 0x0000000401007387 */ /* 0x0023e80000100a00 */
[----:B------:R1:W-:Y:S01]  /*27110*/  STL.64 [R1+0x8], R6 ;  /* 0x0000080601007387 */ /* 0x0003e20000100a00 */
[----:B------:R-:W-:Y:S06]  /*27120*/  BAR.ARV 0x4, 0x180 ;  /* 0x0106000000007b1d */ /* 0x000fec0000002000 */
[----:B------:R-:W-:Y:S05]  /*27130*/  BRA `(.L_x_2848) ;  /* 0x0000001000347947 */ /* 0x000fea0003800000 */
.L_x_2847:
[----:B------:R-:W4:Y:S01]  /*27140*/  S2R R16, SR_TID.X ;  /* 0x0000000000107919 */ /* 0x000f220000002100 */
[----:B------:R-:W-:Y:S01]  /*27150*/  UMOV UR4, 0xffffffff ;  /* 0xffffffff00047882 */ /* 0x000fe20000000000 */
[----:B----4-:R-:W-:-:S04]  /*27160*/  LOP3.LUT R16, R16, 0x1f, RZ, 0xc0, !PT ;  /* 0x0000001f10107812 */ /* 0x010fc800078ec0ff */
[----:B------:R-:W-:Y:S01]  /*27170*/  ISETP.NE.AND P0, PT, R16, 0x1f, PT ;  /* 0x0000001f1000780c */ /* 0x000fe20003f05270 */
[----:B------:R-:W-:-:S12]  /*27180*/  BRA.DIV UR4, `(.L_x_2849) ;  /* 0x0000003204a07947 */ /* 0x000fd8000b800000 */
[----:B------:R-:W0:Y:S01]  /*27190*/  LDL.LU R2, [R1] ;  /* 0x0000000001027983 */ /* 0x000e220000300800 */
[----:B------:R-:W-:-:S03]  /*271a0*/  ULDC UR4, c[0x0][0xc3c] ;  /* 0x00030f0000047ab9 */ /* 0x000fc60000000800 */
[----:B------:R-:W4:Y:S01]  /*271b0*/  LDL R3, [R1+0xc] ;  /* 0x00000c0001037983 */ /* 0x000f220000100800 */
[----:B0--3--:R-:W-:Y:S02]  /*271c0*/  IMAD.MOV.U32 R10, RZ, RZ, R2 ;  /* 0x000000ffff0a7224 */ /* 0x009fe400078e0002 */
[----:B----4-:R-:W-:-:S05]  /*271d0*/  IMAD.IADD R0, R3, 0x1, R16 ;  /* 0x0000000103007824 */ /* 0x010fca00078e0210 */
[----:B------:R-:W-:-:S13]  /*271e0*/  ISETP.GE.OR P1, PT, R0, UR4, !P0 ;  /* 0x0000000400007c0c */ /* 0x000fda000c726670 */
[----:B------:R-:W0:Y:S08]  /*271f0*/  @!P1 LDC.64 R2, c[0x0][0xc80] ;  /* 0x00032000ff029b82 */ /* 0x000e300000000a00 */
[----:B-1----:R-:W1:Y:S01]  /*27200*/  @!P1 LDC.64 R6, c[0x0][0xc78] ;  /* 0x00031e00ff069b82 */ /* 0x002e620000000a00 */
[----:B0-----:R-:W-:-:S05]  /*27210*/  @!P1 IMAD.WIDE R2, R0, 0x4, R2 ;  /* 0x0000000400029825 */ /* 0x001fca00078e0202 */
[----:B------:R1:W3:Y:S02]  /*27220*/  @!P1 LDG.E R8, desc[UR60][R2.64] ;  /* 0x0000003c02089981 */ /* 0x0002e4000c1e1900 */
[----:B-1----:R-:W-:-:S06]  /*27230*/  @!P1 IMAD.WIDE R2, R0, 0x4, R6 ;  /* 0x0000000400029825 */ /* 0x002fcc00078e0206 */
[----:B------:R-:W4:Y:S01]  /*27240*/  @!P1 LDG.E R2, desc[UR60][R2.64] ;  /* 0x0000003c02029981 */ /* 0x000f22000c1e1900 */
[----:B--2---:R-:W-:Y:S01]  /*27250*/  IMAD.MOV.U32 R4, RZ, RZ, RZ ;  /* 0x000000ffff047224 */ /* 0x004fe200078e00ff */
        /* <DEDUP_REMOVED lines=9> */
[----:B----4-:R-:W-:Y:S01]  /*272f0*/  @!P1 IMAD.MOV.U32 R6, RZ, RZ, R2 ;  /* 0x000000ffff069224 */ /* 0x010fe200078e0002 */
        /* <DEDUP_REMOVED lines=18> */
.L_x_2952:
[----:B------:R-:W-:Y:S02]  /*27420*/  ULDC UR4, c[0x0][0xc38] ;  /* 0x00030e0000047ab9 */ /* 0x000fe40000000800 */
[----:B------:R-:W-:-:S04]  /*27430*/  IMAD.U32 R2, RZ, RZ, UR4 ;  /* 0x00000004ff027e24 */ /* 0x000fc8000f8e00ff */
[----:B-1----:R-:W-:-:S04]  /*27440*/  IMAD R9, R9, R2, RZ ;  /* 0x0000000209097224 */ /* 0x002fc800078e02ff */
[----:B------:R-:W-:-:S05]  /*27450*/  IMAD.IADD R0, R0, 0x1, R9 ;  /* 0x0000000100007824 */ /* 0x000fca00078e0209 */
[----:B------:R-:W-:-:S13]  /*27460*/  ISETP.GT.AND P6, PT, R0, R5, PT ;  /* 0x000000050000720c */ /* 0x000fda0003fc4270 */
[----:B------:R-:W-:Y:S05]  /*27470*/  @P6 BRA `(.L_x_2850) ;  /* 0x0000000000ac6947 */ /* 0x000fea0003800000 */
.L_x_2853:
        /* <DEDUP_REMOVED lines=37> */
.L_x_2960:
[----:B------:R-:W-:Y:S02]  /*276d0*/  ULDC UR4, c[0x0][0xc38] ;  /* 0x00030e0000047ab9 */ /* 0x000fe40000000800 */
[----:B------:R-:W-:-:S04]  /*276e0*/  IMAD.U32 R2, RZ, RZ, UR4 ;  /* 0x00000004ff027e24 */ /* 0x000fc8000f8e00ff */
[----:B-1----:R-:W-:-:S04]  /*276f0*/  IMAD R9, R9, R2, RZ ;  /* 0x0000000209097224 */ /* 0x002fc800078e02ff */
[----:B------:R-:W-:-:S05]  /*27700*/  IMAD.IADD R0, R9, 0x1, R0 ;  /* 0x0000000109007824 */ /* 0x000fca00078e0200 */
[----:B------:R-:W-:-:S13]  /*27710*/  ISETP.GT.AND P6, PT, R0, R5, PT ;  /* 0x000000050000720c */ /* 0x000fda0003fc4270 */
[----:B------:R-:W-:Y:S05]  /*27720*/  @!P6 BRA `(.L_x_2853) ;  /* 0xfffffffc0054e947 */ /* 0x000fea000383ffff */
.L_x_2850:
        /* <DEDUP_REMOVED lines=8> */
[----:B-1----:R1:W3:Y:S04]  /*277b0*/  SHFL.IDX PT, R4, R4, R3, 0x1f ;  /* 0x00001f0304047589 */ /* 0x0022e800000e0000 */
[----:B------:R1:W4:Y:S01]  /*277c0*/  SHFL.IDX PT, R6, R6, R3, 0x1f ;  /* 0x00001f0306067589 */ /* 0x00032200000e0000 */
[----:B--2---:R-:W-:-:S05]  /*277d0*/  IMAD.IADD R10, R3, 0x1, R10 ;  /* 0x00000001030a7824 */ /* 0x004fca00078e020a */
[----:B---34-:R1:W-:Y:S02]  /*277e0*/  STL [R1+0xc], R10 ;  /* 0x00000c0a01007387 */ /* 0x0183e40000100800 */
.L_x_2965:
[----:B------:R-:W-:-:S13]  /*277f0*/  ISETP.NE.AND P0, PT, R0, RZ, PT ;  /* 0x000000ff0000720c */ /* 0x000fda0003f05270 */
[----:B------:R-:W-:Y:S05]  /*27800*/  @!P0 BRA `(.L_x_2855) ;  /* 0x0000000000148947 */ /* 0x000fea0003800000 */
[----:B------:R-:W-:Y:S01]  /*27810*/  UMOV UR4, 0xffffffff ;  /* 0xffffffff00047882 */ /* 0x000fe20000000000 */
[----:B-1----:R-:W-:Y:S02]  /*27820*/  VIADD R3, R3, 0xffffffff ;  /* 0xffffffff03037836 */ /* 0x002fe40000000000 */
[----:B------:R-:W-:Y:S05]  /*27830*/  BRA.DIV UR4, `(.L_x_2856) ;  /* 0x0000003604947947 */ /* 0x000fea000b800000 */
[----:B------:R1:W2:Y:S02]  /*27840*/  SHFL.IDX PT, R3, R7, R3, 0x1f ;  /* 0x00001f0307037589 */ /* 0x0002a400000e0000 */
.L_x_2968:
[----:B--2---:R-:W-:-:S07]  /*27850*/  IMAD.MOV.U32 R8, RZ, RZ, R3 ;  /* 0x000000ffff087224 */ /* 0x004fce00078e0003 */
.L_x_2855:
[----:B------:R-:W-:Y:S01]  /*27860*/  ISETP.NE.AND P0, PT, R6, 0x1, PT ;  /* 0x000000010600780c */ /* 0x000fe20003f05270 */
[----:B------:R-:W-:-:S05]  /*27870*/  IMAD R0, R8, R2, R9 ;  /* 0x0000000208007224 */ /* 0x000fca00078e0209 */
[----:B------:R2:W-:Y:S02]  /*27880*/  STL [R1], R0 ;  /* 0x0000000001007387 */ /* 0x0005e40000100800 */
[----:B--2---:R-:W-:-:S05]  /*27890*/  IMAD.IADD R0, R5, 0x1, -R0 ;  /* 0x0000000105007824 */ /* 0x004fca00078e0a00 */
[----:B------:R-:W-:Y:S05]  /*278a0*/  @!P0 BRA `(.L_x_2857) ;  /* 0x0000000000e48947 */ /* 0x000fea0003800000 */
[----:B------:R-:W-:-:S04]  /*278b0*/  IABS R5, R4 ;  /* 0x0000000400057213 */ /* 0x000fc80000000000 */
[----:B------:R-:W2:Y:S08]  /*278c0*/  I2F.RP R2, R5 ;  /* 0x0000000500027306 */ /* 0x000eb00000209400 */
[----:B--2---:R-:W2:Y:S02]  /*278d0*/  MUFU.RCP R2, R2 ;  /* 0x0000000200027308 */ /* 0x004ea40000001000 */
[----:B--2---:R-:W-:-:S06]  /*278e0*/  VIADD R2, R2, 0xffffffe ;  /* 0x0ffffffe02027836 */ /* 0x004fcc0000000000 */
[----:B-1----:R-:W1:Y:S02]  /*278f0*/  F2I.FTZ.U32.TRUNC.NTZ R3, R2 ;  /* 0x0000000200037305 */ /* 0x002e64000021f000 */
[----:B-1----:R-:W-:-:S04]  /*27900*/  IMAD.MOV R2, RZ, RZ, -R3 ;  /* 0x000000ffff027224 */ /* 0x002fc800078e0a03 */
        /* <DEDUP_REMOVED lines=14> */
[----:B------:R-:W1:Y:S07]  /*279f0*/  I2F.RP R2, R5 ;  /* 0x0000000500027306 */ /* 0x000e6e0000209400 */
[----:B------:R-:W-:Y:S01]  /*27a00*/  @P0 VIADD R8, R8, 0x1 ;  /* 0x0000000108080836 */ /* 0x000fe20000000000 */
[----:B-1----:R-:W1:Y:S02]  /*27a10*/  MUFU.RCP R2, R2 ;  /* 0x0000000200027308 */ /* 0x002e640000001000 */
[----:B-1----:R-:W-:-:S06]  /*27a20*/  VIADD R2, R2, 0xffffffe ;  /* 0x0ffffffe02027836 */ /* 0x002fcc0000000000 */
[----:B------:R-:W1:Y:S02]  /*27a30*/  F2I.FTZ.U32.TRUNC.NTZ R3, R2 ;  /* 0x0000000200037305 */ /* 0x000e64000021f000 */
[----:B-1----:R-:W-:-:S04]  /*27a40*/  IMAD.MOV R2, RZ, RZ, -R3 ;  /* 0x000000ffff027224 */ /* 0x002fc800078e0a03 */
[----:B0-----:R-:W-:Y:S02]  /*27a50*/  IMAD R7, R2, R5, RZ ;  /* 0x0000000502077224 */ /* 0x001fe400078e02ff */
        /* <DEDUP_REMOVED lines=30> */
.L_x_2857:
[----:B-1----:R-:W2:Y:S01]  /*27c40*/  LDL R3, [R1+0xc] ;  /* 0x00000c0001037983 */ /* 0x002ea20000100800 */
[----:B0-----:R-:W2:Y:S02]  /*27c50*/  LDC.64 R6, c[0x0][0xc90] ;  /* 0x00032400ff067b82 */ /* 0x001ea40000000a00 */
        /* <DEDUP_REMOVED lines=61> */
.L_x_2858:
[----:B------:R-:W-:-:S05]  /*28030*/  LOP3.LUT R0, RZ, R0, RZ, 0x33, !PT ;  /* 0x00000000ff007212 */ /* 0x000fca00078e33ff */
[----:B------:R-:W-:-:S05]  /*28040*/  IMAD.IADD R0, R4, 0x1, R0 ;  /* 0x0000000104007824 */ /* 0x000fca00078e0200 */
[----:B------:R2:W-:Y:S01]  /*28050*/  STL [R1+0x4], R0 ;  /* 0x0000040001007387 */ /* 0x0005e20000100800 */
[----:B------:R-:W-:Y:S05]  /*28060*/  BRA `(.L_x_2859) ;  /* 0x0000000000287947 */ /* 0x000fea0003800000 */
.L_x_2851:
        /* <DEDUP_REMOVED lines=10> */
.L_x_2859:
[----:B01-3--:R-:W3:Y:S04]  /*28110*/  LDL R2, [R1+0xc] ;  /* 0x00000c0001027983 */ /* 0x00bee80000100800 */
[----:B------:R-:W4:Y:S04]  /*28120*/  LDL R3, [R1+0x8] ;  /* 0x0000080001037983 */ /* 0x000f280000100800 */
[----:B------:R-:W5:Y:S04]  /*28130*/  LDL R5, [R1+0x4] ;  /* 0x0000040001057983 */ /* 0x000f680000100800 */
[----:B------:R-:W5:Y:S01]  /*28140*/  LDL R4, [R1] ;  /* 0x0000000001047983 */ /* 0x000f620000100800 */
[----:B--2---:R-:W0:Y:S01]  /*28150*/  S2R R0, SR_TID.X ;  /* 0x0000000000007919 */ /* 0x004e220000002100 */
[----:B------:R-:W-:Y:S05]  /*28160*/  WARPSYNC.ALL ;  /* 0x0000000000007948 */ /* 0x000fea0003800000 */
[----:B0-----:R-:W-:Y:S01]  /*28170*/  LOP3.LUT R0, R0, 0x1f, RZ, 0xc0, !PT ;  /* 0x0000001f00007812 */ /* 0x001fe200078ec0ff */
[----:B------:R-:W-:Y:S03]  /*28180*/  BAR.SYNC.DEFER_BLOCKING 0x4, 0x180 ;  /* 0x0106000000007b1d */ /* 0x000fe60000010000 */
[----:B------:R-:W-:-:S13]  /*28190*/  ISETP.NE.AND P0, PT, R0, RZ, PT ;  /* 0x000000ff0000720c */ /* 0x000fda0003f05270 */
[----:B------:R-:W0:Y:S01]  /*281a0*/  @!P0 S2R R0, SR_CgaCtaId ;  /* 0x0000000000008919 */ /* 0x000e220000008800 */
[----:B---3--:R-:W-:Y:S01]  /*281b0*/  IMAD.MOV.U32 R7, RZ, RZ, R2 ;  /* 0x000000ffff077224 */ /* 0x008fe200078e0002 */
[----:B------:R-:W-:Y:S01]  /*281c0*/  @!P0 MOV R2, 0x400 ;  /* 0x0000040000028802 */ /* 0x000fe20000000f00 */
[----:B----4-:R-:W-:-:S03]  /*281d0*/  IMAD.MOV.U32 R6, RZ, RZ, R3 ;  /* 0x000000ffff067224 */ /* 0x010fc600078e0003 */
[----:B0-----:R-:W-:-:S05]  /*281e0*/  @!P0 LEA R18, R0, R2, 0x18 ;  /* 0x0000000200128211 */ /* 0x001fca00078ec0ff */
[----:B-----5:R2:W-:Y:S01]  /*281f0*/  @!P0 STS.128 [R18+0x348d0], R4 ;  /* 0x0348d00412008388 */ /* 0x0205e20000000c00 */
[----:B------:R-:W-:Y:S06]  /*28200*/  BAR.ARV 0x5, 0x180 ;  /* 0x0146000000007b1d */ /* 0x000fec0000002000 */
.L_x_2848:
[----:B------:R-:W3:Y:S01]  /*28210*/  LDL R0, [R1+0xc] ;  /* 0x00000c0001007983 */ /* 0x000ee20000100800 */
[----:B------:R-:W-:Y:S02]  /*28220*/  ULDC UR4, c[0x0][0xc3c] ;  /* 0x00030f0000047ab9 */ /* 0x000fe40000000800 */
[----:B---3--:R-:W-:-:S13]  /*28230*/  ISETP.GE.AND P0, PT, R0, UR4, PT ;  /* 0x0000000400007c0c */ /* 0x008fda000bf06270 */
[----:B------:R-:W-:Y:S05]  /*28240*/  @!P0 BRA `(.L_x_2860) ;  /* 0xffffff8800f88947 */ /* 0x000fea000383ffff */
[----:B------:R-:W-:Y:S05]  /*28250*/  BSYNC B8 ;  /* 0x0000000000087941 */ /* 0x000fea0003800000 */
.L_x_2716:
[----:B--2---:R-:W2:Y:S01]  /*28260*/  LDL.LU R0, [R1+0x64] ;  /* 0x0000640001007983 */ /* 0x004ea20000300800 */
[----:B------:R-:W-:Y:S01]  /*28270*/  BSSY B0, `(.L_x_2861) ;  /* 0x000000b000007945 */ /* 0x000fe20003800000 */
[----:B-1----:R-:W1:Y:S01]  /*28280*/  S2R R5, SR_CgaCtaId ;  /* 0x0000000000057919 */ /* 0x002e620000008800 */
[----:B--2---:R-:W-:-:S05]  /*28290*/  VIADD R0, R0, 0x1 ;  /* 0x0000000100007836 */ /* 0x004fca0000000000 */
[----:B0-----:R-:W-:-:S04]  /*282a0*/  LEA.HI R2, R0, R0, RZ, 0x1 ;  /* 0x0000000000027211 */ /* 0x001fc800078f08ff */
[----:B------:R-:W-:-:S05]  /*282b0*/  LOP3.LUT R3, R2, 0xfffffffe, RZ, 0xc0, !PT ;  /* 0xfffffffe02037812 */ /* 0x000fca00078ec0ff */
[----:B------:R-:W-:Y:S01]  /*282c0*/  IMAD.IADD R3, R0, 0x1, -R3 ;  /* 0x0000000100037824 */ /* 0x000fe200078e0a03 */
[----:B------:R-:W-:-:S04]  /*282d0*/  MOV R0, 0x400 ;  /* 0x0000040000007802 */ /* 0x000fc80000000f00 */
[----:B-1----:R-:W-:Y:S02]  /*282e0*/  LEA R0, R5, R0, 0x18 ;  /* 0x0000000005007211 */ /* 0x002fe400078ec0ff */
[----:B------:R-:W-:-:S04]  /*282f0*/  SHF.L.U32 R3, R3, 0x1f, RZ ;  /* 0x0000001f03037819 */ /* 0x000fc800000006ff */
[----:B------:R-:W0:Y:S02]  /*28300*/  SYNCS.PHASECHK.TRANS64.TRYWAIT P0, [R0+URZ+0x34820], R3 ;  /* 0x03482003000075a7 */ /* 0x000e24000800017f */
[----:B0-----:R-:W-:Y:S05]  /*28310*/  @!P0 BRA `(.L_x_2862) ;  /* 0x0000002c00088947 */ /* 0x001fea0003800000 */
.L_x_2969:
[----:B------:R-:W-:Y:S05]  /*28320*/  BSYNC B0 ;  /* 0x0000000000007941 */ /* 0x000fea0003800000 */
.L_x_2861:
[----:B------:R-:W-:-:S03]  /*28330*/  UMOV UR4, 0xffffffff ;  /* 0xffffffff00047882 */ /* 0x000fc60000000000 */
[----:B------:R-:W-:Y:S05]  /*28340*/  BRA.DIV UR4, `(.L_x_2863) ;  /* 0x0000002e04107947 */ /* 0x000fea000b800000 */
[----:B------:R-:W1:Y:S02]  /*28350*/  S2R R2, SR_TID.X ;  /* 0x0000000000027919 */ /* 0x000e640000002100 */
[----:B-1----:R-:W-:-:S04]  /*28360*/  SHF.R.U32.HI R2, RZ, 0x5, R2 ;  /* 0x00000005ff027819 */ /* 0x002fc80000011602 */
[----:B------:R-:W-:-:S05]  /*28370*/  LOP3.LUT R2, R2, 0x3, RZ, 0xc0, !PT ;  /* 0x0000000302027812 */ /* 0x000fca00078ec0ff */
[----:B------:R1:W2:Y:S02]  /*28380*/  SHFL.IDX PT, R14, R2, RZ, 0x1f ;  /* 0x00001fff020e7589 */ /* 0x0002a400000e0000 */
.L_x_2972:
[----:B--2---:R-:W-:-:S13]  /*28390*/  ISETP.NE.AND P0, PT, R14, RZ, PT ;  /* 0x000000ff0e00720c */ /* 0x004fda0003f05270 */
[----:B------:R-:W-:Y:S05]  /*283a0*/  @P0 BRA `(.L_x_2475) ;  /* 0x0000000000940947 */ /* 0x000fea0003800000 */
[----:B------:R-:W-:-:S03]  /*283b0*/  UMOV UR4, 0xffffffff ;  /* 0xffffffff00047882 */ /* 0x000fc60000000000 */
[----:B------:R-:W-:Y:S05]  /*283c0*/  BRA.DIV UR4, `(.L_x_2864) ;  /* 0x0000002e04247947 */ /* 0x000fea000b800000 */
[----:B------:R-:W-:-:S13]  /*283d0*/  ELECT P6, URZ, PT ;  /* 0x00000000003f782f */ /* 0x000fda00038c0000 */
.L_x_2975:
        /* <DEDUP_REMOVED lines=8> */
.L_x_2865:
        /* <DEDUP_REMOVED lines=13> */
.L_x_2976:
[----:B------:R-:W1:Y:S02]  /*28530*/  SYNCS.PHASECHK.TRANS64.TRYWAIT P0, [R7+URZ], R2 ;  /* 0x00000002070075a7 */ /* 0x000e64000800017f */
[----:B-1----:R-:W-:Y:S05]  /*28540*/  @!P0 BRA `(.L_x_2867) ;  /* 0x0000002800f88947 */ /* 0x002fea0003800000 */
.L_x_2977:
[----:B------:R-:W-:Y:S05]  /*28550*/  @!P2 BRA `(.L_x_2868) ;  /* 0x000000000004a947 */ /* 0x000fea0003800000 */
[----:B------:R-:W-:Y:S01]  /*28560*/  BPT.TRAP 0x1 ;  /* 0x000000040000795c */ /* 0x000fe20000300000 */
.L_x_2868:
[----:B------:R-:W-:-:S04]  /*28570*/  VIADD R0, R0, 0x34860 ;  /* 0x0003486000007836 */ /* 0x000fc80000000000 */
[----:B------:R-:W-:-:S04]  /*28580*/  IMAD R4, R19, 0x8, R0 ;  /* 0x0000000813047824 */ /* 0x000fc800078e0200 */
[----:B------:R-:W2:Y:S02]  /*28590*/  SYNCS.PHASECHK.TRANS64.TRYWAIT P0, [R4+URZ], R5 ;  /* 0x00000005040075a7 */ /* 0x000ea4000800017f */
[----:B--2---:R-:W-:Y:S05]  /*285a0*/  @!P0 BRA `(.L_x_2869) ;  /* 0x0000002800f48947 */ /* 0x004fea0003800000 */
.L_x_2978:
[----:B------:R-:W-:-:S07]  /*285b0*/  IMAD R3, R3, 0x8, R0 ;  /* 0x0000000803037824 */ /* 0x000fce00078e0200 */
.L_x_2870:
[----:B---3--:R3:W4:Y:S02]  /*285c0*/  SYNCS.PHASECHK.TRANS64.TRYWAIT P0, [R3+URZ], R2 ;  /* 0x00000002030075a7 */ /* 0x008724000800017f */
[----:B----4-:R-:W-:Y:S05]  /*285d0*/  @!P0 NANOSLEEP.SYNCS 0x989680 ;  /* 0x009896800000895d */ /* 0x010fea0003900000 */
[----:B------:R-:W4:Y:S02]  /*285e0*/  @!P0 SYNCS.PHASECHK.TRANS64 P0, [R3+URZ], R2 ;  /* 0x00000002030085a7 */ /* 0x000f24000800007f */
[----:B----4-:R-:W-:Y:S05]  /*285f0*/  @!P0 BRA `(.L_x_2870) ;  /* 0xfffffffc00f08947 */ /* 0x010fea000383ffff */
.L_x_2475:
[----:B------:R-:W-:Y:S05]  /*28600*/  BSYNC B9 ;  /* 0x0000000000097941 */ /* 0x000fea0003800000 */
.L_x_2472:
[----:B------:R-:W-:Y:S05]  /*28610*/  EXIT ;  /* 0x000000000000794d */ /* 0x000fea0003800000 */
.L_x_2495:
[----:B0-----:R0:W1:Y:S02]  /*28620*/  SYNCS.PHASECHK.TRANS64.TRYWAIT P5, [R3+URZ+0x34890], R0 ;  /* 0x03489000030075a7 */ /* 0x00106400080a017f */
[----:B-1----:R-:W-:Y:S05]  /*28630*/  @!P5 NANOSLEEP.SYNCS 0x989680 ;  /* 0x009896800000d95d */ /* 0x002fea0003900000 */
[----:B------:R-:W1:Y:S02]  /*28640*/  @!P5 SYNCS.PHASECHK.TRANS64 P5, [R3+URZ+0x34890], R0 ;  /* 0x034890000300d5a7 */ /* 0x000e6400080a007f */
[----:B-1----:R-:W-:Y:S05]  /*28650*/  @!P5 BRA `(.L_x_2495) ;  /* 0xfffffffc00f0d947 */ /* 0x002fea000383ffff */
[----:B------:R-:W-:Y:S05]  /*28660*/  BRA `(.L_x_2871) ;  /* 0xfffffdb400847947 */ /* 0x000fea000383ffff */
.L_x_2549:
[----:B-1----:R1:W2:Y:S02]  /*28670*/  SYNCS.PHASECHK.TRANS64.TRYWAIT P5, [R3+URZ+0x34890], R0 ;  /* 0x03489000030075a7 */ /* 0x0022a400080a017f */
[----:B--2---:R-:W-:Y:S05]  /*28680*/  @!P5 NANOSLEEP.SYNCS 0x989680 ;  /* 0x009896800000d95d */ /* 0x004fea0003900000 */
[----:B------:R-:W2:Y:S02]  /*28690*/  @!P5 SYNCS.PHASECHK.TRANS64 P5, [R3+URZ+0x34890], R0 ;  /* 0x034890000300d5a7 */ /* 0x000ea400080a007f */
[----:B--2---:R-:W-:Y:S05]  /*286a0*/  @!P5 BRA `(.L_x_2549) ;  /* 0xfffffffc00f0d947 */ /* 0x004fea000383ffff */
[----:B------:R-:W-:Y:S05]  /*286b0*/  BRA `(.L_x_2872) ;  /* 0xfffffde800ec7947 */ /* 0x000fea000383ffff */
.L_x_2574:
[----:B-1----:R1:W2:Y:S02]  /*286c0*/  SYNCS.PHASECHK.TRANS64.TRYWAIT P4, [R3+URZ+0x34890], R0 ;  /* 0x03489000030075a7 */ /* 0x0022a4000808017f */
[----:B--2---:R-:W-:Y:S05]  /*286d0*/  @!P4 NANOSLEEP.SYNCS 0x989680 ;  /* 0x009896800000c95d */ /* 0x004fea0003900000 */
[----:B------:R-:W2:Y:S02]  /*286e0*/  @!P4 SYNCS.PHASECHK.TRANS64 P4, [R3+URZ+0x34890], R0 ;  /* 0x034890000300c5a7 */ /* 0x000ea4000808007f */
[----:B--2---:R-:W-:Y:S05]  /*286f0*/  @!P4 BRA `(.L_x_2574) ;  /* 0xfffffffc00f0c947 */ /* 0x004fea000383ffff */
[----:B------:R-:W-:Y:S05]  /*28700*/  BRA `(.L_x_2873) ;  /* 0xfffffe1c00947947 */ /* 0x000fea000383ffff */
.L_x_2580:
[----:B0-----:R0:W1:Y:S02]  /*28710*/  SYNCS.PHASECHK.TRANS64.TRYWAIT P4, [R3+URZ+0x348b0], R0 ;  /* 0x0348b000030075a7 */ /* 0x001064000808017f */
[----:B-1----:R-:W-:Y:S05]  /*28720*/  @!P4 NANOSLEEP.SYNCS 0x989680 ;  /* 0x009896800000c95d */ /* 0x002fea0003900000 */
[----:B------:R-:W1:Y:S02]  /*28730*/  @!P4 SYNCS.PHASECHK.TRANS64 P4, [R3+URZ+0x348b0], R0 ;  /* 0x0348b0000300c5a7 */ /* 0x000e64000808007f */
[----:B-1----:R-:W-:Y:S05]  /*28740*/  @!P4 BRA `(.L_x_2580) ;  /* 0xfffffffc00f0c947 */ /* 0x002fea000383ffff */
[----:B------:R-:W-:Y:S05]  /*28750*/  BRA `(.L_x_2874) ;  /* 0xfffffe2000947947 */ /* 0x000fea000383ffff */
.L_x_2600:
        /* <DEDUP_REMOVED lines=8> */
.L_x_2876:
[----:B------:R-:W-:Y:S05]  /*287e0*/  BSYNC B1 ;  /* 0x0000000000017941 */ /* 0x000fea0003800000 */
.L_x_2875:
        /* <DEDUP_REMOVED lines=8> */
.L_x_2877:
[----:B------:R-:W-:Y:S02]  /*28870*/  IMAD.MOV.U32 R13, RZ, RZ, R63 ;  /* 0x000000ffff0d7224 */ /* 0x000fe400078e003f */
[----:B------:R-:W-:-:S07]  /*28880*/  IMAD.MOV.U32 R8, RZ, RZ, R14 ;  /* 0x000000ffff087224 */ /* 0x000fce00078e000e */
[----:B------:R-:W-:Y:S05]  /*28890*/  WARPSYNC.COLLECTIVE R15, `(.L_x_2878) ;  /* 0x000000000f087348 */ /* 0x000fea0003c00000 */
[----:B------:R0:W1:Y:S02]  /*288a0*/  SHFL.IDX P6, R14, R13, R12, R11 ;  /* 0x0000000c0d0e7389 */ /* 0x00006400000c000b */
[----:B01----:R-:W-:Y:S01]  /*288b0*/  ENDCOLLECTIVE ;  /* 0x000000000000791b */ /* 0x003fe20003800000 */
.L_x_2878:
[----:B------:R-:W-:Y:S02]  /*288c0*/  IMAD.MOV.U32 R13, RZ, RZ, R3 ;  /* 0x000000ffff0d7224 */ /* 0x000fe400078e0003 */
[----:B------:R-:W-:-:S07]  /*288d0*/  IMAD.MOV.U32 R33, RZ, RZ, R14 ;  /* 0x000000ffff217224 */ /* 0x000fce00078e000e */
[----:B------:R-:W-:Y:S05]  /*288e0*/  WARPSYNC.COLLECTIVE R15, `(.L_x_2879) ;  /* 0x000000000f087348 */ /* 0x000fea0003c00000 */
[----:B------:R0:W1:Y:S02]  /*288f0*/  SHFL.IDX P6, R14, R13, R12, R11 ;  /* 0x0000000c0d0e7389 */ /* 0x00006400000c000b */
[----:B01----:R-:W-:Y:S01]  /*28900*/  ENDCOLLECTIVE ;  /* 0x000000000000791b */ /* 0x003fe20003800000 */
.L_x_2879:
[----:B------:R-:W-:Y:S01]  /*28910*/  IMAD.MOV.U32 R32, RZ, RZ, R14 ;  /* 0x000000ffff207224 */ /* 0x000fe200078e000e */
[----:B------:R-:W-:Y:S06]  /*28920*/  BRA `(.L_x_2880) ;  /* 0xfffffe30008c7947 */ /* 0x000fec000383ffff */
.L_x_2603:
        /* <DEDUP_REMOVED lines=8> */
.L_x_2882:
[----:B------:R-:W-:Y:S05]  /*289b0*/  BSYNC B1 ;  /* 0x0000000000017941 */ /* 0x000fea0003800000 */
.L_x_2881:
        /* <DEDUP_REMOVED lines=8> */
.L_x_2883:
[----:B------:R-:W-:Y:S02]  /*28a40*/  IMAD.MOV.U32 R13, RZ, RZ, R63 ;  /* 0x000000ffff0d7224 */ /* 0x000fe400078e003f */
[----:B------:R-:W-:-:S07]  /*28a50*/  IMAD.MOV.U32 R65, RZ, RZ, R14 ;  /* 0x000000ffff417224 */ /* 0x000fce00078e000e */
[----:B------:R-:W-:Y:S05]  /*28a60*/  WARPSYNC.COLLECTIVE R15, `(.L_x_2884) ;  /* 0x000000000f087348 */ /* 0x000fea0003c00000 */
[----:B------:R0:W1:Y:S02]  /*28a70*/  SHFL.IDX P6, R14, R13, R12, R11 ;  /* 0x0000000c0d0e7389 */ /* 0x00006400000c000b */
[----:B01----:R-:W-:Y:S01]  /*28a80*/  ENDCOLLECTIVE ;  /* 0x000000000000791b */ /* 0x003fe20003800000 */
.L_x_2884:
[----:B------:R-:W-:Y:S02]  /*28a90*/  IMAD.MOV.U32 R13, RZ, RZ, R3 ;  /* 0x000000ffff0d7224 */ /* 0x000fe400078e0003 */
[----:B------:R-:W-:-:S07]  /*28aa0*/  IMAD.MOV.U32 R63, RZ, RZ, R14 ;  /* 0x000000ffff3f7224 */ /* 0x000fce00078e000e */
[----:B------:R-:W-:Y:S05]  /*28ab0*/  WARPSYNC.COLLECTIVE R15, `(.L_x_2885) ;  /* 0x000000000f087348 */ /* 0x000fea0003c00000 */
[----:B------:R0:W1:Y:S02]  /*28ac0*/  SHFL.IDX P6, R14, R13, R12, R11 ;  /* 0x0000000c0d0e7389 */ /* 0x00006400000c000b */
[----:B01----:R-:W-:Y:S01]  /*28ad0*/  ENDCOLLECTIVE ;  /* 0x000000000000791b */ /* 0x003fe20003800000 */
.L_x_2885:
[----:B------:R-:W-:Y:S01]  /*28ae0*/  IMAD.MOV.U32 R62, RZ, RZ, R14 ;  /* 0x000000ffff3e7224 */ /* 0x000fe200078e000e */
[----:B------:R-:W-:Y:S06]  /*28af0*/  BRA `(.L_x_2886) ;  /* 0xfffffe3800387947 */ /* 0x000fec000383ffff */
.L_x_2607:
[----:B0-----:R0:W1:Y:S02]  /*28b00*/  SYNCS.PHASECHK.TRANS64.TRYWAIT P0, [R2+URZ+0x34800], R5 ;  /* 0x03480005020075a7 */ /* 0x001064000800017f */
[----:B-1----:R-:W-:Y:S05]  /*28b10*/  @!P0 NANOSLEEP.SYNCS 0x989680 ;  /* 0x009896800000895d */ /* 0x002fea0003900000 */
[----:B------:R-:W1:Y:S02]  /*28b20*/  @!P0 SYNCS.PHASECHK.TRANS64 P0, [R2+URZ+0x34800], R5 ;  /* 0x03480005020085a7 */ /* 0x000e64000800007f */
[----:B-1----:R-:W-:Y:S05]  /*28b30*/  @!P0 BRA `(.L_x_2607) ;  /* 0xfffffffc00f08947 */ /* 0x002fea000383ffff */
[----:B------:R-:W-:Y:S05]  /*28b40*/  BRA `(.L_x_2887) ;  /* 0xfffffe4000687947 */ /* 0x000fea000383ffff */
.L_x_2631:
        /* <DEDUP_REMOVED lines=8> */
.L_x_2889:
[----:B------:R-:W-:Y:S05]  /*28bd0*/  BSYNC B1 ;  /* 0x0000000000017941 */ /* 0x000fea0003800000 */
.L_x_2888:
        /* <DEDUP_REMOVED lines=8> */
.L_x_2890:
[----:B------:R-:W-:Y:S02]  /*28c60*/  IMAD.MOV.U32 R7, RZ, RZ, R3 ;  /* 0x000000ffff077224 */ /* 0x000fe400078e0003 */
[----:B------:R-:W-:Y:S02]  /*28c70*/  IMAD.MOV.U32 R13, RZ, RZ, R67 ;  /* 0x000000ffff0d7224 */ /* 0x000fe400078e0043 */
[----:B------:R-:W-:-:S07]  /*28c80*/  IMAD.MOV.U32 R0, RZ, RZ, R14 ;  /* 0x000000ffff007224 */ /* 0x000fce00078e000e */
[----:B------:R-:W-:Y:S05]  /*28c90*/  WARPSYNC.COLLECTIVE R15, `(.L_x_2891) ;  /* 0x000000000f087348 */ /* 0x000fea0003c00000 */
[----:B------:R0:W1:Y:S02]  /*28ca0*/  SHFL.IDX P6, R14, R13, R12, R11 ;  /* 0x0000000c0d0e7389 */ /* 0x00006400000c000b */
[----:B01----:R-:W-:Y:S01]  /*28cb0*/  ENDCOLLECTIVE ;  /* 0x000000000000791b */ /* 0x003fe20003800000 */
.L_x_2891:
[----:B------:R-:W-:Y:S02]  /*28cc0*/  IMAD.MOV.U32 R6, RZ, RZ, R0 ;  /* 0x000000ffff067224 */ /* 0x000fe400078e0000 */
[----:B------:R-:W-:Y:S02]  /*28cd0*/  IMAD.MOV.U32 R13, RZ, RZ, R66 ;  /* 0x000000ffff0d7224 */ /* 0x000fe400078e0042 */
[----:B------:R-:W-:-:S07]  /*28ce0*/  IMAD.MOV.U32 R5, RZ, RZ, R14 ;  /* 0x000000ffff057224 */ /* 0x000fce00078e000e */
[----:B------:R-:W-:Y:S05]  /*28cf0*/  WARPSYNC.COLLECTIVE R15, `(.L_x_2892) ;  /* 0x000000000f087348 */ /* 0x000fea0003c00000 */
[----:B------:R0:W1:Y:S02]  /*28d00*/  SHFL.IDX P6, R14, R13, R12, R11 ;  /* 0x0000000c0d0e7389 */ /* 0x00006400000c000b */
[----:B01----:R-:W-:Y:S01]  /*28d10*/  ENDCOLLECTIVE ;  /* 0x000000000000791b */ /* 0x003fe20003800000 */
.L_x_2892:
[----:B------:R-:W-:Y:S05]  /*28d20*/  BRA `(.L_x_2893) ;  /* 0xfffffe6400fc7947 */ /* 0x000fea000383ffff */
.L_x_2634:
[----:B------:R-:W-:Y:S01]  /*28d30*/  BSSY B1, `(.L_x_2894) ;  /* 0x0000008000017945 */ /* 0x000fe20003800000 */
[----:B------:R-:W-:Y:S02]  /*28d40*/  IMAD.MOV.U32 R13, RZ, RZ, R61 ;  /* 0x000000ffff0d7224 */ /* 0x000fe400078e003d */
[----:B------:R-:W-:Y:S02]  /*28d50*/  IMAD.MOV.U32 R12, RZ, RZ, 0x1 ;  /* 0x00000001ff0c7424 */ /* 0x000fe400078e00ff */
[----:B------:R-:W-:Y:S02]  /*28d60*/  IMAD.MOV.U32 R11, RZ, RZ, 0x1c1f ;  /* 0x00001c1fff0b7424 */ /* 0x000fe400078e00ff */
[----:B------:R-:W-:-:S07]  /*28d70*/  IMAD.MOV.U32 R15, RZ, RZ, -0x1 ;  /* 0xffffffffff0f7424 */ /* 0x000fce00078e00ff */
[----:B----4-:R-:W-:Y:S05]  /*28d80*/  WARPSYNC.COLLECTIVE R15, `(.L_x_2895) ;  /* 0x000000000f087348 */ /* 0x010fea0003c00000 */
[----:B----4-:R0:W1:Y:S02]  /*28d90*/  SHFL.IDX P6, R14, R13, R12, R11 ;  /* 0x0000000c0d0e7389 */ /* 0x01006400000c000b */
[----:B01----:R-:W-:Y:S01]  /*28da0*/  ENDCOLLECTIVE ;  /* 0x000000000000791b */ /* 0x003fe20003800000 */
.L_x_2895:
[----:B------:R-:W-:Y:S05]  /*28db0*/  BSYNC B1 ;  /* 0x0000000000017941 */ /* 0x000fea0003800000 */
.L_x_2894:
        /* <DEDUP_REMOVED lines=8> */
.L_x_2896:
[----:B------:R-:W-:Y:S02]  /*28e40*/  IMAD.MOV.U32 R13, RZ, RZ, R67 ;  /* 0x000000ffff0d7224 */ /* 0x000fe400078e0043 */
[----:B------:R-:W-:-:S07]  /*28e50*/  IMAD.MOV.U32 R60, RZ, RZ, R14 ;  /* 0x000000ffff3c7224 */ /* 0x000fce00078e000e */
[----:B------:R-:W-:Y:S05]  /*28e60*/  WARPSYNC.COLLECTIVE R15, `(.L_x_2897) ;  /* 0x000000000f087348 */ /* 0x000fea0003c00000 */
[----:B------:R0:W1:Y:S02]  /*28e70*/  SHFL.IDX P6, R14, R13, R12, R11 ;  /* 0x0000000c0d0e7389 */ /* 0x00006400000c000b */
[----:B01----:R-:W-:Y:S01]  /*28e80*/  ENDCOLLECTIVE ;  /* 0x000000000000791b */ /* 0x003fe20003800000 */
.L_x_2897:
[----:B------:R-:W-:Y:S02]  /*28e90*/  IMAD.MOV.U32 R13, RZ, RZ, R66 ;  /* 0x000000ffff0d7224 */ /* 0x000fe400078e0042 */
[----:B------:R-:W-:-:S07]  /*28ea0*/  IMAD.MOV.U32 R67, RZ, RZ, R14 ;  /* 0x000000ffff437224 */ /* 0x000fce00078e000e */
[----:B------:R-:W-:Y:S05]  /*28eb0*/  WARPSYNC.COLLECTIVE R15, `(.L_x_2898) ;  /* 0x000000000f087348 */ /* 0x000fea0003c00000 */
[----:B------:R0:W1:Y:S02]  /*28ec0*/  SHFL.IDX P6, R14, R13, R12, R11 ;  /* 0x0000000c0d0e7389 */ /* 0x00006400000c000b */
[----:B01----:R-:W-:Y:S01]  /*28ed0*/  ENDCOLLECTIVE ;  /* 0x000000000000791b */ /* 0x003fe20003800000 */
.L_x_2898:
[----:B------:R-:W-:Y:S01]  /*28ee0*/  IMAD.MOV.U32 R66, RZ, RZ, R14 ;  /* 0x000000ffff427224 */ /* 0x000fe200078e000e */
[----:B------:R-:W-:Y:S06]  /*28ef0*/  BRA `(.L_x_2899) ;  /* 0xfffffe6c00247947 */ /* 0x000fec000383ffff */
.L_x_2638:
[----:B0-----:R0:W1:Y:S02]  /*28f00*/  SYNCS.PHASECHK.TRANS64.TRYWAIT P0, [R2+URZ+0x34800], R61 ;  /* 0x0348003d020075a7 */ /* 0x001064000800017f */
[----:B-1----:R-:W-:Y:S05]  /*28f10*/  @!P0 NANOSLEEP.SYNCS 0x989680 ;  /* 0x009896800000895d */ /* 0x002fea0003900000 */
[----:B------:R-:W1:Y:S02]  /*28f20*/  @!P0 SYNCS.PHASECHK.TRANS64 P0, [R2+URZ+0x34800], R61 ;  /* 0x0348003d020085a7 */ /* 0x000e64000800007f */
[----:B-1----:R-:W-:Y:S05]  /*28f30*/  @!P0 BRA `(.L_x_2638) ;  /* 0xfffffffc00f08947 */ /* 0x002fea000383ffff */
[----:B------:R-:W-:Y:S05]  /*28f40*/  BRA `(.L_x_2900) ;  /* 0xfffffe7000a47947 */ /* 0x000fea000383ffff */
.L_x_2652:
[----:B-1----:R1:W2:Y:S02]  /*28f50*/  SYNCS.PHASECHK.TRANS64.TRYWAIT P2, [R0+URZ+0x34830], R3 ;  /* 0x03483003000075a7 */ /* 0x0022a4000804017f */
[----:B--2---:R-:W-:Y:S05]  /*28f60*/  @!P2 NANOSLEEP.SYNCS 0x989680 ;  /* 0x009896800000a95d */ /* 0x004fea0003900000 */
[----:B------:R-:W2:Y:S02]  /*28f70*/  @!P2 SYNCS.PHASECHK.TRANS64 P2, [R0+URZ+0x34830], R3 ;  /* 0x034830030000a5a7 */ /* 0x000ea4000804007f */
[----:B--2---:R-:W-:Y:S05]  /*28f80*/  @!P2 BRA `(.L_x_2652) ;  /* 0xfffffffc00f0a947 */ /* 0x004fea000383ffff */
[----:B------:R-:W-:Y:S05]  /*28f90*/  BRA `(.L_x_2651) ;  /* 0xfffffe9c00347947 */ /* 0x000fea000383ffff */
.L_x_2659:
[----:B-1----:R1:W2:Y:S02]  /*28fa0*/  SYNCS.PHASECHK.TRANS64.TRYWAIT P3, [R13+URZ+0x34830], R8 ;  /* 0x034830080d0075a7 */ /* 0x0022a4000806017f */
[----:B--2---:R-:W-:Y:S05]  /*28fb0*/  @!P3 NANOSLEEP.SYNCS 0x989680 ;  /* 0x009896800000b95d */ /* 0x004fea0003900000 */
[----:B------:R-:W2:Y:S02]  /*28fc0*/  @!P3 SYNCS.PHASECHK.TRANS64 P3, [R13+URZ+0x34830], R8 ;  /* 0x034830080d00b5a7 */ /* 0x000ea4000806007f */
[----:B--2---:R-:W-:Y:S05]  /*28fd0*/  @!P3 BRA `(.L_x_2659) ;  /* 0xfffffffc00f0b947 */ /* 0x004fea000383ffff */
[----:B------:R-:W-:Y:S05]  /*28fe0*/  BRA `(.L_x_2658) ;  /* 0xfffffecc00887947 */ /* 0x000fea000383ffff */
.L_x_2664:
[----:B-1----:R1:W2:Y:S02]  /*28ff0*/  SYNCS.PHASECHK.TRANS64.TRYWAIT P3, [R14+URZ+0x34850], R7 ;  /* 0x034850070e0075a7 */ /* 0x0022a4000806017f */
[----:B--2---:R-:W-:Y:S05]  /*29000*/  @!P3 NANOSLEEP.SYNCS 0x989680 ;  /* 0x009896800000b95d */ /* 0x004fea0003900000 */
[----:B------:R-:W2:Y:S02]  /*29010*/  @!P3 SYNCS.PHASECHK.TRANS64 P3, [R14+URZ+0x34850], R7 ;  /* 0x034850070e00b5a7 */ /* 0x000ea4000806007f */
[----:B--2---:R-:W-:Y:S05]  /*29020*/  @!P3 BRA `(.L_x_2664) ;  /* 0xfffffffc00f0b947 */ /* 0x004fea000383ffff */
[----:B------:R-:W-:Y:S05]  /*29030*/  BRA `(.L_x_2663) ;  /* 0xfffffed800487947 */ /* 0x000fea000383ffff */
.L_x_2672:
[----:B-1----:R1:W2:Y:S02]  /*29040*/  SYNCS.PHASECHK.TRANS64.TRYWAIT P2, [R8+URZ+0x34830], R9 ;  /* 0x03483009080075a7 */ /* 0x0022a4000804017f */
[----:B--2---:R-:W-:Y:S05]  /*29050*/  @!P2 NANOSLEEP.SYNCS 0x989680 ;  /* 0x009896800000a95d */ /* 0x004fea0003900000 */
[----:B------:R-:W2:Y:S02]  /*29060*/  @!P2 SYNCS.PHASECHK.TRANS64 P2, [R8+URZ+0x34830], R9 ;  /* 0x034830090800a5a7 */ /* 0x000ea4000804007f */
[----:B--2---:R-:W-:Y:S05]  /*29070*/  @!P2 BRA `(.L_x_2672) ;  /* 0xfffffffc00f0a947 */ /* 0x004fea000383ffff */
[----:B------:R-:W-:Y:S05]  /*29080*/  BRA `(.L_x_2671) ;  /* 0xffffff0000e47947 */ /* 0x000fea000383ffff */
.L_x_2677:
[----:B-1----:R1:W2:Y:S02]  /*29090*/  SYNCS.PHASECHK.TRANS64.TRYWAIT P2, [R11+URZ+0x34850], R7 ;  /* 0x034850070b0075a7 */ /* 0x0022a4000804017f */
[----:B--2---:R-:W-:Y:S05]  /*290a0*/  @!P2 NANOSLEEP.SYNCS 0x989680 ;  /* 0x009896800000a95d */ /* 0x004fea0003900000 */
[----:B------:R-:W2:Y:S02]  /*290b0*/  @!P2 SYNCS.PHASECHK.TRANS64 P2, [R11+URZ+0x34850], R7 ;  /* 0x034850070b00a5a7 */ /* 0x000ea4000804007f */
[----:B--2---:R-:W-:Y:S05]  /*290c0*/  @!P2 BRA `(.L_x_2677) ;  /* 0xfffffffc00f0a947 */ /* 0x004fea000383ffff */
[----:B------:R-:W-:Y:S05]  /*290d0*/  BRA `(.L_x_2676) ;  /* 0xffffff0c009c7947 */ /* 0x000fea000383ffff */
.L_x_2683:
[----:B-1----:R1:W2:Y:S02]  /*290e0*/  SYNCS.PHASECHK.TRANS64.TRYWAIT P0, [R6+URZ+0x34850], R5 ;  /* 0x03485005060075a7 */ /* 0x0022a4000800017f */
[----:B--2---:R-:W-:Y:S05]  /*290f0*/  @!P0 NANOSLEEP.SYNCS 0x989680 ;  /* 0x009896800000895d */ /* 0x004fea0003900000 */
[----:B------:R-:W2:Y:S02]  /*29100*/  @!P0 SYNCS.PHASECHK.TRANS64 P0, [R6+URZ+0x34850], R5 ;  /* 0x03485005060085a7 */ /* 0x000ea4000800007f */
[----:B--2---:R-:W-:Y:S05]  /*29110*/  @!P0 BRA `(.L_x_2683) ;  /* 0xfffffffc00f08947 */ /* 0x004fea000383ffff */
[----:B------:R-:W-:Y:S05]  /*29120*/  BRA `(.L_x_2682) ;  /* 0xffffff3000c47947 */ /* 0x000fea000383ffff */
.L_x_2724:
        /* <DEDUP_REMOVED lines=8> */
[----:B------:R-:W-:Y:S05]  /*291b0*/  WARPSYNC.COLLECTIVE R15, `(.L_x_2902) ;  /* 0x000000000f087348 */ /* 0x000fea0003c00000 */
[----:B------:R0:W1:Y:S02]  /*291c0*/  SHFL.IDX P6, R14, R13, R12, R11 ;  /* 0x0000000c0d0e7389 */ /* 0x00006400000c000b */
[----:B01----:R-:W-:Y:S01]  /*291d0*/  ENDCOLLECTIVE ;  /* 0x000000000000791b */ /* 0x003fe20003800000 */
.L_x_2902:
[----:B------:R-:W-:Y:S05]  /*291e0*/  BSYNC B1 ;  /* 0x0000000000017941 */ /* 0x000fea0003800000 */
.L_x_2901:
[----:B------:R-:W-:Y:S05]  /*291f0*/  BRA `(.L_x_2903) ;  /* 0xffffff8400c07947 */ /* 0x000fea000383ffff */
.L_x_2726:
[----:B------:R-:W-:Y:S01]  /*29200*/  BSSY B1, `(.L_x_2904) ;  /* 0x0000006000017945 */ /* 0x000fe20003800000 */
[----:B------:R-:W-:-:S07]  /*29210*/  IMAD.MOV.U32 R15, RZ, RZ, -0x1 ;  /* 0xffffffffff0f7424 */ /* 0x000fce00078e00ff */
[----:B0-----:R-:W-:Y:S05]  /*29220*/  WARPSYNC.COLLECTIVE R15, `(.L_x_2905) ;  /* 0x000000000f0c7348 */ /* 0x001fea0003c00000 */
[----:B------:R-:W-:Y:S02]  /*29230*/  ELECT P6, UR62, PT ;  /* 0x00000000003e782f */ /* 0x000fe400038c0000 */
[----:B------:R-:W-:Y:S01]  /*29240*/  MOV R14, UR62 ;  /* 0x0000003e000e7c02 */ /* 0x000fe20008000f00 */
[----:B0-----:R-:W-:Y:S10]  /*29250*/  ENDCOLLECTIVE ;  /* 0x000000000000791b */ /* 0x001ff40003800000 */
.L_x_2905:
[----:B------:R-:W-:Y:S05]  /*29260*/  BSYNC B1 ;  /* 0x0000000000017941 */ /* 0x000fea0003800000 */
.L_x_2904:
[----:B------:R-:W-:Y:S05]  /*29270*/  BRA `(.L_x_2725) ;  /* 0xffffff8400b87947 */ /* 0x000fea000383ffff */
.L_x_2728:
[----:B0-----:R0:W1:Y:S02]  /*29280*/  SYNCS.PHASECHK.TRANS64.TRYWAIT P0, [R18+URZ+0x34820], R3 ;  /* 0x03482003120075a7 */ /* 0x001064000800017f */
[----:B-1----:R-:W-:Y:S05]  /*29290*/  @!P0 NANOSLEEP.SYNCS 0x989680 ;  /* 0x009896800000895d */ /* 0x002fea0003900000 */
[----:B------:R-:W1:Y:S02]  /*292a0*/  @!P0 SYNCS.PHASECHK.TRANS64 P0, [R18+URZ+0x34820], R3 ;  /* 0x03482003120085a7 */ /* 0x000e64000800007f */
[----:B-1----:R-:W-:Y:S05]  /*292b0*/  @!P0 BRA `(.L_x_2728) ;  /* 0xfffffffc00f08947 */ /* 0x002fea000383ffff */
[----:B------:R-:W-:Y:S05]  /*292c0*/  BRA `(.L_x_2906) ;  /* 0xffffff8400c87947 */ /* 0x000fea000383ffff */
.L_x_2732:
[----:B-1----:R1:W2:Y:S02]  /*292d0*/  SYNCS.PHASECHK.TRANS64.TRYWAIT P0, [R5+URZ+0x348a0], R9 ;  /* 0x0348a009050075a7 */ /* 0x0022a4000800017f */
[----:B--2---:R-:W-:Y:S05]  /*292e0*/  @!P0 NANOSLEEP.SYNCS 0x989680 ;  /* 0x009896800000895d */ /* 0x004fea0003900000 */
[----:B------:R-:W2:Y:S02]  /*292f0*/  @!P0 SYNCS.PHASECHK.TRANS64 P0, [R5+URZ+0x348a0], R9 ;  /* 0x0348a009050085a7 */ /* 0x000ea4000800007f */
[----:B--2---:R-:W-:Y:S05]  /*29300*/  @!P0 BRA `(.L_x_2732) ;  /* 0xfffffffc00f08947 */ /* 0x004fea000383ffff */
[----:B------:R-:W-:Y:S05]  /*29310*/  BRA `(.L_x_2907) ;  /* 0xffffff8400e87947 */ /* 0x000fea000383ffff */
.L_x_2739:
[----:B0-----:R0:W2:Y:S02]  /*29320*/  SYNCS.PHASECHK.TRANS64.TRYWAIT P0, [R5+URZ+0x348c0], R9 ;  /* 0x0348c009050075a7 */ /* 0x0010a4000800017f */
[----:B--2---:R-:W-:Y:S05]  /*29330*/  @!P0 NANOSLEEP.SYNCS 0x989680 ;  /* 0x009896800000895d */ /* 0x004fea0003900000 */
[----:B------:R-:W2:Y:S02]  /*29340*/  @!P0 SYNCS.PHASECHK.TRANS64 P0, [R5+URZ+0x348c0], R9 ;  /* 0x0348c009050085a7 */ /* 0x000ea4000800007f */
[----:B--2---:R-:W-:Y:S05]  /*29350*/  @!P0 BRA `(.L_x_2739) ;  /* 0xfffffffc00f08947 */ /* 0x004fea000383ffff */
[----:B------:R-:W-:Y:S05]  /*29360*/  BRA `(.L_x_2908) ;  /* 0xffffff8800e47947 */ /* 0x000fea000383ffff */
.L_x_2747:
[----:B0-----:R0:W1:Y:S02]  /*29370*/  SYNCS.PHASECHK.TRANS64.TRYWAIT P1, [R7+URZ+0x348a0], R6 ;  /* 0x0348a006070075a7 */ /* 0x001064000802017f */
[----:B-1----:R-:W-:Y:S05]  /*29380*/  @!P1 NANOSLEEP.SYNCS 0x989680 ;  /* 0x009896800000995d */ /* 0x002fea0003900000 */
[----:B------:R-:W1:Y:S02]  /*29390*/  @!P1 SYNCS.PHASECHK.TRANS64 P1, [R7+URZ+0x348a0], R6 ;  /* 0x0348a006070095a7 */ /* 0x000e64000802007f */
[----:B-1----:R-:W-:Y:S05]  /*293a0*/  @!P1 BRA `(.L_x_2747) ;  /* 0xfffffffc00f09947 */ /* 0x002fea000383ffff */
[----:B------:R-:W-:Y:S05]  /*293b0*/  BRA `(.L_x_2909) ;  /* 0xffffff90000c7947 */ /* 0x000fea000383ffff */
.L_x_2754:
[----:B-1----:R1:W2:Y:S02]  /*293c0*/  SYNCS.PHASECHK.TRANS64.TRYWAIT P1, [R7+URZ+0x348c0], R6 ;  /* 0x0348c006070075a7 */ /* 0x0022a4000802017f */
[----:B--2---:R-:W-:Y:S05]  /*293d0*/  @!P1 NANOSLEEP.SYNCS 0x989680 ;  /* 0x009896800000995d */ /* 0x004fea0003900000 */
[----:B------:R-:W2:Y:S02]  /*293e0*/  @!P1 SYNCS.PHASECHK.TRANS64 P1, [R7+URZ+0x348c0], R6 ;  /* 0x0348c006070095a7 */ /* 0x000ea4000802007f */
[----:B--2---:R-:W-:Y:S05]  /*293f0*/  @!P1 BRA `(.L_x_2754) ;  /* 0xfffffffc00f09947 */ /* 0x004fea000383ffff */
[----:B------:R-:W-:Y:S05]  /*29400*/  BRA `(.L_x_2910) ;  /* 0xffffff9400047947 */ /* 0x000fea000383ffff */
.L_x_2770:
        /* <DEDUP_REMOVED lines=11> */
.L_x_2912:
[----:B------:R-:W-:Y:S05]  /*294c0*/  BSYNC B0 ;  /* 0x0000000000007941 */ /* 0x000fea0003800000 */
.L_x_2911:
[----:B------:R-:W-:Y:S05]  /*294d0*/  BRA `(.L_x_2913) ;  /* 0xffffffa000447947 */ /* 0x000fea000383ffff */
.L_x_2772:
[----:B------:R-:W-:Y:S01]  /*294e0*/  BSSY B0, `(.L_x_2914) ;  /* 0x0000006000007945 */ /* 0x000fe20003800000 */
[----:B------:R-:W-:-:S07]  /*294f0*/  IMAD.MOV.U32 R15, RZ, RZ, -0x1 ;  /* 0xffffffffff0f7424 */ /* 0x000fce00078e00ff */
[----:B0-----:R-:W-:Y:S05]  /*29500*/  WARPSYNC.COLLECTIVE R15, `(.L_x_2915) ;  /* 0x000000000f0c7348 */ /* 0x001fea0003c00000 */
[----:B------:R-:W-:Y:S02]  /*29510*/  ELECT P6, UR62, PT ;  /* 0x00000000003e782f */ /* 0x000fe400038c0000 */
[----:B------:R-:W-:Y:S01]  /*29520*/  MOV R14, UR62 ;  /* 0x0000003e000e7c02 */ /* 0x000fe20008000f00 */
[----:B0-----:R-:W-:Y:S10]  /*29530*/  ENDCOLLECTIVE ;  /* 0x000000000000791b */ /* 0x001ff40003800000 */
.L_x_2915:
[----:B------:R-:W-:Y:S05]  /*29540*/  BSYNC B0 ;  /* 0x0000000000007941 */ /* 0x000fea0003800000 */
.L_x_2914:
[----:B------:R-:W-:Y:S05]  /*29550*/  BRA `(.L_x_2916) ;  /* 0xffffffa000507947 */ /* 0x000fea000383ffff */
.L_x_2774:
[----:B0-----:R0:W1:Y:S02]  /*29560*/  SYNCS.PHASECHK.TRANS64.TRYWAIT P0, [R0+URZ+0x34840], R2 ;  /* 0x03484002000075a7 */ /* 0x001064000800017f */
[----:B-1----:R-:W-:Y:S05]  /*29570*/  @!P0 NANOSLEEP.SYNCS 0x989680 ;  /* 0x009896800000895d */ /* 0x002fea0003900000 */
[----:B------:R-:W1:Y:S02]  /*29580*/  @!P0 SYNCS.PHASECHK.TRANS64 P0, [R0+URZ+0x34840], R2 ;  /* 0x03484002000085a7 */ /* 0x000e64000800007f */
[----:B-1----:R-:W-:Y:S05]  /*29590*/  @!P0 BRA `(.L_x_2774) ;  /* 0xfffffffc00f08947 */ /* 0x002fea000383ffff */
[----:B------:R-:W-:Y:S05]  /*295a0*/  BRA `(.L_x_2917) ;  /* 0xffffffa000b07947 */ /* 0x000fea000383ffff */
.L_x_2778:
[----:B------:R-:W2:Y:S01]  /*295b0*/  LDL.LU R11, [R1+0x50] ;  /* 0x00005000010b7983 */ /* 0x000ea20000300800 */
[----:B------:R-:W-:Y:S02]  /*295c0*/  IMAD.MOV.U32 R13, RZ, RZ, R3 ;  /* 0x000000ffff0d7224 */ /* 0x000fe400078e0003 */
[----:B------:R-:W-:Y:S01]  /*295d0*/  IMAD.MOV.U32 R12, RZ, RZ, RZ ;  /* 0x000000ffff0c7224 */ /* 0x000fe200078e00ff */
[----:B------:R-:W0:Y:S01]  /*295e0*/  S2R R5, SR_TID.X ;  /* 0x0000000000057919 */ /* 0x000e220000002100 */
[----:B------:R-:W-:Y:S01]  /*295f0*/  IMAD.MOV.U32 R15, RZ, RZ, -0x1 ;  /* 0xffffffffff0f7424 */ /* 0x000fe200078e00ff */
[----:B0-----:R-:W-:-:S04]  /*29600*/  LOP3.LUT R5, R5, 0x7f, RZ, 0xc0, !PT ;  /* 0x0000007f05057812 */ /* 0x001fc800078ec0ff */
        /* <DEDUP_REMOVED lines=9> */
.L_x_2918:
[----:B------:R-:W-:Y:S02]  /*296a0*/  IMAD.MOV.U32 R13, RZ, RZ, R4 ;  /* 0x000000ffff0d7224 */ /* 0x000fe400078e0004 */
[----:B------:R-:W-:-:S07]  /*296b0*/  IMAD.MOV.U32 R6, RZ, RZ, R14 ;  /* 0x000000ffff067224 */ /* 0x000fce00078e000e */
[----:B------:R-:W-:Y:S05]  /*296c0*/  WARPSYNC.COLLECTIVE R15, `(.L_x_2919) ;  /* 0x000000000f087348 */ /* 0x000fea0003c00000 */
[----:B------:R0:W1:Y:S02]  /*296d0*/  SHFL.IDX P6, R14, R13, R12, R11 ;  /* 0x0000000c0d0e7389 */ /* 0x00006400000c000b */
[----:B01----:R-:W-:Y:S01]  /*296e0*/  ENDCOLLECTIVE ;  /* 0x000000000000791b */ /* 0x003fe20003800000 */
.L_x_2919:
[----:B------:R-:W-:Y:S02]  /*296f0*/  IMAD.MOV.U32 R13, RZ, RZ, R3 ;  /* 0x000000ffff0d7224 */ /* 0x000fe400078e0003 */
[----:B------:R-:W-:Y:S02]  /*29700*/  IMAD.MOV.U32 R12, RZ, RZ, 0x1 ;  /* 0x00000001ff0c7424 */ /* 0x000fe400078e00ff */
[----:B------:R-:W-:-:S07]  /*29710*/  IMAD.MOV.U32 R7, RZ, RZ, R14 ;  /* 0x000000ffff077224 */ /* 0x000fce00078e000e */
[----:B------:R-:W-:Y:S05]  /*29720*/  WARPSYNC.COLLECTIVE R15, `(.L_x_2920) ;  /* 0x000000000f087348 */ /* 0x000fea0003c00000 */
[----:B------:R0:W1:Y:S02]  /*29730*/  SHFL.IDX P6, R14, R13, R12, R11 ;  /* 0x0000000c0d0e7389 */ /* 0x00006400000c000b */
[----:B01----:R-:W-:Y:S01]  /*29740*/  ENDCOLLECTIVE ;  /* 0x000000000000791b */ /* 0x003fe20003800000 */
.L_x_2920:
        /* <DEDUP_REMOVED lines=10> */
.L_x_2921:
        /* <DEDUP_REMOVED lines=13> */
.L_x_2922:
        /* <DEDUP_REMOVED lines=16> */
.L_x_2923:
        /* <DEDUP_REMOVED lines=13> */
.L_x_2924:
        /* <DEDUP_REMOVED lines=17> */
.L_x_2925:
[----:B------:R-:W-:Y:S02]  /*29ba0*/  IMAD.MOV.U32 R13, RZ, RZ, R3 ;  /* 0x000000ffff0d7224 */ /* 0x000fe400078e0003 */
[----:B------:R-:W-:Y:S02]  /*29bb0*/  IMAD.MOV.U32 R12, RZ, RZ, 0x4 ;  /* 0x00000004ff0c7424 */ /* 0x000fe400078e00ff */
[----:B------:R-:W-:-:S07]  /*29bc0*/  IMAD.MOV.U32 R5, RZ, RZ, R14 ;  /* 0x000000ffff057224 */ /* 0x000fce00078e000e */
[----:B------:R-:W-:Y:S05]  /*29bd0*/  WARPSYNC.COLLECTIVE R15, `(.L_x_2926) ;  /* 0x000000000f087348 */ /* 0x000fea0003c00000 */
[----:B------:R0:W1:Y:S02]  /*29be0*/  SHFL.IDX P6, R14, R13, R12, R11 ;  /* 0x0000000c0d0e7389 */ /* 0x00006400000c000b */
[----:B01----:R-:W-:Y:S01]  /*29bf0*/  ENDCOLLECTIVE ;  /* 0x000000000000791b */ /* 0x003fe20003800000 */
.L_x_2926:
        /* <DEDUP_REMOVED lines=17> */
.L_x_2927:
[----:B------:R-:W-:Y:S02]  /*29d10*/  IMAD.MOV.U32 R13, RZ, RZ, R3 ;  /* 0x000000ffff0d7224 */ /* 0x000fe400078e0003 */
[----:B------:R-:W-:Y:S02]  /*29d20*/  IMAD.MOV.U32 R12, RZ, RZ, 0x5 ;  /* 0x00000005ff0c7424 */ /* 0x000fe400078e00ff */
[----:B------:R-:W-:-:S07]  /*29d30*/  IMAD.MOV.U32 R5, RZ, RZ, R14 ;  /* 0x000000ffff057224 */ /* 0x000fce00078e000e */
[----:B------:R-:W-:Y:S05]  /*29d40*/  WARPSYNC.COLLECTIVE R15, `(.L_x_2928) ;  /* 0x000000000f087348 */ /* 0x000fea0003c00000 */
[----:B------:R0:W1:Y:S02]  /*29d50*/  SHFL.IDX P6, R14, R13, R12, R11 ;  /* 0x0000000c0d0e7389 */ /* 0x00006400000c000b */
[----:B01----:R-:W-:Y:S01]  /*29d60*/  ENDCOLLECTIVE ;  /* 0x000000000000791b */ /* 0x003fe20003800000 */
.L_x_2928:
        /* <DEDUP_REMOVED lines=17> */
.L_x_2929:
[----:B------:R-:W-:Y:S02]  /*29e80*/  IMAD.MOV.U32 R13, RZ, RZ, R3 ;  /* 0x000000ffff0d7224 */ /* 0x000fe400078e0003 */
[----:B------:R-:W-:Y:S02]  /*29e90*/  IMAD.MOV.U32 R12, RZ, RZ, 0x6 ;  /* 0x00000006ff0c7424 */ /* 0x000fe400078e00ff */
[----:B------:R-:W-:-:S07]  /*29ea0*/  IMAD.MOV.U32 R5, RZ, RZ, R14 ;  /* 0x000000ffff057224 */ /* 0x000fce00078e000e */
[----:B------:R-:W-:Y:S05]  /*29eb0*/  WARPSYNC.COLLECTIVE R15, `(.L_x_2930) ;  /* 0x000000000f087348 */ /* 0x000fea0003c00000 */
[----:B------:R0:W1:Y:S02]  /*29ec0*/  SHFL.IDX P6, R14, R13, R12, R11 ;  /* 0x0000000c0d0e7389 */ /* 0x00006400000c000b */
[----:B01----:R-:W-:Y:S01]  /*29ed0*/  ENDCOLLECTIVE ;  /* 0x000000000000791b */ /* 0x003fe20003800000 */
.L_x_2930:
        /* <DEDUP_REMOVED lines=15> */
.L_x_2931:
        /* <DEDUP_REMOVED lines=8> */
.L_x_2932:
        /* <DEDUP_REMOVED lines=14> */
.L_x_2933:
[----:B------:R-:W-:Y:S01]  /*2a130*/  @!PT LDS RZ, [RZ] ;  /* 0x00000000fffff984 */ /* 0x000fe20000000800 */
[----:B------:R-:W-:Y:S01]  /*2a140*/  @!PT LDS RZ, [RZ] ;  /* 0x00000000fffff984 */ /* 0x000fe20000000800 */
[----:B------:R-:W-:Y:S01]  /*2a150*/  @!PT LDS RZ, [RZ] ;  /* 0x00000000fffff984 */ /* 0x000fe20000000800 */
[----:B------:R3:W-:Y:S01]  /*2a160*/  @!P4 LDGSTS.E.BYPASS.LTC128B.128 [R10+0x1b400], desc[UR60][R6.64+0x100], !P0 ;  /* 0x1b400100060acfae */ /* 0x0007e2000c101d7c */
[----:B------:R-:W-:Y:S01]  /*2a170*/  IMAD.MOV.U32 R3, RZ, RZ, R14 ;  /* 0x000000ffff037224 */ /* 0x000fe200078e000e */
[----:B------:R-:W-:Y:S06]  /*2a180*/  BRA `(.L_x_2934) ;  /* 0xffffffa400687947 */ /* 0x000fec000383ffff */
.L_x_2783:
[----:B----4-:R4:W0:Y:S02]  /*2a190*/  SYNCS.PHASECHK.TRANS64.TRYWAIT P0, [R18+URZ+0x34820], R0 ;  /* 0x03482000120075a7 */ /* 0x010824000800017f */
[----:B0-----:R-:W-:Y:S05]  /*2a1a0*/  @!P0 NANOSLEEP.SYNCS 0x989680 ;  /* 0x009896800000895d */ /* 0x001fea0003900000 */
[----:B------:R-:W0:Y:S02]  /*2a1b0*/  @!P0 SYNCS.PHASECHK.TRANS64 P0, [R18+URZ+0x34820], R0 ;  /* 0x03482000120085a7 */ /* 0x000e24000800007f */
[----:B0-----:R-:W-:Y:S05]  /*2a1c0*/  @!P0 BRA `(.L_x_2783) ;  /* 0xfffffffc00f08947 */ /* 0x001fea000383ffff */
[----:B------:R-:W-:Y:S05]  /*2a1d0*/  BRA `(.L_x_2935) ;  /* 0xffffffa400e87947 */ /* 0x000fea000383ffff */
.L_x_2792:
[----:B-1----:R1:W2:Y:S02]  /*2a1e0*/  SYNCS.PHASECHK.TRANS64.TRYWAIT P0, [R3+URZ+0x34840], R2 ;  /* 0x03484002030075a7 */ /* 0x0022a4000800017f */
[----:B--2---:R-:W-:Y:S05]  /*2a1f0*/  @!P0 NANOSLEEP.SYNCS 0x989680 ;  /* 0x009896800000895d */ /* 0x004fea0003900000 */
[----:B------:R-:W2:Y:S02]  /*2a200*/  @!P0 SYNCS.PHASECHK.TRANS64 P0, [R3+URZ+0x34840], R2 ;  /* 0x03484002030085a7 */ /* 0x000ea4000800007f */
[----:B--2---:R-:W-:Y:S05]  /*2a210*/  @!P0 BRA `(.L_x_2792) ;  /* 0xfffffffc00f08947 */ /* 0x004fea000383ffff */
[----:B------:R-:W-:Y:S05]  /*2a220*/  BRA `(.L_x_2936) ;  /* 0xffffffa800c47947 */ /* 0x000fea000383ffff */
.L_x_2799:
[----:B0-----:R0:W1:Y:S02]  /*2a230*/  SYNCS.PHASECHK.TRANS64.TRYWAIT P0, [R3+URZ+0x60], R2 ;  /* 0x00006002030075a7 */ /* 0x001064000800017f */
[----:B-1----:R-:W-:Y:S05]  /*2a240*/  @!P0 NANOSLEEP.SYNCS 0x989680 ;  /* 0x009896800000895d */ /* 0x002fea0003900000 */
[----:B------:R-:W1:Y:S02]  /*2a250*/  @!P0 SYNCS.PHASECHK.TRANS64 P0, [R3+URZ+0x60], R2 ;  /* 0x00006002030085a7 */ /* 0x000e64000800007f */
[----:B-1----:R-:W-:Y:S05]  /*2a260*/  @!P0 BRA `(.L_x_2799) ;  /* 0xfffffffc00f08947 */ /* 0x002fea000383ffff */
[----:B------:R-:W-:Y:S05]  /*2a270*/  BRA `(.L_x_2937) ;  /* 0xffffffac00d47947 */ /* 0x000fea000383ffff */
.L_x_2808:
[----:B-1----:R1:W2:Y:S02]  /*2a280*/  SYNCS.PHASECHK.TRANS64.TRYWAIT P0, [R3+URZ+0x34840], R2 ;  /* 0x03484002030075a7 */ /* 0x0022a4000800017f */
[----:B--2---:R-:W-:Y:S05]  /*2a290*/  @!P0 NANOSLEEP.SYNCS 0x989680 ;  /* 0x009896800000895d */ /* 0x004fea0003900000 */
[----:B------:R-:W2:Y:S02]  /*2a2a0*/  @!P0 SYNCS.PHASECHK.TRANS64 P0, [R3+URZ+0x34840], R2 ;  /* 0x03484002030085a7 */ /* 0x000ea4000800007f */
[----:B--2---:R-:W-:Y:S05]  /*2a2b0*/  @!P0 BRA `(.L_x_2808) ;  /* 0xfffffffc00f08947 */ /* 0x004fea000383ffff */
[----:B------:R-:W-:Y:S05]  /*2a2c0*/  BRA `(.L_x_2938) ;  /* 0xffffffb400647947 */ /* 0x000fea000383ffff */
.L_x_2815:
[----:B0-----:R0:W1:Y:S02]  /*2a2d0*/  SYNCS.PHASECHK.TRANS64.TRYWAIT P0, [R2+URZ+0x60], R3 ;  /* 0x00006003020075a7 */ /* 0x001064000800017f */
[----:B-1----:R-:W-:Y:S05]  /*2a2e0*/  @!P0 NANOSLEEP.SYNCS 0x989680 ;  /* 0x009896800000895d */ /* 0x002fea0003900000 */
[----:B------:R-:W1:Y:S02]  /*2a2f0*/  @!P0 SYNCS.PHASECHK.TRANS64 P0, [R2+URZ+0x60], R3 ;  /* 0x00006003020085a7 */ /* 0x000e64000800007f */
[----:B-1----:R-:W-:Y:S05]  /*2a300*/  @!P0 BRA `(.L_x_2815) ;  /* 0xfffffffc00f08947 */ /* 0x002fea000383ffff */
[----:B------:R-:W-:Y:S05]  /*2a310*/  BRA `(.L_x_2939) ;  /* 0xffffffb800747947 */ /* 0x000fea000383ffff */
.L_x_2824:
[----:B--2---:R2:W3:Y:S02]  /*2a320*/  SYNCS.PHASECHK.TRANS64.TRYWAIT P0, [R2+URZ+0x34840], R3 ;  /* 0x03484003020075a7 */ /* 0x0044e4000800017f */
[----:B---3--:R-:W-:Y:S05]  /*2a330*/  @!P0 NANOSLEEP.SYNCS 0x989680 ;  /* 0x009896800000895d */ /* 0x008fea0003900000 */
[----:B------:R-:W3:Y:S02]  /*2a340*/  @!P0 SYNCS.PHASECHK.TRANS64 P0, [R2+URZ+0x34840], R3 ;  /* 0x03484003020085a7 */ /* 0x000ee4000800007f */
[----:B---3--:R-:W-:Y:S05]  /*2a350*/  @!P0 BRA `(.L_x_2824) ;  /* 0xfffffffc00f08947 */ /* 0x008fea000383ffff */
[----:B------:R-:W-:Y:S05]  /*2a360*/  BRA `(.L_x_2940) ;  /* 0xffffffbc00d47947 */ /* 0x000fea000383ffff */
.L_x_2831:
[----:B0-----:R0:W1:Y:S02]  /*2a370*/  SYNCS.PHASECHK.TRANS64.TRYWAIT P0, [R2+URZ+0x60], R5 ;  /* 0x00006005020075a7 */ /* 0x001064000800017f */
[----:B-1----:R-:W-:Y:S05]  /*2a380*/  @!P0 NANOSLEEP.SYNCS 0x989680 ;  /* 0x009896800000895d */ /* 0x002fea0003900000 */
[----:B------:R-:W1:Y:S02]  /*2a390*/  @!P0 SYNCS.PHASECHK.TRANS64 P0, [R2+URZ+0x60], R5 ;  /* 0x00006005020085a7 */ /* 0x000e64000800007f */
[----:B-1----:R-:W-:Y:S05]  /*2a3a0*/  @!P0 BRA `(.L_x_2831) ;  /* 0xfffffffc00f08947 */ /* 0x002fea000383ffff */
[----:B------:R-:W-:Y:S05]  /*2a3b0*/  BRA `(.L_x_2941) ;  /* 0xffffffc000e47947 */ /* 0x000fea000383ffff */
.L_x_2842:
[----:B--2---:R2:W4:Y:S02]  /*2a3c0*/  SYNCS.PHASECHK.TRANS64.TRYWAIT P0, [R0+URZ+0x34860], R2 ;  /* 0x03486002000075a7 */ /* 0x004524000800017f */
[----:B----4-:R-:W-:Y:S05]  /*2a3d0*/  @!P0 NANOSLEEP.SYNCS 0x989680 ;  /* 0x009896800000895d */ /* 0x010fea0003900000 */
[----:B------:R-:W4:Y:S02]  /*2a3e0*/  @!P0 SYNCS.PHASECHK.TRANS64 P0, [R0+URZ+0x34860], R2 ;  /* 0x03486002000085a7 */ /* 0x000f24000800007f */
[----:B----4-:R-:W-:Y:S05]  /*2a3f0*/  @!P0 BRA `(.L_x_2842) ;  /* 0xfffffffc00f08947 */ /* 0x010fea000383ffff */
[----:B------:R-:W-:Y:S05]  /*2a400*/  BRA `(.L_x_2942) ;  /* 0xffffffc800307947 */ /* 0x000fea000383ffff */
.L_x_2849:
[----:B------:R-:W4:Y:S01]  /*2a410*/  LDL R0, [R1] ;  /* 0x0000000001007983 */ /* 0x000f220000100800 */
[----:B------:R-:W-:Y:S01]  /*2a420*/  BSSY B0, `(.L_x_2943) ;  /* 0x0000008000007945 */ /* 0x000fe20003800000 */
[----:B------:R-:W-:Y:S02]  /*2a430*/  IMAD.MOV.U32 R12, RZ, RZ, RZ ;  /* 0x000000ffff0c7224 */ /* 0x000fe400078e00ff */
[----:B------:R-:W-:Y:S02]  /*2a440*/  IMAD.MOV.U32 R11, RZ, RZ, 0x1f ;  /* 0x0000001fff0b7424 */ /* 0x000fe400078e00ff */
[----:B------:R-:W-:Y:S02]  /*2a450*/  IMAD.MOV.U32 R15, RZ, RZ, -0x1 ;  /* 0xffffffffff0f7424 */ /* 0x000fe400078e00ff */
[----:B----4-:R-:W-:-:S07]  /*2a460*/  IMAD.MOV.U32 R13, RZ, RZ, R0 ;  /* 0x000000ffff0d7224 */ /* 0x010fce00078e0000 */
[----:B0123--:R-:W-:Y:S05]  /*2a470*/  WARPSYNC.COLLECTIVE R15, `(.L_x_2944) ;  /* 0x000000000f087348 */ /* 0x00ffea0003c00000 */
[----:B------:R4:W0:Y:S02]  /*2a480*/  SHFL.IDX P6, R14, R13, R12, R11 ;  /* 0x0000000c0d0e7389 */ /* 0x00082400000c000b */
[----:B01234-:R-:W-:Y:S01]  /*2a490*/  ENDCOLLECTIVE ;  /* 0x000000000000791b */ /* 0x01ffe20003800000 */
.L_x_2944:
[----:B------:R-:W-:Y:S05]  /*2a4a0*/  BSYNC B0 ;  /* 0x0000000000007941 */ /* 0x000fea0003800000 */
.L_x_2943:
        /* <DEDUP_REMOVED lines=9> */
.L_x_2945:
        /* <DEDUP_REMOVED lines=26> */
.L_x_2946:
        /* <DEDUP_REMOVED lines=8> */
.L_x_2947:
        /* <DEDUP_REMOVED lines=8> */
.L_x_2948:
        /* <DEDUP_REMOVED lines=8> */
.L_x_2949:
        /* <DEDUP_REMOVED lines=8> */
.L_x_2950:
        /* <DEDUP_REMOVED lines=9> */
.L_x_2951:
[----:B------:R-:W-:Y:S01]  /*2a970*/  IMAD.MOV.U32 R9, RZ, RZ, R14 ;  /* 0x000000ffff097224 */ /* 0x000fe200078e000e */
[----:B------:R-:W-:Y:S06]  /*2a980*/  BRA `(.L_x_2952) ;  /* 0xffffffc800a47947 */ /* 0x000fec000383ffff */
.L_x_2852:
        /* <DEDUP_REMOVED lines=8> */
.L_x_2954:
[----:B------:R-:W-:Y:S05]  /*2aa10*/  BSYNC B0 ;  /* 0x0000000000007941 */ /* 0x000fea0003800000 */
.L_x_2953:
        /* <DEDUP_REMOVED lines=10> */
.L_x_2955:
        /* <DEDUP_REMOVED lines=8> */
.L_x_2956:
        /* <DEDUP_REMOVED lines=8> */
.L_x_2957:
        /* <DEDUP_REMOVED lines=8> */
.L_x_2958:
        /* <DEDUP_REMOVED lines=9> */
.L_x_2959:
[----:B------:R-:W-:Y:S01]  /*2acd0*/  IMAD.MOV.U32 R9, RZ, RZ, R14 ;  /* 0x000000ffff097224 */ /* 0x000fe200078e000e */
[----:B------:R-:W-:Y:S06]  /*2ace0*/  BRA `(.L_x_2960) ;  /* 0xffffffc800787947 */ /* 0x000fec000383ffff */
.L_x_2854:
[----:B------:R-:W-:Y:S01]  /*2acf0*/  BSSY B0, `(.L_x_2961) ;  /* 0x0000006000007945 */ /* 0x000fe20003800000 */
[----:B------:R-:W-:Y:S01]  /*2ad00*/  PLOP3.LUT P6, PT, P6, PT, PT, 0x8, 0x0 ;  /* 0x000000000000781c */ /* 0x000fe200037ce170 */
[----:B------:R-:W-:-:S12]  /*2ad10*/  IMAD.MOV.U32 R15, RZ, RZ, -0x1 ;  /* 0xffffffffff0f7424 */ /* 0x000fd800078e00ff */
[----:B0-----:R-:W-:Y:S05]  /*2ad20*/  WARPSYNC.COLLECTIVE R15, `(.L_x_2962) ;  /* 0x000000000f087348 */ /* 0x001fea0003c00000 */
[----:B------:R-:W-:Y:S01]  /*2ad30*/  VOTE.ANY R14, PT, P6 ;  /* 0x00000000000e7806 */ /* 0x000fe200030e0100 */
[----:B0-----:R-:W-:Y:S06]  /*2ad40*/  ENDCOLLECTIVE ;  /* 0x000000000000791b */ /* 0x001fec0003800000 */
.L_x_2962:
[----:B------:R-:W-:Y:S05]  /*2ad50*/  BSYNC B0 ;  /* 0x0000000000007941 */ /* 0x000fea0003800000 */
.L_x_2961:
        /* <DEDUP_REMOVED lines=10> */
.L_x_2963:
[----:B------:R-:W-:Y:S02]  /*2ae00*/  IMAD.MOV.U32 R13, RZ, RZ, R6 ;  /* 0x000000ffff0d7224 */ /* 0x000fe400078e0006 */
[----:B------:R-:W-:-:S07]  /*2ae10*/  IMAD.MOV.U32 R4, RZ, RZ, R14 ;  /* 0x000000ffff047224 */ /* 0x000fce00078e000e */
[----:B------:R-:W-:Y:S05]  /*2ae20*/  WARPSYNC.COLLECTIVE R15, `(.L_x_2964) ;  /* 0x000000000f087348 */ /* 0x000fea0003c00000 */
[----:B------:R0:W1:Y:S02]  /*2ae30*/  SHFL.IDX P6, R14, R13, R12, R11 ;  /* 0x0000000c0d0e7389 */ /* 0x00006400000c000b */
[----:B01----:R-:W-:Y:S01]  /*2ae40*/  ENDCOLLECTIVE ;  /* 0x000000000000791b */ /* 0x003fe20003800000 */
.L_x_2964:
[----:B------:R-:W-:Y:S02]  /*2ae50*/  IMAD.MOV.U32 R6, RZ, RZ, R14 ;  /* 0x000000ffff067224 */ /* 0x000fe400078e000e */
[----:B------:R-:W-:-:S05]  /*2ae60*/  IMAD.IADD R10, R3, 0x1, R10 ;  /* 0x00000001030a7824 */ /* 0x000fca00078e020a */
[----:B------:R0:W-:Y:S01]  /*2ae70*/  STL [R1+0xc], R10 ;  /* 0x00000c0a01007387 */ /* 0x0001e20000100800 */
[----:B------:R-:W-:Y:S05]  /*2ae80*/  BRA `(.L_x_2965) ;  /* 0xffffffc800587947 */ /* 0x000fea000383ffff */
.L_x_2856:
        /* <DEDUP_REMOVED lines=8> */
.L_x_2967:
[----:B------:R-:W-:Y:S05]  /*2af10*/  BSYNC B0 ;  /* 0x0000000000007941 */ /* 0x000fea0003800000 */
.L_x_2966:
[----:B------:R-:W-:Y:S01]  /*2af20*/  IMAD.MOV.U32 R3, RZ, RZ, R14 ;  /* 0x000000ffff037224 */ /* 0x000fe200078e000e */
[----:B------:R-:W-:Y:S06]  /*2af30*/  BRA `(.L_x_2968) ;  /* 0xffffffc800447947 */ /* 0x000fec000383ffff */
.L_x_2862:
[----:B0-----:R0:W1:Y:S02]  /*2af40*/  SYNCS.PHASECHK.TRANS64.TRYWAIT P0, [R0+URZ+0x34820], R3 ;  /* 0x03482003000075a7 */ /* 0x001064000800017f */
[----:B-1----:R-:W-:Y:S05]  /*2af50*/  @!P0 NANOSLEEP.SYNCS 0x989680 ;  /* 0x009896800000895d */ /* 0x002fea0003900000 */
[----:B------:R-:W1:Y:S02]  /*2af60*/  @!P0 SYNCS.PHASECHK.TRANS64 P0, [R0+URZ+0x34820], R3 ;  /* 0x03482003000085a7 */ /* 0x000e64000800007f */
[----:B-1----:R-:W-:Y:S05]  /*2af70*/  @!P0 BRA `(.L_x_2862) ;  /* 0xfffffffc00f08947 */ /* 0x002fea000383ffff */
[----:B------:R-:W-:Y:S05]  /*2af80*/  BRA `(.L_x_2969) ;  /* 0xffffffd000e47947 */ /* 0x000fea000383ffff */
.L_x_2863:
        /* <DEDUP_REMOVED lines=11> */
.L_x_2971:
[----:B------:R-:W-:Y:S05]  /*2b040*/  BSYNC B0 ;  /* 0x0000000000007941 */ /* 0x000fea0003800000 */
.L_x_2970:
[----:B------:R-:W-:Y:S05]  /*2b050*/  BRA `(.L_x_2972) ;  /* 0xffffffd000cc7947 */ /* 0x000fea000383ffff */
.L_x_2864:
[----:B------:R-:W-:Y:S01]  /*2b060*/  BSSY B0, `(.L_x_2973) ;  /* 0x0000006000007945 */ /* 0x000fe20003800000 */
[----:B------:R-:W-:-:S07]  /*2b070*/  IMAD.MOV.U32 R15, RZ, RZ, -0x1 ;  /* 0xffffffffff0f7424 */ /* 0x000fce00078e00ff */
[----:B01----:R-:W-:Y:S05]  /*2b080*/  WARPSYNC.COLLECTIVE R15, `(.L_x_2974) ;  /* 0x000000000f0c7348 */ /* 0x003fea0003c00000 */
[----:B------:R-:W-:Y:S02]  /*2b090*/  ELECT P6, UR62, PT ;  /* 0x00000000003e782f */ /* 0x000fe400038c0000 */
[----:B------:R-:W-:Y:S01]  /*2b0a0*/  MOV R14, UR62 ;  /* 0x0000003e000e7c02 */ /* 0x000fe20008000f00 */
[----:B01----:R-:W-:Y:S10]  /*2b0b0*/  ENDCOLLECTIVE ;  /* 0x000000000000791b */ /* 0x003ff40003800000 */
.L_x_2974:
[----:B------:R-:W-:Y:S05]  /*2b0c0*/  BSYNC B0 ;  /* 0x0000000000007941 */ /* 0x000fea0003800000 */
.L_x_2973:
[----:B------:R-:W-:Y:S05]  /*2b0d0*/  BRA `(.L_x_2975) ;  /* 0xffffffd000c07947 */ /* 0x000fea000383ffff */
.L_x_2866:
[----:B0-----:R0:W1:Y:S02]  /*2b0e0*/  SYNCS.PHASECHK.TRANS64.TRYWAIT P0, [R6+URZ], R5 ;  /* 0x00000005060075a7 */ /* 0x001064000800017f */
[----:B-1----:R-:W-:Y:S05]  /*2b0f0*/  @!P0 NANOSLEEP.SYNCS 0x989680 ;  /* 0x009896800000895d */ /* 0x002fea0003900000 */
[----:B------:R-:W1:Y:S02]  /*2b100*/  @!P0 SYNCS.PHASECHK.TRANS64 P0, [R6+URZ], R5 ;  /* 0x00000005060085a7 */ /* 0x000e64000800007f */
[----:B-1----:R-:W-:Y:S05]  /*2b110*/  @!P0 BRA `(.L_x_2866) ;  /* 0xfffffffc00f08947 */ /* 0x002fea000383ffff */
[----:B------:R-:W-:Y:S05]  /*2b120*/  BRA `(.L_x_2976) ;  /* 0xffffffd400007947 */ /* 0x000fea000383ffff */
.L_x_2867:
[----:B-1----:R1:W2:Y:S02]  /*2b130*/  SYNCS.PHASECHK.TRANS64.TRYWAIT P0, [R7+URZ], R2 ;  /* 0x00000002070075a7 */ /* 0x0022a4000800017f */
[----:B--2---:R-:W-:Y:S05]  /*2b140*/  @!P0 NANOSLEEP.SYNCS 0x989680 ;  /* 0x009896800000895d */ /* 0x004fea0003900000 */
[----:B------:R-:W2:Y:S02]  /*2b150*/  @!P0 SYNCS.PHASECHK.TRANS64 P0, [R7+URZ], R2 ;  /* 0x00000002070085a7 */ /* 0x000ea4000800007f */
[----:B--2---:R-:W-:Y:S05]  /*2b160*/  @!P0 BRA `(.L_x_2867) ;  /* 0xfffffffc00f08947 */ /* 0x004fea000383ffff */
[----:B------:R-:W-:Y:S05]  /*2b170*/  BRA `(.L_x_2977) ;  /* 0xffffffd000f47947 */ /* 0x000fea000383ffff */
.L_x_2869:
[----:B--2---:R2:W3:Y:S02]  /*2b180*/  SYNCS.PHASECHK.TRANS64.TRYWAIT P0, [R4+URZ], R5 ;  /* 0x00000005040075a7 */ /* 0x0044e4000800017f */
[----:B---3--:R-:W-:Y:S05]  /*2b190*/  @!P0 NANOSLEEP.SYNCS 0x989680 ;  /* 0x009896800000895d */ /* 0x008fea0003900000 */
[----:B------:R-:W3:Y:S02]  /*2b1a0*/  @!P0 SYNCS.PHASECHK.TRANS64 P0, [R4+URZ], R5 ;  /* 0x00000005040085a7 */ /* 0x000ee4000800007f */
[----:B---3--:R-:W-:Y:S05]  /*2b1b0*/  @!P0 BRA `(.L_x_2869) ;  /* 0xfffffffc00f08947 */ /* 0x008fea000383ffff */
[----:B------:R-:W-:Y:S05]  /*2b1c0*/  BRA `(.L_x_2978) ;  /* 0xffffffd000f87947 */ /* 0x000fea000383ffff */
.L_x_2979:
        /* <DEDUP_REMOVED lines=11> */
.L_x_2988:


//--------------------- .nv.global.init           --------------------------
	.section	.nv.global.init,"aw",@progbits
.nv.global.init:
	.type		$str$20,@object
	.size		$str$20,($str$21 - $str$20)
$str$20:
        /*0000*/ 	.byte	0x28, 0x61, 0x64, 0x64, 0x72, 0x65, 0x73, 0x73, 0x20, 0x26, 0x20, 0x6d, 0x61, 0x73, 0x6b, 0x29
        /*0010*/ 	.byte	0x20, 0x3d, 0x3d, 0x20, 0x30, 0x00
	.type		$str$21,@object
	.size		$str$21,(__unnamed_11 - $str$21)
$str$21:
        /*0016*/ 	.byte	0x2f, 0x74, 0x6d, 0x70, 0x2f, 0x6f, 0x73, 0x73, 0x5f, 0x6b, 0x65, 0x72, 0x6e, 0x65, 0x6c, 0x73
        /*0026*/ 	.byte	0x5f, 0x73, 0x72, 0x63, 0x2f, 0x66, 0x6c, 0x61, 0x73, 0x68, 0x5f, 0x61, 0x74, 0x74, 0x65, 0x6e
        /*0036*/ 	.byte	0x74, 0x69, 0x6f, 0x6e, 0x2f, 0x63, 0x73, 0x72, 0x63, 0x2f, 0x63, 0x75, 0x74, 0x6c, 0x61, 0x73
        /*0046*/ 	.byte	0x73, 0x2f, 0x69, 0x6e, 0x63, 0x6c, 0x75, 0x64, 0x65, 0x2f, 0x63, 0x75, 0x74, 0x65, 0x2f, 0x70
        /*0056*/ 	.byte	0x6f, 0x69, 0x6e, 0x74, 0x65, 0x72, 0x5f, 0x66, 0x6c, 0x61, 0x67, 0x67, 0x65, 0x64, 0x2e, 0x68
        /*0066*/ 	.byte	0x70, 0x70, 0x00
	.type		__unnamed_11,@object
	.size		__unnamed_11,(__unnamed_4 - __unnamed_11)
__unnamed_11:
        /* <DEDUP_REMOVED lines=25> */
	.type		__unnamed_4,@object
	.size		__unnamed_4,(__unnamed_6 - __unnamed_4)
__unnamed_4:
        /* <DEDUP_REMOVED lines=25> */
	.type		__unnamed_6,@object
	.size		__unnamed_6,(__unnamed_9 - __unnamed_6)
__unnamed_6:
        /* <DEDUP_REMOVED lines=25> */
	.type		__unnamed_9,@object
	.size		__unnamed_9,(__unnamed_5 - __unnamed_9)
__unnamed_9:
        /* <DEDUP_REMOVED lines=29> */
	.type		__unnamed_5,@object
	.size		__unnamed_5,(__unnamed_3 - __unnamed_5)
__unnamed_5:
        /* <DEDUP_REMOVED lines=29> */
	.type		__unnamed_3,@object
	.size		__unnamed_3,(__unnamed_8 - __unnamed_3)
__unnamed_3:
        /* <DEDUP_REMOVED lines=29> */
	.type		__unnamed_8,@object
	.size		__unnamed_8,(__unnamed_10 - __unnamed_8)
__unnamed_8:
        /* <DEDUP_REMOVED lines=29> */
	.type		__unnamed_10,@object
	.size		__unnamed_10,(__unnamed_2 - __unnamed_10)
__unnamed_10:
        /* <DEDUP_REMOVED lines=29> */
	.type		__unnamed_2,@object
	.size		__unnamed_2,(__unnamed_1 - __unnamed_2)
__unnamed_2:
        /* <DEDUP_REMOVED lines=29> */
	.type		__unnamed_1,@object
	.size		__unnamed_1,(__unnamed_7 - __unnamed_1)
__unnamed_1:
        /* <DEDUP_REMOVED lines=29> */
        /*11a5*/ 	.byte	0x5d, 0x00
	.type		__unnamed_7,@object
	.size		__unnamed_7,(.L_6 - __unnamed_7)
__unnamed_7:
        /* <DEDUP_REMOVED lines=30> */
.L_6:


//--------------------- .nv.shared._ZN7cutlass13device_kernelIN5flash11enable_sm90INS1_16FlashAttnFwdSm90INS1_25CollectiveMainloopFwdSm90ILi2EN4cute5tupleIJNS5_1CILi1EEES8_S8_EEENS6_IJNS7_ILi128EEESA_NS7_ILi192EEEEEELi128ENS_10bfloat16_tEfNS_4arch4Sm90ELb0ELb0ELb1ELb0ELb0ELb0ELb0ELb1ELb1ELb1ELb1ELb0EEENS1_21CollectiveEpilogueFwdINS6_IJSA_SA_SA_EEES9_SD_SF_Li256ELb0ELb1ELb1ELb0EEENS1_19SingleTileSchedulerILb0ELb1ELb1ELi128EEEEEEEEEvNT_6ParamsE --------------------------
	.section	.nv.shared._ZN7cutlass13device_kernelIN5flash11enable_sm90INS1_16FlashAttnFwdSm90INS1_25CollectiveMainloopFwdSm90ILi2EN4cute5tupleIJNS5_1CILi1EEES8_S8_EEENS6_IJNS7_ILi128EEESA_NS7_ILi192EEEEEELi128ENS_10bfloat16_tEfNS_4arch4Sm90ELb0ELb0ELb1ELb0ELb0ELb0ELb0ELb1ELb1ELb1ELb1ELb0EEENS1_21CollectiveEpilogueFwdINS6_IJSA_SA_SA_EEES9_SD_SF_Li256ELb0ELb1ELb1ELb0EEENS1_19SingleTileSchedulerILb0ELb1ELb1ELi128EEEEEEEEEvNT_6ParamsE,"aw",@nobits
	.sectionflags	@""
	.align	16
	.zero		1024


//--------------------- .nv.shared.reserved.0     --------------------------
	.section	.nv.shared.reserved.0,"aw",@nobits
	.weak		__nv_reservedSMEM_offset_0_alias
	.size		__nv_reservedSMEM_offset_0_alias, 0, 0
	.other		__nv_reservedSMEM_offset_0_alias,@"STO_CUDA_RESERVED_SHARED STV_DEFAULT"
__nv_reservedSMEM_offset_0_alias:
	.zero		0


//--------------------- .nv.global                --------------------------
	.section	.nv.global,"aw",@nobits
.nv.global:
	.type		_ZN84_INTERNAL_650d7d4a_48_flash_fwd_hdim192_128_bf16_split_softcap_sm90_cu_a7f3af4d_38234cute1_E,@object
	.size		_ZN84_INTERNAL_650d7d4a_48_flash_fwd_hdim192_128_bf16_split_softcap_sm90_cu_a7f3af4d_38234cute1_E,(_ZN84_INTERNAL_650d7d4a_48_flash_fwd_hdim192_128_bf16_split_softcap_sm90_cu_a7f3af4d_38234cuda3std3__45__cpo6cbeginE - _ZN84_INTERNAL_650d7d4a_48_flash_fwd_hdim192_128_bf16_split_softcap_sm90_cu_a7f3af4d_38234cute1_E)
_ZN84_INTERNAL_650d7d4a_48_flash_fwd_hdim192_128_bf16_split_softcap_sm90_cu_a7f3af4d_38234cute1_E:
	.zero		1
	.type		_ZN84_INTERNAL_650d7d4a_48_flash_fwd_hdim192_128_bf16_split_softcap_sm90_cu_a7f3af4d_38234cuda3std3__45__cpo6cbeginE,@object
	.size		_ZN84_INTERNAL_650d7d4a_48_flash_fwd_hdim192_128_bf16_split_softcap_sm90_cu_a7f3af4d_38234cuda3std3__45__cpo6cbeginE,(_ZN84_INTERNAL_650d7d4a_48_flash_fwd_hdim192_128_bf16_split_softcap_sm90_cu_a7f3af4d_38234cuda3std3__48in_placeE - _ZN84_INTERNAL_650d7d4a_48_flash_fwd_hdim192_128_bf16_split_softcap_sm90_cu_a7f3af4d_38234cuda3std3__45__cpo6cbeginE)
_ZN84_INTERNAL_650d7d4a_48_flash_fwd_hdim192_128_bf16_split_softcap_sm90_cu_a7f3af4d_38234cuda3std3__45__cpo6cbeginE:
	.zero		1
	.type		_ZN84_INTERNAL_650d7d4a_48_flash_fwd_hdim192_128_bf16_split_softcap_sm90_cu_a7f3af4d_38234cuda3std3__48in_placeE,@object
	.size		_ZN84_INTERNAL_650d7d4a_48_flash_fwd_hdim192_128_bf16_split_softcap_sm90_cu_a7f3af4d_38234cuda3std3__48in_placeE,(_ZN84_INTERNAL_650d7d4a_48_flash_fwd_hdim192_128_bf16_split_softcap_sm90_cu_a7f3af4d_38234cuda3std6ranges3__45__cpo9iter_moveE - _ZN84_INTERNAL_650d7d4a_48_flash_fwd_hdim192_128_bf16_split_softcap_sm90_cu_a7f3af4d_38234cuda3std3__48in_placeE)
_ZN84_INTERNAL_650d7d4a_48_flash_fwd_hdim192_128_bf16_split_softcap_sm90_cu_a7f3af4d_38234cuda3std3__48in_placeE:
	.zero		1
	.type		_ZN84_INTERNAL_650d7d4a_48_flash_fwd_hdim192_128_bf16_split_softcap_sm90_cu_a7f3af4d_38234cuda3std6ranges3__45__cpo9iter_moveE,@object
	.size		_ZN84_INTERNAL_650d7d4a_48_flash_fwd_hdim192_128_bf16_split_softcap_sm90_cu_a7f3af4d_38234cuda3std6ranges3__45__cpo9iter_moveE,(_ZN84_INTERNAL_650d7d4a_48_flash_fwd_hdim192_128_bf16_split_softcap_sm90_cu_a7f3af4d_38234cuda3std3__45__cpo5beginE - _ZN84_INTERNAL_650d7d4a_48_flash_fwd_hdim192_128_bf16_split_softcap_sm90_cu_a7f3af4d_38234cuda3std6ranges3__45__cpo9iter_moveE)
_ZN84_INTERNAL_650d7d4a_48_flash_fwd_hdim192_128_bf16_split_softcap_sm90_cu_a7f3af4d_38234cuda3std6ranges3__45__cpo9iter_moveE:
	.zero		1
	.type		_ZN84_INTERNAL_650d7d4a_48_flash_fwd_hdim192_128_bf16_split_softcap_sm90_cu_a7f3af4d_38234cuda3std3__45__cpo5beginE,@object
	.size		_ZN84_INTERNAL_650d7d4a_48_flash_fwd_hdim192_128_bf16_split_softcap_sm90_cu_a7f3af4d_38234cuda3std3__45__cpo5beginE,(_ZN84_INTERNAL_650d7d4a_48_flash_fwd_hdim192_128_bf16_split_softcap_sm90_cu_a7f3af4d_38234cuda3std3__486_GLOBAL__N__650d7d4a_48_flash_fwd_hdim192_128_bf16_split_softcap_sm90_cu_a7f3af4d_38236ignoreE - _ZN84_INTERNAL_650d7d4a_48_flash_fwd_hdim192_128_bf16_split_softcap_sm90_cu_a7f3af4d_38234cuda3std3__45__cpo5beginE)
_ZN84_INTERNAL_650d7d4a_48_flash_fwd_hdim192_128_bf16_split_softcap_sm90_cu_a7f3af4d_38234cuda3std3__45__cpo5beginE:
	.zero		1
	.type		_ZN84_INTERNAL_650d7d4a_48_flash_fwd_hdim192_128_bf16_split_softcap_sm90_cu_a7f3af4d_38234cuda3std3__486_GLOBAL__N__650d7d4a_48_flash_fwd_hdim192_128_bf16_split_softcap_sm90_cu_a7f3af4d_38236ignoreE,@object
	.size		_ZN84_INTERNAL_650d7d4a_48_flash_fwd_hdim192_128_bf16_split_softcap_sm90_cu_a7f3af4d_38234cuda3std3__486_GLOBAL__N__650d7d4a_48_flash_fwd_hdim192_128_bf16_split_softcap_sm90_cu_a7f3af4d_38236ignoreE,(_ZN84_INTERNAL_650d7d4a_48_flash_fwd_hdim192_128_bf16_split_softcap_sm90_cu_a7f3af4d_38234cute7productE - _ZN84_INTERNAL_650d7d4a_48_flash_fwd_hdim192_128_bf16_split_softcap_sm90_cu_a7f3af4d_38234cuda3std3__486_GLOBAL__N__650d7d4a_48_flash_fwd_hdim192_128_bf16_split_softcap_sm90_cu_a7f3af4d_38236ignoreE)
_ZN84_INTERNAL_650d7d4a_48_flash_fwd_hdim192_128_bf16_split_softcap_sm90_cu_a7f3af4d_38234cuda3std3__486_GLOBAL__N__650d7d4a_48_flash_fwd_hdim192_128_bf16_split_softcap_sm90_cu_a7f3af4d_38236ignoreE:
	.zero		1
	.type		_ZN84_INTERNAL_650d7d4a_48_flash_fwd_hdim192_128_bf16_split_softcap_sm90_cu_a7f3af4d_38234cute7productE,@object
	.size		_ZN84_INTERNAL_650d7d4a_48_flash_fwd_hdim192_128_bf16_split_softcap_sm90_cu_a7f3af4d_38234cute7productE,(_ZN84_INTERNAL_650d7d4a_48_flash_fwd_hdim192_128_bf16_split_softcap_sm90_cu_a7f3af4d_38234cuda3std3__45__cpo3endE - _ZN84_INTERNAL_650d7d4a_48_flash_fwd_hdim192_128_bf16_split_softcap_sm90_cu_a7f3af4d_38234cute7productE)
_ZN84_INTERNAL_650d7d4a_48_flash_fwd_hdim192_128_bf16_split_softcap_sm90_cu_a7f3af4d_38234cute7productE:
	.zero		1
	.type		_ZN84_INTERNAL_650d7d4a_48_flash_fwd_hdim192_128_bf16_split_softcap_sm90_cu_a7f3af4d_38234cuda3std3__45__cpo3endE,@object
	.size		_ZN84_INTERNAL_650d7d4a_48_flash_fwd_hdim192_128_bf16_split_softcap_sm90_cu_a7f3af4d_38234cuda3std3__45__cpo3endE,(_ZN84_INTERNAL_650d7d4a_48_flash_fwd_hdim192_128_bf16_split_softcap_sm90_cu_a7f3af4d_38234cuda3std3__419piecewise_constructE - _ZN84_INTERNAL_650d7d4a_48_flash_fwd_hdim192_128_bf16_split_softcap_sm90_cu_a7f3af4d_38234cuda3std3__45__cpo3endE)
_ZN84_INTERNAL_650d7d4a_48_flash_fwd_hdim192_128_bf16_split_softcap_sm90_cu_a7f3af4d_38234cuda3std3__45__cpo3endE:
	.zero		1
	.type		_ZN84_INTERNAL_650d7d4a_48_flash_fwd_hdim192_128_bf16_split_softcap_sm90_cu_a7f3af4d_38234cuda3std3__419piecewise_constructE,@object
	.size		_ZN84_INTERNAL_650d7d4a_48_flash_fwd_hdim192_128_bf16_split_softcap_sm90_cu_a7f3af4d_38234cuda3std3__419piecewise_constructE,(_ZN84_INTERNAL_650d7d4a_48_flash_fwd_hdim192_128_bf16_split_softcap_sm90_cu_a7f3af4d_38234cuda3std3__45__cpo4cendE - _ZN84_INTERNAL_650d7d4a_48_flash_fwd_hdim192_128_bf16_split_softcap_sm90_cu_a7f3af4d_38234cuda3std3__419piecewise_constructE)
_ZN84_INTERNAL_650d7d4a_48_flash_fwd_hdim192_128_bf16_split_softcap_sm90_cu_a7f3af4d_38234cuda3std3__419piecewise_constructE:
	.zero		1
	.type		_ZN84_INTERNAL_650d7d4a_48_flash_fwd_hdim192_128_bf16_split_softcap_sm90_cu_a7f3af4d_38234cuda3std3__45__cpo4cendE,@object
	.size		_ZN84_INTERNAL_650d7d4a_48_flash_fwd_hdim192_128_bf16_split_softcap_sm90_cu_a7f3af4d_38234cuda3std3__45__cpo4cendE,(_ZN84_INTERNAL_650d7d4a_48_flash_fwd_hdim192_128_bf16_split_softcap_sm90_cu_a7f3af4d_38234cuda3std6ranges3__45__cpo4swapE - _ZN84_INTERNAL_650d7d4a_48_flash_fwd_hdim192_128_bf16_split_softcap_sm90_cu_a7f3af4d_38234cuda3std3__45__cpo4cendE)
_ZN84_INTERNAL_650d7d4a_48_flash_fwd_hdim192_128_bf16_split_softcap_sm90_cu_a7f3af4d_38234cuda3std3__45__cpo4cendE:
	.zero		1
	.type		_ZN84_INTERNAL_650d7d4a_48_flash_fwd_hdim192_128_bf16_split_softcap_sm90_cu_a7f3af4d_38234cuda3std6ranges3__45__cpo4swapE,@object
	.size		_ZN84_INTERNAL_650d7d4a_48_flash_fwd_hdim192_128_bf16_split_softcap_sm90_cu_a7f3af4d_38234cuda3std6ranges3__45__cpo4swapE,(.L_18 - _ZN84_INTERNAL_650d7d4a_48_flash_fwd_hdim192_128_bf16_split_softcap_sm90_cu_a7f3af4d_38234cuda3std6ranges3__45__cpo4swapE)
_ZN84_INTERNAL_650d7d4a_48_flash_fwd_hdim192_128_bf16_split_softcap_sm90_cu_a7f3af4d_38234cuda3std6ranges3__45__cpo4swapE:
	.zero		1
.L_18:


//--------------------- .nv.shared._ZN7cutlass13device_kernelIN5flash11enable_sm90INS1_16FlashAttnFwdSm90INS1_25CollectiveMainloopFwdSm90ILi2EN4cute5tupleIJNS5_1CILi1EEES8_S8_EEENS6_IJNS7_ILi128EEESA_NS7_ILi192EEEEEELi128ENS_10bfloat16_tEfNS_4arch4Sm90ELb0ELb0ELb1ELb1ELb0ELb0ELb0ELb1ELb1ELb1ELb1ELb0EEENS1_21CollectiveEpilogueFwdINS6_IJSA_SA_SA_EEES9_SD_SF_Li256ELb1ELb1ELb1ELb0EEENS1_36VarlenDynamicPersistentTileSchedulerILi128ELi128ELi256ELi128ELb1ELb1ELb1ELb0ELb1ELb1EEEEEEEEEvNT_6ParamsE --------------------------
	.section	.nv.shared._ZN7cutlass13device_kernelIN5flash11enable_sm90INS1_16FlashAttnFwdSm90INS1_25CollectiveMainloopFwdSm90ILi2EN4cute5tupleIJNS5_1CILi1EEES8_S8_EEENS6_IJNS7_ILi128EEESA_NS7_ILi192EEEEEELi128ENS_10bfloat16_tEfNS_4arch4Sm90ELb0ELb0ELb1ELb1ELb0ELb0ELb0ELb1ELb1ELb1ELb1ELb0EEENS1_21CollectiveEpilogueFwdINS6_IJSA_SA_SA_EEES9_SD_SF_Li256ELb1ELb1ELb1ELb0EEENS1_36VarlenDynamicPersistentTileSchedulerILi128ELi128ELi256ELi128ELb1ELb1ELb1ELb0ELb1ELb1EEEEEEEEEvNT_6ParamsE,"aw",@nobits
	.sectionflags	@""
	.align	16
	.zero		1024


//--------------------- .nv.shared._ZN7cutlass13device_kernelIN5flash11enable_sm90INS1_16FlashAttnFwdSm90INS1_25CollectiveMainloopFwdSm90ILi2EN4cute5tupleIJNS5_1CILi1EEES8_S8_EEENS6_IJNS7_ILi128EEESA_NS7_ILi192EEEEEELi128ENS_10bfloat16_tEfNS_4arch4Sm90ELb0ELb0ELb1ELb1ELb0ELb1ELb0ELb1ELb1ELb1ELb1ELb0EEENS1_21CollectiveEpilogueFwdINS6_IJSA_SA_SA_EEES9_SD_SF_Li256ELb1ELb1ELb1ELb0EEENS1_36VarlenDynamicPersistentTileSchedulerILi128ELi128ELi256ELi128ELb1ELb1ELb1ELb0ELb1ELb1EEEEEEEEEvNT_6ParamsE --------------------------
	.section	.nv.shared._ZN7cutlass13device_kernelIN5flash11enable_sm90INS1_16FlashAttnFwdSm90INS1_25CollectiveMainloopFwdSm90ILi2EN4cute5tupleIJNS5_1CILi1EEES8_S8_EEENS6_IJNS7_ILi128EEESA_NS7_ILi192EEEEEELi128ENS_10bfloat16_tEfNS_4arch4Sm90ELb0ELb0ELb1ELb1ELb0ELb1ELb0ELb1ELb1ELb1ELb1ELb0EEENS1_21CollectiveEpilogueFwdINS6_IJSA_SA_SA_EEES9_SD_SF_Li256ELb1ELb1ELb1ELb0EEENS1_36VarlenDynamicPersistentTileSchedulerILi128ELi128ELi256ELi128ELb1ELb1ELb1ELb0ELb1ELb1EEEEEEEEEvNT_6ParamsE,"aw",@nobits
	.sectionflags	@""
	.align	16
	.zero		1024


//--------------------- .nv.shared._ZN7cutlass13device_kernelIN5flash11enable_sm90INS1_16FlashAttnFwdSm90INS1_25CollectiveMainloopFwdSm90ILi2EN4cute5tupleIJNS5_1CILi1EEES8_S8_EEENS6_IJNS7_ILi128EEENS7_ILi96EEENS7_ILi192EEEEEELi128ENS_10bfloat16_tEfNS_4arch4Sm90ELb0ELb1ELb1ELb0ELb0ELb0ELb0ELb1ELb1ELb1ELb1ELb0EEENS1_21CollectiveEpilogueFwdINS6_IJSA_SA_SB_EEES9_SE_SG_Li256ELb0ELb1ELb1ELb0EEENS1_19SingleTileSchedulerILb0ELb1ELb1ELi128EEEEEEEEEvNT_6ParamsE --------------------------
	.section	.nv.shared._ZN7cutlass13device_kernelIN5flash11enable_sm90INS1_16FlashAttnFwdSm90INS1_25CollectiveMainloopFwdSm90ILi2EN4cute5tupleIJNS5_1CILi1EEES8_S8_EEENS6_IJNS7_ILi128EEENS7_ILi96EEENS7_ILi192EEEEEELi128ENS_10bfloat16_tEfNS_4arch4Sm90ELb0ELb1ELb1ELb0ELb0ELb0ELb0ELb1ELb1ELb1ELb1ELb0EEENS1_21CollectiveEpilogueFwdINS6_IJSA_SA_SB_EEES9_SE_SG_Li256ELb0ELb1ELb1ELb0EEENS1_19SingleTileSchedulerILb0ELb1ELb1ELi128EEEEEEEEEvNT_6ParamsE,"aw",@nobits
	.sectionflags	@""
	.align	16
	.zero		1024


//--------------------- .nv.shared._ZN7cutlass13device_kernelIN5flash11enable_sm90INS1_16FlashAttnFwdSm90INS1_25CollectiveMainloopFwdSm90ILi2EN4cute5tupleIJNS5_1CILi1EEES8_S8_EEENS6_IJNS7_ILi128EEENS7_ILi96EEENS7_ILi192EEEEEELi128ENS_10bfloat16_tEfNS_4arch4Sm90ELb0ELb1ELb1ELb1ELb0ELb0ELb0ELb1ELb1ELb1ELb1ELb0EEENS1_21CollectiveEpilogueFwdINS6_IJSA_SA_SB_EEES9_SE_SG_Li256ELb1ELb1ELb1ELb0EEENS1_36VarlenDynamicPersistentTileSchedulerILi128ELi96ELi256ELi128ELb1ELb1ELb1ELb1ELb0ELb1EEEEEEEEEvNT_6ParamsE --------------------------
	.section	.nv.shared._ZN7cutlass13device_kernelIN5flash11enable_sm90INS1_16FlashAttnFwdSm90INS1_25CollectiveMainloopFwdSm90ILi2EN4cute5tupleIJNS5_1CILi1EEES8_S8_EEENS6_IJNS7_ILi128EEENS7_ILi96EEENS7_ILi192EEEEEELi128ENS_10bfloat16_tEfNS_4arch4Sm90ELb0ELb1ELb1ELb1ELb0ELb0ELb0ELb1ELb1ELb1ELb1ELb0EEENS1_21CollectiveEpilogueFwdINS6_IJSA_SA_SB_EEES9_SE_SG_Li256ELb1ELb1ELb1ELb0EEENS1_36VarlenDynamicPersistentTileSchedulerILi128ELi96ELi256ELi128ELb1ELb1ELb1ELb1ELb0ELb1EEEEEEEEEvNT_6ParamsE,"aw",@nobits
	.sectionflags	@""
	.align	16
	.zero		1024


//--------------------- .nv.shared._ZN7cutlass13device_kernelIN5flash11enable_sm90INS1_16FlashAttnFwdSm90INS1_25CollectiveMainloopFwdSm90ILi2EN4cute5tupleIJNS5_1CILi1EEES8_S8_EEENS6_IJNS7_ILi128EEENS7_ILi96EEENS7_ILi192EEEEEELi128ENS_10bfloat16_tEfNS_4arch4Sm90ELb0ELb1ELb1ELb1ELb0ELb1ELb0ELb1ELb1ELb1ELb1ELb0EEENS1_21CollectiveEpilogueFwdINS6_IJSA_SA_SB_EEES9_SE_SG_Li256ELb1ELb1ELb1ELb0EEENS1_36VarlenDynamicPersistentTileSchedulerILi128ELi96ELi256ELi128ELb1ELb1ELb1ELb1ELb0ELb1EEEEEEEEEvNT_6ParamsE --------------------------
	.section	.nv.shared._ZN7cutlass13device_kernelIN5flash11enable_sm90INS1_16FlashAttnFwdSm90INS1_25CollectiveMainloopFwdSm90ILi2EN4cute5tupleIJNS5_1CILi1EEES8_S8_EEENS6_IJNS7_ILi128EEENS7_ILi96EEENS7_ILi192EEEEEELi128ENS_10bfloat16_tEfNS_4arch4Sm90ELb0ELb1ELb1ELb1ELb0ELb1ELb0ELb1ELb1ELb1ELb1ELb0EEENS1_21CollectiveEpilogueFwdINS6_IJSA_SA_SB_EEES9_SE_SG_Li256ELb1ELb1ELb1ELb0EEENS1_36VarlenDynamicPersistentTileSchedulerILi128ELi96ELi256ELi128ELb1ELb1ELb1ELb1ELb0ELb1EEEEEEEEEvNT_6ParamsE,"aw",@nobits
	.sectionflags	@""
	.align	16
	.zero		1024


//--------------------- .nv.shared._ZN7cutlass13device_kernelIN5flash11enable_sm90INS1_16FlashAttnFwdSm90INS1_25CollectiveMainloopFwdSm90ILi2EN4cute5tupleIJNS5_1CILi1EEES8_S8_EEENS6_IJNS7_ILi128EEESA_NS7_ILi192EEEEEELi128ENS_10bfloat16_tEfNS_4arch4Sm90ELb1ELb0ELb1ELb0ELb0ELb0ELb0ELb1ELb1ELb1ELb1ELb0EEENS1_21CollectiveEpilogueFwdINS6_IJSA_SA_SA_EEES9_SD_SF_Li256ELb0ELb1ELb1ELb0EEENS1_19SingleTileSchedulerILb0ELb1ELb1ELi128EEEEEEEEEvNT_6ParamsE --------------------------
	.section	.nv.shared._ZN7cutlass13device_kernelIN5flash11enable_sm90INS1_16FlashAttnFwdSm90INS1_25CollectiveMainloopFwdSm90ILi2EN4cute5tupleIJNS5_1CILi1EEES8_S8_EEENS6_IJNS7_ILi128EEESA_NS7_ILi192EEEEEELi128ENS_10bfloat16_tEfNS_4arch4Sm90ELb1ELb0ELb1ELb0ELb0ELb0ELb0ELb1ELb1ELb1ELb1ELb0EEENS1_21CollectiveEpilogueFwdINS6_IJSA_SA_SA_EEES9_SD_SF_Li256ELb0ELb1ELb1ELb0EEENS1_19SingleTileSchedulerILb0ELb1ELb1ELi128EEEEEEEEEvNT_6ParamsE,"aw",@nobits
	.sectionflags	@""
	.align	16
	.zero		1024


//--------------------- .nv.shared._ZN7cutlass13device_kernelIN5flash11enable_sm90INS1_16FlashAttnFwdSm90INS1_25CollectiveMainloopFwdSm90ILi2EN4cute5tupleIJNS5_1CILi1EEES8_S8_EEENS6_IJNS7_ILi128EEESA_NS7_ILi192EEEEEELi128ENS_10bfloat16_tEfNS_4arch4Sm90ELb1ELb0ELb1ELb1ELb0ELb0ELb0ELb1ELb1ELb1ELb1ELb0EEENS1_21CollectiveEpilogueFwdINS6_IJSA_SA_SA_EEES9_SD_SF_Li256ELb1ELb1ELb1ELb0EEENS1_36VarlenDynamicPersistentTileSchedulerILi128ELi128ELi256ELi128ELb1ELb1ELb1ELb1ELb1ELb1EEEEEEEEEvNT_6ParamsE --------------------------
	.section	.nv.shared._ZN7cutlass13device_kernelIN5flash11enable_sm90INS1_16FlashAttnFwdSm90INS1_25CollectiveMainloopFwdSm90ILi2EN4cute5tupleIJNS5_1CILi1EEES8_S8_EEENS6_IJNS7_ILi128EEESA_NS7_ILi192EEEEEELi128ENS_10bfloat16_tEfNS_4arch4Sm90ELb1ELb0ELb1ELb1ELb0ELb0ELb0ELb1ELb1ELb1ELb1ELb0EEENS1_21CollectiveEpilogueFwdINS6_IJSA_SA_SA_EEES9_SD_SF_Li256ELb1ELb1ELb1ELb0EEENS1_36VarlenDynamicPersistentTileSchedulerILi128ELi128ELi256ELi128ELb1ELb1ELb1ELb1ELb1ELb1EEEEEEEEEvNT_6ParamsE,"aw",@nobits
	.sectionflags	@""
	.align	16
	.zero		1024


//--------------------- .nv.shared._ZN7cutlass13device_kernelIN5flash11enable_sm90INS1_16FlashAttnFwdSm90INS1_25CollectiveMainloopFwdSm90ILi2EN4cute5tupleIJNS5_1CILi1EEES8_S8_EEENS6_IJNS7_ILi128EEESA_NS7_ILi192EEEEEELi128ENS_10bfloat16_tEfNS_4arch4Sm90ELb1ELb0ELb1ELb1ELb0ELb1ELb0ELb1ELb1ELb1ELb1ELb0EEENS1_21CollectiveEpilogueFwdINS6_IJSA_SA_SA_EEES9_SD_SF_Li256ELb1ELb1ELb1ELb0EEENS1_36VarlenDynamicPersistentTileSchedulerILi128ELi128ELi256ELi128ELb1ELb1ELb1ELb1ELb1ELb1EEEEEEEEEvNT_6ParamsE --------------------------
	.section	.nv.shared._ZN7cutlass13device_kernelIN5flash11enable_sm90INS1_16FlashAttnFwdSm90INS1_25CollectiveMainloopFwdSm90ILi2EN4cute5tupleIJNS5_1CILi1EEES8_S8_EEENS6_IJNS7_ILi128EEESA_NS7_ILi192EEEEEELi128ENS_10bfloat16_tEfNS_4arch4Sm90ELb1ELb0ELb1ELb1ELb0ELb1ELb0ELb1ELb1ELb1ELb1ELb0EEENS1_21CollectiveEpilogueFwdINS6_IJSA_SA_SA_EEES9_SD_SF_Li256ELb1ELb1ELb1ELb0EEENS1_36VarlenDynamicPersistentTileSchedulerILi128ELi128ELi256ELi128ELb1ELb1ELb1ELb1ELb1ELb1EEEEEEEEEvNT_6ParamsE,"aw",@nobits
	.sectionflags	@""
	.align	16
	.zero		1024


//--------------------- .nv.constant0._ZN7cutlass13device_kernelIN5flash11enable_sm90INS1_16FlashAttnFwdSm90INS1_25CollectiveMainloopFwdSm90ILi2EN4cute5tupleIJNS5_1CILi1EEES8_S8_EEENS6_IJNS7_ILi128EEESA_NS7_ILi192EEEEEELi128ENS_10bfloat16_tEfNS_4arch4Sm90ELb0ELb0ELb1ELb0ELb0ELb0ELb0ELb1ELb1ELb1ELb1ELb0EEENS1_21CollectiveEpilogueFwdINS6_IJSA_SA_SA_EEES9_SD_SF_Li256ELb0ELb1ELb1ELb0EEENS1_19SingleTileSchedulerILb0ELb1ELb1ELi128EEEEEEEEEvNT_6ParamsE --------------------------
	.section	.nv.constant0._ZN7cutlass13device_kernelIN5flash11enable_sm90INS1_16FlashAttnFwdSm90INS1_25CollectiveMainloopFwdSm90ILi2EN4cute5tupleIJNS5_1CILi1EEES8_S8_EEENS6_IJNS7_ILi128EEESA_NS7_ILi192EEEEEELi128ENS_10bfloat16_tEfNS_4arch4Sm90ELb0ELb0ELb1ELb0ELb0ELb0ELb0ELb1ELb1ELb1ELb1ELb0EEENS1_21CollectiveEpilogueFwdINS6_IJSA_SA_SA_EEES9_SD_SF_Li256ELb0ELb1ELb1ELb0EEENS1_19SingleTileSchedulerILb0ELb1ELb1ELi128EEEEEEEEEvNT_6ParamsE,"a",@progbits
	.sectionflags	@""
	.align	4
.nv.constant0._ZN7cutlass13device_kernelIN5flash11enable_sm90INS1_16FlashAttnFwdSm90INS1_25CollectiveMainloopFwdSm90ILi2EN4cute5tupleIJNS5_1CILi1EEES8_S8_EEENS6_IJNS7_ILi128EEESA_NS7_ILi192EEEEEELi128ENS_10bfloat16_tEfNS_4arch4Sm90ELb0ELb0ELb1ELb0ELb0ELb0ELb0ELb1ELb1ELb1ELb1ELb0EEENS1_21CollectiveEpilogueFwdINS6_IJSA_SA_SA_EEES9_SD_SF_Li256ELb0ELb1ELb1ELb0EEENS1_19SingleTileSchedulerILb0ELb1ELb1ELi128EEEEEEEEEvNT_6ParamsE:
	.zero		3200


//--------------------- .nv.constant0._ZN7cutlass13device_kernelIN5flash11enable_sm90INS1_16FlashAttnFwdSm90INS1_25CollectiveMainloopFwdSm90ILi2EN4cute5tupleIJNS5_1CILi1EEES8_S8_EEENS6_IJNS7_ILi128EEESA_NS7_ILi192EEEEEELi128ENS_10bfloat16_tEfNS_4arch4Sm90ELb0ELb0ELb1ELb1ELb0ELb0ELb0ELb1ELb1ELb1ELb1ELb0EEENS1_21CollectiveEpilogueFwdINS6_IJSA_SA_SA_EEES9_SD_SF_Li256ELb1ELb1ELb1ELb0EEENS1_36VarlenDynamicPersistentTileSchedulerILi128ELi128ELi256ELi128ELb1ELb1ELb1ELb0ELb1ELb1EEEEEEEEEvNT_6ParamsE --------------------------
	.section	.nv.constant0._ZN7cutlass13device_kernelIN5flash11enable_sm90INS1_16FlashAttnFwdSm90INS1_25CollectiveMainloopFwdSm90ILi2EN4cute5tupleIJNS5_1CILi1EEES8_S8_EEENS6_IJNS7_ILi128EEESA_NS7_ILi192EEEEEELi128ENS_10bfloat16_tEfNS_4arch4Sm90ELb0ELb0ELb1ELb1ELb0ELb0ELb0ELb1ELb1ELb1ELb1ELb0EEENS1_21CollectiveEpilogueFwdINS6_IJSA_SA_SA_EEES9_SD_SF_Li256ELb1ELb1ELb1ELb0EEENS1_36VarlenDynamicPersistentTileSchedulerILi128ELi128ELi256ELi128ELb1ELb1ELb1ELb0ELb1ELb1EEEEEEEEEvNT_6ParamsE,"a",@progbits
	.sectionflags	@""
	.align	4
.nv.constant0._ZN7cutlass13device_kernelIN5flash11enable_sm90INS1_16FlashAttnFwdSm90INS1_25CollectiveMainloopFwdSm90ILi2EN4cute5tupleIJNS5_1CILi1EEES8_S8_EEENS6_IJNS7_ILi128EEESA_NS7_ILi192EEEEEELi128ENS_10bfloat16_tEfNS_4arch4Sm90ELb0ELb0ELb1ELb1ELb0ELb0ELb0ELb1ELb1ELb1ELb1ELb0EEENS1_21CollectiveEpilogueFwdINS6_IJSA_SA_SA_EEES9_SD_SF_Li256ELb1ELb1ELb1ELb0EEENS1_36VarlenDynamicPersistentTileSchedulerILi128ELi128ELi256ELi128ELb1ELb1ELb1ELb0ELb1ELb1EEEEEEEEEvNT_6ParamsE:
	.zero		3328


//--------------------- .nv.constant0._ZN7cutlass13device_kernelIN5flash11enable_sm90INS1_16FlashAttnFwdSm90INS1_25CollectiveMainloopFwdSm90ILi2EN4cute5tupleIJNS5_1CILi1EEES8_S8_EEENS6_IJNS7_ILi128EEESA_NS7_ILi192EEEEEELi128ENS_10bfloat16_tEfNS_4arch4Sm90ELb0ELb0ELb1ELb1ELb0ELb1ELb0ELb1ELb1ELb1ELb1ELb0EEENS1_21CollectiveEpilogueFwdINS6_IJSA_SA_SA_EEES9_SD_SF_Li256ELb1ELb1ELb1ELb0EEENS1_36VarlenDynamicPersistentTileSchedulerILi128ELi128ELi256ELi128ELb1ELb1ELb1ELb0ELb1ELb1EEEEEEEEEvNT_6ParamsE --------------------------
	.section	.nv.constant0._ZN7cutlass13device_kernelIN5flash11enable_sm90INS1_16FlashAttnFwdSm90INS1_25CollectiveMainloopFwdSm90ILi2EN4cute5tupleIJNS5_1CILi1EEES8_S8_EEENS6_IJNS7_ILi128EEESA_NS7_ILi192EEEEEELi128ENS_10bfloat16_tEfNS_4arch4Sm90ELb0ELb0ELb1ELb1ELb0ELb1ELb0ELb1ELb1ELb1ELb1ELb0EEENS1_21CollectiveEpilogueFwdINS6_IJSA_SA_SA_EEES9_SD_SF_Li256ELb1ELb1ELb1ELb0EEENS1_36VarlenDynamicPersistentTileSchedulerILi128ELi128ELi256ELi128ELb1ELb1ELb1ELb0ELb1ELb1EEEEEEEEEvNT_6ParamsE,"a",@progbits
	.sectionflags	@""
	.align	4
.nv.constant0._ZN7cutlass13device_kernelIN5flash11enable_sm90INS1_16FlashAttnFwdSm90INS1_25CollectiveMainloopFwdSm90ILi2EN4cute5tupleIJNS5_1CILi1EEES8_S8_EEENS6_IJNS7_ILi128EEESA_NS7_ILi192EEEEEELi128ENS_10bfloat16_tEfNS_4arch4Sm90ELb0ELb0ELb1ELb1ELb0ELb1ELb0ELb1ELb1ELb1ELb1ELb0EEENS1_21CollectiveEpilogueFwdINS6_IJSA_SA_SA_EEES9_SD_SF_Li256ELb1ELb1ELb1ELb0EEENS1_36VarlenDynamicPersistentTileSchedulerILi128ELi128ELi256ELi128ELb1ELb1ELb1ELb0ELb1ELb1EEEEEEEEEvNT_6ParamsE:
	.zero		3328


//--------------------- .nv.constant0._ZN7cutlass13device_kernelIN5flash11enable_sm90INS1_16FlashAttnFwdSm90INS1_25CollectiveMainloopFwdSm90ILi2EN4cute5tupleIJNS5_1CILi1EEES8_S8_EEENS6_IJNS7_ILi128EEENS7_ILi96EEENS7_ILi192EEEEEELi128ENS_10bfloat16_tEfNS_4arch4Sm90ELb0ELb1ELb1ELb0ELb0ELb0ELb0ELb1ELb1ELb1ELb1ELb0EEENS1_21CollectiveEpilogueFwdINS6_IJSA_SA_SB_EEES9_SE_SG_Li256ELb0ELb1ELb1ELb0EEENS1_19SingleTileSchedulerILb0ELb1ELb1ELi128EEEEEEEEEvNT_6ParamsE --------------------------
	.section	.nv.constant0._ZN7cutlass13device_kernelIN5flash11enable_sm90INS1_16FlashAttnFwdSm90INS1_25CollectiveMainloopFwdSm90ILi2EN4cute5tupleIJNS5_1CILi1EEES8_S8_EEENS6_IJNS7_ILi128EEENS7_ILi96EEENS7_ILi192EEEEEELi128ENS_10bfloat16_tEfNS_4arch4Sm90ELb0ELb1ELb1ELb0ELb0ELb0ELb0ELb1ELb1ELb1ELb1ELb0EEENS1_21CollectiveEpilogueFwdINS6_IJSA_SA_SB_EEES9_SE_SG_Li256ELb0ELb1ELb1ELb0EEENS1_19SingleTileSchedulerILb0ELb1ELb1ELi128EEEEEEEEEvNT_6ParamsE,"a",@progbits
	.sectionflags	@""
	.align	4
.nv.constant0._ZN7cutlass13device_kernelIN5flash11enable_sm90INS1_16FlashAttnFwdSm90INS1_25CollectiveMainloopFwdSm90ILi2EN4cute5tupleIJNS5_1CILi1EEES8_S8_EEENS6_IJNS7_ILi128EEENS7_ILi96EEENS7_ILi192EEEEEELi128ENS_10bfloat16_tEfNS_4arch4Sm90ELb0ELb1ELb1ELb0ELb0ELb0ELb0ELb1ELb1ELb1ELb1ELb0EEENS1_21CollectiveEpilogueFwdINS6_IJSA_SA_SB_EEES9_SE_SG_Li256ELb0ELb1ELb1ELb0EEENS1_19SingleTileSchedulerILb0ELb1ELb1ELi128EEEEEEEEEvNT_6ParamsE:
	.zero		3200


//--------------------- .nv.constant0._ZN7cutlass13device_kernelIN5flash11enable_sm90INS1_16FlashAttnFwdSm90INS1_25CollectiveMainloopFwdSm90ILi2EN4cute5tupleIJNS5_1CILi1EEES8_S8_EEENS6_IJNS7_ILi128EEENS7_ILi96EEENS7_ILi192EEEEEELi128ENS_10bfloat16_tEfNS_4arch4Sm90ELb0ELb1ELb1ELb1ELb0ELb0ELb0ELb1ELb1ELb1ELb1ELb0EEENS1_21CollectiveEpilogueFwdINS6_IJSA_SA_SB_EEES9_SE_SG_Li256ELb1ELb1ELb1ELb0EEENS1_36VarlenDynamicPersistentTileSchedulerILi128ELi96ELi256ELi128ELb1ELb1ELb1ELb1ELb0ELb1EEEEEEEEEvNT_6ParamsE --------------------------
	.section	.nv.constant0._ZN7cutlass13device_kernelIN5flash11enable_sm90INS1_16FlashAttnFwdSm90INS1_25CollectiveMainloopFwdSm90ILi2EN4cute5tupleIJNS5_1CILi1EEES8_S8_EEENS6_IJNS7_ILi128EEENS7_ILi96EEENS7_ILi192EEEEEELi128ENS_10bfloat16_tEfNS_4arch4Sm90ELb0ELb1ELb1ELb1ELb0ELb0ELb0ELb1ELb1ELb1ELb1ELb0EEENS1_21CollectiveEpilogueFwdINS6_IJSA_SA_SB_EEES9_SE_SG_Li256ELb1ELb1ELb1ELb0EEENS1_36VarlenDynamicPersistentTileSchedulerILi128ELi96ELi256ELi128ELb1ELb1ELb1ELb1ELb0ELb1EEEEEEEEEvNT_6ParamsE,"a",@progbits
	.sectionflags	@""
	.align	4
.nv.constant0._ZN7cutlass13device_kernelIN5flash11enable_sm90INS1_16FlashAttnFwdSm90INS1_25CollectiveMainloopFwdSm90ILi2EN4cute5tupleIJNS5_1CILi1EEES8_S8_EEENS6_IJNS7_ILi128EEENS7_ILi96EEENS7_ILi192EEEEEELi128ENS_10bfloat16_tEfNS_4arch4Sm90ELb0ELb1ELb1ELb1ELb0ELb0ELb0ELb1ELb1ELb1ELb1ELb0EEENS1_21CollectiveEpilogueFwdINS6_IJSA_SA_SB_EEES9_SE_SG_Li256ELb1ELb1ELb1ELb0EEENS1_36VarlenDynamicPersistentTileSchedulerILi128ELi96ELi256ELi128ELb1ELb1ELb1ELb1ELb0ELb1EEEEEEEEEvNT_6ParamsE:
	.zero		3328


//--------------------- .nv.constant0._ZN7cutlass13device_kernelIN5flash11enable_sm90INS1_16FlashAttnFwdSm90INS1_25CollectiveMainloopFwdSm90ILi2EN4cute5tupleIJNS5_1CILi1EEES8_S8_EEENS6_IJNS7_ILi128EEENS7_ILi96EEENS7_ILi192EEEEEELi128ENS_10bfloat16_tEfNS_4arch4Sm90ELb0ELb1ELb1ELb1ELb0ELb1ELb0ELb1ELb1ELb1ELb1ELb0EEENS1_21CollectiveEpilogueFwdINS6_IJSA_SA_SB_EEES9_SE_SG_Li256ELb1ELb1ELb1ELb0EEENS1_36VarlenDynamicPersistentTileSchedulerILi128ELi96ELi256ELi128ELb1ELb1ELb1ELb1ELb0ELb1EEEEEEEEEvNT_6ParamsE --------------------------
	.section	.nv.constant0._ZN7cutlass13device_kernelIN5flash11enable_sm90INS1_16FlashAttnFwdSm90INS1_25CollectiveMainloopFwdSm90ILi2EN4cute5tupleIJNS5_1CILi1EEES8_S8_EEENS6_IJNS7_ILi128EEENS7_ILi96EEENS7_ILi192EEEEEELi128ENS_10bfloat16_tEfNS_4arch4Sm90ELb0ELb1ELb1ELb1ELb0ELb1ELb0ELb1ELb1ELb1ELb1ELb0EEENS1_21CollectiveEpilogueFwdINS6_IJSA_SA_SB_EEES9_SE_SG_Li256ELb1ELb1ELb1ELb0EEENS1_36VarlenDynamicPersistentTileSchedulerILi128ELi96ELi256ELi128ELb1ELb1ELb1ELb1ELb0ELb1EEEEEEEEEvNT_6ParamsE,"a",@progbits
	.sectionflags	@""
	.align	4
.nv.constant0._ZN7cutlass13device_kernelIN5flash11enable_sm90INS1_16FlashAttnFwdSm90INS1_25CollectiveMainloopFwdSm90ILi2EN4cute5tupleIJNS5_1CILi1EEES8_S8_EEENS6_IJNS7_ILi128EEENS7_ILi96EEENS7_ILi192EEEEEELi128ENS_10bfloat16_tEfNS_4arch4Sm90ELb0ELb1ELb1ELb1ELb0ELb1ELb0ELb1ELb1ELb1ELb1ELb0EEENS1_21CollectiveEpilogueFwdINS6_IJSA_SA_SB_EEES9_SE_SG_Li256ELb1ELb1ELb1ELb0EEENS1_36VarlenDynamicPersistentTileSchedulerILi128ELi96ELi256ELi128ELb1ELb1ELb1ELb1ELb0ELb1EEEEEEEEEvNT_6ParamsE:
	.zero		3328


//--------------------- .nv.constant0._ZN7cutlass13device_kernelIN5flash11enable_sm90INS1_16FlashAttnFwdSm90INS1_25CollectiveMainloopFwdSm90ILi2EN4cute5tupleIJNS5_1CILi1EEES8_S8_EEENS6_IJNS7_ILi128EEESA_NS7_ILi192EEEEEELi128ENS_10bfloat16_tEfNS_4arch4Sm90ELb1ELb0ELb1ELb0ELb0ELb0ELb0ELb1ELb1ELb1ELb1ELb0EEENS1_21CollectiveEpilogueFwdINS6_IJSA_SA_SA_EEES9_SD_SF_Li256ELb0ELb1ELb1ELb0EEENS1_19SingleTileSchedulerILb0ELb1ELb1ELi128EEEEEEEEEvNT_6ParamsE --------------------------
	.section	.nv.constant0._ZN7cutlass13device_kernelIN5flash11enable_sm90INS1_16FlashAttnFwdSm90INS1_25CollectiveMainloopFwdSm90ILi2EN4cute5tupleIJNS5_1CILi1EEES8_S8_EEENS6_IJNS7_ILi128EEESA_NS7_ILi192EEEEEELi128ENS_10bfloat16_tEfNS_4arch4Sm90ELb1ELb0ELb1ELb0ELb0ELb0ELb0ELb1ELb1ELb1ELb1ELb0EEENS1_21CollectiveEpilogueFwdINS6_IJSA_SA_SA_EEES9_SD_SF_Li256ELb0ELb1ELb1ELb0EEENS1_19SingleTileSchedulerILb0ELb1ELb1ELi128EEEEEEEEEvNT_6ParamsE,"a",@progbits
	.sectionflags	@""
	.align	4
.nv.constant0._ZN7cutlass13device_kernelIN5flash11enable_sm90INS1_16FlashAttnFwdSm90INS1_25CollectiveMainloopFwdSm90ILi2EN4cute5tupleIJNS5_1CILi1EEES8_S8_EEENS6_IJNS7_ILi128EEESA_NS7_ILi192EEEEEELi128ENS_10bfloat16_tEfNS_4arch4Sm90ELb1ELb0ELb1ELb0ELb0ELb0ELb0ELb1ELb1ELb1ELb1ELb0EEENS1_21CollectiveEpilogueFwdINS6_IJSA_SA_SA_EEES9_SD_SF_Li256ELb0ELb1ELb1ELb0EEENS1_19SingleTileSchedulerILb0ELb1ELb1ELi128EEEEEEEEEvNT_6ParamsE:
	.zero		3200


//--------------------- .nv.constant0._ZN7cutlass13device_kernelIN5flash11enable_sm90INS1_16FlashAttnFwdSm90INS1_25CollectiveMainloopFwdSm90ILi2EN4cute5tupleIJNS5_1CILi1EEES8_S8_EEENS6_IJNS7_ILi128EEESA_NS7_ILi192EEEEEELi128ENS_10bfloat16_tEfNS_4arch4Sm90ELb1ELb0ELb1ELb1ELb0ELb0ELb0ELb1ELb1ELb1ELb1ELb0EEENS1_21CollectiveEpilogueFwdINS6_IJSA_SA_SA_EEES9_SD_SF_Li256ELb1ELb1ELb1ELb0EEENS1_36VarlenDynamicPersistentTileSchedulerILi128ELi128ELi256ELi128ELb1ELb1ELb1ELb1ELb1ELb1EEEEEEEEEvNT_6ParamsE --------------------------
	.section	.nv.constant0._ZN7cutlass13device_kernelIN5flash11enable_sm90INS1_16FlashAttnFwdSm90INS1_25CollectiveMainloopFwdSm90ILi2EN4cute5tupleIJNS5_1CILi1EEES8_S8_EEENS6_IJNS7_ILi128EEESA_NS7_ILi192EEEEEELi128ENS_10bfloat16_tEfNS_4arch4Sm90ELb1ELb0ELb1ELb1ELb0ELb0ELb0ELb1ELb1ELb1ELb1ELb0EEENS1_21CollectiveEpilogueFwdINS6_IJSA_SA_SA_EEES9_SD_SF_Li256ELb1ELb1ELb1ELb0EEENS1_36VarlenDynamicPersistentTileSchedulerILi128ELi128ELi256ELi128ELb1ELb1ELb1ELb1ELb1ELb1EEEEEEEEEvNT_6ParamsE,"a",@progbits
	.sectionflags	@""
	.align	4
.nv.constant0._ZN7cutlass13device_kernelIN5flash11enable_sm90INS1_16FlashAttnFwdSm90INS1_25CollectiveMainloopFwdSm90ILi2EN4cute5tupleIJNS5_1CILi1EEES8_S8_EEENS6_IJNS7_ILi128EEESA_NS7_ILi192EEEEEELi128ENS_10bfloat16_tEfNS_4arch4Sm90ELb1ELb0ELb1ELb1ELb0ELb0ELb0ELb1ELb1ELb1ELb1ELb0EEENS1_21CollectiveEpilogueFwdINS6_IJSA_SA_SA_EEES9_SD_SF_Li256ELb1ELb1ELb1ELb0EEENS1_36VarlenDynamicPersistentTileSchedulerILi128ELi128ELi256ELi128ELb1ELb1ELb1ELb1ELb1ELb1EEEEEEEEEvNT_6ParamsE:
	.zero		3328


//--------------------- .nv.constant0._ZN7cutlass13device_kernelIN5flash11enable_sm90INS1_16FlashAttnFwdSm90INS1_25CollectiveMainloopFwdSm90ILi2EN4cute5tupleIJNS5_1CILi1EEES8_S8_EEENS6_IJNS7_ILi128EEESA_NS7_ILi192EEEEEELi128ENS_10bfloat16_tEfNS_4arch4Sm90ELb1ELb0ELb1ELb1ELb0ELb1ELb0ELb1ELb1ELb1ELb1ELb0EEENS1_21CollectiveEpilogueFwdINS6_IJSA_SA_SA_EEES9_SD_SF_Li256ELb1ELb1ELb1ELb0EEENS1_36VarlenDynamicPersistentTileSchedulerILi128ELi128ELi256ELi128ELb1ELb1ELb1ELb1ELb1ELb1EEEEEEEEEvNT_6ParamsE --------------------------
	.section	.nv.constant0._ZN7cutlass13device_kernelIN5flash11enable_sm90INS1_16FlashAttnFwdSm90INS1_25CollectiveMainloopFwdSm90ILi2EN4cute5tupleIJNS5_1CILi1EEES8_S8_EEENS6_IJNS7_ILi128EEESA_NS7_ILi192EEEEEELi128ENS_10bfloat16_tEfNS_4arch4Sm90ELb1ELb0ELb1ELb1ELb0ELb1ELb0ELb1ELb1ELb1ELb1ELb0EEENS1_21CollectiveEpilogueFwdINS6_IJSA_SA_SA_EEES9_SD_SF_Li256ELb1ELb1ELb1ELb0EEENS1_36VarlenDynamicPersistentTileSchedulerILi128ELi128ELi256ELi128ELb1ELb1ELb1ELb1ELb1ELb1EEEEEEEEEvNT_6ParamsE,"a",@progbits
	.sectionflags	@""
	.align	4
.nv.constant0._ZN7cutlass13device_kernelIN5flash11enable_sm90INS1_16FlashAttnFwdSm90INS1_25CollectiveMainloopFwdSm90ILi2EN4cute5tupleIJNS5_1CILi1EEES8_S8_EEENS6_IJNS7_ILi128EEESA_NS7_ILi192EEEEEELi128ENS_10bfloat16_tEfNS_4arch4Sm90ELb1ELb0ELb1ELb1ELb0ELb1ELb0ELb1ELb1ELb1ELb1ELb0EEENS1_21CollectiveEpilogueFwdINS6_IJSA_SA_SA_EEES9_SD_SF_Li256ELb1ELb1ELb1ELb0EEENS1_36VarlenDynamicPersistentTileSchedulerILi128ELi128ELi256ELi128ELb1ELb1ELb1ELb1ELb1ELb1EEEEEEEEEvNT_6ParamsE:
	.zero		3328


//--------------------- SYMBOLS --------------------------

	.type		.nv.reservedSmem.offset0,@object
	.size		.nv.reservedSmem.offset0,0x4
	.type		__assertfail,@function
